//
// Generated by NVIDIA NVVM Compiler
//
// Compiler Build ID: CL-36424714
// Cuda compilation tools, release 13.0, V13.0.88
// Based on NVVM 20.0.0
//

.version 9.0
.target sm_100
.address_size 64

	// .globl	_Z32flash_attention_v2_causal_kernelILi64ELi64ELi64EEvPKfS1_S1_Pfiiiif
// _ZZ32flash_attention_v2_causal_kernelILi64ELi64ELi64EEvPKfS1_S1_PfiiiifE8K_shared has been demoted
// _ZZ32flash_attention_v2_causal_kernelILi64ELi64ELi64EEvPKfS1_S1_PfiiiifE8V_shared has been demoted
// _ZZ33flash_attention_v2_forward_kernelILi64ELi64ELi64EEvPKfS1_S1_PfiiiifE8K_shared has been demoted
// _ZZ33flash_attention_v2_forward_kernelILi64ELi64ELi64EEvPKfS1_S1_PfiiiifE8V_shared has been demoted

.visible .entry _Z32flash_attention_v2_causal_kernelILi64ELi64ELi64EEvPKfS1_S1_Pfiiiif(
	.param .u64 .ptr .align 1 _Z32flash_attention_v2_causal_kernelILi64ELi64ELi64EEvPKfS1_S1_Pfiiiif_param_0,
	.param .u64 .ptr .align 1 _Z32flash_attention_v2_causal_kernelILi64ELi64ELi64EEvPKfS1_S1_Pfiiiif_param_1,
	.param .u64 .ptr .align 1 _Z32flash_attention_v2_causal_kernelILi64ELi64ELi64EEvPKfS1_S1_Pfiiiif_param_2,
	.param .u64 .ptr .align 1 _Z32flash_attention_v2_causal_kernelILi64ELi64ELi64EEvPKfS1_S1_Pfiiiif_param_3,
	.param .u32 _Z32flash_attention_v2_causal_kernelILi64ELi64ELi64EEvPKfS1_S1_Pfiiiif_param_4,
	.param .u32 _Z32flash_attention_v2_causal_kernelILi64ELi64ELi64EEvPKfS1_S1_Pfiiiif_param_5,
	.param .u32 _Z32flash_attention_v2_causal_kernelILi64ELi64ELi64EEvPKfS1_S1_Pfiiiif_param_6,
	.param .u32 _Z32flash_attention_v2_causal_kernelILi64ELi64ELi64EEvPKfS1_S1_Pfiiiif_param_7,
	.param .f32 _Z32flash_attention_v2_causal_kernelILi64ELi64ELi64EEvPKfS1_S1_Pfiiiif_param_8
)
{
	.reg .pred 	%p<8837>;
	.reg .b32 	%r<1583>;
	.reg .b32 	%f<26646>;
	.reg .b64 	%rd<28>;
	// demoted variable
	.shared .align 4 .b8 _ZZ32flash_attention_v2_causal_kernelILi64ELi64ELi64EEvPKfS1_S1_PfiiiifE8K_shared[16640];
	// demoted variable
	.shared .align 4 .b8 _ZZ32flash_attention_v2_causal_kernelILi64ELi64ELi64EEvPKfS1_S1_PfiiiifE8V_shared[16640];
	ld.param.u64 	%rd4, [_Z32flash_attention_v2_causal_kernelILi64ELi64ELi64EEvPKfS1_S1_Pfiiiif_param_0];
	ld.param.u32 	%r12, [_Z32flash_attention_v2_causal_kernelILi64ELi64ELi64EEvPKfS1_S1_Pfiiiif_param_6];
	ld.param.f32 	%f12809, [_Z32flash_attention_v2_causal_kernelILi64ELi64ELi64EEvPKfS1_S1_Pfiiiif_param_8];
	mov.u32 	%r14, %ctaid.x;
	mov.u32 	%r15, %tid.x;
	and.b32  	%r16, %r15, 63;
	shl.b32 	%r17, %r14, 6;
	or.b32  	%r1, %r17, %r16;
	setp.ge.s32 	%p7, %r1, %r12;
	@%p7 bra 	$L__BB0_8464;
	ld.param.u32 	%r1442, [_Z32flash_attention_v2_causal_kernelILi64ELi64ELi64EEvPKfS1_S1_Pfiiiif_param_7];
	ld.param.u32 	%r1314, [_Z32flash_attention_v2_causal_kernelILi64ELi64ELi64EEvPKfS1_S1_Pfiiiif_param_6];
	mov.u32 	%r18, %ctaid.z;
	mul.lo.s32 	%r19, %r1442, %r1314;
	mul.lo.s32 	%r20, %r19, %r18;
	cvt.s64.s32 	%rd1, %r20;
	setp.lt.s32 	%p8, %r1442, 1;
	@%p8 bra 	$L__BB0_66;
	ld.param.u32 	%r1443, [_Z32flash_attention_v2_causal_kernelILi64ELi64ELi64EEvPKfS1_S1_Pfiiiif_param_7];
	mul.lo.s32 	%r21, %r1443, %r1;
	add.s32 	%r22, %r1443, -1;
	min.u32 	%r23, %r22, 63;
	add.s32 	%r2, %r23, 1;
	cvt.u64.u32 	%rd8, %r21;
	add.s64 	%rd9, %rd8, %rd1;
	cvta.to.global.u64 	%rd10, %rd4;
	shl.b64 	%rd11, %rd9, 2;
	add.s64 	%rd2, %rd10, %rd11;
	ld.global.nc.f32 	%f12812, [%rd2];
	mul.f32 	%f22354, %f12809, %f12812;
	setp.eq.s32 	%p9, %r22, 0;
	@%p9 bra 	$L__BB0_66;
	ld.global.nc.f32 	%f12814, [%rd2+4];
	mul.f32 	%f22353, %f12809, %f12814;
	setp.eq.s32 	%p10, %r2, 2;
	@%p10 bra 	$L__BB0_66;
	ld.global.nc.f32 	%f12816, [%rd2+8];
	mul.f32 	%f22352, %f12809, %f12816;
	setp.eq.s32 	%p11, %r2, 3;
	@%p11 bra 	$L__BB0_66;
	ld.global.nc.f32 	%f12818, [%rd2+12];
	mul.f32 	%f22351, %f12809, %f12818;
	setp.eq.s32 	%p12, %r2, 4;
	@%p12 bra 	$L__BB0_66;
	ld.global.nc.f32 	%f12820, [%rd2+16];
	mul.f32 	%f22350, %f12809, %f12820;
	setp.eq.s32 	%p13, %r2, 5;
	@%p13 bra 	$L__BB0_66;
	ld.global.nc.f32 	%f12822, [%rd2+20];
	mul.f32 	%f22349, %f12809, %f12822;
	setp.eq.s32 	%p14, %r2, 6;
	@%p14 bra 	$L__BB0_66;
	ld.global.nc.f32 	%f12824, [%rd2+24];
	mul.f32 	%f22348, %f12809, %f12824;
	setp.eq.s32 	%p15, %r2, 7;
	@%p15 bra 	$L__BB0_66;
	ld.global.nc.f32 	%f12826, [%rd2+28];
	mul.f32 	%f22347, %f12809, %f12826;
	setp.eq.s32 	%p16, %r2, 8;
	@%p16 bra 	$L__BB0_66;
	ld.global.nc.f32 	%f12828, [%rd2+32];
	mul.f32 	%f22346, %f12809, %f12828;
	setp.eq.s32 	%p17, %r2, 9;
	@%p17 bra 	$L__BB0_66;
	ld.global.nc.f32 	%f12830, [%rd2+36];
	mul.f32 	%f22345, %f12809, %f12830;
	setp.eq.s32 	%p18, %r2, 10;
	@%p18 bra 	$L__BB0_66;
	ld.global.nc.f32 	%f12832, [%rd2+40];
	mul.f32 	%f22344, %f12809, %f12832;
	setp.eq.s32 	%p19, %r2, 11;
	@%p19 bra 	$L__BB0_66;
	ld.global.nc.f32 	%f12834, [%rd2+44];
	mul.f32 	%f22343, %f12809, %f12834;
	setp.eq.s32 	%p20, %r2, 12;
	@%p20 bra 	$L__BB0_66;
	ld.global.nc.f32 	%f12836, [%rd2+48];
	mul.f32 	%f22342, %f12809, %f12836;
	setp.eq.s32 	%p21, %r2, 13;
	@%p21 bra 	$L__BB0_66;
	ld.global.nc.f32 	%f12838, [%rd2+52];
	mul.f32 	%f22341, %f12809, %f12838;
	setp.eq.s32 	%p22, %r2, 14;
	@%p22 bra 	$L__BB0_66;
	ld.global.nc.f32 	%f12840, [%rd2+56];
	mul.f32 	%f22340, %f12809, %f12840;
	setp.eq.s32 	%p23, %r2, 15;
	@%p23 bra 	$L__BB0_66;
	ld.global.nc.f32 	%f12842, [%rd2+60];
	mul.f32 	%f22339, %f12809, %f12842;
	setp.eq.s32 	%p24, %r2, 16;
	@%p24 bra 	$L__BB0_66;
	ld.global.nc.f32 	%f12844, [%rd2+64];
	mul.f32 	%f22338, %f12809, %f12844;
	setp.eq.s32 	%p25, %r2, 17;
	@%p25 bra 	$L__BB0_66;
	ld.global.nc.f32 	%f12846, [%rd2+68];
	mul.f32 	%f22337, %f12809, %f12846;
	setp.eq.s32 	%p26, %r2, 18;
	@%p26 bra 	$L__BB0_66;
	ld.global.nc.f32 	%f12848, [%rd2+72];
	mul.f32 	%f22336, %f12809, %f12848;
	setp.eq.s32 	%p27, %r2, 19;
	@%p27 bra 	$L__BB0_66;
	ld.global.nc.f32 	%f12850, [%rd2+76];
	mul.f32 	%f22335, %f12809, %f12850;
	setp.eq.s32 	%p28, %r2, 20;
	@%p28 bra 	$L__BB0_66;
	ld.global.nc.f32 	%f12852, [%rd2+80];
	mul.f32 	%f22334, %f12809, %f12852;
	setp.eq.s32 	%p29, %r2, 21;
	@%p29 bra 	$L__BB0_66;
	ld.global.nc.f32 	%f12854, [%rd2+84];
	mul.f32 	%f22333, %f12809, %f12854;
	setp.eq.s32 	%p30, %r2, 22;
	@%p30 bra 	$L__BB0_66;
	ld.global.nc.f32 	%f12856, [%rd2+88];
	mul.f32 	%f22332, %f12809, %f12856;
	setp.eq.s32 	%p31, %r2, 23;
	@%p31 bra 	$L__BB0_66;
	ld.global.nc.f32 	%f12858, [%rd2+92];
	mul.f32 	%f22331, %f12809, %f12858;
	setp.eq.s32 	%p32, %r2, 24;
	@%p32 bra 	$L__BB0_66;
	ld.global.nc.f32 	%f12860, [%rd2+96];
	mul.f32 	%f22330, %f12809, %f12860;
	setp.eq.s32 	%p33, %r2, 25;
	@%p33 bra 	$L__BB0_66;
	ld.global.nc.f32 	%f12862, [%rd2+100];
	mul.f32 	%f22329, %f12809, %f12862;
	setp.eq.s32 	%p34, %r2, 26;
	@%p34 bra 	$L__BB0_66;
	ld.global.nc.f32 	%f12864, [%rd2+104];
	mul.f32 	%f22328, %f12809, %f12864;
	setp.eq.s32 	%p35, %r2, 27;
	@%p35 bra 	$L__BB0_66;
	ld.global.nc.f32 	%f12866, [%rd2+108];
	mul.f32 	%f22327, %f12809, %f12866;
	setp.eq.s32 	%p36, %r2, 28;
	@%p36 bra 	$L__BB0_66;
	ld.global.nc.f32 	%f12868, [%rd2+112];
	mul.f32 	%f22326, %f12809, %f12868;
	setp.eq.s32 	%p37, %r2, 29;
	@%p37 bra 	$L__BB0_66;
	ld.global.nc.f32 	%f12870, [%rd2+116];
	mul.f32 	%f22325, %f12809, %f12870;
	setp.eq.s32 	%p38, %r2, 30;
	@%p38 bra 	$L__BB0_66;
	ld.global.nc.f32 	%f12872, [%rd2+120];
	mul.f32 	%f22324, %f12809, %f12872;
	setp.eq.s32 	%p39, %r2, 31;
	@%p39 bra 	$L__BB0_66;
	ld.global.nc.f32 	%f12874, [%rd2+124];
	mul.f32 	%f22323, %f12809, %f12874;
	setp.eq.s32 	%p40, %r2, 32;
	@%p40 bra 	$L__BB0_66;
	ld.global.nc.f32 	%f12876, [%rd2+128];
	mul.f32 	%f22322, %f12809, %f12876;
	setp.eq.s32 	%p41, %r2, 33;
	@%p41 bra 	$L__BB0_66;
	ld.global.nc.f32 	%f12878, [%rd2+132];
	mul.f32 	%f22321, %f12809, %f12878;
	setp.eq.s32 	%p42, %r2, 34;
	@%p42 bra 	$L__BB0_66;
	ld.global.nc.f32 	%f12880, [%rd2+136];
	mul.f32 	%f22320, %f12809, %f12880;
	setp.eq.s32 	%p43, %r2, 35;
	@%p43 bra 	$L__BB0_66;
	ld.global.nc.f32 	%f12882, [%rd2+140];
	mul.f32 	%f22319, %f12809, %f12882;
	setp.eq.s32 	%p44, %r2, 36;
	@%p44 bra 	$L__BB0_66;
	ld.global.nc.f32 	%f12884, [%rd2+144];
	mul.f32 	%f22318, %f12809, %f12884;
	setp.eq.s32 	%p45, %r2, 37;
	@%p45 bra 	$L__BB0_66;
	ld.global.nc.f32 	%f12886, [%rd2+148];
	mul.f32 	%f22317, %f12809, %f12886;
	setp.eq.s32 	%p46, %r2, 38;
	@%p46 bra 	$L__BB0_66;
	ld.global.nc.f32 	%f12888, [%rd2+152];
	mul.f32 	%f22316, %f12809, %f12888;
	setp.eq.s32 	%p47, %r2, 39;
	@%p47 bra 	$L__BB0_66;
	ld.global.nc.f32 	%f12890, [%rd2+156];
	mul.f32 	%f22315, %f12809, %f12890;
	setp.eq.s32 	%p48, %r2, 40;
	@%p48 bra 	$L__BB0_66;
	ld.global.nc.f32 	%f12892, [%rd2+160];
	mul.f32 	%f22314, %f12809, %f12892;
	setp.eq.s32 	%p49, %r2, 41;
	@%p49 bra 	$L__BB0_66;
	ld.global.nc.f32 	%f12894, [%rd2+164];
	mul.f32 	%f22313, %f12809, %f12894;
	setp.eq.s32 	%p50, %r2, 42;
	@%p50 bra 	$L__BB0_66;
	ld.global.nc.f32 	%f12896, [%rd2+168];
	mul.f32 	%f22312, %f12809, %f12896;
	setp.eq.s32 	%p51, %r2, 43;
	@%p51 bra 	$L__BB0_66;
	ld.global.nc.f32 	%f12898, [%rd2+172];
	mul.f32 	%f22311, %f12809, %f12898;
	setp.eq.s32 	%p52, %r2, 44;
	@%p52 bra 	$L__BB0_66;
	ld.global.nc.f32 	%f12900, [%rd2+176];
	mul.f32 	%f22310, %f12809, %f12900;
	setp.eq.s32 	%p53, %r2, 45;
	@%p53 bra 	$L__BB0_66;
	ld.global.nc.f32 	%f12902, [%rd2+180];
	mul.f32 	%f22309, %f12809, %f12902;
	setp.eq.s32 	%p54, %r2, 46;
	@%p54 bra 	$L__BB0_66;
	ld.global.nc.f32 	%f12904, [%rd2+184];
	mul.f32 	%f22308, %f12809, %f12904;
	setp.eq.s32 	%p55, %r2, 47;
	@%p55 bra 	$L__BB0_66;
	ld.global.nc.f32 	%f12906, [%rd2+188];
	mul.f32 	%f22307, %f12809, %f12906;
	setp.eq.s32 	%p56, %r2, 48;
	@%p56 bra 	$L__BB0_66;
	ld.global.nc.f32 	%f12908, [%rd2+192];
	mul.f32 	%f22306, %f12809, %f12908;
	setp.eq.s32 	%p57, %r2, 49;
	@%p57 bra 	$L__BB0_66;
	ld.global.nc.f32 	%f12910, [%rd2+196];
	mul.f32 	%f22305, %f12809, %f12910;
	setp.eq.s32 	%p58, %r2, 50;
	@%p58 bra 	$L__BB0_66;
	ld.global.nc.f32 	%f12912, [%rd2+200];
	mul.f32 	%f22304, %f12809, %f12912;
	setp.eq.s32 	%p59, %r2, 51;
	@%p59 bra 	$L__BB0_66;
	ld.global.nc.f32 	%f12914, [%rd2+204];
	mul.f32 	%f22303, %f12809, %f12914;
	setp.eq.s32 	%p60, %r2, 52;
	@%p60 bra 	$L__BB0_66;
	ld.global.nc.f32 	%f12916, [%rd2+208];
	mul.f32 	%f22302, %f12809, %f12916;
	setp.eq.s32 	%p61, %r2, 53;
	@%p61 bra 	$L__BB0_66;
	ld.global.nc.f32 	%f12918, [%rd2+212];
	mul.f32 	%f22301, %f12809, %f12918;
	setp.eq.s32 	%p62, %r2, 54;
	@%p62 bra 	$L__BB0_66;
	ld.global.nc.f32 	%f12920, [%rd2+216];
	mul.f32 	%f22300, %f12809, %f12920;
	setp.eq.s32 	%p63, %r2, 55;
	@%p63 bra 	$L__BB0_66;
	ld.global.nc.f32 	%f12922, [%rd2+220];
	mul.f32 	%f22299, %f12809, %f12922;
	setp.eq.s32 	%p64, %r2, 56;
	@%p64 bra 	$L__BB0_66;
	ld.global.nc.f32 	%f12924, [%rd2+224];
	mul.f32 	%f22298, %f12809, %f12924;
	setp.eq.s32 	%p65, %r2, 57;
	@%p65 bra 	$L__BB0_66;
	ld.global.nc.f32 	%f12926, [%rd2+228];
	mul.f32 	%f22297, %f12809, %f12926;
	setp.eq.s32 	%p66, %r2, 58;
	@%p66 bra 	$L__BB0_66;
	ld.global.nc.f32 	%f12928, [%rd2+232];
	mul.f32 	%f22296, %f12809, %f12928;
	setp.eq.s32 	%p67, %r2, 59;
	@%p67 bra 	$L__BB0_66;
	ld.global.nc.f32 	%f12930, [%rd2+236];
	mul.f32 	%f22295, %f12809, %f12930;
	setp.eq.s32 	%p68, %r2, 60;
	@%p68 bra 	$L__BB0_66;
	ld.global.nc.f32 	%f12932, [%rd2+240];
	mul.f32 	%f22294, %f12809, %f12932;
	setp.eq.s32 	%p69, %r2, 61;
	@%p69 bra 	$L__BB0_66;
	ld.global.nc.f32 	%f12934, [%rd2+244];
	mul.f32 	%f22293, %f12809, %f12934;
	setp.eq.s32 	%p70, %r2, 62;
	@%p70 bra 	$L__BB0_66;
	ld.global.nc.f32 	%f12936, [%rd2+248];
	mul.f32 	%f22292, %f12809, %f12936;
	setp.eq.s32 	%p71, %r2, 63;
	@%p71 bra 	$L__BB0_66;
	ld.global.nc.f32 	%f12937, [%rd2+252];
	mul.f32 	%f22291, %f12809, %f12937;
$L__BB0_66:
	ld.param.u32 	%r1444, [_Z32flash_attention_v2_causal_kernelILi64ELi64ELi64EEvPKfS1_S1_Pfiiiif_param_7];
	add.s32 	%r25, %r1444, -1;
	min.u32 	%r26, %r25, 63;
	add.s32 	%r3, %r26, 1;
	mov.f32 	%f22420, 0fFF7FFFFF;
	mov.b32 	%r1581, 0;
	mov.f32 	%f22614, 0f00000000;
	mov.f32 	%f22615, %f22614;
	mov.f32 	%f22616, %f22614;
	mov.f32 	%f22617, %f22614;
	mov.f32 	%f22618, %f22614;
	mov.f32 	%f22619, %f22614;
	mov.f32 	%f22620, %f22614;
	mov.f32 	%f22621, %f22614;
	mov.f32 	%f22622, %f22614;
	mov.f32 	%f22623, %f22614;
	mov.f32 	%f22624, %f22614;
	mov.f32 	%f22625, %f22614;
	mov.f32 	%f22626, %f22614;
	mov.f32 	%f22627, %f22614;
	mov.f32 	%f22628, %f22614;
	mov.f32 	%f22629, %f22614;
	mov.f32 	%f22630, %f22614;
	mov.f32 	%f22631, %f22614;
	mov.f32 	%f22632, %f22614;
	mov.f32 	%f22633, %f22614;
	mov.f32 	%f22634, %f22614;
	mov.f32 	%f22635, %f22614;
	mov.f32 	%f22636, %f22614;
	mov.f32 	%f22637, %f22614;
	mov.f32 	%f22638, %f22614;
	mov.f32 	%f22639, %f22614;
	mov.f32 	%f22640, %f22614;
	mov.f32 	%f22641, %f22614;
	mov.f32 	%f22642, %f22614;
	mov.f32 	%f22643, %f22614;
	mov.f32 	%f22644, %f22614;
	mov.f32 	%f22645, %f22614;
	mov.f32 	%f22646, %f22614;
	mov.f32 	%f22647, %f22614;
	mov.f32 	%f22648, %f22614;
	mov.f32 	%f22649, %f22614;
	mov.f32 	%f22650, %f22614;
	mov.f32 	%f22651, %f22614;
	mov.f32 	%f22652, %f22614;
	mov.f32 	%f22653, %f22614;
	mov.f32 	%f22654, %f22614;
	mov.f32 	%f22655, %f22614;
	mov.f32 	%f22656, %f22614;
	mov.f32 	%f22657, %f22614;
	mov.f32 	%f22658, %f22614;
	mov.f32 	%f22659, %f22614;
	mov.f32 	%f22660, %f22614;
	mov.f32 	%f22661, %f22614;
	mov.f32 	%f22662, %f22614;
	mov.f32 	%f22663, %f22614;
	mov.f32 	%f22664, %f22614;
	mov.f32 	%f22665, %f22614;
	mov.f32 	%f22666, %f22614;
	mov.f32 	%f22667, %f22614;
	mov.f32 	%f22668, %f22614;
	mov.f32 	%f22669, %f22614;
	mov.f32 	%f22670, %f22614;
	mov.f32 	%f22671, %f22614;
	mov.f32 	%f22672, %f22614;
	mov.f32 	%f22673, %f22614;
	mov.f32 	%f22674, %f22614;
	mov.f32 	%f22675, %f22614;
	mov.f32 	%f22676, %f22614;
	mov.f32 	%f22677, %f22614;
	mov.f32 	%f22419, %f22614;
$L__BB0_67:
	mov.f32 	%f194, %f22420;
	ld.param.u32 	%r1445, [_Z32flash_attention_v2_causal_kernelILi64ELi64ELi64EEvPKfS1_S1_Pfiiiif_param_7];
	shl.b32 	%r28, %r1445, 6;
	setp.ge.s32 	%p72, %r15, %r28;
	bar.sync 	0;
	@%p72 bra 	$L__BB0_73;
	shl.b32 	%r30, %r1581, 6;
	mov.u32 	%r1582, %r15;
$L__BB0_69:
	ld.param.u32 	%r1446, [_Z32flash_attention_v2_causal_kernelILi64ELi64ELi64EEvPKfS1_S1_Pfiiiif_param_7];
	ld.param.u32 	%r1315, [_Z32flash_attention_v2_causal_kernelILi64ELi64ELi64EEvPKfS1_S1_Pfiiiif_param_6];
	setp.lt.s32 	%p73, %r1446, 0;
	div.s32 	%r7, %r1582, %r1446;
	mul.lo.s32 	%r29, %r7, %r1446;
	sub.s32 	%r8, %r1582, %r29;
	add.s32 	%r31, %r7, %r30;
	setp.ge.s32 	%p74, %r31, %r1315;
	or.pred  	%p75, %p73, %p74;
	@%p75 bra 	$L__BB0_71;
	ld.param.u32 	%r1447, [_Z32flash_attention_v2_causal_kernelILi64ELi64ELi64EEvPKfS1_S1_Pfiiiif_param_7];
	ld.param.u32 	%r1316, [_Z32flash_attention_v2_causal_kernelILi64ELi64ELi64EEvPKfS1_S1_Pfiiiif_param_6];
	ld.param.u64 	%rd26, [_Z32flash_attention_v2_causal_kernelILi64ELi64ELi64EEvPKfS1_S1_Pfiiiif_param_2];
	ld.param.u64 	%rd25, [_Z32flash_attention_v2_causal_kernelILi64ELi64ELi64EEvPKfS1_S1_Pfiiiif_param_1];
	shl.b32 	%r41, %r1581, 6;
	add.s32 	%r42, %r7, %r41;
	mad.lo.s32 	%r43, %r42, %r1447, %r8;
	cvt.s64.s32 	%rd12, %r43;
	mul.lo.s32 	%r44, %r1447, %r1316;
	mov.u32 	%r45, %ctaid.z;
	mul.lo.s32 	%r46, %r44, %r45;
	cvt.s64.s32 	%rd13, %r46;
	add.s64 	%rd14, %rd12, %rd13;
	cvta.to.global.u64 	%rd15, %rd25;
	shl.b64 	%rd16, %rd14, 2;
	add.s64 	%rd17, %rd15, %rd16;
	ld.global.nc.f32 	%f12940, [%rd17];
	mul.lo.s32 	%r47, %r7, 260;
	mov.u32 	%r48, _ZZ32flash_attention_v2_causal_kernelILi64ELi64ELi64EEvPKfS1_S1_PfiiiifE8K_shared;
	add.s32 	%r49, %r48, %r47;
	shl.b32 	%r50, %r8, 2;
	add.s32 	%r51, %r49, %r50;
	st.shared.f32 	[%r51], %f12940;
	cvta.to.global.u64 	%rd18, %rd26;
	add.s64 	%rd19, %rd18, %rd16;
	ld.global.nc.f32 	%f12941, [%rd19];
	mov.u32 	%r52, _ZZ32flash_attention_v2_causal_kernelILi64ELi64ELi64EEvPKfS1_S1_PfiiiifE8V_shared;
	add.s32 	%r53, %r52, %r47;
	add.s32 	%r54, %r53, %r50;
	st.shared.f32 	[%r54], %f12941;
	bra.uni 	$L__BB0_72;
$L__BB0_71:
	mul.lo.s32 	%r32, %r7, 260;
	mov.u32 	%r33, _ZZ32flash_attention_v2_causal_kernelILi64ELi64ELi64EEvPKfS1_S1_PfiiiifE8K_shared;
	add.s32 	%r34, %r33, %r32;
	shl.b32 	%r35, %r8, 2;
	add.s32 	%r36, %r34, %r35;
	mov.b32 	%r37, 0;
	st.shared.u32 	[%r36], %r37;
	mov.u32 	%r38, _ZZ32flash_attention_v2_causal_kernelILi64ELi64ELi64EEvPKfS1_S1_PfiiiifE8V_shared;
	add.s32 	%r39, %r38, %r32;
	add.s32 	%r40, %r39, %r35;
	st.shared.u32 	[%r40], %r37;
$L__BB0_72:
	ld.param.u32 	%r1448, [_Z32flash_attention_v2_causal_kernelILi64ELi64ELi64EEvPKfS1_S1_Pfiiiif_param_7];
	mov.u32 	%r55, %ntid.x;
	add.s32 	%r1582, %r1582, %r55;
	shl.b32 	%r56, %r1448, 6;
	setp.lt.s32 	%p76, %r1582, %r56;
	@%p76 bra 	$L__BB0_69;
$L__BB0_73:
	ld.param.u32 	%r1449, [_Z32flash_attention_v2_causal_kernelILi64ELi64ELi64EEvPKfS1_S1_Pfiiiif_param_7];
	setp.lt.s32 	%p77, %r1449, 1;
	bar.sync 	0;
	@%p77 bra 	$L__BB0_4235;
	ld.param.u32 	%r1318, [_Z32flash_attention_v2_causal_kernelILi64ELi64ELi64EEvPKfS1_S1_Pfiiiif_param_6];
	shl.b32 	%r127, %r1581, 6;
	setp.lt.s32 	%p206, %r127, %r1318;
	mov.u32 	%r128, %ctaid.x;
	shl.b32 	%r129, %r128, 6;
	mov.u32 	%r130, %tid.x;
	and.b32  	%r131, %r130, 63;
	or.b32  	%r132, %r129, %r131;
	setp.le.u32 	%p207, %r127, %r132;
	and.pred  	%p208, %p206, %p207;
	mov.f32 	%f22421, 0fFF7FFFFF;
	@%p208 bra 	$L__BB0_75;
	bra.uni 	$L__BB0_139;
$L__BB0_75:
	ld.param.u32 	%r1450, [_Z32flash_attention_v2_causal_kernelILi64ELi64ELi64EEvPKfS1_S1_Pfiiiif_param_7];
	setp.eq.s32 	%p209, %r1450, 1;
	ld.shared.f32 	%f13070, [_ZZ32flash_attention_v2_causal_kernelILi64ELi64ELi64EEvPKfS1_S1_PfiiiifE8K_shared];
	fma.rn.f32 	%f22421, %f22354, %f13070, 0f00000000;
	@%p209 bra 	$L__BB0_139;
	setp.eq.s32 	%p210, %r3, 2;
	ld.shared.f32 	%f13071, [_ZZ32flash_attention_v2_causal_kernelILi64ELi64ELi64EEvPKfS1_S1_PfiiiifE8K_shared+4];
	fma.rn.f32 	%f22421, %f22353, %f13071, %f22421;
	@%p210 bra 	$L__BB0_139;
	setp.eq.s32 	%p211, %r3, 3;
	ld.shared.f32 	%f13072, [_ZZ32flash_attention_v2_causal_kernelILi64ELi64ELi64EEvPKfS1_S1_PfiiiifE8K_shared+8];
	fma.rn.f32 	%f22421, %f22352, %f13072, %f22421;
	@%p211 bra 	$L__BB0_139;
	setp.eq.s32 	%p212, %r3, 4;
	ld.shared.f32 	%f13073, [_ZZ32flash_attention_v2_causal_kernelILi64ELi64ELi64EEvPKfS1_S1_PfiiiifE8K_shared+12];
	fma.rn.f32 	%f22421, %f22351, %f13073, %f22421;
	@%p212 bra 	$L__BB0_139;
	setp.eq.s32 	%p213, %r3, 5;
	ld.shared.f32 	%f13074, [_ZZ32flash_attention_v2_causal_kernelILi64ELi64ELi64EEvPKfS1_S1_PfiiiifE8K_shared+16];
	fma.rn.f32 	%f22421, %f22350, %f13074, %f22421;
	@%p213 bra 	$L__BB0_139;
	setp.eq.s32 	%p214, %r3, 6;
	ld.shared.f32 	%f13075, [_ZZ32flash_attention_v2_causal_kernelILi64ELi64ELi64EEvPKfS1_S1_PfiiiifE8K_shared+20];
	fma.rn.f32 	%f22421, %f22349, %f13075, %f22421;
	@%p214 bra 	$L__BB0_139;
	setp.eq.s32 	%p215, %r3, 7;
	ld.shared.f32 	%f13076, [_ZZ32flash_attention_v2_causal_kernelILi64ELi64ELi64EEvPKfS1_S1_PfiiiifE8K_shared+24];
	fma.rn.f32 	%f22421, %f22348, %f13076, %f22421;
	@%p215 bra 	$L__BB0_139;
	setp.eq.s32 	%p216, %r3, 8;
	ld.shared.f32 	%f13077, [_ZZ32flash_attention_v2_causal_kernelILi64ELi64ELi64EEvPKfS1_S1_PfiiiifE8K_shared+28];
	fma.rn.f32 	%f22421, %f22347, %f13077, %f22421;
	@%p216 bra 	$L__BB0_139;
	setp.eq.s32 	%p217, %r3, 9;
	ld.shared.f32 	%f13078, [_ZZ32flash_attention_v2_causal_kernelILi64ELi64ELi64EEvPKfS1_S1_PfiiiifE8K_shared+32];
	fma.rn.f32 	%f22421, %f22346, %f13078, %f22421;
	@%p217 bra 	$L__BB0_139;
	setp.eq.s32 	%p218, %r3, 10;
	ld.shared.f32 	%f13079, [_ZZ32flash_attention_v2_causal_kernelILi64ELi64ELi64EEvPKfS1_S1_PfiiiifE8K_shared+36];
	fma.rn.f32 	%f22421, %f22345, %f13079, %f22421;
	@%p218 bra 	$L__BB0_139;
	setp.eq.s32 	%p219, %r3, 11;
	ld.shared.f32 	%f13080, [_ZZ32flash_attention_v2_causal_kernelILi64ELi64ELi64EEvPKfS1_S1_PfiiiifE8K_shared+40];
	fma.rn.f32 	%f22421, %f22344, %f13080, %f22421;
	@%p219 bra 	$L__BB0_139;
	setp.eq.s32 	%p220, %r3, 12;
	ld.shared.f32 	%f13081, [_ZZ32flash_attention_v2_causal_kernelILi64ELi64ELi64EEvPKfS1_S1_PfiiiifE8K_shared+44];
	fma.rn.f32 	%f22421, %f22343, %f13081, %f22421;
	@%p220 bra 	$L__BB0_139;
	setp.eq.s32 	%p221, %r3, 13;
	ld.shared.f32 	%f13082, [_ZZ32flash_attention_v2_causal_kernelILi64ELi64ELi64EEvPKfS1_S1_PfiiiifE8K_shared+48];
	fma.rn.f32 	%f22421, %f22342, %f13082, %f22421;
	@%p221 bra 	$L__BB0_139;
	setp.eq.s32 	%p222, %r3, 14;
	ld.shared.f32 	%f13083, [_ZZ32flash_attention_v2_causal_kernelILi64ELi64ELi64EEvPKfS1_S1_PfiiiifE8K_shared+52];
	fma.rn.f32 	%f22421, %f22341, %f13083, %f22421;
	@%p222 bra 	$L__BB0_139;
	setp.eq.s32 	%p223, %r3, 15;
	ld.shared.f32 	%f13084, [_ZZ32flash_attention_v2_causal_kernelILi64ELi64ELi64EEvPKfS1_S1_PfiiiifE8K_shared+56];
	fma.rn.f32 	%f22421, %f22340, %f13084, %f22421;
	@%p223 bra 	$L__BB0_139;
	setp.eq.s32 	%p224, %r3, 16;
	ld.shared.f32 	%f13085, [_ZZ32flash_attention_v2_causal_kernelILi64ELi64ELi64EEvPKfS1_S1_PfiiiifE8K_shared+60];
	fma.rn.f32 	%f22421, %f22339, %f13085, %f22421;
	@%p224 bra 	$L__BB0_139;
	setp.eq.s32 	%p225, %r3, 17;
	ld.shared.f32 	%f13086, [_ZZ32flash_attention_v2_causal_kernelILi64ELi64ELi64EEvPKfS1_S1_PfiiiifE8K_shared+64];
	fma.rn.f32 	%f22421, %f22338, %f13086, %f22421;
	@%p225 bra 	$L__BB0_139;
	setp.eq.s32 	%p226, %r3, 18;
	ld.shared.f32 	%f13087, [_ZZ32flash_attention_v2_causal_kernelILi64ELi64ELi64EEvPKfS1_S1_PfiiiifE8K_shared+68];
	fma.rn.f32 	%f22421, %f22337, %f13087, %f22421;
	@%p226 bra 	$L__BB0_139;
	setp.eq.s32 	%p227, %r3, 19;
	ld.shared.f32 	%f13088, [_ZZ32flash_attention_v2_causal_kernelILi64ELi64ELi64EEvPKfS1_S1_PfiiiifE8K_shared+72];
	fma.rn.f32 	%f22421, %f22336, %f13088, %f22421;
	@%p227 bra 	$L__BB0_139;
	setp.eq.s32 	%p228, %r3, 20;
	ld.shared.f32 	%f13089, [_ZZ32flash_attention_v2_causal_kernelILi64ELi64ELi64EEvPKfS1_S1_PfiiiifE8K_shared+76];
	fma.rn.f32 	%f22421, %f22335, %f13089, %f22421;
	@%p228 bra 	$L__BB0_139;
	setp.eq.s32 	%p229, %r3, 21;
	ld.shared.f32 	%f13090, [_ZZ32flash_attention_v2_causal_kernelILi64ELi64ELi64EEvPKfS1_S1_PfiiiifE8K_shared+80];
	fma.rn.f32 	%f22421, %f22334, %f13090, %f22421;
	@%p229 bra 	$L__BB0_139;
	setp.eq.s32 	%p230, %r3, 22;
	ld.shared.f32 	%f13091, [_ZZ32flash_attention_v2_causal_kernelILi64ELi64ELi64EEvPKfS1_S1_PfiiiifE8K_shared+84];
	fma.rn.f32 	%f22421, %f22333, %f13091, %f22421;
	@%p230 bra 	$L__BB0_139;
	setp.eq.s32 	%p231, %r3, 23;
	ld.shared.f32 	%f13092, [_ZZ32flash_attention_v2_causal_kernelILi64ELi64ELi64EEvPKfS1_S1_PfiiiifE8K_shared+88];
	fma.rn.f32 	%f22421, %f22332, %f13092, %f22421;
	@%p231 bra 	$L__BB0_139;
	setp.eq.s32 	%p232, %r3, 24;
	ld.shared.f32 	%f13093, [_ZZ32flash_attention_v2_causal_kernelILi64ELi64ELi64EEvPKfS1_S1_PfiiiifE8K_shared+92];
	fma.rn.f32 	%f22421, %f22331, %f13093, %f22421;
	@%p232 bra 	$L__BB0_139;
	setp.eq.s32 	%p233, %r3, 25;
	ld.shared.f32 	%f13094, [_ZZ32flash_attention_v2_causal_kernelILi64ELi64ELi64EEvPKfS1_S1_PfiiiifE8K_shared+96];
	fma.rn.f32 	%f22421, %f22330, %f13094, %f22421;
	@%p233 bra 	$L__BB0_139;
	setp.eq.s32 	%p234, %r3, 26;
	ld.shared.f32 	%f13095, [_ZZ32flash_attention_v2_causal_kernelILi64ELi64ELi64EEvPKfS1_S1_PfiiiifE8K_shared+100];
	fma.rn.f32 	%f22421, %f22329, %f13095, %f22421;
	@%p234 bra 	$L__BB0_139;
	setp.eq.s32 	%p235, %r3, 27;
	ld.shared.f32 	%f13096, [_ZZ32flash_attention_v2_causal_kernelILi64ELi64ELi64EEvPKfS1_S1_PfiiiifE8K_shared+104];
	fma.rn.f32 	%f22421, %f22328, %f13096, %f22421;
	@%p235 bra 	$L__BB0_139;
	setp.eq.s32 	%p236, %r3, 28;
	ld.shared.f32 	%f13097, [_ZZ32flash_attention_v2_causal_kernelILi64ELi64ELi64EEvPKfS1_S1_PfiiiifE8K_shared+108];
	fma.rn.f32 	%f22421, %f22327, %f13097, %f22421;
	@%p236 bra 	$L__BB0_139;
	setp.eq.s32 	%p237, %r3, 29;
	ld.shared.f32 	%f13098, [_ZZ32flash_attention_v2_causal_kernelILi64ELi64ELi64EEvPKfS1_S1_PfiiiifE8K_shared+112];
	fma.rn.f32 	%f22421, %f22326, %f13098, %f22421;
	@%p237 bra 	$L__BB0_139;
	setp.eq.s32 	%p238, %r3, 30;
	ld.shared.f32 	%f13099, [_ZZ32flash_attention_v2_causal_kernelILi64ELi64ELi64EEvPKfS1_S1_PfiiiifE8K_shared+116];
	fma.rn.f32 	%f22421, %f22325, %f13099, %f22421;
	@%p238 bra 	$L__BB0_139;
	setp.eq.s32 	%p239, %r3, 31;
	ld.shared.f32 	%f13100, [_ZZ32flash_attention_v2_causal_kernelILi64ELi64ELi64EEvPKfS1_S1_PfiiiifE8K_shared+120];
	fma.rn.f32 	%f22421, %f22324, %f13100, %f22421;
	@%p239 bra 	$L__BB0_139;
	setp.eq.s32 	%p240, %r3, 32;
	ld.shared.f32 	%f13101, [_ZZ32flash_attention_v2_causal_kernelILi64ELi64ELi64EEvPKfS1_S1_PfiiiifE8K_shared+124];
	fma.rn.f32 	%f22421, %f22323, %f13101, %f22421;
	@%p240 bra 	$L__BB0_139;
	setp.eq.s32 	%p241, %r3, 33;
	ld.shared.f32 	%f13102, [_ZZ32flash_attention_v2_causal_kernelILi64ELi64ELi64EEvPKfS1_S1_PfiiiifE8K_shared+128];
	fma.rn.f32 	%f22421, %f22322, %f13102, %f22421;
	@%p241 bra 	$L__BB0_139;
	setp.eq.s32 	%p242, %r3, 34;
	ld.shared.f32 	%f13103, [_ZZ32flash_attention_v2_causal_kernelILi64ELi64ELi64EEvPKfS1_S1_PfiiiifE8K_shared+132];
	fma.rn.f32 	%f22421, %f22321, %f13103, %f22421;
	@%p242 bra 	$L__BB0_139;
	setp.eq.s32 	%p243, %r3, 35;
	ld.shared.f32 	%f13104, [_ZZ32flash_attention_v2_causal_kernelILi64ELi64ELi64EEvPKfS1_S1_PfiiiifE8K_shared+136];
	fma.rn.f32 	%f22421, %f22320, %f13104, %f22421;
	@%p243 bra 	$L__BB0_139;
	setp.eq.s32 	%p244, %r3, 36;
	ld.shared.f32 	%f13105, [_ZZ32flash_attention_v2_causal_kernelILi64ELi64ELi64EEvPKfS1_S1_PfiiiifE8K_shared+140];
	fma.rn.f32 	%f22421, %f22319, %f13105, %f22421;
	@%p244 bra 	$L__BB0_139;
	setp.eq.s32 	%p245, %r3, 37;
	ld.shared.f32 	%f13106, [_ZZ32flash_attention_v2_causal_kernelILi64ELi64ELi64EEvPKfS1_S1_PfiiiifE8K_shared+144];
	fma.rn.f32 	%f22421, %f22318, %f13106, %f22421;
	@%p245 bra 	$L__BB0_139;
	setp.eq.s32 	%p246, %r3, 38;
	ld.shared.f32 	%f13107, [_ZZ32flash_attention_v2_causal_kernelILi64ELi64ELi64EEvPKfS1_S1_PfiiiifE8K_shared+148];
	fma.rn.f32 	%f22421, %f22317, %f13107, %f22421;
	@%p246 bra 	$L__BB0_139;
	setp.eq.s32 	%p247, %r3, 39;
	ld.shared.f32 	%f13108, [_ZZ32flash_attention_v2_causal_kernelILi64ELi64ELi64EEvPKfS1_S1_PfiiiifE8K_shared+152];
	fma.rn.f32 	%f22421, %f22316, %f13108, %f22421;
	@%p247 bra 	$L__BB0_139;
	setp.eq.s32 	%p248, %r3, 40;
	ld.shared.f32 	%f13109, [_ZZ32flash_attention_v2_causal_kernelILi64ELi64ELi64EEvPKfS1_S1_PfiiiifE8K_shared+156];
	fma.rn.f32 	%f22421, %f22315, %f13109, %f22421;
	@%p248 bra 	$L__BB0_139;
	setp.eq.s32 	%p249, %r3, 41;
	ld.shared.f32 	%f13110, [_ZZ32flash_attention_v2_causal_kernelILi64ELi64ELi64EEvPKfS1_S1_PfiiiifE8K_shared+160];
	fma.rn.f32 	%f22421, %f22314, %f13110, %f22421;
	@%p249 bra 	$L__BB0_139;
	setp.eq.s32 	%p250, %r3, 42;
	ld.shared.f32 	%f13111, [_ZZ32flash_attention_v2_causal_kernelILi64ELi64ELi64EEvPKfS1_S1_PfiiiifE8K_shared+164];
	fma.rn.f32 	%f22421, %f22313, %f13111, %f22421;
	@%p250 bra 	$L__BB0_139;
	setp.eq.s32 	%p251, %r3, 43;
	ld.shared.f32 	%f13112, [_ZZ32flash_attention_v2_causal_kernelILi64ELi64ELi64EEvPKfS1_S1_PfiiiifE8K_shared+168];
	fma.rn.f32 	%f22421, %f22312, %f13112, %f22421;
	@%p251 bra 	$L__BB0_139;
	setp.eq.s32 	%p252, %r3, 44;
	ld.shared.f32 	%f13113, [_ZZ32flash_attention_v2_causal_kernelILi64ELi64ELi64EEvPKfS1_S1_PfiiiifE8K_shared+172];
	fma.rn.f32 	%f22421, %f22311, %f13113, %f22421;
	@%p252 bra 	$L__BB0_139;
	setp.eq.s32 	%p253, %r3, 45;
	ld.shared.f32 	%f13114, [_ZZ32flash_attention_v2_causal_kernelILi64ELi64ELi64EEvPKfS1_S1_PfiiiifE8K_shared+176];
	fma.rn.f32 	%f22421, %f22310, %f13114, %f22421;
	@%p253 bra 	$L__BB0_139;
	setp.eq.s32 	%p254, %r3, 46;
	ld.shared.f32 	%f13115, [_ZZ32flash_attention_v2_causal_kernelILi64ELi64ELi64EEvPKfS1_S1_PfiiiifE8K_shared+180];
	fma.rn.f32 	%f22421, %f22309, %f13115, %f22421;
	@%p254 bra 	$L__BB0_139;
	setp.eq.s32 	%p255, %r3, 47;
	ld.shared.f32 	%f13116, [_ZZ32flash_attention_v2_causal_kernelILi64ELi64ELi64EEvPKfS1_S1_PfiiiifE8K_shared+184];
	fma.rn.f32 	%f22421, %f22308, %f13116, %f22421;
	@%p255 bra 	$L__BB0_139;
	setp.eq.s32 	%p256, %r3, 48;
	ld.shared.f32 	%f13117, [_ZZ32flash_attention_v2_causal_kernelILi64ELi64ELi64EEvPKfS1_S1_PfiiiifE8K_shared+188];
	fma.rn.f32 	%f22421, %f22307, %f13117, %f22421;
	@%p256 bra 	$L__BB0_139;
	setp.eq.s32 	%p257, %r3, 49;
	ld.shared.f32 	%f13118, [_ZZ32flash_attention_v2_causal_kernelILi64ELi64ELi64EEvPKfS1_S1_PfiiiifE8K_shared+192];
	fma.rn.f32 	%f22421, %f22306, %f13118, %f22421;
	@%p257 bra 	$L__BB0_139;
	setp.eq.s32 	%p258, %r3, 50;
	ld.shared.f32 	%f13119, [_ZZ32flash_attention_v2_causal_kernelILi64ELi64ELi64EEvPKfS1_S1_PfiiiifE8K_shared+196];
	fma.rn.f32 	%f22421, %f22305, %f13119, %f22421;
	@%p258 bra 	$L__BB0_139;
	setp.eq.s32 	%p259, %r3, 51;
	ld.shared.f32 	%f13120, [_ZZ32flash_attention_v2_causal_kernelILi64ELi64ELi64EEvPKfS1_S1_PfiiiifE8K_shared+200];
	fma.rn.f32 	%f22421, %f22304, %f13120, %f22421;
	@%p259 bra 	$L__BB0_139;
	setp.eq.s32 	%p260, %r3, 52;
	ld.shared.f32 	%f13121, [_ZZ32flash_attention_v2_causal_kernelILi64ELi64ELi64EEvPKfS1_S1_PfiiiifE8K_shared+204];
	fma.rn.f32 	%f22421, %f22303, %f13121, %f22421;
	@%p260 bra 	$L__BB0_139;
	setp.eq.s32 	%p261, %r3, 53;
	ld.shared.f32 	%f13122, [_ZZ32flash_attention_v2_causal_kernelILi64ELi64ELi64EEvPKfS1_S1_PfiiiifE8K_shared+208];
	fma.rn.f32 	%f22421, %f22302, %f13122, %f22421;
	@%p261 bra 	$L__BB0_139;
	setp.eq.s32 	%p262, %r3, 54;
	ld.shared.f32 	%f13123, [_ZZ32flash_attention_v2_causal_kernelILi64ELi64ELi64EEvPKfS1_S1_PfiiiifE8K_shared+212];
	fma.rn.f32 	%f22421, %f22301, %f13123, %f22421;
	@%p262 bra 	$L__BB0_139;
	setp.eq.s32 	%p263, %r3, 55;
	ld.shared.f32 	%f13124, [_ZZ32flash_attention_v2_causal_kernelILi64ELi64ELi64EEvPKfS1_S1_PfiiiifE8K_shared+216];
	fma.rn.f32 	%f22421, %f22300, %f13124, %f22421;
	@%p263 bra 	$L__BB0_139;
	setp.eq.s32 	%p264, %r3, 56;
	ld.shared.f32 	%f13125, [_ZZ32flash_attention_v2_causal_kernelILi64ELi64ELi64EEvPKfS1_S1_PfiiiifE8K_shared+220];
	fma.rn.f32 	%f22421, %f22299, %f13125, %f22421;
	@%p264 bra 	$L__BB0_139;
	setp.eq.s32 	%p265, %r3, 57;
	ld.shared.f32 	%f13126, [_ZZ32flash_attention_v2_causal_kernelILi64ELi64ELi64EEvPKfS1_S1_PfiiiifE8K_shared+224];
	fma.rn.f32 	%f22421, %f22298, %f13126, %f22421;
	@%p265 bra 	$L__BB0_139;
	setp.eq.s32 	%p266, %r3, 58;
	ld.shared.f32 	%f13127, [_ZZ32flash_attention_v2_causal_kernelILi64ELi64ELi64EEvPKfS1_S1_PfiiiifE8K_shared+228];
	fma.rn.f32 	%f22421, %f22297, %f13127, %f22421;
	@%p266 bra 	$L__BB0_139;
	setp.eq.s32 	%p267, %r3, 59;
	ld.shared.f32 	%f13128, [_ZZ32flash_attention_v2_causal_kernelILi64ELi64ELi64EEvPKfS1_S1_PfiiiifE8K_shared+232];
	fma.rn.f32 	%f22421, %f22296, %f13128, %f22421;
	@%p267 bra 	$L__BB0_139;
	setp.eq.s32 	%p268, %r3, 60;
	ld.shared.f32 	%f13129, [_ZZ32flash_attention_v2_causal_kernelILi64ELi64ELi64EEvPKfS1_S1_PfiiiifE8K_shared+236];
	fma.rn.f32 	%f22421, %f22295, %f13129, %f22421;
	@%p268 bra 	$L__BB0_139;
	setp.eq.s32 	%p269, %r3, 61;
	ld.shared.f32 	%f13130, [_ZZ32flash_attention_v2_causal_kernelILi64ELi64ELi64EEvPKfS1_S1_PfiiiifE8K_shared+240];
	fma.rn.f32 	%f22421, %f22294, %f13130, %f22421;
	@%p269 bra 	$L__BB0_139;
	setp.eq.s32 	%p270, %r3, 62;
	ld.shared.f32 	%f13131, [_ZZ32flash_attention_v2_causal_kernelILi64ELi64ELi64EEvPKfS1_S1_PfiiiifE8K_shared+244];
	fma.rn.f32 	%f22421, %f22293, %f13131, %f22421;
	@%p270 bra 	$L__BB0_139;
	setp.eq.s32 	%p271, %r3, 63;
	ld.shared.f32 	%f13132, [_ZZ32flash_attention_v2_causal_kernelILi64ELi64ELi64EEvPKfS1_S1_PfiiiifE8K_shared+248];
	fma.rn.f32 	%f22421, %f22292, %f13132, %f22421;
	@%p271 bra 	$L__BB0_139;
	ld.shared.f32 	%f13133, [_ZZ32flash_attention_v2_causal_kernelILi64ELi64ELi64EEvPKfS1_S1_PfiiiifE8K_shared+252];
	fma.rn.f32 	%f22421, %f22291, %f13133, %f22421;
$L__BB0_139:
	ld.param.u32 	%r1319, [_Z32flash_attention_v2_causal_kernelILi64ELi64ELi64EEvPKfS1_S1_Pfiiiif_param_6];
	shl.b32 	%r134, %r1581, 6;
	or.b32  	%r135, %r134, 1;
	setp.ge.s32 	%p272, %r135, %r1319;
	mov.u32 	%r136, %ctaid.x;
	shl.b32 	%r137, %r136, 6;
	mov.u32 	%r138, %tid.x;
	and.b32  	%r139, %r138, 63;
	or.b32  	%r140, %r137, %r139;
	setp.ge.u32 	%p273, %r134, %r140;
	mov.f32 	%f22422, 0fFF7FFFFF;
	or.pred  	%p274, %p272, %p273;
	@%p274 bra 	$L__BB0_204;
	ld.param.u32 	%r1451, [_Z32flash_attention_v2_causal_kernelILi64ELi64ELi64EEvPKfS1_S1_Pfiiiif_param_7];
	setp.eq.s32 	%p275, %r1451, 1;
	ld.shared.f32 	%f13135, [_ZZ32flash_attention_v2_causal_kernelILi64ELi64ELi64EEvPKfS1_S1_PfiiiifE8K_shared+260];
	fma.rn.f32 	%f22422, %f22354, %f13135, 0f00000000;
	@%p275 bra 	$L__BB0_204;
	setp.eq.s32 	%p276, %r3, 2;
	ld.shared.f32 	%f13136, [_ZZ32flash_attention_v2_causal_kernelILi64ELi64ELi64EEvPKfS1_S1_PfiiiifE8K_shared+264];
	fma.rn.f32 	%f22422, %f22353, %f13136, %f22422;
	@%p276 bra 	$L__BB0_204;
	setp.eq.s32 	%p277, %r3, 3;
	ld.shared.f32 	%f13137, [_ZZ32flash_attention_v2_causal_kernelILi64ELi64ELi64EEvPKfS1_S1_PfiiiifE8K_shared+268];
	fma.rn.f32 	%f22422, %f22352, %f13137, %f22422;
	@%p277 bra 	$L__BB0_204;
	setp.eq.s32 	%p278, %r3, 4;
	ld.shared.f32 	%f13138, [_ZZ32flash_attention_v2_causal_kernelILi64ELi64ELi64EEvPKfS1_S1_PfiiiifE8K_shared+272];
	fma.rn.f32 	%f22422, %f22351, %f13138, %f22422;
	@%p278 bra 	$L__BB0_204;
	setp.eq.s32 	%p279, %r3, 5;
	ld.shared.f32 	%f13139, [_ZZ32flash_attention_v2_causal_kernelILi64ELi64ELi64EEvPKfS1_S1_PfiiiifE8K_shared+276];
	fma.rn.f32 	%f22422, %f22350, %f13139, %f22422;
	@%p279 bra 	$L__BB0_204;
	setp.eq.s32 	%p280, %r3, 6;
	ld.shared.f32 	%f13140, [_ZZ32flash_attention_v2_causal_kernelILi64ELi64ELi64EEvPKfS1_S1_PfiiiifE8K_shared+280];
	fma.rn.f32 	%f22422, %f22349, %f13140, %f22422;
	@%p280 bra 	$L__BB0_204;
	setp.eq.s32 	%p281, %r3, 7;
	ld.shared.f32 	%f13141, [_ZZ32flash_attention_v2_causal_kernelILi64ELi64ELi64EEvPKfS1_S1_PfiiiifE8K_shared+284];
	fma.rn.f32 	%f22422, %f22348, %f13141, %f22422;
	@%p281 bra 	$L__BB0_204;
	setp.eq.s32 	%p282, %r3, 8;
	ld.shared.f32 	%f13142, [_ZZ32flash_attention_v2_causal_kernelILi64ELi64ELi64EEvPKfS1_S1_PfiiiifE8K_shared+288];
	fma.rn.f32 	%f22422, %f22347, %f13142, %f22422;
	@%p282 bra 	$L__BB0_204;
	setp.eq.s32 	%p283, %r3, 9;
	ld.shared.f32 	%f13143, [_ZZ32flash_attention_v2_causal_kernelILi64ELi64ELi64EEvPKfS1_S1_PfiiiifE8K_shared+292];
	fma.rn.f32 	%f22422, %f22346, %f13143, %f22422;
	@%p283 bra 	$L__BB0_204;
	setp.eq.s32 	%p284, %r3, 10;
	ld.shared.f32 	%f13144, [_ZZ32flash_attention_v2_causal_kernelILi64ELi64ELi64EEvPKfS1_S1_PfiiiifE8K_shared+296];
	fma.rn.f32 	%f22422, %f22345, %f13144, %f22422;
	@%p284 bra 	$L__BB0_204;
	setp.eq.s32 	%p285, %r3, 11;
	ld.shared.f32 	%f13145, [_ZZ32flash_attention_v2_causal_kernelILi64ELi64ELi64EEvPKfS1_S1_PfiiiifE8K_shared+300];
	fma.rn.f32 	%f22422, %f22344, %f13145, %f22422;
	@%p285 bra 	$L__BB0_204;
	setp.eq.s32 	%p286, %r3, 12;
	ld.shared.f32 	%f13146, [_ZZ32flash_attention_v2_causal_kernelILi64ELi64ELi64EEvPKfS1_S1_PfiiiifE8K_shared+304];
	fma.rn.f32 	%f22422, %f22343, %f13146, %f22422;
	@%p286 bra 	$L__BB0_204;
	setp.eq.s32 	%p287, %r3, 13;
	ld.shared.f32 	%f13147, [_ZZ32flash_attention_v2_causal_kernelILi64ELi64ELi64EEvPKfS1_S1_PfiiiifE8K_shared+308];
	fma.rn.f32 	%f22422, %f22342, %f13147, %f22422;
	@%p287 bra 	$L__BB0_204;
	setp.eq.s32 	%p288, %r3, 14;
	ld.shared.f32 	%f13148, [_ZZ32flash_attention_v2_causal_kernelILi64ELi64ELi64EEvPKfS1_S1_PfiiiifE8K_shared+312];
	fma.rn.f32 	%f22422, %f22341, %f13148, %f22422;
	@%p288 bra 	$L__BB0_204;
	setp.eq.s32 	%p289, %r3, 15;
	ld.shared.f32 	%f13149, [_ZZ32flash_attention_v2_causal_kernelILi64ELi64ELi64EEvPKfS1_S1_PfiiiifE8K_shared+316];
	fma.rn.f32 	%f22422, %f22340, %f13149, %f22422;
	@%p289 bra 	$L__BB0_204;
	setp.eq.s32 	%p290, %r3, 16;
	ld.shared.f32 	%f13150, [_ZZ32flash_attention_v2_causal_kernelILi64ELi64ELi64EEvPKfS1_S1_PfiiiifE8K_shared+320];
	fma.rn.f32 	%f22422, %f22339, %f13150, %f22422;
	@%p290 bra 	$L__BB0_204;
	setp.eq.s32 	%p291, %r3, 17;
	ld.shared.f32 	%f13151, [_ZZ32flash_attention_v2_causal_kernelILi64ELi64ELi64EEvPKfS1_S1_PfiiiifE8K_shared+324];
	fma.rn.f32 	%f22422, %f22338, %f13151, %f22422;
	@%p291 bra 	$L__BB0_204;
	setp.eq.s32 	%p292, %r3, 18;
	ld.shared.f32 	%f13152, [_ZZ32flash_attention_v2_causal_kernelILi64ELi64ELi64EEvPKfS1_S1_PfiiiifE8K_shared+328];
	fma.rn.f32 	%f22422, %f22337, %f13152, %f22422;
	@%p292 bra 	$L__BB0_204;
	setp.eq.s32 	%p293, %r3, 19;
	ld.shared.f32 	%f13153, [_ZZ32flash_attention_v2_causal_kernelILi64ELi64ELi64EEvPKfS1_S1_PfiiiifE8K_shared+332];
	fma.rn.f32 	%f22422, %f22336, %f13153, %f22422;
	@%p293 bra 	$L__BB0_204;
	setp.eq.s32 	%p294, %r3, 20;
	ld.shared.f32 	%f13154, [_ZZ32flash_attention_v2_causal_kernelILi64ELi64ELi64EEvPKfS1_S1_PfiiiifE8K_shared+336];
	fma.rn.f32 	%f22422, %f22335, %f13154, %f22422;
	@%p294 bra 	$L__BB0_204;
	setp.eq.s32 	%p295, %r3, 21;
	ld.shared.f32 	%f13155, [_ZZ32flash_attention_v2_causal_kernelILi64ELi64ELi64EEvPKfS1_S1_PfiiiifE8K_shared+340];
	fma.rn.f32 	%f22422, %f22334, %f13155, %f22422;
	@%p295 bra 	$L__BB0_204;
	setp.eq.s32 	%p296, %r3, 22;
	ld.shared.f32 	%f13156, [_ZZ32flash_attention_v2_causal_kernelILi64ELi64ELi64EEvPKfS1_S1_PfiiiifE8K_shared+344];
	fma.rn.f32 	%f22422, %f22333, %f13156, %f22422;
	@%p296 bra 	$L__BB0_204;
	setp.eq.s32 	%p297, %r3, 23;
	ld.shared.f32 	%f13157, [_ZZ32flash_attention_v2_causal_kernelILi64ELi64ELi64EEvPKfS1_S1_PfiiiifE8K_shared+348];
	fma.rn.f32 	%f22422, %f22332, %f13157, %f22422;
	@%p297 bra 	$L__BB0_204;
	setp.eq.s32 	%p298, %r3, 24;
	ld.shared.f32 	%f13158, [_ZZ32flash_attention_v2_causal_kernelILi64ELi64ELi64EEvPKfS1_S1_PfiiiifE8K_shared+352];
	fma.rn.f32 	%f22422, %f22331, %f13158, %f22422;
	@%p298 bra 	$L__BB0_204;
	setp.eq.s32 	%p299, %r3, 25;
	ld.shared.f32 	%f13159, [_ZZ32flash_attention_v2_causal_kernelILi64ELi64ELi64EEvPKfS1_S1_PfiiiifE8K_shared+356];
	fma.rn.f32 	%f22422, %f22330, %f13159, %f22422;
	@%p299 bra 	$L__BB0_204;
	setp.eq.s32 	%p300, %r3, 26;
	ld.shared.f32 	%f13160, [_ZZ32flash_attention_v2_causal_kernelILi64ELi64ELi64EEvPKfS1_S1_PfiiiifE8K_shared+360];
	fma.rn.f32 	%f22422, %f22329, %f13160, %f22422;
	@%p300 bra 	$L__BB0_204;
	setp.eq.s32 	%p301, %r3, 27;
	ld.shared.f32 	%f13161, [_ZZ32flash_attention_v2_causal_kernelILi64ELi64ELi64EEvPKfS1_S1_PfiiiifE8K_shared+364];
	fma.rn.f32 	%f22422, %f22328, %f13161, %f22422;
	@%p301 bra 	$L__BB0_204;
	setp.eq.s32 	%p302, %r3, 28;
	ld.shared.f32 	%f13162, [_ZZ32flash_attention_v2_causal_kernelILi64ELi64ELi64EEvPKfS1_S1_PfiiiifE8K_shared+368];
	fma.rn.f32 	%f22422, %f22327, %f13162, %f22422;
	@%p302 bra 	$L__BB0_204;
	setp.eq.s32 	%p303, %r3, 29;
	ld.shared.f32 	%f13163, [_ZZ32flash_attention_v2_causal_kernelILi64ELi64ELi64EEvPKfS1_S1_PfiiiifE8K_shared+372];
	fma.rn.f32 	%f22422, %f22326, %f13163, %f22422;
	@%p303 bra 	$L__BB0_204;
	setp.eq.s32 	%p304, %r3, 30;
	ld.shared.f32 	%f13164, [_ZZ32flash_attention_v2_causal_kernelILi64ELi64ELi64EEvPKfS1_S1_PfiiiifE8K_shared+376];
	fma.rn.f32 	%f22422, %f22325, %f13164, %f22422;
	@%p304 bra 	$L__BB0_204;
	setp.eq.s32 	%p305, %r3, 31;
	ld.shared.f32 	%f13165, [_ZZ32flash_attention_v2_causal_kernelILi64ELi64ELi64EEvPKfS1_S1_PfiiiifE8K_shared+380];
	fma.rn.f32 	%f22422, %f22324, %f13165, %f22422;
	@%p305 bra 	$L__BB0_204;
	setp.eq.s32 	%p306, %r3, 32;
	ld.shared.f32 	%f13166, [_ZZ32flash_attention_v2_causal_kernelILi64ELi64ELi64EEvPKfS1_S1_PfiiiifE8K_shared+384];
	fma.rn.f32 	%f22422, %f22323, %f13166, %f22422;
	@%p306 bra 	$L__BB0_204;
	setp.eq.s32 	%p307, %r3, 33;
	ld.shared.f32 	%f13167, [_ZZ32flash_attention_v2_causal_kernelILi64ELi64ELi64EEvPKfS1_S1_PfiiiifE8K_shared+388];
	fma.rn.f32 	%f22422, %f22322, %f13167, %f22422;
	@%p307 bra 	$L__BB0_204;
	setp.eq.s32 	%p308, %r3, 34;
	ld.shared.f32 	%f13168, [_ZZ32flash_attention_v2_causal_kernelILi64ELi64ELi64EEvPKfS1_S1_PfiiiifE8K_shared+392];
	fma.rn.f32 	%f22422, %f22321, %f13168, %f22422;
	@%p308 bra 	$L__BB0_204;
	setp.eq.s32 	%p309, %r3, 35;
	ld.shared.f32 	%f13169, [_ZZ32flash_attention_v2_causal_kernelILi64ELi64ELi64EEvPKfS1_S1_PfiiiifE8K_shared+396];
	fma.rn.f32 	%f22422, %f22320, %f13169, %f22422;
	@%p309 bra 	$L__BB0_204;
	setp.eq.s32 	%p310, %r3, 36;
	ld.shared.f32 	%f13170, [_ZZ32flash_attention_v2_causal_kernelILi64ELi64ELi64EEvPKfS1_S1_PfiiiifE8K_shared+400];
	fma.rn.f32 	%f22422, %f22319, %f13170, %f22422;
	@%p310 bra 	$L__BB0_204;
	setp.eq.s32 	%p311, %r3, 37;
	ld.shared.f32 	%f13171, [_ZZ32flash_attention_v2_causal_kernelILi64ELi64ELi64EEvPKfS1_S1_PfiiiifE8K_shared+404];
	fma.rn.f32 	%f22422, %f22318, %f13171, %f22422;
	@%p311 bra 	$L__BB0_204;
	setp.eq.s32 	%p312, %r3, 38;
	ld.shared.f32 	%f13172, [_ZZ32flash_attention_v2_causal_kernelILi64ELi64ELi64EEvPKfS1_S1_PfiiiifE8K_shared+408];
	fma.rn.f32 	%f22422, %f22317, %f13172, %f22422;
	@%p312 bra 	$L__BB0_204;
	setp.eq.s32 	%p313, %r3, 39;
	ld.shared.f32 	%f13173, [_ZZ32flash_attention_v2_causal_kernelILi64ELi64ELi64EEvPKfS1_S1_PfiiiifE8K_shared+412];
	fma.rn.f32 	%f22422, %f22316, %f13173, %f22422;
	@%p313 bra 	$L__BB0_204;
	setp.eq.s32 	%p314, %r3, 40;
	ld.shared.f32 	%f13174, [_ZZ32flash_attention_v2_causal_kernelILi64ELi64ELi64EEvPKfS1_S1_PfiiiifE8K_shared+416];
	fma.rn.f32 	%f22422, %f22315, %f13174, %f22422;
	@%p314 bra 	$L__BB0_204;
	setp.eq.s32 	%p315, %r3, 41;
	ld.shared.f32 	%f13175, [_ZZ32flash_attention_v2_causal_kernelILi64ELi64ELi64EEvPKfS1_S1_PfiiiifE8K_shared+420];
	fma.rn.f32 	%f22422, %f22314, %f13175, %f22422;
	@%p315 bra 	$L__BB0_204;
	setp.eq.s32 	%p316, %r3, 42;
	ld.shared.f32 	%f13176, [_ZZ32flash_attention_v2_causal_kernelILi64ELi64ELi64EEvPKfS1_S1_PfiiiifE8K_shared+424];
	fma.rn.f32 	%f22422, %f22313, %f13176, %f22422;
	@%p316 bra 	$L__BB0_204;
	setp.eq.s32 	%p317, %r3, 43;
	ld.shared.f32 	%f13177, [_ZZ32flash_attention_v2_causal_kernelILi64ELi64ELi64EEvPKfS1_S1_PfiiiifE8K_shared+428];
	fma.rn.f32 	%f22422, %f22312, %f13177, %f22422;
	@%p317 bra 	$L__BB0_204;
	setp.eq.s32 	%p318, %r3, 44;
	ld.shared.f32 	%f13178, [_ZZ32flash_attention_v2_causal_kernelILi64ELi64ELi64EEvPKfS1_S1_PfiiiifE8K_shared+432];
	fma.rn.f32 	%f22422, %f22311, %f13178, %f22422;
	@%p318 bra 	$L__BB0_204;
	setp.eq.s32 	%p319, %r3, 45;
	ld.shared.f32 	%f13179, [_ZZ32flash_attention_v2_causal_kernelILi64ELi64ELi64EEvPKfS1_S1_PfiiiifE8K_shared+436];
	fma.rn.f32 	%f22422, %f22310, %f13179, %f22422;
	@%p319 bra 	$L__BB0_204;
	setp.eq.s32 	%p320, %r3, 46;
	ld.shared.f32 	%f13180, [_ZZ32flash_attention_v2_causal_kernelILi64ELi64ELi64EEvPKfS1_S1_PfiiiifE8K_shared+440];
	fma.rn.f32 	%f22422, %f22309, %f13180, %f22422;
	@%p320 bra 	$L__BB0_204;
	setp.eq.s32 	%p321, %r3, 47;
	ld.shared.f32 	%f13181, [_ZZ32flash_attention_v2_causal_kernelILi64ELi64ELi64EEvPKfS1_S1_PfiiiifE8K_shared+444];
	fma.rn.f32 	%f22422, %f22308, %f13181, %f22422;
	@%p321 bra 	$L__BB0_204;
	setp.eq.s32 	%p322, %r3, 48;
	ld.shared.f32 	%f13182, [_ZZ32flash_attention_v2_causal_kernelILi64ELi64ELi64EEvPKfS1_S1_PfiiiifE8K_shared+448];
	fma.rn.f32 	%f22422, %f22307, %f13182, %f22422;
	@%p322 bra 	$L__BB0_204;
	setp.eq.s32 	%p323, %r3, 49;
	ld.shared.f32 	%f13183, [_ZZ32flash_attention_v2_causal_kernelILi64ELi64ELi64EEvPKfS1_S1_PfiiiifE8K_shared+452];
	fma.rn.f32 	%f22422, %f22306, %f13183, %f22422;
	@%p323 bra 	$L__BB0_204;
	setp.eq.s32 	%p324, %r3, 50;
	ld.shared.f32 	%f13184, [_ZZ32flash_attention_v2_causal_kernelILi64ELi64ELi64EEvPKfS1_S1_PfiiiifE8K_shared+456];
	fma.rn.f32 	%f22422, %f22305, %f13184, %f22422;
	@%p324 bra 	$L__BB0_204;
	setp.eq.s32 	%p325, %r3, 51;
	ld.shared.f32 	%f13185, [_ZZ32flash_attention_v2_causal_kernelILi64ELi64ELi64EEvPKfS1_S1_PfiiiifE8K_shared+460];
	fma.rn.f32 	%f22422, %f22304, %f13185, %f22422;
	@%p325 bra 	$L__BB0_204;
	setp.eq.s32 	%p326, %r3, 52;
	ld.shared.f32 	%f13186, [_ZZ32flash_attention_v2_causal_kernelILi64ELi64ELi64EEvPKfS1_S1_PfiiiifE8K_shared+464];
	fma.rn.f32 	%f22422, %f22303, %f13186, %f22422;
	@%p326 bra 	$L__BB0_204;
	setp.eq.s32 	%p327, %r3, 53;
	ld.shared.f32 	%f13187, [_ZZ32flash_attention_v2_causal_kernelILi64ELi64ELi64EEvPKfS1_S1_PfiiiifE8K_shared+468];
	fma.rn.f32 	%f22422, %f22302, %f13187, %f22422;
	@%p327 bra 	$L__BB0_204;
	setp.eq.s32 	%p328, %r3, 54;
	ld.shared.f32 	%f13188, [_ZZ32flash_attention_v2_causal_kernelILi64ELi64ELi64EEvPKfS1_S1_PfiiiifE8K_shared+472];
	fma.rn.f32 	%f22422, %f22301, %f13188, %f22422;
	@%p328 bra 	$L__BB0_204;
	setp.eq.s32 	%p329, %r3, 55;
	ld.shared.f32 	%f13189, [_ZZ32flash_attention_v2_causal_kernelILi64ELi64ELi64EEvPKfS1_S1_PfiiiifE8K_shared+476];
	fma.rn.f32 	%f22422, %f22300, %f13189, %f22422;
	@%p329 bra 	$L__BB0_204;
	setp.eq.s32 	%p330, %r3, 56;
	ld.shared.f32 	%f13190, [_ZZ32flash_attention_v2_causal_kernelILi64ELi64ELi64EEvPKfS1_S1_PfiiiifE8K_shared+480];
	fma.rn.f32 	%f22422, %f22299, %f13190, %f22422;
	@%p330 bra 	$L__BB0_204;
	setp.eq.s32 	%p331, %r3, 57;
	ld.shared.f32 	%f13191, [_ZZ32flash_attention_v2_causal_kernelILi64ELi64ELi64EEvPKfS1_S1_PfiiiifE8K_shared+484];
	fma.rn.f32 	%f22422, %f22298, %f13191, %f22422;
	@%p331 bra 	$L__BB0_204;
	setp.eq.s32 	%p332, %r3, 58;
	ld.shared.f32 	%f13192, [_ZZ32flash_attention_v2_causal_kernelILi64ELi64ELi64EEvPKfS1_S1_PfiiiifE8K_shared+488];
	fma.rn.f32 	%f22422, %f22297, %f13192, %f22422;
	@%p332 bra 	$L__BB0_204;
	setp.eq.s32 	%p333, %r3, 59;
	ld.shared.f32 	%f13193, [_ZZ32flash_attention_v2_causal_kernelILi64ELi64ELi64EEvPKfS1_S1_PfiiiifE8K_shared+492];
	fma.rn.f32 	%f22422, %f22296, %f13193, %f22422;
	@%p333 bra 	$L__BB0_204;
	setp.eq.s32 	%p334, %r3, 60;
	ld.shared.f32 	%f13194, [_ZZ32flash_attention_v2_causal_kernelILi64ELi64ELi64EEvPKfS1_S1_PfiiiifE8K_shared+496];
	fma.rn.f32 	%f22422, %f22295, %f13194, %f22422;
	@%p334 bra 	$L__BB0_204;
	setp.eq.s32 	%p335, %r3, 61;
	ld.shared.f32 	%f13195, [_ZZ32flash_attention_v2_causal_kernelILi64ELi64ELi64EEvPKfS1_S1_PfiiiifE8K_shared+500];
	fma.rn.f32 	%f22422, %f22294, %f13195, %f22422;
	@%p335 bra 	$L__BB0_204;
	setp.eq.s32 	%p336, %r3, 62;
	ld.shared.f32 	%f13196, [_ZZ32flash_attention_v2_causal_kernelILi64ELi64ELi64EEvPKfS1_S1_PfiiiifE8K_shared+504];
	fma.rn.f32 	%f22422, %f22293, %f13196, %f22422;
	@%p336 bra 	$L__BB0_204;
	setp.eq.s32 	%p337, %r3, 63;
	ld.shared.f32 	%f13197, [_ZZ32flash_attention_v2_causal_kernelILi64ELi64ELi64EEvPKfS1_S1_PfiiiifE8K_shared+508];
	fma.rn.f32 	%f22422, %f22292, %f13197, %f22422;
	@%p337 bra 	$L__BB0_204;
	ld.shared.f32 	%f13198, [_ZZ32flash_attention_v2_causal_kernelILi64ELi64ELi64EEvPKfS1_S1_PfiiiifE8K_shared+512];
	fma.rn.f32 	%f22422, %f22291, %f13198, %f22422;
$L__BB0_204:
	ld.param.u32 	%r1320, [_Z32flash_attention_v2_causal_kernelILi64ELi64ELi64EEvPKfS1_S1_Pfiiiif_param_6];
	shl.b32 	%r142, %r1581, 6;
	or.b32  	%r143, %r142, 2;
	setp.ge.s32 	%p338, %r143, %r1320;
	mov.u32 	%r144, %ctaid.x;
	shl.b32 	%r145, %r144, 6;
	mov.u32 	%r146, %tid.x;
	and.b32  	%r147, %r146, 63;
	or.b32  	%r148, %r145, %r147;
	setp.gt.u32 	%p339, %r143, %r148;
	mov.f32 	%f22423, 0fFF7FFFFF;
	or.pred  	%p340, %p338, %p339;
	@%p340 bra 	$L__BB0_269;
	ld.param.u32 	%r1452, [_Z32flash_attention_v2_causal_kernelILi64ELi64ELi64EEvPKfS1_S1_Pfiiiif_param_7];
	setp.eq.s32 	%p341, %r1452, 1;
	ld.shared.f32 	%f13200, [_ZZ32flash_attention_v2_causal_kernelILi64ELi64ELi64EEvPKfS1_S1_PfiiiifE8K_shared+520];
	fma.rn.f32 	%f22423, %f22354, %f13200, 0f00000000;
	@%p341 bra 	$L__BB0_269;
	setp.eq.s32 	%p342, %r3, 2;
	ld.shared.f32 	%f13201, [_ZZ32flash_attention_v2_causal_kernelILi64ELi64ELi64EEvPKfS1_S1_PfiiiifE8K_shared+524];
	fma.rn.f32 	%f22423, %f22353, %f13201, %f22423;
	@%p342 bra 	$L__BB0_269;
	setp.eq.s32 	%p343, %r3, 3;
	ld.shared.f32 	%f13202, [_ZZ32flash_attention_v2_causal_kernelILi64ELi64ELi64EEvPKfS1_S1_PfiiiifE8K_shared+528];
	fma.rn.f32 	%f22423, %f22352, %f13202, %f22423;
	@%p343 bra 	$L__BB0_269;
	setp.eq.s32 	%p344, %r3, 4;
	ld.shared.f32 	%f13203, [_ZZ32flash_attention_v2_causal_kernelILi64ELi64ELi64EEvPKfS1_S1_PfiiiifE8K_shared+532];
	fma.rn.f32 	%f22423, %f22351, %f13203, %f22423;
	@%p344 bra 	$L__BB0_269;
	setp.eq.s32 	%p345, %r3, 5;
	ld.shared.f32 	%f13204, [_ZZ32flash_attention_v2_causal_kernelILi64ELi64ELi64EEvPKfS1_S1_PfiiiifE8K_shared+536];
	fma.rn.f32 	%f22423, %f22350, %f13204, %f22423;
	@%p345 bra 	$L__BB0_269;
	setp.eq.s32 	%p346, %r3, 6;
	ld.shared.f32 	%f13205, [_ZZ32flash_attention_v2_causal_kernelILi64ELi64ELi64EEvPKfS1_S1_PfiiiifE8K_shared+540];
	fma.rn.f32 	%f22423, %f22349, %f13205, %f22423;
	@%p346 bra 	$L__BB0_269;
	setp.eq.s32 	%p347, %r3, 7;
	ld.shared.f32 	%f13206, [_ZZ32flash_attention_v2_causal_kernelILi64ELi64ELi64EEvPKfS1_S1_PfiiiifE8K_shared+544];
	fma.rn.f32 	%f22423, %f22348, %f13206, %f22423;
	@%p347 bra 	$L__BB0_269;
	setp.eq.s32 	%p348, %r3, 8;
	ld.shared.f32 	%f13207, [_ZZ32flash_attention_v2_causal_kernelILi64ELi64ELi64EEvPKfS1_S1_PfiiiifE8K_shared+548];
	fma.rn.f32 	%f22423, %f22347, %f13207, %f22423;
	@%p348 bra 	$L__BB0_269;
	setp.eq.s32 	%p349, %r3, 9;
	ld.shared.f32 	%f13208, [_ZZ32flash_attention_v2_causal_kernelILi64ELi64ELi64EEvPKfS1_S1_PfiiiifE8K_shared+552];
	fma.rn.f32 	%f22423, %f22346, %f13208, %f22423;
	@%p349 bra 	$L__BB0_269;
	setp.eq.s32 	%p350, %r3, 10;
	ld.shared.f32 	%f13209, [_ZZ32flash_attention_v2_causal_kernelILi64ELi64ELi64EEvPKfS1_S1_PfiiiifE8K_shared+556];
	fma.rn.f32 	%f22423, %f22345, %f13209, %f22423;
	@%p350 bra 	$L__BB0_269;
	setp.eq.s32 	%p351, %r3, 11;
	ld.shared.f32 	%f13210, [_ZZ32flash_attention_v2_causal_kernelILi64ELi64ELi64EEvPKfS1_S1_PfiiiifE8K_shared+560];
	fma.rn.f32 	%f22423, %f22344, %f13210, %f22423;
	@%p351 bra 	$L__BB0_269;
	setp.eq.s32 	%p352, %r3, 12;
	ld.shared.f32 	%f13211, [_ZZ32flash_attention_v2_causal_kernelILi64ELi64ELi64EEvPKfS1_S1_PfiiiifE8K_shared+564];
	fma.rn.f32 	%f22423, %f22343, %f13211, %f22423;
	@%p352 bra 	$L__BB0_269;
	setp.eq.s32 	%p353, %r3, 13;
	ld.shared.f32 	%f13212, [_ZZ32flash_attention_v2_causal_kernelILi64ELi64ELi64EEvPKfS1_S1_PfiiiifE8K_shared+568];
	fma.rn.f32 	%f22423, %f22342, %f13212, %f22423;
	@%p353 bra 	$L__BB0_269;
	setp.eq.s32 	%p354, %r3, 14;
	ld.shared.f32 	%f13213, [_ZZ32flash_attention_v2_causal_kernelILi64ELi64ELi64EEvPKfS1_S1_PfiiiifE8K_shared+572];
	fma.rn.f32 	%f22423, %f22341, %f13213, %f22423;
	@%p354 bra 	$L__BB0_269;
	setp.eq.s32 	%p355, %r3, 15;
	ld.shared.f32 	%f13214, [_ZZ32flash_attention_v2_causal_kernelILi64ELi64ELi64EEvPKfS1_S1_PfiiiifE8K_shared+576];
	fma.rn.f32 	%f22423, %f22340, %f13214, %f22423;
	@%p355 bra 	$L__BB0_269;
	setp.eq.s32 	%p356, %r3, 16;
	ld.shared.f32 	%f13215, [_ZZ32flash_attention_v2_causal_kernelILi64ELi64ELi64EEvPKfS1_S1_PfiiiifE8K_shared+580];
	fma.rn.f32 	%f22423, %f22339, %f13215, %f22423;
	@%p356 bra 	$L__BB0_269;
	setp.eq.s32 	%p357, %r3, 17;
	ld.shared.f32 	%f13216, [_ZZ32flash_attention_v2_causal_kernelILi64ELi64ELi64EEvPKfS1_S1_PfiiiifE8K_shared+584];
	fma.rn.f32 	%f22423, %f22338, %f13216, %f22423;
	@%p357 bra 	$L__BB0_269;
	setp.eq.s32 	%p358, %r3, 18;
	ld.shared.f32 	%f13217, [_ZZ32flash_attention_v2_causal_kernelILi64ELi64ELi64EEvPKfS1_S1_PfiiiifE8K_shared+588];
	fma.rn.f32 	%f22423, %f22337, %f13217, %f22423;
	@%p358 bra 	$L__BB0_269;
	setp.eq.s32 	%p359, %r3, 19;
	ld.shared.f32 	%f13218, [_ZZ32flash_attention_v2_causal_kernelILi64ELi64ELi64EEvPKfS1_S1_PfiiiifE8K_shared+592];
	fma.rn.f32 	%f22423, %f22336, %f13218, %f22423;
	@%p359 bra 	$L__BB0_269;
	setp.eq.s32 	%p360, %r3, 20;
	ld.shared.f32 	%f13219, [_ZZ32flash_attention_v2_causal_kernelILi64ELi64ELi64EEvPKfS1_S1_PfiiiifE8K_shared+596];
	fma.rn.f32 	%f22423, %f22335, %f13219, %f22423;
	@%p360 bra 	$L__BB0_269;
	setp.eq.s32 	%p361, %r3, 21;
	ld.shared.f32 	%f13220, [_ZZ32flash_attention_v2_causal_kernelILi64ELi64ELi64EEvPKfS1_S1_PfiiiifE8K_shared+600];
	fma.rn.f32 	%f22423, %f22334, %f13220, %f22423;
	@%p361 bra 	$L__BB0_269;
	setp.eq.s32 	%p362, %r3, 22;
	ld.shared.f32 	%f13221, [_ZZ32flash_attention_v2_causal_kernelILi64ELi64ELi64EEvPKfS1_S1_PfiiiifE8K_shared+604];
	fma.rn.f32 	%f22423, %f22333, %f13221, %f22423;
	@%p362 bra 	$L__BB0_269;
	setp.eq.s32 	%p363, %r3, 23;
	ld.shared.f32 	%f13222, [_ZZ32flash_attention_v2_causal_kernelILi64ELi64ELi64EEvPKfS1_S1_PfiiiifE8K_shared+608];
	fma.rn.f32 	%f22423, %f22332, %f13222, %f22423;
	@%p363 bra 	$L__BB0_269;
	setp.eq.s32 	%p364, %r3, 24;
	ld.shared.f32 	%f13223, [_ZZ32flash_attention_v2_causal_kernelILi64ELi64ELi64EEvPKfS1_S1_PfiiiifE8K_shared+612];
	fma.rn.f32 	%f22423, %f22331, %f13223, %f22423;
	@%p364 bra 	$L__BB0_269;
	setp.eq.s32 	%p365, %r3, 25;
	ld.shared.f32 	%f13224, [_ZZ32flash_attention_v2_causal_kernelILi64ELi64ELi64EEvPKfS1_S1_PfiiiifE8K_shared+616];
	fma.rn.f32 	%f22423, %f22330, %f13224, %f22423;
	@%p365 bra 	$L__BB0_269;
	setp.eq.s32 	%p366, %r3, 26;
	ld.shared.f32 	%f13225, [_ZZ32flash_attention_v2_causal_kernelILi64ELi64ELi64EEvPKfS1_S1_PfiiiifE8K_shared+620];
	fma.rn.f32 	%f22423, %f22329, %f13225, %f22423;
	@%p366 bra 	$L__BB0_269;
	setp.eq.s32 	%p367, %r3, 27;
	ld.shared.f32 	%f13226, [_ZZ32flash_attention_v2_causal_kernelILi64ELi64ELi64EEvPKfS1_S1_PfiiiifE8K_shared+624];
	fma.rn.f32 	%f22423, %f22328, %f13226, %f22423;
	@%p367 bra 	$L__BB0_269;
	setp.eq.s32 	%p368, %r3, 28;
	ld.shared.f32 	%f13227, [_ZZ32flash_attention_v2_causal_kernelILi64ELi64ELi64EEvPKfS1_S1_PfiiiifE8K_shared+628];
	fma.rn.f32 	%f22423, %f22327, %f13227, %f22423;
	@%p368 bra 	$L__BB0_269;
	setp.eq.s32 	%p369, %r3, 29;
	ld.shared.f32 	%f13228, [_ZZ32flash_attention_v2_causal_kernelILi64ELi64ELi64EEvPKfS1_S1_PfiiiifE8K_shared+632];
	fma.rn.f32 	%f22423, %f22326, %f13228, %f22423;
	@%p369 bra 	$L__BB0_269;
	setp.eq.s32 	%p370, %r3, 30;
	ld.shared.f32 	%f13229, [_ZZ32flash_attention_v2_causal_kernelILi64ELi64ELi64EEvPKfS1_S1_PfiiiifE8K_shared+636];
	fma.rn.f32 	%f22423, %f22325, %f13229, %f22423;
	@%p370 bra 	$L__BB0_269;
	setp.eq.s32 	%p371, %r3, 31;
	ld.shared.f32 	%f13230, [_ZZ32flash_attention_v2_causal_kernelILi64ELi64ELi64EEvPKfS1_S1_PfiiiifE8K_shared+640];
	fma.rn.f32 	%f22423, %f22324, %f13230, %f22423;
	@%p371 bra 	$L__BB0_269;
	setp.eq.s32 	%p372, %r3, 32;
	ld.shared.f32 	%f13231, [_ZZ32flash_attention_v2_causal_kernelILi64ELi64ELi64EEvPKfS1_S1_PfiiiifE8K_shared+644];
	fma.rn.f32 	%f22423, %f22323, %f13231, %f22423;
	@%p372 bra 	$L__BB0_269;
	setp.eq.s32 	%p373, %r3, 33;
	ld.shared.f32 	%f13232, [_ZZ32flash_attention_v2_causal_kernelILi64ELi64ELi64EEvPKfS1_S1_PfiiiifE8K_shared+648];
	fma.rn.f32 	%f22423, %f22322, %f13232, %f22423;
	@%p373 bra 	$L__BB0_269;
	setp.eq.s32 	%p374, %r3, 34;
	ld.shared.f32 	%f13233, [_ZZ32flash_attention_v2_causal_kernelILi64ELi64ELi64EEvPKfS1_S1_PfiiiifE8K_shared+652];
	fma.rn.f32 	%f22423, %f22321, %f13233, %f22423;
	@%p374 bra 	$L__BB0_269;
	setp.eq.s32 	%p375, %r3, 35;
	ld.shared.f32 	%f13234, [_ZZ32flash_attention_v2_causal_kernelILi64ELi64ELi64EEvPKfS1_S1_PfiiiifE8K_shared+656];
	fma.rn.f32 	%f22423, %f22320, %f13234, %f22423;
	@%p375 bra 	$L__BB0_269;
	setp.eq.s32 	%p376, %r3, 36;
	ld.shared.f32 	%f13235, [_ZZ32flash_attention_v2_causal_kernelILi64ELi64ELi64EEvPKfS1_S1_PfiiiifE8K_shared+660];
	fma.rn.f32 	%f22423, %f22319, %f13235, %f22423;
	@%p376 bra 	$L__BB0_269;
	setp.eq.s32 	%p377, %r3, 37;
	ld.shared.f32 	%f13236, [_ZZ32flash_attention_v2_causal_kernelILi64ELi64ELi64EEvPKfS1_S1_PfiiiifE8K_shared+664];
	fma.rn.f32 	%f22423, %f22318, %f13236, %f22423;
	@%p377 bra 	$L__BB0_269;
	setp.eq.s32 	%p378, %r3, 38;
	ld.shared.f32 	%f13237, [_ZZ32flash_attention_v2_causal_kernelILi64ELi64ELi64EEvPKfS1_S1_PfiiiifE8K_shared+668];
	fma.rn.f32 	%f22423, %f22317, %f13237, %f22423;
	@%p378 bra 	$L__BB0_269;
	setp.eq.s32 	%p379, %r3, 39;
	ld.shared.f32 	%f13238, [_ZZ32flash_attention_v2_causal_kernelILi64ELi64ELi64EEvPKfS1_S1_PfiiiifE8K_shared+672];
	fma.rn.f32 	%f22423, %f22316, %f13238, %f22423;
	@%p379 bra 	$L__BB0_269;
	setp.eq.s32 	%p380, %r3, 40;
	ld.shared.f32 	%f13239, [_ZZ32flash_attention_v2_causal_kernelILi64ELi64ELi64EEvPKfS1_S1_PfiiiifE8K_shared+676];
	fma.rn.f32 	%f22423, %f22315, %f13239, %f22423;
	@%p380 bra 	$L__BB0_269;
	setp.eq.s32 	%p381, %r3, 41;
	ld.shared.f32 	%f13240, [_ZZ32flash_attention_v2_causal_kernelILi64ELi64ELi64EEvPKfS1_S1_PfiiiifE8K_shared+680];
	fma.rn.f32 	%f22423, %f22314, %f13240, %f22423;
	@%p381 bra 	$L__BB0_269;
	setp.eq.s32 	%p382, %r3, 42;
	ld.shared.f32 	%f13241, [_ZZ32flash_attention_v2_causal_kernelILi64ELi64ELi64EEvPKfS1_S1_PfiiiifE8K_shared+684];
	fma.rn.f32 	%f22423, %f22313, %f13241, %f22423;
	@%p382 bra 	$L__BB0_269;
	setp.eq.s32 	%p383, %r3, 43;
	ld.shared.f32 	%f13242, [_ZZ32flash_attention_v2_causal_kernelILi64ELi64ELi64EEvPKfS1_S1_PfiiiifE8K_shared+688];
	fma.rn.f32 	%f22423, %f22312, %f13242, %f22423;
	@%p383 bra 	$L__BB0_269;
	setp.eq.s32 	%p384, %r3, 44;
	ld.shared.f32 	%f13243, [_ZZ32flash_attention_v2_causal_kernelILi64ELi64ELi64EEvPKfS1_S1_PfiiiifE8K_shared+692];
	fma.rn.f32 	%f22423, %f22311, %f13243, %f22423;
	@%p384 bra 	$L__BB0_269;
	setp.eq.s32 	%p385, %r3, 45;
	ld.shared.f32 	%f13244, [_ZZ32flash_attention_v2_causal_kernelILi64ELi64ELi64EEvPKfS1_S1_PfiiiifE8K_shared+696];
	fma.rn.f32 	%f22423, %f22310, %f13244, %f22423;
	@%p385 bra 	$L__BB0_269;
	setp.eq.s32 	%p386, %r3, 46;
	ld.shared.f32 	%f13245, [_ZZ32flash_attention_v2_causal_kernelILi64ELi64ELi64EEvPKfS1_S1_PfiiiifE8K_shared+700];
	fma.rn.f32 	%f22423, %f22309, %f13245, %f22423;
	@%p386 bra 	$L__BB0_269;
	setp.eq.s32 	%p387, %r3, 47;
	ld.shared.f32 	%f13246, [_ZZ32flash_attention_v2_causal_kernelILi64ELi64ELi64EEvPKfS1_S1_PfiiiifE8K_shared+704];
	fma.rn.f32 	%f22423, %f22308, %f13246, %f22423;
	@%p387 bra 	$L__BB0_269;
	setp.eq.s32 	%p388, %r3, 48;
	ld.shared.f32 	%f13247, [_ZZ32flash_attention_v2_causal_kernelILi64ELi64ELi64EEvPKfS1_S1_PfiiiifE8K_shared+708];
	fma.rn.f32 	%f22423, %f22307, %f13247, %f22423;
	@%p388 bra 	$L__BB0_269;
	setp.eq.s32 	%p389, %r3, 49;
	ld.shared.f32 	%f13248, [_ZZ32flash_attention_v2_causal_kernelILi64ELi64ELi64EEvPKfS1_S1_PfiiiifE8K_shared+712];
	fma.rn.f32 	%f22423, %f22306, %f13248, %f22423;
	@%p389 bra 	$L__BB0_269;
	setp.eq.s32 	%p390, %r3, 50;
	ld.shared.f32 	%f13249, [_ZZ32flash_attention_v2_causal_kernelILi64ELi64ELi64EEvPKfS1_S1_PfiiiifE8K_shared+716];
	fma.rn.f32 	%f22423, %f22305, %f13249, %f22423;
	@%p390 bra 	$L__BB0_269;
	setp.eq.s32 	%p391, %r3, 51;
	ld.shared.f32 	%f13250, [_ZZ32flash_attention_v2_causal_kernelILi64ELi64ELi64EEvPKfS1_S1_PfiiiifE8K_shared+720];
	fma.rn.f32 	%f22423, %f22304, %f13250, %f22423;
	@%p391 bra 	$L__BB0_269;
	setp.eq.s32 	%p392, %r3, 52;
	ld.shared.f32 	%f13251, [_ZZ32flash_attention_v2_causal_kernelILi64ELi64ELi64EEvPKfS1_S1_PfiiiifE8K_shared+724];
	fma.rn.f32 	%f22423, %f22303, %f13251, %f22423;
	@%p392 bra 	$L__BB0_269;
	setp.eq.s32 	%p393, %r3, 53;
	ld.shared.f32 	%f13252, [_ZZ32flash_attention_v2_causal_kernelILi64ELi64ELi64EEvPKfS1_S1_PfiiiifE8K_shared+728];
	fma.rn.f32 	%f22423, %f22302, %f13252, %f22423;
	@%p393 bra 	$L__BB0_269;
	setp.eq.s32 	%p394, %r3, 54;
	ld.shared.f32 	%f13253, [_ZZ32flash_attention_v2_causal_kernelILi64ELi64ELi64EEvPKfS1_S1_PfiiiifE8K_shared+732];
	fma.rn.f32 	%f22423, %f22301, %f13253, %f22423;
	@%p394 bra 	$L__BB0_269;
	setp.eq.s32 	%p395, %r3, 55;
	ld.shared.f32 	%f13254, [_ZZ32flash_attention_v2_causal_kernelILi64ELi64ELi64EEvPKfS1_S1_PfiiiifE8K_shared+736];
	fma.rn.f32 	%f22423, %f22300, %f13254, %f22423;
	@%p395 bra 	$L__BB0_269;
	setp.eq.s32 	%p396, %r3, 56;
	ld.shared.f32 	%f13255, [_ZZ32flash_attention_v2_causal_kernelILi64ELi64ELi64EEvPKfS1_S1_PfiiiifE8K_shared+740];
	fma.rn.f32 	%f22423, %f22299, %f13255, %f22423;
	@%p396 bra 	$L__BB0_269;
	setp.eq.s32 	%p397, %r3, 57;
	ld.shared.f32 	%f13256, [_ZZ32flash_attention_v2_causal_kernelILi64ELi64ELi64EEvPKfS1_S1_PfiiiifE8K_shared+744];
	fma.rn.f32 	%f22423, %f22298, %f13256, %f22423;
	@%p397 bra 	$L__BB0_269;
	setp.eq.s32 	%p398, %r3, 58;
	ld.shared.f32 	%f13257, [_ZZ32flash_attention_v2_causal_kernelILi64ELi64ELi64EEvPKfS1_S1_PfiiiifE8K_shared+748];
	fma.rn.f32 	%f22423, %f22297, %f13257, %f22423;
	@%p398 bra 	$L__BB0_269;
	setp.eq.s32 	%p399, %r3, 59;
	ld.shared.f32 	%f13258, [_ZZ32flash_attention_v2_causal_kernelILi64ELi64ELi64EEvPKfS1_S1_PfiiiifE8K_shared+752];
	fma.rn.f32 	%f22423, %f22296, %f13258, %f22423;
	@%p399 bra 	$L__BB0_269;
	setp.eq.s32 	%p400, %r3, 60;
	ld.shared.f32 	%f13259, [_ZZ32flash_attention_v2_causal_kernelILi64ELi64ELi64EEvPKfS1_S1_PfiiiifE8K_shared+756];
	fma.rn.f32 	%f22423, %f22295, %f13259, %f22423;
	@%p400 bra 	$L__BB0_269;
	setp.eq.s32 	%p401, %r3, 61;
	ld.shared.f32 	%f13260, [_ZZ32flash_attention_v2_causal_kernelILi64ELi64ELi64EEvPKfS1_S1_PfiiiifE8K_shared+760];
	fma.rn.f32 	%f22423, %f22294, %f13260, %f22423;
	@%p401 bra 	$L__BB0_269;
	setp.eq.s32 	%p402, %r3, 62;
	ld.shared.f32 	%f13261, [_ZZ32flash_attention_v2_causal_kernelILi64ELi64ELi64EEvPKfS1_S1_PfiiiifE8K_shared+764];
	fma.rn.f32 	%f22423, %f22293, %f13261, %f22423;
	@%p402 bra 	$L__BB0_269;
	setp.eq.s32 	%p403, %r3, 63;
	ld.shared.f32 	%f13262, [_ZZ32flash_attention_v2_causal_kernelILi64ELi64ELi64EEvPKfS1_S1_PfiiiifE8K_shared+768];
	fma.rn.f32 	%f22423, %f22292, %f13262, %f22423;
	@%p403 bra 	$L__BB0_269;
	ld.shared.f32 	%f13263, [_ZZ32flash_attention_v2_causal_kernelILi64ELi64ELi64EEvPKfS1_S1_PfiiiifE8K_shared+772];
	fma.rn.f32 	%f22423, %f22291, %f13263, %f22423;
$L__BB0_269:
	ld.param.u32 	%r1321, [_Z32flash_attention_v2_causal_kernelILi64ELi64ELi64EEvPKfS1_S1_Pfiiiif_param_6];
	shl.b32 	%r150, %r1581, 6;
	or.b32  	%r151, %r150, 3;
	setp.ge.s32 	%p404, %r151, %r1321;
	mov.u32 	%r152, %ctaid.x;
	shl.b32 	%r153, %r152, 6;
	mov.u32 	%r154, %tid.x;
	and.b32  	%r155, %r154, 63;
	or.b32  	%r156, %r153, %r155;
	setp.gt.u32 	%p405, %r151, %r156;
	mov.f32 	%f22424, 0fFF7FFFFF;
	or.pred  	%p406, %p404, %p405;
	@%p406 bra 	$L__BB0_334;
	ld.param.u32 	%r1453, [_Z32flash_attention_v2_causal_kernelILi64ELi64ELi64EEvPKfS1_S1_Pfiiiif_param_7];
	setp.eq.s32 	%p407, %r1453, 1;
	ld.shared.f32 	%f13265, [_ZZ32flash_attention_v2_causal_kernelILi64ELi64ELi64EEvPKfS1_S1_PfiiiifE8K_shared+780];
	fma.rn.f32 	%f22424, %f22354, %f13265, 0f00000000;
	@%p407 bra 	$L__BB0_334;
	setp.eq.s32 	%p408, %r3, 2;
	ld.shared.f32 	%f13266, [_ZZ32flash_attention_v2_causal_kernelILi64ELi64ELi64EEvPKfS1_S1_PfiiiifE8K_shared+784];
	fma.rn.f32 	%f22424, %f22353, %f13266, %f22424;
	@%p408 bra 	$L__BB0_334;
	setp.eq.s32 	%p409, %r3, 3;
	ld.shared.f32 	%f13267, [_ZZ32flash_attention_v2_causal_kernelILi64ELi64ELi64EEvPKfS1_S1_PfiiiifE8K_shared+788];
	fma.rn.f32 	%f22424, %f22352, %f13267, %f22424;
	@%p409 bra 	$L__BB0_334;
	setp.eq.s32 	%p410, %r3, 4;
	ld.shared.f32 	%f13268, [_ZZ32flash_attention_v2_causal_kernelILi64ELi64ELi64EEvPKfS1_S1_PfiiiifE8K_shared+792];
	fma.rn.f32 	%f22424, %f22351, %f13268, %f22424;
	@%p410 bra 	$L__BB0_334;
	setp.eq.s32 	%p411, %r3, 5;
	ld.shared.f32 	%f13269, [_ZZ32flash_attention_v2_causal_kernelILi64ELi64ELi64EEvPKfS1_S1_PfiiiifE8K_shared+796];
	fma.rn.f32 	%f22424, %f22350, %f13269, %f22424;
	@%p411 bra 	$L__BB0_334;
	setp.eq.s32 	%p412, %r3, 6;
	ld.shared.f32 	%f13270, [_ZZ32flash_attention_v2_causal_kernelILi64ELi64ELi64EEvPKfS1_S1_PfiiiifE8K_shared+800];
	fma.rn.f32 	%f22424, %f22349, %f13270, %f22424;
	@%p412 bra 	$L__BB0_334;
	setp.eq.s32 	%p413, %r3, 7;
	ld.shared.f32 	%f13271, [_ZZ32flash_attention_v2_causal_kernelILi64ELi64ELi64EEvPKfS1_S1_PfiiiifE8K_shared+804];
	fma.rn.f32 	%f22424, %f22348, %f13271, %f22424;
	@%p413 bra 	$L__BB0_334;
	setp.eq.s32 	%p414, %r3, 8;
	ld.shared.f32 	%f13272, [_ZZ32flash_attention_v2_causal_kernelILi64ELi64ELi64EEvPKfS1_S1_PfiiiifE8K_shared+808];
	fma.rn.f32 	%f22424, %f22347, %f13272, %f22424;
	@%p414 bra 	$L__BB0_334;
	setp.eq.s32 	%p415, %r3, 9;
	ld.shared.f32 	%f13273, [_ZZ32flash_attention_v2_causal_kernelILi64ELi64ELi64EEvPKfS1_S1_PfiiiifE8K_shared+812];
	fma.rn.f32 	%f22424, %f22346, %f13273, %f22424;
	@%p415 bra 	$L__BB0_334;
	setp.eq.s32 	%p416, %r3, 10;
	ld.shared.f32 	%f13274, [_ZZ32flash_attention_v2_causal_kernelILi64ELi64ELi64EEvPKfS1_S1_PfiiiifE8K_shared+816];
	fma.rn.f32 	%f22424, %f22345, %f13274, %f22424;
	@%p416 bra 	$L__BB0_334;
	setp.eq.s32 	%p417, %r3, 11;
	ld.shared.f32 	%f13275, [_ZZ32flash_attention_v2_causal_kernelILi64ELi64ELi64EEvPKfS1_S1_PfiiiifE8K_shared+820];
	fma.rn.f32 	%f22424, %f22344, %f13275, %f22424;
	@%p417 bra 	$L__BB0_334;
	setp.eq.s32 	%p418, %r3, 12;
	ld.shared.f32 	%f13276, [_ZZ32flash_attention_v2_causal_kernelILi64ELi64ELi64EEvPKfS1_S1_PfiiiifE8K_shared+824];
	fma.rn.f32 	%f22424, %f22343, %f13276, %f22424;
	@%p418 bra 	$L__BB0_334;
	setp.eq.s32 	%p419, %r3, 13;
	ld.shared.f32 	%f13277, [_ZZ32flash_attention_v2_causal_kernelILi64ELi64ELi64EEvPKfS1_S1_PfiiiifE8K_shared+828];
	fma.rn.f32 	%f22424, %f22342, %f13277, %f22424;
	@%p419 bra 	$L__BB0_334;
	setp.eq.s32 	%p420, %r3, 14;
	ld.shared.f32 	%f13278, [_ZZ32flash_attention_v2_causal_kernelILi64ELi64ELi64EEvPKfS1_S1_PfiiiifE8K_shared+832];
	fma.rn.f32 	%f22424, %f22341, %f13278, %f22424;
	@%p420 bra 	$L__BB0_334;
	setp.eq.s32 	%p421, %r3, 15;
	ld.shared.f32 	%f13279, [_ZZ32flash_attention_v2_causal_kernelILi64ELi64ELi64EEvPKfS1_S1_PfiiiifE8K_shared+836];
	fma.rn.f32 	%f22424, %f22340, %f13279, %f22424;
	@%p421 bra 	$L__BB0_334;
	setp.eq.s32 	%p422, %r3, 16;
	ld.shared.f32 	%f13280, [_ZZ32flash_attention_v2_causal_kernelILi64ELi64ELi64EEvPKfS1_S1_PfiiiifE8K_shared+840];
	fma.rn.f32 	%f22424, %f22339, %f13280, %f22424;
	@%p422 bra 	$L__BB0_334;
	setp.eq.s32 	%p423, %r3, 17;
	ld.shared.f32 	%f13281, [_ZZ32flash_attention_v2_causal_kernelILi64ELi64ELi64EEvPKfS1_S1_PfiiiifE8K_shared+844];
	fma.rn.f32 	%f22424, %f22338, %f13281, %f22424;
	@%p423 bra 	$L__BB0_334;
	setp.eq.s32 	%p424, %r3, 18;
	ld.shared.f32 	%f13282, [_ZZ32flash_attention_v2_causal_kernelILi64ELi64ELi64EEvPKfS1_S1_PfiiiifE8K_shared+848];
	fma.rn.f32 	%f22424, %f22337, %f13282, %f22424;
	@%p424 bra 	$L__BB0_334;
	setp.eq.s32 	%p425, %r3, 19;
	ld.shared.f32 	%f13283, [_ZZ32flash_attention_v2_causal_kernelILi64ELi64ELi64EEvPKfS1_S1_PfiiiifE8K_shared+852];
	fma.rn.f32 	%f22424, %f22336, %f13283, %f22424;
	@%p425 bra 	$L__BB0_334;
	setp.eq.s32 	%p426, %r3, 20;
	ld.shared.f32 	%f13284, [_ZZ32flash_attention_v2_causal_kernelILi64ELi64ELi64EEvPKfS1_S1_PfiiiifE8K_shared+856];
	fma.rn.f32 	%f22424, %f22335, %f13284, %f22424;
	@%p426 bra 	$L__BB0_334;
	setp.eq.s32 	%p427, %r3, 21;
	ld.shared.f32 	%f13285, [_ZZ32flash_attention_v2_causal_kernelILi64ELi64ELi64EEvPKfS1_S1_PfiiiifE8K_shared+860];
	fma.rn.f32 	%f22424, %f22334, %f13285, %f22424;
	@%p427 bra 	$L__BB0_334;
	setp.eq.s32 	%p428, %r3, 22;
	ld.shared.f32 	%f13286, [_ZZ32flash_attention_v2_causal_kernelILi64ELi64ELi64EEvPKfS1_S1_PfiiiifE8K_shared+864];
	fma.rn.f32 	%f22424, %f22333, %f13286, %f22424;
	@%p428 bra 	$L__BB0_334;
	setp.eq.s32 	%p429, %r3, 23;
	ld.shared.f32 	%f13287, [_ZZ32flash_attention_v2_causal_kernelILi64ELi64ELi64EEvPKfS1_S1_PfiiiifE8K_shared+868];
	fma.rn.f32 	%f22424, %f22332, %f13287, %f22424;
	@%p429 bra 	$L__BB0_334;
	setp.eq.s32 	%p430, %r3, 24;
	ld.shared.f32 	%f13288, [_ZZ32flash_attention_v2_causal_kernelILi64ELi64ELi64EEvPKfS1_S1_PfiiiifE8K_shared+872];
	fma.rn.f32 	%f22424, %f22331, %f13288, %f22424;
	@%p430 bra 	$L__BB0_334;
	setp.eq.s32 	%p431, %r3, 25;
	ld.shared.f32 	%f13289, [_ZZ32flash_attention_v2_causal_kernelILi64ELi64ELi64EEvPKfS1_S1_PfiiiifE8K_shared+876];
	fma.rn.f32 	%f22424, %f22330, %f13289, %f22424;
	@%p431 bra 	$L__BB0_334;
	setp.eq.s32 	%p432, %r3, 26;
	ld.shared.f32 	%f13290, [_ZZ32flash_attention_v2_causal_kernelILi64ELi64ELi64EEvPKfS1_S1_PfiiiifE8K_shared+880];
	fma.rn.f32 	%f22424, %f22329, %f13290, %f22424;
	@%p432 bra 	$L__BB0_334;
	setp.eq.s32 	%p433, %r3, 27;
	ld.shared.f32 	%f13291, [_ZZ32flash_attention_v2_causal_kernelILi64ELi64ELi64EEvPKfS1_S1_PfiiiifE8K_shared+884];
	fma.rn.f32 	%f22424, %f22328, %f13291, %f22424;
	@%p433 bra 	$L__BB0_334;
	setp.eq.s32 	%p434, %r3, 28;
	ld.shared.f32 	%f13292, [_ZZ32flash_attention_v2_causal_kernelILi64ELi64ELi64EEvPKfS1_S1_PfiiiifE8K_shared+888];
	fma.rn.f32 	%f22424, %f22327, %f13292, %f22424;
	@%p434 bra 	$L__BB0_334;
	setp.eq.s32 	%p435, %r3, 29;
	ld.shared.f32 	%f13293, [_ZZ32flash_attention_v2_causal_kernelILi64ELi64ELi64EEvPKfS1_S1_PfiiiifE8K_shared+892];
	fma.rn.f32 	%f22424, %f22326, %f13293, %f22424;
	@%p435 bra 	$L__BB0_334;
	setp.eq.s32 	%p436, %r3, 30;
	ld.shared.f32 	%f13294, [_ZZ32flash_attention_v2_causal_kernelILi64ELi64ELi64EEvPKfS1_S1_PfiiiifE8K_shared+896];
	fma.rn.f32 	%f22424, %f22325, %f13294, %f22424;
	@%p436 bra 	$L__BB0_334;
	setp.eq.s32 	%p437, %r3, 31;
	ld.shared.f32 	%f13295, [_ZZ32flash_attention_v2_causal_kernelILi64ELi64ELi64EEvPKfS1_S1_PfiiiifE8K_shared+900];
	fma.rn.f32 	%f22424, %f22324, %f13295, %f22424;
	@%p437 bra 	$L__BB0_334;
	setp.eq.s32 	%p438, %r3, 32;
	ld.shared.f32 	%f13296, [_ZZ32flash_attention_v2_causal_kernelILi64ELi64ELi64EEvPKfS1_S1_PfiiiifE8K_shared+904];
	fma.rn.f32 	%f22424, %f22323, %f13296, %f22424;
	@%p438 bra 	$L__BB0_334;
	setp.eq.s32 	%p439, %r3, 33;
	ld.shared.f32 	%f13297, [_ZZ32flash_attention_v2_causal_kernelILi64ELi64ELi64EEvPKfS1_S1_PfiiiifE8K_shared+908];
	fma.rn.f32 	%f22424, %f22322, %f13297, %f22424;
	@%p439 bra 	$L__BB0_334;
	setp.eq.s32 	%p440, %r3, 34;
	ld.shared.f32 	%f13298, [_ZZ32flash_attention_v2_causal_kernelILi64ELi64ELi64EEvPKfS1_S1_PfiiiifE8K_shared+912];
	fma.rn.f32 	%f22424, %f22321, %f13298, %f22424;
	@%p440 bra 	$L__BB0_334;
	setp.eq.s32 	%p441, %r3, 35;
	ld.shared.f32 	%f13299, [_ZZ32flash_attention_v2_causal_kernelILi64ELi64ELi64EEvPKfS1_S1_PfiiiifE8K_shared+916];
	fma.rn.f32 	%f22424, %f22320, %f13299, %f22424;
	@%p441 bra 	$L__BB0_334;
	setp.eq.s32 	%p442, %r3, 36;
	ld.shared.f32 	%f13300, [_ZZ32flash_attention_v2_causal_kernelILi64ELi64ELi64EEvPKfS1_S1_PfiiiifE8K_shared+920];
	fma.rn.f32 	%f22424, %f22319, %f13300, %f22424;
	@%p442 bra 	$L__BB0_334;
	setp.eq.s32 	%p443, %r3, 37;
	ld.shared.f32 	%f13301, [_ZZ32flash_attention_v2_causal_kernelILi64ELi64ELi64EEvPKfS1_S1_PfiiiifE8K_shared+924];
	fma.rn.f32 	%f22424, %f22318, %f13301, %f22424;
	@%p443 bra 	$L__BB0_334;
	setp.eq.s32 	%p444, %r3, 38;
	ld.shared.f32 	%f13302, [_ZZ32flash_attention_v2_causal_kernelILi64ELi64ELi64EEvPKfS1_S1_PfiiiifE8K_shared+928];
	fma.rn.f32 	%f22424, %f22317, %f13302, %f22424;
	@%p444 bra 	$L__BB0_334;
	setp.eq.s32 	%p445, %r3, 39;
	ld.shared.f32 	%f13303, [_ZZ32flash_attention_v2_causal_kernelILi64ELi64ELi64EEvPKfS1_S1_PfiiiifE8K_shared+932];
	fma.rn.f32 	%f22424, %f22316, %f13303, %f22424;
	@%p445 bra 	$L__BB0_334;
	setp.eq.s32 	%p446, %r3, 40;
	ld.shared.f32 	%f13304, [_ZZ32flash_attention_v2_causal_kernelILi64ELi64ELi64EEvPKfS1_S1_PfiiiifE8K_shared+936];
	fma.rn.f32 	%f22424, %f22315, %f13304, %f22424;
	@%p446 bra 	$L__BB0_334;
	setp.eq.s32 	%p447, %r3, 41;
	ld.shared.f32 	%f13305, [_ZZ32flash_attention_v2_causal_kernelILi64ELi64ELi64EEvPKfS1_S1_PfiiiifE8K_shared+940];
	fma.rn.f32 	%f22424, %f22314, %f13305, %f22424;
	@%p447 bra 	$L__BB0_334;
	setp.eq.s32 	%p448, %r3, 42;
	ld.shared.f32 	%f13306, [_ZZ32flash_attention_v2_causal_kernelILi64ELi64ELi64EEvPKfS1_S1_PfiiiifE8K_shared+944];
	fma.rn.f32 	%f22424, %f22313, %f13306, %f22424;
	@%p448 bra 	$L__BB0_334;
	setp.eq.s32 	%p449, %r3, 43;
	ld.shared.f32 	%f13307, [_ZZ32flash_attention_v2_causal_kernelILi64ELi64ELi64EEvPKfS1_S1_PfiiiifE8K_shared+948];
	fma.rn.f32 	%f22424, %f22312, %f13307, %f22424;
	@%p449 bra 	$L__BB0_334;
	setp.eq.s32 	%p450, %r3, 44;
	ld.shared.f32 	%f13308, [_ZZ32flash_attention_v2_causal_kernelILi64ELi64ELi64EEvPKfS1_S1_PfiiiifE8K_shared+952];
	fma.rn.f32 	%f22424, %f22311, %f13308, %f22424;
	@%p450 bra 	$L__BB0_334;
	setp.eq.s32 	%p451, %r3, 45;
	ld.shared.f32 	%f13309, [_ZZ32flash_attention_v2_causal_kernelILi64ELi64ELi64EEvPKfS1_S1_PfiiiifE8K_shared+956];
	fma.rn.f32 	%f22424, %f22310, %f13309, %f22424;
	@%p451 bra 	$L__BB0_334;
	setp.eq.s32 	%p452, %r3, 46;
	ld.shared.f32 	%f13310, [_ZZ32flash_attention_v2_causal_kernelILi64ELi64ELi64EEvPKfS1_S1_PfiiiifE8K_shared+960];
	fma.rn.f32 	%f22424, %f22309, %f13310, %f22424;
	@%p452 bra 	$L__BB0_334;
	setp.eq.s32 	%p453, %r3, 47;
	ld.shared.f32 	%f13311, [_ZZ32flash_attention_v2_causal_kernelILi64ELi64ELi64EEvPKfS1_S1_PfiiiifE8K_shared+964];
	fma.rn.f32 	%f22424, %f22308, %f13311, %f22424;
	@%p453 bra 	$L__BB0_334;
	setp.eq.s32 	%p454, %r3, 48;
	ld.shared.f32 	%f13312, [_ZZ32flash_attention_v2_causal_kernelILi64ELi64ELi64EEvPKfS1_S1_PfiiiifE8K_shared+968];
	fma.rn.f32 	%f22424, %f22307, %f13312, %f22424;
	@%p454 bra 	$L__BB0_334;
	setp.eq.s32 	%p455, %r3, 49;
	ld.shared.f32 	%f13313, [_ZZ32flash_attention_v2_causal_kernelILi64ELi64ELi64EEvPKfS1_S1_PfiiiifE8K_shared+972];
	fma.rn.f32 	%f22424, %f22306, %f13313, %f22424;
	@%p455 bra 	$L__BB0_334;
	setp.eq.s32 	%p456, %r3, 50;
	ld.shared.f32 	%f13314, [_ZZ32flash_attention_v2_causal_kernelILi64ELi64ELi64EEvPKfS1_S1_PfiiiifE8K_shared+976];
	fma.rn.f32 	%f22424, %f22305, %f13314, %f22424;
	@%p456 bra 	$L__BB0_334;
	setp.eq.s32 	%p457, %r3, 51;
	ld.shared.f32 	%f13315, [_ZZ32flash_attention_v2_causal_kernelILi64ELi64ELi64EEvPKfS1_S1_PfiiiifE8K_shared+980];
	fma.rn.f32 	%f22424, %f22304, %f13315, %f22424;
	@%p457 bra 	$L__BB0_334;
	setp.eq.s32 	%p458, %r3, 52;
	ld.shared.f32 	%f13316, [_ZZ32flash_attention_v2_causal_kernelILi64ELi64ELi64EEvPKfS1_S1_PfiiiifE8K_shared+984];
	fma.rn.f32 	%f22424, %f22303, %f13316, %f22424;
	@%p458 bra 	$L__BB0_334;
	setp.eq.s32 	%p459, %r3, 53;
	ld.shared.f32 	%f13317, [_ZZ32flash_attention_v2_causal_kernelILi64ELi64ELi64EEvPKfS1_S1_PfiiiifE8K_shared+988];
	fma.rn.f32 	%f22424, %f22302, %f13317, %f22424;
	@%p459 bra 	$L__BB0_334;
	setp.eq.s32 	%p460, %r3, 54;
	ld.shared.f32 	%f13318, [_ZZ32flash_attention_v2_causal_kernelILi64ELi64ELi64EEvPKfS1_S1_PfiiiifE8K_shared+992];
	fma.rn.f32 	%f22424, %f22301, %f13318, %f22424;
	@%p460 bra 	$L__BB0_334;
	setp.eq.s32 	%p461, %r3, 55;
	ld.shared.f32 	%f13319, [_ZZ32flash_attention_v2_causal_kernelILi64ELi64ELi64EEvPKfS1_S1_PfiiiifE8K_shared+996];
	fma.rn.f32 	%f22424, %f22300, %f13319, %f22424;
	@%p461 bra 	$L__BB0_334;
	setp.eq.s32 	%p462, %r3, 56;
	ld.shared.f32 	%f13320, [_ZZ32flash_attention_v2_causal_kernelILi64ELi64ELi64EEvPKfS1_S1_PfiiiifE8K_shared+1000];
	fma.rn.f32 	%f22424, %f22299, %f13320, %f22424;
	@%p462 bra 	$L__BB0_334;
	setp.eq.s32 	%p463, %r3, 57;
	ld.shared.f32 	%f13321, [_ZZ32flash_attention_v2_causal_kernelILi64ELi64ELi64EEvPKfS1_S1_PfiiiifE8K_shared+1004];
	fma.rn.f32 	%f22424, %f22298, %f13321, %f22424;
	@%p463 bra 	$L__BB0_334;
	setp.eq.s32 	%p464, %r3, 58;
	ld.shared.f32 	%f13322, [_ZZ32flash_attention_v2_causal_kernelILi64ELi64ELi64EEvPKfS1_S1_PfiiiifE8K_shared+1008];
	fma.rn.f32 	%f22424, %f22297, %f13322, %f22424;
	@%p464 bra 	$L__BB0_334;
	setp.eq.s32 	%p465, %r3, 59;
	ld.shared.f32 	%f13323, [_ZZ32flash_attention_v2_causal_kernelILi64ELi64ELi64EEvPKfS1_S1_PfiiiifE8K_shared+1012];
	fma.rn.f32 	%f22424, %f22296, %f13323, %f22424;
	@%p465 bra 	$L__BB0_334;
	setp.eq.s32 	%p466, %r3, 60;
	ld.shared.f32 	%f13324, [_ZZ32flash_attention_v2_causal_kernelILi64ELi64ELi64EEvPKfS1_S1_PfiiiifE8K_shared+1016];
	fma.rn.f32 	%f22424, %f22295, %f13324, %f22424;
	@%p466 bra 	$L__BB0_334;
	setp.eq.s32 	%p467, %r3, 61;
	ld.shared.f32 	%f13325, [_ZZ32flash_attention_v2_causal_kernelILi64ELi64ELi64EEvPKfS1_S1_PfiiiifE8K_shared+1020];
	fma.rn.f32 	%f22424, %f22294, %f13325, %f22424;
	@%p467 bra 	$L__BB0_334;
	setp.eq.s32 	%p468, %r3, 62;
	ld.shared.f32 	%f13326, [_ZZ32flash_attention_v2_causal_kernelILi64ELi64ELi64EEvPKfS1_S1_PfiiiifE8K_shared+1024];
	fma.rn.f32 	%f22424, %f22293, %f13326, %f22424;
	@%p468 bra 	$L__BB0_334;
	setp.eq.s32 	%p469, %r3, 63;
	ld.shared.f32 	%f13327, [_ZZ32flash_attention_v2_causal_kernelILi64ELi64ELi64EEvPKfS1_S1_PfiiiifE8K_shared+1028];
	fma.rn.f32 	%f22424, %f22292, %f13327, %f22424;
	@%p469 bra 	$L__BB0_334;
	ld.shared.f32 	%f13328, [_ZZ32flash_attention_v2_causal_kernelILi64ELi64ELi64EEvPKfS1_S1_PfiiiifE8K_shared+1032];
	fma.rn.f32 	%f22424, %f22291, %f13328, %f22424;
$L__BB0_334:
	ld.param.u32 	%r1322, [_Z32flash_attention_v2_causal_kernelILi64ELi64ELi64EEvPKfS1_S1_Pfiiiif_param_6];
	shl.b32 	%r158, %r1581, 6;
	or.b32  	%r159, %r158, 4;
	setp.ge.s32 	%p470, %r159, %r1322;
	mov.u32 	%r160, %ctaid.x;
	shl.b32 	%r161, %r160, 6;
	mov.u32 	%r162, %tid.x;
	and.b32  	%r163, %r162, 63;
	or.b32  	%r164, %r161, %r163;
	setp.gt.u32 	%p471, %r159, %r164;
	mov.f32 	%f22425, 0fFF7FFFFF;
	or.pred  	%p472, %p470, %p471;
	@%p472 bra 	$L__BB0_399;
	ld.param.u32 	%r1454, [_Z32flash_attention_v2_causal_kernelILi64ELi64ELi64EEvPKfS1_S1_Pfiiiif_param_7];
	setp.eq.s32 	%p473, %r1454, 1;
	ld.shared.f32 	%f13330, [_ZZ32flash_attention_v2_causal_kernelILi64ELi64ELi64EEvPKfS1_S1_PfiiiifE8K_shared+1040];
	fma.rn.f32 	%f22425, %f22354, %f13330, 0f00000000;
	@%p473 bra 	$L__BB0_399;
	setp.eq.s32 	%p474, %r3, 2;
	ld.shared.f32 	%f13331, [_ZZ32flash_attention_v2_causal_kernelILi64ELi64ELi64EEvPKfS1_S1_PfiiiifE8K_shared+1044];
	fma.rn.f32 	%f22425, %f22353, %f13331, %f22425;
	@%p474 bra 	$L__BB0_399;
	setp.eq.s32 	%p475, %r3, 3;
	ld.shared.f32 	%f13332, [_ZZ32flash_attention_v2_causal_kernelILi64ELi64ELi64EEvPKfS1_S1_PfiiiifE8K_shared+1048];
	fma.rn.f32 	%f22425, %f22352, %f13332, %f22425;
	@%p475 bra 	$L__BB0_399;
	setp.eq.s32 	%p476, %r3, 4;
	ld.shared.f32 	%f13333, [_ZZ32flash_attention_v2_causal_kernelILi64ELi64ELi64EEvPKfS1_S1_PfiiiifE8K_shared+1052];
	fma.rn.f32 	%f22425, %f22351, %f13333, %f22425;
	@%p476 bra 	$L__BB0_399;
	setp.eq.s32 	%p477, %r3, 5;
	ld.shared.f32 	%f13334, [_ZZ32flash_attention_v2_causal_kernelILi64ELi64ELi64EEvPKfS1_S1_PfiiiifE8K_shared+1056];
	fma.rn.f32 	%f22425, %f22350, %f13334, %f22425;
	@%p477 bra 	$L__BB0_399;
	setp.eq.s32 	%p478, %r3, 6;
	ld.shared.f32 	%f13335, [_ZZ32flash_attention_v2_causal_kernelILi64ELi64ELi64EEvPKfS1_S1_PfiiiifE8K_shared+1060];
	fma.rn.f32 	%f22425, %f22349, %f13335, %f22425;
	@%p478 bra 	$L__BB0_399;
	setp.eq.s32 	%p479, %r3, 7;
	ld.shared.f32 	%f13336, [_ZZ32flash_attention_v2_causal_kernelILi64ELi64ELi64EEvPKfS1_S1_PfiiiifE8K_shared+1064];
	fma.rn.f32 	%f22425, %f22348, %f13336, %f22425;
	@%p479 bra 	$L__BB0_399;
	setp.eq.s32 	%p480, %r3, 8;
	ld.shared.f32 	%f13337, [_ZZ32flash_attention_v2_causal_kernelILi64ELi64ELi64EEvPKfS1_S1_PfiiiifE8K_shared+1068];
	fma.rn.f32 	%f22425, %f22347, %f13337, %f22425;
	@%p480 bra 	$L__BB0_399;
	setp.eq.s32 	%p481, %r3, 9;
	ld.shared.f32 	%f13338, [_ZZ32flash_attention_v2_causal_kernelILi64ELi64ELi64EEvPKfS1_S1_PfiiiifE8K_shared+1072];
	fma.rn.f32 	%f22425, %f22346, %f13338, %f22425;
	@%p481 bra 	$L__BB0_399;
	setp.eq.s32 	%p482, %r3, 10;
	ld.shared.f32 	%f13339, [_ZZ32flash_attention_v2_causal_kernelILi64ELi64ELi64EEvPKfS1_S1_PfiiiifE8K_shared+1076];
	fma.rn.f32 	%f22425, %f22345, %f13339, %f22425;
	@%p482 bra 	$L__BB0_399;
	setp.eq.s32 	%p483, %r3, 11;
	ld.shared.f32 	%f13340, [_ZZ32flash_attention_v2_causal_kernelILi64ELi64ELi64EEvPKfS1_S1_PfiiiifE8K_shared+1080];
	fma.rn.f32 	%f22425, %f22344, %f13340, %f22425;
	@%p483 bra 	$L__BB0_399;
	setp.eq.s32 	%p484, %r3, 12;
	ld.shared.f32 	%f13341, [_ZZ32flash_attention_v2_causal_kernelILi64ELi64ELi64EEvPKfS1_S1_PfiiiifE8K_shared+1084];
	fma.rn.f32 	%f22425, %f22343, %f13341, %f22425;
	@%p484 bra 	$L__BB0_399;
	setp.eq.s32 	%p485, %r3, 13;
	ld.shared.f32 	%f13342, [_ZZ32flash_attention_v2_causal_kernelILi64ELi64ELi64EEvPKfS1_S1_PfiiiifE8K_shared+1088];
	fma.rn.f32 	%f22425, %f22342, %f13342, %f22425;
	@%p485 bra 	$L__BB0_399;
	setp.eq.s32 	%p486, %r3, 14;
	ld.shared.f32 	%f13343, [_ZZ32flash_attention_v2_causal_kernelILi64ELi64ELi64EEvPKfS1_S1_PfiiiifE8K_shared+1092];
	fma.rn.f32 	%f22425, %f22341, %f13343, %f22425;
	@%p486 bra 	$L__BB0_399;
	setp.eq.s32 	%p487, %r3, 15;
	ld.shared.f32 	%f13344, [_ZZ32flash_attention_v2_causal_kernelILi64ELi64ELi64EEvPKfS1_S1_PfiiiifE8K_shared+1096];
	fma.rn.f32 	%f22425, %f22340, %f13344, %f22425;
	@%p487 bra 	$L__BB0_399;
	setp.eq.s32 	%p488, %r3, 16;
	ld.shared.f32 	%f13345, [_ZZ32flash_attention_v2_causal_kernelILi64ELi64ELi64EEvPKfS1_S1_PfiiiifE8K_shared+1100];
	fma.rn.f32 	%f22425, %f22339, %f13345, %f22425;
	@%p488 bra 	$L__BB0_399;
	setp.eq.s32 	%p489, %r3, 17;
	ld.shared.f32 	%f13346, [_ZZ32flash_attention_v2_causal_kernelILi64ELi64ELi64EEvPKfS1_S1_PfiiiifE8K_shared+1104];
	fma.rn.f32 	%f22425, %f22338, %f13346, %f22425;
	@%p489 bra 	$L__BB0_399;
	setp.eq.s32 	%p490, %r3, 18;
	ld.shared.f32 	%f13347, [_ZZ32flash_attention_v2_causal_kernelILi64ELi64ELi64EEvPKfS1_S1_PfiiiifE8K_shared+1108];
	fma.rn.f32 	%f22425, %f22337, %f13347, %f22425;
	@%p490 bra 	$L__BB0_399;
	setp.eq.s32 	%p491, %r3, 19;
	ld.shared.f32 	%f13348, [_ZZ32flash_attention_v2_causal_kernelILi64ELi64ELi64EEvPKfS1_S1_PfiiiifE8K_shared+1112];
	fma.rn.f32 	%f22425, %f22336, %f13348, %f22425;
	@%p491 bra 	$L__BB0_399;
	setp.eq.s32 	%p492, %r3, 20;
	ld.shared.f32 	%f13349, [_ZZ32flash_attention_v2_causal_kernelILi64ELi64ELi64EEvPKfS1_S1_PfiiiifE8K_shared+1116];
	fma.rn.f32 	%f22425, %f22335, %f13349, %f22425;
	@%p492 bra 	$L__BB0_399;
	setp.eq.s32 	%p493, %r3, 21;
	ld.shared.f32 	%f13350, [_ZZ32flash_attention_v2_causal_kernelILi64ELi64ELi64EEvPKfS1_S1_PfiiiifE8K_shared+1120];
	fma.rn.f32 	%f22425, %f22334, %f13350, %f22425;
	@%p493 bra 	$L__BB0_399;
	setp.eq.s32 	%p494, %r3, 22;
	ld.shared.f32 	%f13351, [_ZZ32flash_attention_v2_causal_kernelILi64ELi64ELi64EEvPKfS1_S1_PfiiiifE8K_shared+1124];
	fma.rn.f32 	%f22425, %f22333, %f13351, %f22425;
	@%p494 bra 	$L__BB0_399;
	setp.eq.s32 	%p495, %r3, 23;
	ld.shared.f32 	%f13352, [_ZZ32flash_attention_v2_causal_kernelILi64ELi64ELi64EEvPKfS1_S1_PfiiiifE8K_shared+1128];
	fma.rn.f32 	%f22425, %f22332, %f13352, %f22425;
	@%p495 bra 	$L__BB0_399;
	setp.eq.s32 	%p496, %r3, 24;
	ld.shared.f32 	%f13353, [_ZZ32flash_attention_v2_causal_kernelILi64ELi64ELi64EEvPKfS1_S1_PfiiiifE8K_shared+1132];
	fma.rn.f32 	%f22425, %f22331, %f13353, %f22425;
	@%p496 bra 	$L__BB0_399;
	setp.eq.s32 	%p497, %r3, 25;
	ld.shared.f32 	%f13354, [_ZZ32flash_attention_v2_causal_kernelILi64ELi64ELi64EEvPKfS1_S1_PfiiiifE8K_shared+1136];
	fma.rn.f32 	%f22425, %f22330, %f13354, %f22425;
	@%p497 bra 	$L__BB0_399;
	setp.eq.s32 	%p498, %r3, 26;
	ld.shared.f32 	%f13355, [_ZZ32flash_attention_v2_causal_kernelILi64ELi64ELi64EEvPKfS1_S1_PfiiiifE8K_shared+1140];
	fma.rn.f32 	%f22425, %f22329, %f13355, %f22425;
	@%p498 bra 	$L__BB0_399;
	setp.eq.s32 	%p499, %r3, 27;
	ld.shared.f32 	%f13356, [_ZZ32flash_attention_v2_causal_kernelILi64ELi64ELi64EEvPKfS1_S1_PfiiiifE8K_shared+1144];
	fma.rn.f32 	%f22425, %f22328, %f13356, %f22425;
	@%p499 bra 	$L__BB0_399;
	setp.eq.s32 	%p500, %r3, 28;
	ld.shared.f32 	%f13357, [_ZZ32flash_attention_v2_causal_kernelILi64ELi64ELi64EEvPKfS1_S1_PfiiiifE8K_shared+1148];
	fma.rn.f32 	%f22425, %f22327, %f13357, %f22425;
	@%p500 bra 	$L__BB0_399;
	setp.eq.s32 	%p501, %r3, 29;
	ld.shared.f32 	%f13358, [_ZZ32flash_attention_v2_causal_kernelILi64ELi64ELi64EEvPKfS1_S1_PfiiiifE8K_shared+1152];
	fma.rn.f32 	%f22425, %f22326, %f13358, %f22425;
	@%p501 bra 	$L__BB0_399;
	setp.eq.s32 	%p502, %r3, 30;
	ld.shared.f32 	%f13359, [_ZZ32flash_attention_v2_causal_kernelILi64ELi64ELi64EEvPKfS1_S1_PfiiiifE8K_shared+1156];
	fma.rn.f32 	%f22425, %f22325, %f13359, %f22425;
	@%p502 bra 	$L__BB0_399;
	setp.eq.s32 	%p503, %r3, 31;
	ld.shared.f32 	%f13360, [_ZZ32flash_attention_v2_causal_kernelILi64ELi64ELi64EEvPKfS1_S1_PfiiiifE8K_shared+1160];
	fma.rn.f32 	%f22425, %f22324, %f13360, %f22425;
	@%p503 bra 	$L__BB0_399;
	setp.eq.s32 	%p504, %r3, 32;
	ld.shared.f32 	%f13361, [_ZZ32flash_attention_v2_causal_kernelILi64ELi64ELi64EEvPKfS1_S1_PfiiiifE8K_shared+1164];
	fma.rn.f32 	%f22425, %f22323, %f13361, %f22425;
	@%p504 bra 	$L__BB0_399;
	setp.eq.s32 	%p505, %r3, 33;
	ld.shared.f32 	%f13362, [_ZZ32flash_attention_v2_causal_kernelILi64ELi64ELi64EEvPKfS1_S1_PfiiiifE8K_shared+1168];
	fma.rn.f32 	%f22425, %f22322, %f13362, %f22425;
	@%p505 bra 	$L__BB0_399;
	setp.eq.s32 	%p506, %r3, 34;
	ld.shared.f32 	%f13363, [_ZZ32flash_attention_v2_causal_kernelILi64ELi64ELi64EEvPKfS1_S1_PfiiiifE8K_shared+1172];
	fma.rn.f32 	%f22425, %f22321, %f13363, %f22425;
	@%p506 bra 	$L__BB0_399;
	setp.eq.s32 	%p507, %r3, 35;
	ld.shared.f32 	%f13364, [_ZZ32flash_attention_v2_causal_kernelILi64ELi64ELi64EEvPKfS1_S1_PfiiiifE8K_shared+1176];
	fma.rn.f32 	%f22425, %f22320, %f13364, %f22425;
	@%p507 bra 	$L__BB0_399;
	setp.eq.s32 	%p508, %r3, 36;
	ld.shared.f32 	%f13365, [_ZZ32flash_attention_v2_causal_kernelILi64ELi64ELi64EEvPKfS1_S1_PfiiiifE8K_shared+1180];
	fma.rn.f32 	%f22425, %f22319, %f13365, %f22425;
	@%p508 bra 	$L__BB0_399;
	setp.eq.s32 	%p509, %r3, 37;
	ld.shared.f32 	%f13366, [_ZZ32flash_attention_v2_causal_kernelILi64ELi64ELi64EEvPKfS1_S1_PfiiiifE8K_shared+1184];
	fma.rn.f32 	%f22425, %f22318, %f13366, %f22425;
	@%p509 bra 	$L__BB0_399;
	setp.eq.s32 	%p510, %r3, 38;
	ld.shared.f32 	%f13367, [_ZZ32flash_attention_v2_causal_kernelILi64ELi64ELi64EEvPKfS1_S1_PfiiiifE8K_shared+1188];
	fma.rn.f32 	%f22425, %f22317, %f13367, %f22425;
	@%p510 bra 	$L__BB0_399;
	setp.eq.s32 	%p511, %r3, 39;
	ld.shared.f32 	%f13368, [_ZZ32flash_attention_v2_causal_kernelILi64ELi64ELi64EEvPKfS1_S1_PfiiiifE8K_shared+1192];
	fma.rn.f32 	%f22425, %f22316, %f13368, %f22425;
	@%p511 bra 	$L__BB0_399;
	setp.eq.s32 	%p512, %r3, 40;
	ld.shared.f32 	%f13369, [_ZZ32flash_attention_v2_causal_kernelILi64ELi64ELi64EEvPKfS1_S1_PfiiiifE8K_shared+1196];
	fma.rn.f32 	%f22425, %f22315, %f13369, %f22425;
	@%p512 bra 	$L__BB0_399;
	setp.eq.s32 	%p513, %r3, 41;
	ld.shared.f32 	%f13370, [_ZZ32flash_attention_v2_causal_kernelILi64ELi64ELi64EEvPKfS1_S1_PfiiiifE8K_shared+1200];
	fma.rn.f32 	%f22425, %f22314, %f13370, %f22425;
	@%p513 bra 	$L__BB0_399;
	setp.eq.s32 	%p514, %r3, 42;
	ld.shared.f32 	%f13371, [_ZZ32flash_attention_v2_causal_kernelILi64ELi64ELi64EEvPKfS1_S1_PfiiiifE8K_shared+1204];
	fma.rn.f32 	%f22425, %f22313, %f13371, %f22425;
	@%p514 bra 	$L__BB0_399;
	setp.eq.s32 	%p515, %r3, 43;
	ld.shared.f32 	%f13372, [_ZZ32flash_attention_v2_causal_kernelILi64ELi64ELi64EEvPKfS1_S1_PfiiiifE8K_shared+1208];
	fma.rn.f32 	%f22425, %f22312, %f13372, %f22425;
	@%p515 bra 	$L__BB0_399;
	setp.eq.s32 	%p516, %r3, 44;
	ld.shared.f32 	%f13373, [_ZZ32flash_attention_v2_causal_kernelILi64ELi64ELi64EEvPKfS1_S1_PfiiiifE8K_shared+1212];
	fma.rn.f32 	%f22425, %f22311, %f13373, %f22425;
	@%p516 bra 	$L__BB0_399;
	setp.eq.s32 	%p517, %r3, 45;
	ld.shared.f32 	%f13374, [_ZZ32flash_attention_v2_causal_kernelILi64ELi64ELi64EEvPKfS1_S1_PfiiiifE8K_shared+1216];
	fma.rn.f32 	%f22425, %f22310, %f13374, %f22425;
	@%p517 bra 	$L__BB0_399;
	setp.eq.s32 	%p518, %r3, 46;
	ld.shared.f32 	%f13375, [_ZZ32flash_attention_v2_causal_kernelILi64ELi64ELi64EEvPKfS1_S1_PfiiiifE8K_shared+1220];
	fma.rn.f32 	%f22425, %f22309, %f13375, %f22425;
	@%p518 bra 	$L__BB0_399;
	setp.eq.s32 	%p519, %r3, 47;
	ld.shared.f32 	%f13376, [_ZZ32flash_attention_v2_causal_kernelILi64ELi64ELi64EEvPKfS1_S1_PfiiiifE8K_shared+1224];
	fma.rn.f32 	%f22425, %f22308, %f13376, %f22425;
	@%p519 bra 	$L__BB0_399;
	setp.eq.s32 	%p520, %r3, 48;
	ld.shared.f32 	%f13377, [_ZZ32flash_attention_v2_causal_kernelILi64ELi64ELi64EEvPKfS1_S1_PfiiiifE8K_shared+1228];
	fma.rn.f32 	%f22425, %f22307, %f13377, %f22425;
	@%p520 bra 	$L__BB0_399;
	setp.eq.s32 	%p521, %r3, 49;
	ld.shared.f32 	%f13378, [_ZZ32flash_attention_v2_causal_kernelILi64ELi64ELi64EEvPKfS1_S1_PfiiiifE8K_shared+1232];
	fma.rn.f32 	%f22425, %f22306, %f13378, %f22425;
	@%p521 bra 	$L__BB0_399;
	setp.eq.s32 	%p522, %r3, 50;
	ld.shared.f32 	%f13379, [_ZZ32flash_attention_v2_causal_kernelILi64ELi64ELi64EEvPKfS1_S1_PfiiiifE8K_shared+1236];
	fma.rn.f32 	%f22425, %f22305, %f13379, %f22425;
	@%p522 bra 	$L__BB0_399;
	setp.eq.s32 	%p523, %r3, 51;
	ld.shared.f32 	%f13380, [_ZZ32flash_attention_v2_causal_kernelILi64ELi64ELi64EEvPKfS1_S1_PfiiiifE8K_shared+1240];
	fma.rn.f32 	%f22425, %f22304, %f13380, %f22425;
	@%p523 bra 	$L__BB0_399;
	setp.eq.s32 	%p524, %r3, 52;
	ld.shared.f32 	%f13381, [_ZZ32flash_attention_v2_causal_kernelILi64ELi64ELi64EEvPKfS1_S1_PfiiiifE8K_shared+1244];
	fma.rn.f32 	%f22425, %f22303, %f13381, %f22425;
	@%p524 bra 	$L__BB0_399;
	setp.eq.s32 	%p525, %r3, 53;
	ld.shared.f32 	%f13382, [_ZZ32flash_attention_v2_causal_kernelILi64ELi64ELi64EEvPKfS1_S1_PfiiiifE8K_shared+1248];
	fma.rn.f32 	%f22425, %f22302, %f13382, %f22425;
	@%p525 bra 	$L__BB0_399;
	setp.eq.s32 	%p526, %r3, 54;
	ld.shared.f32 	%f13383, [_ZZ32flash_attention_v2_causal_kernelILi64ELi64ELi64EEvPKfS1_S1_PfiiiifE8K_shared+1252];
	fma.rn.f32 	%f22425, %f22301, %f13383, %f22425;
	@%p526 bra 	$L__BB0_399;
	setp.eq.s32 	%p527, %r3, 55;
	ld.shared.f32 	%f13384, [_ZZ32flash_attention_v2_causal_kernelILi64ELi64ELi64EEvPKfS1_S1_PfiiiifE8K_shared+1256];
	fma.rn.f32 	%f22425, %f22300, %f13384, %f22425;
	@%p527 bra 	$L__BB0_399;
	setp.eq.s32 	%p528, %r3, 56;
	ld.shared.f32 	%f13385, [_ZZ32flash_attention_v2_causal_kernelILi64ELi64ELi64EEvPKfS1_S1_PfiiiifE8K_shared+1260];
	fma.rn.f32 	%f22425, %f22299, %f13385, %f22425;
	@%p528 bra 	$L__BB0_399;
	setp.eq.s32 	%p529, %r3, 57;
	ld.shared.f32 	%f13386, [_ZZ32flash_attention_v2_causal_kernelILi64ELi64ELi64EEvPKfS1_S1_PfiiiifE8K_shared+1264];
	fma.rn.f32 	%f22425, %f22298, %f13386, %f22425;
	@%p529 bra 	$L__BB0_399;
	setp.eq.s32 	%p530, %r3, 58;
	ld.shared.f32 	%f13387, [_ZZ32flash_attention_v2_causal_kernelILi64ELi64ELi64EEvPKfS1_S1_PfiiiifE8K_shared+1268];
	fma.rn.f32 	%f22425, %f22297, %f13387, %f22425;
	@%p530 bra 	$L__BB0_399;
	setp.eq.s32 	%p531, %r3, 59;
	ld.shared.f32 	%f13388, [_ZZ32flash_attention_v2_causal_kernelILi64ELi64ELi64EEvPKfS1_S1_PfiiiifE8K_shared+1272];
	fma.rn.f32 	%f22425, %f22296, %f13388, %f22425;
	@%p531 bra 	$L__BB0_399;
	setp.eq.s32 	%p532, %r3, 60;
	ld.shared.f32 	%f13389, [_ZZ32flash_attention_v2_causal_kernelILi64ELi64ELi64EEvPKfS1_S1_PfiiiifE8K_shared+1276];
	fma.rn.f32 	%f22425, %f22295, %f13389, %f22425;
	@%p532 bra 	$L__BB0_399;
	setp.eq.s32 	%p533, %r3, 61;
	ld.shared.f32 	%f13390, [_ZZ32flash_attention_v2_causal_kernelILi64ELi64ELi64EEvPKfS1_S1_PfiiiifE8K_shared+1280];
	fma.rn.f32 	%f22425, %f22294, %f13390, %f22425;
	@%p533 bra 	$L__BB0_399;
	setp.eq.s32 	%p534, %r3, 62;
	ld.shared.f32 	%f13391, [_ZZ32flash_attention_v2_causal_kernelILi64ELi64ELi64EEvPKfS1_S1_PfiiiifE8K_shared+1284];
	fma.rn.f32 	%f22425, %f22293, %f13391, %f22425;
	@%p534 bra 	$L__BB0_399;
	setp.eq.s32 	%p535, %r3, 63;
	ld.shared.f32 	%f13392, [_ZZ32flash_attention_v2_causal_kernelILi64ELi64ELi64EEvPKfS1_S1_PfiiiifE8K_shared+1288];
	fma.rn.f32 	%f22425, %f22292, %f13392, %f22425;
	@%p535 bra 	$L__BB0_399;
	ld.shared.f32 	%f13393, [_ZZ32flash_attention_v2_causal_kernelILi64ELi64ELi64EEvPKfS1_S1_PfiiiifE8K_shared+1292];
	fma.rn.f32 	%f22425, %f22291, %f13393, %f22425;
$L__BB0_399:
	ld.param.u32 	%r1323, [_Z32flash_attention_v2_causal_kernelILi64ELi64ELi64EEvPKfS1_S1_Pfiiiif_param_6];
	shl.b32 	%r166, %r1581, 6;
	or.b32  	%r167, %r166, 5;
	setp.ge.s32 	%p536, %r167, %r1323;
	mov.u32 	%r168, %ctaid.x;
	shl.b32 	%r169, %r168, 6;
	mov.u32 	%r170, %tid.x;
	and.b32  	%r171, %r170, 63;
	or.b32  	%r172, %r169, %r171;
	setp.gt.u32 	%p537, %r167, %r172;
	mov.f32 	%f22426, 0fFF7FFFFF;
	or.pred  	%p538, %p536, %p537;
	@%p538 bra 	$L__BB0_464;
	ld.param.u32 	%r1455, [_Z32flash_attention_v2_causal_kernelILi64ELi64ELi64EEvPKfS1_S1_Pfiiiif_param_7];
	setp.eq.s32 	%p539, %r1455, 1;
	ld.shared.f32 	%f13395, [_ZZ32flash_attention_v2_causal_kernelILi64ELi64ELi64EEvPKfS1_S1_PfiiiifE8K_shared+1300];
	fma.rn.f32 	%f22426, %f22354, %f13395, 0f00000000;
	@%p539 bra 	$L__BB0_464;
	setp.eq.s32 	%p540, %r3, 2;
	ld.shared.f32 	%f13396, [_ZZ32flash_attention_v2_causal_kernelILi64ELi64ELi64EEvPKfS1_S1_PfiiiifE8K_shared+1304];
	fma.rn.f32 	%f22426, %f22353, %f13396, %f22426;
	@%p540 bra 	$L__BB0_464;
	setp.eq.s32 	%p541, %r3, 3;
	ld.shared.f32 	%f13397, [_ZZ32flash_attention_v2_causal_kernelILi64ELi64ELi64EEvPKfS1_S1_PfiiiifE8K_shared+1308];
	fma.rn.f32 	%f22426, %f22352, %f13397, %f22426;
	@%p541 bra 	$L__BB0_464;
	setp.eq.s32 	%p542, %r3, 4;
	ld.shared.f32 	%f13398, [_ZZ32flash_attention_v2_causal_kernelILi64ELi64ELi64EEvPKfS1_S1_PfiiiifE8K_shared+1312];
	fma.rn.f32 	%f22426, %f22351, %f13398, %f22426;
	@%p542 bra 	$L__BB0_464;
	setp.eq.s32 	%p543, %r3, 5;
	ld.shared.f32 	%f13399, [_ZZ32flash_attention_v2_causal_kernelILi64ELi64ELi64EEvPKfS1_S1_PfiiiifE8K_shared+1316];
	fma.rn.f32 	%f22426, %f22350, %f13399, %f22426;
	@%p543 bra 	$L__BB0_464;
	setp.eq.s32 	%p544, %r3, 6;
	ld.shared.f32 	%f13400, [_ZZ32flash_attention_v2_causal_kernelILi64ELi64ELi64EEvPKfS1_S1_PfiiiifE8K_shared+1320];
	fma.rn.f32 	%f22426, %f22349, %f13400, %f22426;
	@%p544 bra 	$L__BB0_464;
	setp.eq.s32 	%p545, %r3, 7;
	ld.shared.f32 	%f13401, [_ZZ32flash_attention_v2_causal_kernelILi64ELi64ELi64EEvPKfS1_S1_PfiiiifE8K_shared+1324];
	fma.rn.f32 	%f22426, %f22348, %f13401, %f22426;
	@%p545 bra 	$L__BB0_464;
	setp.eq.s32 	%p546, %r3, 8;
	ld.shared.f32 	%f13402, [_ZZ32flash_attention_v2_causal_kernelILi64ELi64ELi64EEvPKfS1_S1_PfiiiifE8K_shared+1328];
	fma.rn.f32 	%f22426, %f22347, %f13402, %f22426;
	@%p546 bra 	$L__BB0_464;
	setp.eq.s32 	%p547, %r3, 9;
	ld.shared.f32 	%f13403, [_ZZ32flash_attention_v2_causal_kernelILi64ELi64ELi64EEvPKfS1_S1_PfiiiifE8K_shared+1332];
	fma.rn.f32 	%f22426, %f22346, %f13403, %f22426;
	@%p547 bra 	$L__BB0_464;
	setp.eq.s32 	%p548, %r3, 10;
	ld.shared.f32 	%f13404, [_ZZ32flash_attention_v2_causal_kernelILi64ELi64ELi64EEvPKfS1_S1_PfiiiifE8K_shared+1336];
	fma.rn.f32 	%f22426, %f22345, %f13404, %f22426;
	@%p548 bra 	$L__BB0_464;
	setp.eq.s32 	%p549, %r3, 11;
	ld.shared.f32 	%f13405, [_ZZ32flash_attention_v2_causal_kernelILi64ELi64ELi64EEvPKfS1_S1_PfiiiifE8K_shared+1340];
	fma.rn.f32 	%f22426, %f22344, %f13405, %f22426;
	@%p549 bra 	$L__BB0_464;
	setp.eq.s32 	%p550, %r3, 12;
	ld.shared.f32 	%f13406, [_ZZ32flash_attention_v2_causal_kernelILi64ELi64ELi64EEvPKfS1_S1_PfiiiifE8K_shared+1344];
	fma.rn.f32 	%f22426, %f22343, %f13406, %f22426;
	@%p550 bra 	$L__BB0_464;
	setp.eq.s32 	%p551, %r3, 13;
	ld.shared.f32 	%f13407, [_ZZ32flash_attention_v2_causal_kernelILi64ELi64ELi64EEvPKfS1_S1_PfiiiifE8K_shared+1348];
	fma.rn.f32 	%f22426, %f22342, %f13407, %f22426;
	@%p551 bra 	$L__BB0_464;
	setp.eq.s32 	%p552, %r3, 14;
	ld.shared.f32 	%f13408, [_ZZ32flash_attention_v2_causal_kernelILi64ELi64ELi64EEvPKfS1_S1_PfiiiifE8K_shared+1352];
	fma.rn.f32 	%f22426, %f22341, %f13408, %f22426;
	@%p552 bra 	$L__BB0_464;
	setp.eq.s32 	%p553, %r3, 15;
	ld.shared.f32 	%f13409, [_ZZ32flash_attention_v2_causal_kernelILi64ELi64ELi64EEvPKfS1_S1_PfiiiifE8K_shared+1356];
	fma.rn.f32 	%f22426, %f22340, %f13409, %f22426;
	@%p553 bra 	$L__BB0_464;
	setp.eq.s32 	%p554, %r3, 16;
	ld.shared.f32 	%f13410, [_ZZ32flash_attention_v2_causal_kernelILi64ELi64ELi64EEvPKfS1_S1_PfiiiifE8K_shared+1360];
	fma.rn.f32 	%f22426, %f22339, %f13410, %f22426;
	@%p554 bra 	$L__BB0_464;
	setp.eq.s32 	%p555, %r3, 17;
	ld.shared.f32 	%f13411, [_ZZ32flash_attention_v2_causal_kernelILi64ELi64ELi64EEvPKfS1_S1_PfiiiifE8K_shared+1364];
	fma.rn.f32 	%f22426, %f22338, %f13411, %f22426;
	@%p555 bra 	$L__BB0_464;
	setp.eq.s32 	%p556, %r3, 18;
	ld.shared.f32 	%f13412, [_ZZ32flash_attention_v2_causal_kernelILi64ELi64ELi64EEvPKfS1_S1_PfiiiifE8K_shared+1368];
	fma.rn.f32 	%f22426, %f22337, %f13412, %f22426;
	@%p556 bra 	$L__BB0_464;
	setp.eq.s32 	%p557, %r3, 19;
	ld.shared.f32 	%f13413, [_ZZ32flash_attention_v2_causal_kernelILi64ELi64ELi64EEvPKfS1_S1_PfiiiifE8K_shared+1372];
	fma.rn.f32 	%f22426, %f22336, %f13413, %f22426;
	@%p557 bra 	$L__BB0_464;
	setp.eq.s32 	%p558, %r3, 20;
	ld.shared.f32 	%f13414, [_ZZ32flash_attention_v2_causal_kernelILi64ELi64ELi64EEvPKfS1_S1_PfiiiifE8K_shared+1376];
	fma.rn.f32 	%f22426, %f22335, %f13414, %f22426;
	@%p558 bra 	$L__BB0_464;
	setp.eq.s32 	%p559, %r3, 21;
	ld.shared.f32 	%f13415, [_ZZ32flash_attention_v2_causal_kernelILi64ELi64ELi64EEvPKfS1_S1_PfiiiifE8K_shared+1380];
	fma.rn.f32 	%f22426, %f22334, %f13415, %f22426;
	@%p559 bra 	$L__BB0_464;
	setp.eq.s32 	%p560, %r3, 22;
	ld.shared.f32 	%f13416, [_ZZ32flash_attention_v2_causal_kernelILi64ELi64ELi64EEvPKfS1_S1_PfiiiifE8K_shared+1384];
	fma.rn.f32 	%f22426, %f22333, %f13416, %f22426;
	@%p560 bra 	$L__BB0_464;
	setp.eq.s32 	%p561, %r3, 23;
	ld.shared.f32 	%f13417, [_ZZ32flash_attention_v2_causal_kernelILi64ELi64ELi64EEvPKfS1_S1_PfiiiifE8K_shared+1388];
	fma.rn.f32 	%f22426, %f22332, %f13417, %f22426;
	@%p561 bra 	$L__BB0_464;
	setp.eq.s32 	%p562, %r3, 24;
	ld.shared.f32 	%f13418, [_ZZ32flash_attention_v2_causal_kernelILi64ELi64ELi64EEvPKfS1_S1_PfiiiifE8K_shared+1392];
	fma.rn.f32 	%f22426, %f22331, %f13418, %f22426;
	@%p562 bra 	$L__BB0_464;
	setp.eq.s32 	%p563, %r3, 25;
	ld.shared.f32 	%f13419, [_ZZ32flash_attention_v2_causal_kernelILi64ELi64ELi64EEvPKfS1_S1_PfiiiifE8K_shared+1396];
	fma.rn.f32 	%f22426, %f22330, %f13419, %f22426;
	@%p563 bra 	$L__BB0_464;
	setp.eq.s32 	%p564, %r3, 26;
	ld.shared.f32 	%f13420, [_ZZ32flash_attention_v2_causal_kernelILi64ELi64ELi64EEvPKfS1_S1_PfiiiifE8K_shared+1400];
	fma.rn.f32 	%f22426, %f22329, %f13420, %f22426;
	@%p564 bra 	$L__BB0_464;
	setp.eq.s32 	%p565, %r3, 27;
	ld.shared.f32 	%f13421, [_ZZ32flash_attention_v2_causal_kernelILi64ELi64ELi64EEvPKfS1_S1_PfiiiifE8K_shared+1404];
	fma.rn.f32 	%f22426, %f22328, %f13421, %f22426;
	@%p565 bra 	$L__BB0_464;
	setp.eq.s32 	%p566, %r3, 28;
	ld.shared.f32 	%f13422, [_ZZ32flash_attention_v2_causal_kernelILi64ELi64ELi64EEvPKfS1_S1_PfiiiifE8K_shared+1408];
	fma.rn.f32 	%f22426, %f22327, %f13422, %f22426;
	@%p566 bra 	$L__BB0_464;
	setp.eq.s32 	%p567, %r3, 29;
	ld.shared.f32 	%f13423, [_ZZ32flash_attention_v2_causal_kernelILi64ELi64ELi64EEvPKfS1_S1_PfiiiifE8K_shared+1412];
	fma.rn.f32 	%f22426, %f22326, %f13423, %f22426;
	@%p567 bra 	$L__BB0_464;
	setp.eq.s32 	%p568, %r3, 30;
	ld.shared.f32 	%f13424, [_ZZ32flash_attention_v2_causal_kernelILi64ELi64ELi64EEvPKfS1_S1_PfiiiifE8K_shared+1416];
	fma.rn.f32 	%f22426, %f22325, %f13424, %f22426;
	@%p568 bra 	$L__BB0_464;
	setp.eq.s32 	%p569, %r3, 31;
	ld.shared.f32 	%f13425, [_ZZ32flash_attention_v2_causal_kernelILi64ELi64ELi64EEvPKfS1_S1_PfiiiifE8K_shared+1420];
	fma.rn.f32 	%f22426, %f22324, %f13425, %f22426;
	@%p569 bra 	$L__BB0_464;
	setp.eq.s32 	%p570, %r3, 32;
	ld.shared.f32 	%f13426, [_ZZ32flash_attention_v2_causal_kernelILi64ELi64ELi64EEvPKfS1_S1_PfiiiifE8K_shared+1424];
	fma.rn.f32 	%f22426, %f22323, %f13426, %f22426;
	@%p570 bra 	$L__BB0_464;
	setp.eq.s32 	%p571, %r3, 33;
	ld.shared.f32 	%f13427, [_ZZ32flash_attention_v2_causal_kernelILi64ELi64ELi64EEvPKfS1_S1_PfiiiifE8K_shared+1428];
	fma.rn.f32 	%f22426, %f22322, %f13427, %f22426;
	@%p571 bra 	$L__BB0_464;
	setp.eq.s32 	%p572, %r3, 34;
	ld.shared.f32 	%f13428, [_ZZ32flash_attention_v2_causal_kernelILi64ELi64ELi64EEvPKfS1_S1_PfiiiifE8K_shared+1432];
	fma.rn.f32 	%f22426, %f22321, %f13428, %f22426;
	@%p572 bra 	$L__BB0_464;
	setp.eq.s32 	%p573, %r3, 35;
	ld.shared.f32 	%f13429, [_ZZ32flash_attention_v2_causal_kernelILi64ELi64ELi64EEvPKfS1_S1_PfiiiifE8K_shared+1436];
	fma.rn.f32 	%f22426, %f22320, %f13429, %f22426;
	@%p573 bra 	$L__BB0_464;
	setp.eq.s32 	%p574, %r3, 36;
	ld.shared.f32 	%f13430, [_ZZ32flash_attention_v2_causal_kernelILi64ELi64ELi64EEvPKfS1_S1_PfiiiifE8K_shared+1440];
	fma.rn.f32 	%f22426, %f22319, %f13430, %f22426;
	@%p574 bra 	$L__BB0_464;
	setp.eq.s32 	%p575, %r3, 37;
	ld.shared.f32 	%f13431, [_ZZ32flash_attention_v2_causal_kernelILi64ELi64ELi64EEvPKfS1_S1_PfiiiifE8K_shared+1444];
	fma.rn.f32 	%f22426, %f22318, %f13431, %f22426;
	@%p575 bra 	$L__BB0_464;
	setp.eq.s32 	%p576, %r3, 38;
	ld.shared.f32 	%f13432, [_ZZ32flash_attention_v2_causal_kernelILi64ELi64ELi64EEvPKfS1_S1_PfiiiifE8K_shared+1448];
	fma.rn.f32 	%f22426, %f22317, %f13432, %f22426;
	@%p576 bra 	$L__BB0_464;
	setp.eq.s32 	%p577, %r3, 39;
	ld.shared.f32 	%f13433, [_ZZ32flash_attention_v2_causal_kernelILi64ELi64ELi64EEvPKfS1_S1_PfiiiifE8K_shared+1452];
	fma.rn.f32 	%f22426, %f22316, %f13433, %f22426;
	@%p577 bra 	$L__BB0_464;
	setp.eq.s32 	%p578, %r3, 40;
	ld.shared.f32 	%f13434, [_ZZ32flash_attention_v2_causal_kernelILi64ELi64ELi64EEvPKfS1_S1_PfiiiifE8K_shared+1456];
	fma.rn.f32 	%f22426, %f22315, %f13434, %f22426;
	@%p578 bra 	$L__BB0_464;
	setp.eq.s32 	%p579, %r3, 41;
	ld.shared.f32 	%f13435, [_ZZ32flash_attention_v2_causal_kernelILi64ELi64ELi64EEvPKfS1_S1_PfiiiifE8K_shared+1460];
	fma.rn.f32 	%f22426, %f22314, %f13435, %f22426;
	@%p579 bra 	$L__BB0_464;
	setp.eq.s32 	%p580, %r3, 42;
	ld.shared.f32 	%f13436, [_ZZ32flash_attention_v2_causal_kernelILi64ELi64ELi64EEvPKfS1_S1_PfiiiifE8K_shared+1464];
	fma.rn.f32 	%f22426, %f22313, %f13436, %f22426;
	@%p580 bra 	$L__BB0_464;
	setp.eq.s32 	%p581, %r3, 43;
	ld.shared.f32 	%f13437, [_ZZ32flash_attention_v2_causal_kernelILi64ELi64ELi64EEvPKfS1_S1_PfiiiifE8K_shared+1468];
	fma.rn.f32 	%f22426, %f22312, %f13437, %f22426;
	@%p581 bra 	$L__BB0_464;
	setp.eq.s32 	%p582, %r3, 44;
	ld.shared.f32 	%f13438, [_ZZ32flash_attention_v2_causal_kernelILi64ELi64ELi64EEvPKfS1_S1_PfiiiifE8K_shared+1472];
	fma.rn.f32 	%f22426, %f22311, %f13438, %f22426;
	@%p582 bra 	$L__BB0_464;
	setp.eq.s32 	%p583, %r3, 45;
	ld.shared.f32 	%f13439, [_ZZ32flash_attention_v2_causal_kernelILi64ELi64ELi64EEvPKfS1_S1_PfiiiifE8K_shared+1476];
	fma.rn.f32 	%f22426, %f22310, %f13439, %f22426;
	@%p583 bra 	$L__BB0_464;
	setp.eq.s32 	%p584, %r3, 46;
	ld.shared.f32 	%f13440, [_ZZ32flash_attention_v2_causal_kernelILi64ELi64ELi64EEvPKfS1_S1_PfiiiifE8K_shared+1480];
	fma.rn.f32 	%f22426, %f22309, %f13440, %f22426;
	@%p584 bra 	$L__BB0_464;
	setp.eq.s32 	%p585, %r3, 47;
	ld.shared.f32 	%f13441, [_ZZ32flash_attention_v2_causal_kernelILi64ELi64ELi64EEvPKfS1_S1_PfiiiifE8K_shared+1484];
	fma.rn.f32 	%f22426, %f22308, %f13441, %f22426;
	@%p585 bra 	$L__BB0_464;
	setp.eq.s32 	%p586, %r3, 48;
	ld.shared.f32 	%f13442, [_ZZ32flash_attention_v2_causal_kernelILi64ELi64ELi64EEvPKfS1_S1_PfiiiifE8K_shared+1488];
	fma.rn.f32 	%f22426, %f22307, %f13442, %f22426;
	@%p586 bra 	$L__BB0_464;
	setp.eq.s32 	%p587, %r3, 49;
	ld.shared.f32 	%f13443, [_ZZ32flash_attention_v2_causal_kernelILi64ELi64ELi64EEvPKfS1_S1_PfiiiifE8K_shared+1492];
	fma.rn.f32 	%f22426, %f22306, %f13443, %f22426;
	@%p587 bra 	$L__BB0_464;
	setp.eq.s32 	%p588, %r3, 50;
	ld.shared.f32 	%f13444, [_ZZ32flash_attention_v2_causal_kernelILi64ELi64ELi64EEvPKfS1_S1_PfiiiifE8K_shared+1496];
	fma.rn.f32 	%f22426, %f22305, %f13444, %f22426;
	@%p588 bra 	$L__BB0_464;
	setp.eq.s32 	%p589, %r3, 51;
	ld.shared.f32 	%f13445, [_ZZ32flash_attention_v2_causal_kernelILi64ELi64ELi64EEvPKfS1_S1_PfiiiifE8K_shared+1500];
	fma.rn.f32 	%f22426, %f22304, %f13445, %f22426;
	@%p589 bra 	$L__BB0_464;
	setp.eq.s32 	%p590, %r3, 52;
	ld.shared.f32 	%f13446, [_ZZ32flash_attention_v2_causal_kernelILi64ELi64ELi64EEvPKfS1_S1_PfiiiifE8K_shared+1504];
	fma.rn.f32 	%f22426, %f22303, %f13446, %f22426;
	@%p590 bra 	$L__BB0_464;
	setp.eq.s32 	%p591, %r3, 53;
	ld.shared.f32 	%f13447, [_ZZ32flash_attention_v2_causal_kernelILi64ELi64ELi64EEvPKfS1_S1_PfiiiifE8K_shared+1508];
	fma.rn.f32 	%f22426, %f22302, %f13447, %f22426;
	@%p591 bra 	$L__BB0_464;
	setp.eq.s32 	%p592, %r3, 54;
	ld.shared.f32 	%f13448, [_ZZ32flash_attention_v2_causal_kernelILi64ELi64ELi64EEvPKfS1_S1_PfiiiifE8K_shared+1512];
	fma.rn.f32 	%f22426, %f22301, %f13448, %f22426;
	@%p592 bra 	$L__BB0_464;
	setp.eq.s32 	%p593, %r3, 55;
	ld.shared.f32 	%f13449, [_ZZ32flash_attention_v2_causal_kernelILi64ELi64ELi64EEvPKfS1_S1_PfiiiifE8K_shared+1516];
	fma.rn.f32 	%f22426, %f22300, %f13449, %f22426;
	@%p593 bra 	$L__BB0_464;
	setp.eq.s32 	%p594, %r3, 56;
	ld.shared.f32 	%f13450, [_ZZ32flash_attention_v2_causal_kernelILi64ELi64ELi64EEvPKfS1_S1_PfiiiifE8K_shared+1520];
	fma.rn.f32 	%f22426, %f22299, %f13450, %f22426;
	@%p594 bra 	$L__BB0_464;
	setp.eq.s32 	%p595, %r3, 57;
	ld.shared.f32 	%f13451, [_ZZ32flash_attention_v2_causal_kernelILi64ELi64ELi64EEvPKfS1_S1_PfiiiifE8K_shared+1524];
	fma.rn.f32 	%f22426, %f22298, %f13451, %f22426;
	@%p595 bra 	$L__BB0_464;
	setp.eq.s32 	%p596, %r3, 58;
	ld.shared.f32 	%f13452, [_ZZ32flash_attention_v2_causal_kernelILi64ELi64ELi64EEvPKfS1_S1_PfiiiifE8K_shared+1528];
	fma.rn.f32 	%f22426, %f22297, %f13452, %f22426;
	@%p596 bra 	$L__BB0_464;
	setp.eq.s32 	%p597, %r3, 59;
	ld.shared.f32 	%f13453, [_ZZ32flash_attention_v2_causal_kernelILi64ELi64ELi64EEvPKfS1_S1_PfiiiifE8K_shared+1532];
	fma.rn.f32 	%f22426, %f22296, %f13453, %f22426;
	@%p597 bra 	$L__BB0_464;
	setp.eq.s32 	%p598, %r3, 60;
	ld.shared.f32 	%f13454, [_ZZ32flash_attention_v2_causal_kernelILi64ELi64ELi64EEvPKfS1_S1_PfiiiifE8K_shared+1536];
	fma.rn.f32 	%f22426, %f22295, %f13454, %f22426;
	@%p598 bra 	$L__BB0_464;
	setp.eq.s32 	%p599, %r3, 61;
	ld.shared.f32 	%f13455, [_ZZ32flash_attention_v2_causal_kernelILi64ELi64ELi64EEvPKfS1_S1_PfiiiifE8K_shared+1540];
	fma.rn.f32 	%f22426, %f22294, %f13455, %f22426;
	@%p599 bra 	$L__BB0_464;
	setp.eq.s32 	%p600, %r3, 62;
	ld.shared.f32 	%f13456, [_ZZ32flash_attention_v2_causal_kernelILi64ELi64ELi64EEvPKfS1_S1_PfiiiifE8K_shared+1544];
	fma.rn.f32 	%f22426, %f22293, %f13456, %f22426;
	@%p600 bra 	$L__BB0_464;
	setp.eq.s32 	%p601, %r3, 63;
	ld.shared.f32 	%f13457, [_ZZ32flash_attention_v2_causal_kernelILi64ELi64ELi64EEvPKfS1_S1_PfiiiifE8K_shared+1548];
	fma.rn.f32 	%f22426, %f22292, %f13457, %f22426;
	@%p601 bra 	$L__BB0_464;
	ld.shared.f32 	%f13458, [_ZZ32flash_attention_v2_causal_kernelILi64ELi64ELi64EEvPKfS1_S1_PfiiiifE8K_shared+1552];
	fma.rn.f32 	%f22426, %f22291, %f13458, %f22426;
$L__BB0_464:
	ld.param.u32 	%r1324, [_Z32flash_attention_v2_causal_kernelILi64ELi64ELi64EEvPKfS1_S1_Pfiiiif_param_6];
	shl.b32 	%r174, %r1581, 6;
	or.b32  	%r175, %r174, 6;
	setp.ge.s32 	%p602, %r175, %r1324;
	mov.u32 	%r176, %ctaid.x;
	shl.b32 	%r177, %r176, 6;
	mov.u32 	%r178, %tid.x;
	and.b32  	%r179, %r178, 63;
	or.b32  	%r180, %r177, %r179;
	setp.gt.u32 	%p603, %r175, %r180;
	mov.f32 	%f22427, 0fFF7FFFFF;
	or.pred  	%p604, %p602, %p603;
	@%p604 bra 	$L__BB0_529;
	ld.param.u32 	%r1456, [_Z32flash_attention_v2_causal_kernelILi64ELi64ELi64EEvPKfS1_S1_Pfiiiif_param_7];
	setp.eq.s32 	%p605, %r1456, 1;
	ld.shared.f32 	%f13460, [_ZZ32flash_attention_v2_causal_kernelILi64ELi64ELi64EEvPKfS1_S1_PfiiiifE8K_shared+1560];
	fma.rn.f32 	%f22427, %f22354, %f13460, 0f00000000;
	@%p605 bra 	$L__BB0_529;
	setp.eq.s32 	%p606, %r3, 2;
	ld.shared.f32 	%f13461, [_ZZ32flash_attention_v2_causal_kernelILi64ELi64ELi64EEvPKfS1_S1_PfiiiifE8K_shared+1564];
	fma.rn.f32 	%f22427, %f22353, %f13461, %f22427;
	@%p606 bra 	$L__BB0_529;
	setp.eq.s32 	%p607, %r3, 3;
	ld.shared.f32 	%f13462, [_ZZ32flash_attention_v2_causal_kernelILi64ELi64ELi64EEvPKfS1_S1_PfiiiifE8K_shared+1568];
	fma.rn.f32 	%f22427, %f22352, %f13462, %f22427;
	@%p607 bra 	$L__BB0_529;
	setp.eq.s32 	%p608, %r3, 4;
	ld.shared.f32 	%f13463, [_ZZ32flash_attention_v2_causal_kernelILi64ELi64ELi64EEvPKfS1_S1_PfiiiifE8K_shared+1572];
	fma.rn.f32 	%f22427, %f22351, %f13463, %f22427;
	@%p608 bra 	$L__BB0_529;
	setp.eq.s32 	%p609, %r3, 5;
	ld.shared.f32 	%f13464, [_ZZ32flash_attention_v2_causal_kernelILi64ELi64ELi64EEvPKfS1_S1_PfiiiifE8K_shared+1576];
	fma.rn.f32 	%f22427, %f22350, %f13464, %f22427;
	@%p609 bra 	$L__BB0_529;
	setp.eq.s32 	%p610, %r3, 6;
	ld.shared.f32 	%f13465, [_ZZ32flash_attention_v2_causal_kernelILi64ELi64ELi64EEvPKfS1_S1_PfiiiifE8K_shared+1580];
	fma.rn.f32 	%f22427, %f22349, %f13465, %f22427;
	@%p610 bra 	$L__BB0_529;
	setp.eq.s32 	%p611, %r3, 7;
	ld.shared.f32 	%f13466, [_ZZ32flash_attention_v2_causal_kernelILi64ELi64ELi64EEvPKfS1_S1_PfiiiifE8K_shared+1584];
	fma.rn.f32 	%f22427, %f22348, %f13466, %f22427;
	@%p611 bra 	$L__BB0_529;
	setp.eq.s32 	%p612, %r3, 8;
	ld.shared.f32 	%f13467, [_ZZ32flash_attention_v2_causal_kernelILi64ELi64ELi64EEvPKfS1_S1_PfiiiifE8K_shared+1588];
	fma.rn.f32 	%f22427, %f22347, %f13467, %f22427;
	@%p612 bra 	$L__BB0_529;
	setp.eq.s32 	%p613, %r3, 9;
	ld.shared.f32 	%f13468, [_ZZ32flash_attention_v2_causal_kernelILi64ELi64ELi64EEvPKfS1_S1_PfiiiifE8K_shared+1592];
	fma.rn.f32 	%f22427, %f22346, %f13468, %f22427;
	@%p613 bra 	$L__BB0_529;
	setp.eq.s32 	%p614, %r3, 10;
	ld.shared.f32 	%f13469, [_ZZ32flash_attention_v2_causal_kernelILi64ELi64ELi64EEvPKfS1_S1_PfiiiifE8K_shared+1596];
	fma.rn.f32 	%f22427, %f22345, %f13469, %f22427;
	@%p614 bra 	$L__BB0_529;
	setp.eq.s32 	%p615, %r3, 11;
	ld.shared.f32 	%f13470, [_ZZ32flash_attention_v2_causal_kernelILi64ELi64ELi64EEvPKfS1_S1_PfiiiifE8K_shared+1600];
	fma.rn.f32 	%f22427, %f22344, %f13470, %f22427;
	@%p615 bra 	$L__BB0_529;
	setp.eq.s32 	%p616, %r3, 12;
	ld.shared.f32 	%f13471, [_ZZ32flash_attention_v2_causal_kernelILi64ELi64ELi64EEvPKfS1_S1_PfiiiifE8K_shared+1604];
	fma.rn.f32 	%f22427, %f22343, %f13471, %f22427;
	@%p616 bra 	$L__BB0_529;
	setp.eq.s32 	%p617, %r3, 13;
	ld.shared.f32 	%f13472, [_ZZ32flash_attention_v2_causal_kernelILi64ELi64ELi64EEvPKfS1_S1_PfiiiifE8K_shared+1608];
	fma.rn.f32 	%f22427, %f22342, %f13472, %f22427;
	@%p617 bra 	$L__BB0_529;
	setp.eq.s32 	%p618, %r3, 14;
	ld.shared.f32 	%f13473, [_ZZ32flash_attention_v2_causal_kernelILi64ELi64ELi64EEvPKfS1_S1_PfiiiifE8K_shared+1612];
	fma.rn.f32 	%f22427, %f22341, %f13473, %f22427;
	@%p618 bra 	$L__BB0_529;
	setp.eq.s32 	%p619, %r3, 15;
	ld.shared.f32 	%f13474, [_ZZ32flash_attention_v2_causal_kernelILi64ELi64ELi64EEvPKfS1_S1_PfiiiifE8K_shared+1616];
	fma.rn.f32 	%f22427, %f22340, %f13474, %f22427;
	@%p619 bra 	$L__BB0_529;
	setp.eq.s32 	%p620, %r3, 16;
	ld.shared.f32 	%f13475, [_ZZ32flash_attention_v2_causal_kernelILi64ELi64ELi64EEvPKfS1_S1_PfiiiifE8K_shared+1620];
	fma.rn.f32 	%f22427, %f22339, %f13475, %f22427;
	@%p620 bra 	$L__BB0_529;
	setp.eq.s32 	%p621, %r3, 17;
	ld.shared.f32 	%f13476, [_ZZ32flash_attention_v2_causal_kernelILi64ELi64ELi64EEvPKfS1_S1_PfiiiifE8K_shared+1624];
	fma.rn.f32 	%f22427, %f22338, %f13476, %f22427;
	@%p621 bra 	$L__BB0_529;
	setp.eq.s32 	%p622, %r3, 18;
	ld.shared.f32 	%f13477, [_ZZ32flash_attention_v2_causal_kernelILi64ELi64ELi64EEvPKfS1_S1_PfiiiifE8K_shared+1628];
	fma.rn.f32 	%f22427, %f22337, %f13477, %f22427;
	@%p622 bra 	$L__BB0_529;
	setp.eq.s32 	%p623, %r3, 19;
	ld.shared.f32 	%f13478, [_ZZ32flash_attention_v2_causal_kernelILi64ELi64ELi64EEvPKfS1_S1_PfiiiifE8K_shared+1632];
	fma.rn.f32 	%f22427, %f22336, %f13478, %f22427;
	@%p623 bra 	$L__BB0_529;
	setp.eq.s32 	%p624, %r3, 20;
	ld.shared.f32 	%f13479, [_ZZ32flash_attention_v2_causal_kernelILi64ELi64ELi64EEvPKfS1_S1_PfiiiifE8K_shared+1636];
	fma.rn.f32 	%f22427, %f22335, %f13479, %f22427;
	@%p624 bra 	$L__BB0_529;
	setp.eq.s32 	%p625, %r3, 21;
	ld.shared.f32 	%f13480, [_ZZ32flash_attention_v2_causal_kernelILi64ELi64ELi64EEvPKfS1_S1_PfiiiifE8K_shared+1640];
	fma.rn.f32 	%f22427, %f22334, %f13480, %f22427;
	@%p625 bra 	$L__BB0_529;
	setp.eq.s32 	%p626, %r3, 22;
	ld.shared.f32 	%f13481, [_ZZ32flash_attention_v2_causal_kernelILi64ELi64ELi64EEvPKfS1_S1_PfiiiifE8K_shared+1644];
	fma.rn.f32 	%f22427, %f22333, %f13481, %f22427;
	@%p626 bra 	$L__BB0_529;
	setp.eq.s32 	%p627, %r3, 23;
	ld.shared.f32 	%f13482, [_ZZ32flash_attention_v2_causal_kernelILi64ELi64ELi64EEvPKfS1_S1_PfiiiifE8K_shared+1648];
	fma.rn.f32 	%f22427, %f22332, %f13482, %f22427;
	@%p627 bra 	$L__BB0_529;
	setp.eq.s32 	%p628, %r3, 24;
	ld.shared.f32 	%f13483, [_ZZ32flash_attention_v2_causal_kernelILi64ELi64ELi64EEvPKfS1_S1_PfiiiifE8K_shared+1652];
	fma.rn.f32 	%f22427, %f22331, %f13483, %f22427;
	@%p628 bra 	$L__BB0_529;
	setp.eq.s32 	%p629, %r3, 25;
	ld.shared.f32 	%f13484, [_ZZ32flash_attention_v2_causal_kernelILi64ELi64ELi64EEvPKfS1_S1_PfiiiifE8K_shared+1656];
	fma.rn.f32 	%f22427, %f22330, %f13484, %f22427;
	@%p629 bra 	$L__BB0_529;
	setp.eq.s32 	%p630, %r3, 26;
	ld.shared.f32 	%f13485, [_ZZ32flash_attention_v2_causal_kernelILi64ELi64ELi64EEvPKfS1_S1_PfiiiifE8K_shared+1660];
	fma.rn.f32 	%f22427, %f22329, %f13485, %f22427;
	@%p630 bra 	$L__BB0_529;
	setp.eq.s32 	%p631, %r3, 27;
	ld.shared.f32 	%f13486, [_ZZ32flash_attention_v2_causal_kernelILi64ELi64ELi64EEvPKfS1_S1_PfiiiifE8K_shared+1664];
	fma.rn.f32 	%f22427, %f22328, %f13486, %f22427;
	@%p631 bra 	$L__BB0_529;
	setp.eq.s32 	%p632, %r3, 28;
	ld.shared.f32 	%f13487, [_ZZ32flash_attention_v2_causal_kernelILi64ELi64ELi64EEvPKfS1_S1_PfiiiifE8K_shared+1668];
	fma.rn.f32 	%f22427, %f22327, %f13487, %f22427;
	@%p632 bra 	$L__BB0_529;
	setp.eq.s32 	%p633, %r3, 29;
	ld.shared.f32 	%f13488, [_ZZ32flash_attention_v2_causal_kernelILi64ELi64ELi64EEvPKfS1_S1_PfiiiifE8K_shared+1672];
	fma.rn.f32 	%f22427, %f22326, %f13488, %f22427;
	@%p633 bra 	$L__BB0_529;
	setp.eq.s32 	%p634, %r3, 30;
	ld.shared.f32 	%f13489, [_ZZ32flash_attention_v2_causal_kernelILi64ELi64ELi64EEvPKfS1_S1_PfiiiifE8K_shared+1676];
	fma.rn.f32 	%f22427, %f22325, %f13489, %f22427;
	@%p634 bra 	$L__BB0_529;
	setp.eq.s32 	%p635, %r3, 31;
	ld.shared.f32 	%f13490, [_ZZ32flash_attention_v2_causal_kernelILi64ELi64ELi64EEvPKfS1_S1_PfiiiifE8K_shared+1680];
	fma.rn.f32 	%f22427, %f22324, %f13490, %f22427;
	@%p635 bra 	$L__BB0_529;
	setp.eq.s32 	%p636, %r3, 32;
	ld.shared.f32 	%f13491, [_ZZ32flash_attention_v2_causal_kernelILi64ELi64ELi64EEvPKfS1_S1_PfiiiifE8K_shared+1684];
	fma.rn.f32 	%f22427, %f22323, %f13491, %f22427;
	@%p636 bra 	$L__BB0_529;
	setp.eq.s32 	%p637, %r3, 33;
	ld.shared.f32 	%f13492, [_ZZ32flash_attention_v2_causal_kernelILi64ELi64ELi64EEvPKfS1_S1_PfiiiifE8K_shared+1688];
	fma.rn.f32 	%f22427, %f22322, %f13492, %f22427;
	@%p637 bra 	$L__BB0_529;
	setp.eq.s32 	%p638, %r3, 34;
	ld.shared.f32 	%f13493, [_ZZ32flash_attention_v2_causal_kernelILi64ELi64ELi64EEvPKfS1_S1_PfiiiifE8K_shared+1692];
	fma.rn.f32 	%f22427, %f22321, %f13493, %f22427;
	@%p638 bra 	$L__BB0_529;
	setp.eq.s32 	%p639, %r3, 35;
	ld.shared.f32 	%f13494, [_ZZ32flash_attention_v2_causal_kernelILi64ELi64ELi64EEvPKfS1_S1_PfiiiifE8K_shared+1696];
	fma.rn.f32 	%f22427, %f22320, %f13494, %f22427;
	@%p639 bra 	$L__BB0_529;
	setp.eq.s32 	%p640, %r3, 36;
	ld.shared.f32 	%f13495, [_ZZ32flash_attention_v2_causal_kernelILi64ELi64ELi64EEvPKfS1_S1_PfiiiifE8K_shared+1700];
	fma.rn.f32 	%f22427, %f22319, %f13495, %f22427;
	@%p640 bra 	$L__BB0_529;
	setp.eq.s32 	%p641, %r3, 37;
	ld.shared.f32 	%f13496, [_ZZ32flash_attention_v2_causal_kernelILi64ELi64ELi64EEvPKfS1_S1_PfiiiifE8K_shared+1704];
	fma.rn.f32 	%f22427, %f22318, %f13496, %f22427;
	@%p641 bra 	$L__BB0_529;
	setp.eq.s32 	%p642, %r3, 38;
	ld.shared.f32 	%f13497, [_ZZ32flash_attention_v2_causal_kernelILi64ELi64ELi64EEvPKfS1_S1_PfiiiifE8K_shared+1708];
	fma.rn.f32 	%f22427, %f22317, %f13497, %f22427;
	@%p642 bra 	$L__BB0_529;
	setp.eq.s32 	%p643, %r3, 39;
	ld.shared.f32 	%f13498, [_ZZ32flash_attention_v2_causal_kernelILi64ELi64ELi64EEvPKfS1_S1_PfiiiifE8K_shared+1712];
	fma.rn.f32 	%f22427, %f22316, %f13498, %f22427;
	@%p643 bra 	$L__BB0_529;
	setp.eq.s32 	%p644, %r3, 40;
	ld.shared.f32 	%f13499, [_ZZ32flash_attention_v2_causal_kernelILi64ELi64ELi64EEvPKfS1_S1_PfiiiifE8K_shared+1716];
	fma.rn.f32 	%f22427, %f22315, %f13499, %f22427;
	@%p644 bra 	$L__BB0_529;
	setp.eq.s32 	%p645, %r3, 41;
	ld.shared.f32 	%f13500, [_ZZ32flash_attention_v2_causal_kernelILi64ELi64ELi64EEvPKfS1_S1_PfiiiifE8K_shared+1720];
	fma.rn.f32 	%f22427, %f22314, %f13500, %f22427;
	@%p645 bra 	$L__BB0_529;
	setp.eq.s32 	%p646, %r3, 42;
	ld.shared.f32 	%f13501, [_ZZ32flash_attention_v2_causal_kernelILi64ELi64ELi64EEvPKfS1_S1_PfiiiifE8K_shared+1724];
	fma.rn.f32 	%f22427, %f22313, %f13501, %f22427;
	@%p646 bra 	$L__BB0_529;
	setp.eq.s32 	%p647, %r3, 43;
	ld.shared.f32 	%f13502, [_ZZ32flash_attention_v2_causal_kernelILi64ELi64ELi64EEvPKfS1_S1_PfiiiifE8K_shared+1728];
	fma.rn.f32 	%f22427, %f22312, %f13502, %f22427;
	@%p647 bra 	$L__BB0_529;
	setp.eq.s32 	%p648, %r3, 44;
	ld.shared.f32 	%f13503, [_ZZ32flash_attention_v2_causal_kernelILi64ELi64ELi64EEvPKfS1_S1_PfiiiifE8K_shared+1732];
	fma.rn.f32 	%f22427, %f22311, %f13503, %f22427;
	@%p648 bra 	$L__BB0_529;
	setp.eq.s32 	%p649, %r3, 45;
	ld.shared.f32 	%f13504, [_ZZ32flash_attention_v2_causal_kernelILi64ELi64ELi64EEvPKfS1_S1_PfiiiifE8K_shared+1736];
	fma.rn.f32 	%f22427, %f22310, %f13504, %f22427;
	@%p649 bra 	$L__BB0_529;
	setp.eq.s32 	%p650, %r3, 46;
	ld.shared.f32 	%f13505, [_ZZ32flash_attention_v2_causal_kernelILi64ELi64ELi64EEvPKfS1_S1_PfiiiifE8K_shared+1740];
	fma.rn.f32 	%f22427, %f22309, %f13505, %f22427;
	@%p650 bra 	$L__BB0_529;
	setp.eq.s32 	%p651, %r3, 47;
	ld.shared.f32 	%f13506, [_ZZ32flash_attention_v2_causal_kernelILi64ELi64ELi64EEvPKfS1_S1_PfiiiifE8K_shared+1744];
	fma.rn.f32 	%f22427, %f22308, %f13506, %f22427;
	@%p651 bra 	$L__BB0_529;
	setp.eq.s32 	%p652, %r3, 48;
	ld.shared.f32 	%f13507, [_ZZ32flash_attention_v2_causal_kernelILi64ELi64ELi64EEvPKfS1_S1_PfiiiifE8K_shared+1748];
	fma.rn.f32 	%f22427, %f22307, %f13507, %f22427;
	@%p652 bra 	$L__BB0_529;
	setp.eq.s32 	%p653, %r3, 49;
	ld.shared.f32 	%f13508, [_ZZ32flash_attention_v2_causal_kernelILi64ELi64ELi64EEvPKfS1_S1_PfiiiifE8K_shared+1752];
	fma.rn.f32 	%f22427, %f22306, %f13508, %f22427;
	@%p653 bra 	$L__BB0_529;
	setp.eq.s32 	%p654, %r3, 50;
	ld.shared.f32 	%f13509, [_ZZ32flash_attention_v2_causal_kernelILi64ELi64ELi64EEvPKfS1_S1_PfiiiifE8K_shared+1756];
	fma.rn.f32 	%f22427, %f22305, %f13509, %f22427;
	@%p654 bra 	$L__BB0_529;
	setp.eq.s32 	%p655, %r3, 51;
	ld.shared.f32 	%f13510, [_ZZ32flash_attention_v2_causal_kernelILi64ELi64ELi64EEvPKfS1_S1_PfiiiifE8K_shared+1760];
	fma.rn.f32 	%f22427, %f22304, %f13510, %f22427;
	@%p655 bra 	$L__BB0_529;
	setp.eq.s32 	%p656, %r3, 52;
	ld.shared.f32 	%f13511, [_ZZ32flash_attention_v2_causal_kernelILi64ELi64ELi64EEvPKfS1_S1_PfiiiifE8K_shared+1764];
	fma.rn.f32 	%f22427, %f22303, %f13511, %f22427;
	@%p656 bra 	$L__BB0_529;
	setp.eq.s32 	%p657, %r3, 53;
	ld.shared.f32 	%f13512, [_ZZ32flash_attention_v2_causal_kernelILi64ELi64ELi64EEvPKfS1_S1_PfiiiifE8K_shared+1768];
	fma.rn.f32 	%f22427, %f22302, %f13512, %f22427;
	@%p657 bra 	$L__BB0_529;
	setp.eq.s32 	%p658, %r3, 54;
	ld.shared.f32 	%f13513, [_ZZ32flash_attention_v2_causal_kernelILi64ELi64ELi64EEvPKfS1_S1_PfiiiifE8K_shared+1772];
	fma.rn.f32 	%f22427, %f22301, %f13513, %f22427;
	@%p658 bra 	$L__BB0_529;
	setp.eq.s32 	%p659, %r3, 55;
	ld.shared.f32 	%f13514, [_ZZ32flash_attention_v2_causal_kernelILi64ELi64ELi64EEvPKfS1_S1_PfiiiifE8K_shared+1776];
	fma.rn.f32 	%f22427, %f22300, %f13514, %f22427;
	@%p659 bra 	$L__BB0_529;
	setp.eq.s32 	%p660, %r3, 56;
	ld.shared.f32 	%f13515, [_ZZ32flash_attention_v2_causal_kernelILi64ELi64ELi64EEvPKfS1_S1_PfiiiifE8K_shared+1780];
	fma.rn.f32 	%f22427, %f22299, %f13515, %f22427;
	@%p660 bra 	$L__BB0_529;
	setp.eq.s32 	%p661, %r3, 57;
	ld.shared.f32 	%f13516, [_ZZ32flash_attention_v2_causal_kernelILi64ELi64ELi64EEvPKfS1_S1_PfiiiifE8K_shared+1784];
	fma.rn.f32 	%f22427, %f22298, %f13516, %f22427;
	@%p661 bra 	$L__BB0_529;
	setp.eq.s32 	%p662, %r3, 58;
	ld.shared.f32 	%f13517, [_ZZ32flash_attention_v2_causal_kernelILi64ELi64ELi64EEvPKfS1_S1_PfiiiifE8K_shared+1788];
	fma.rn.f32 	%f22427, %f22297, %f13517, %f22427;
	@%p662 bra 	$L__BB0_529;
	setp.eq.s32 	%p663, %r3, 59;
	ld.shared.f32 	%f13518, [_ZZ32flash_attention_v2_causal_kernelILi64ELi64ELi64EEvPKfS1_S1_PfiiiifE8K_shared+1792];
	fma.rn.f32 	%f22427, %f22296, %f13518, %f22427;
	@%p663 bra 	$L__BB0_529;
	setp.eq.s32 	%p664, %r3, 60;
	ld.shared.f32 	%f13519, [_ZZ32flash_attention_v2_causal_kernelILi64ELi64ELi64EEvPKfS1_S1_PfiiiifE8K_shared+1796];
	fma.rn.f32 	%f22427, %f22295, %f13519, %f22427;
	@%p664 bra 	$L__BB0_529;
	setp.eq.s32 	%p665, %r3, 61;
	ld.shared.f32 	%f13520, [_ZZ32flash_attention_v2_causal_kernelILi64ELi64ELi64EEvPKfS1_S1_PfiiiifE8K_shared+1800];
	fma.rn.f32 	%f22427, %f22294, %f13520, %f22427;
	@%p665 bra 	$L__BB0_529;
	setp.eq.s32 	%p666, %r3, 62;
	ld.shared.f32 	%f13521, [_ZZ32flash_attention_v2_causal_kernelILi64ELi64ELi64EEvPKfS1_S1_PfiiiifE8K_shared+1804];
	fma.rn.f32 	%f22427, %f22293, %f13521, %f22427;
	@%p666 bra 	$L__BB0_529;
	setp.eq.s32 	%p667, %r3, 63;
	ld.shared.f32 	%f13522, [_ZZ32flash_attention_v2_causal_kernelILi64ELi64ELi64EEvPKfS1_S1_PfiiiifE8K_shared+1808];
	fma.rn.f32 	%f22427, %f22292, %f13522, %f22427;
	@%p667 bra 	$L__BB0_529;
	ld.shared.f32 	%f13523, [_ZZ32flash_attention_v2_causal_kernelILi64ELi64ELi64EEvPKfS1_S1_PfiiiifE8K_shared+1812];
	fma.rn.f32 	%f22427, %f22291, %f13523, %f22427;
$L__BB0_529:
	ld.param.u32 	%r1325, [_Z32flash_attention_v2_causal_kernelILi64ELi64ELi64EEvPKfS1_S1_Pfiiiif_param_6];
	shl.b32 	%r182, %r1581, 6;
	or.b32  	%r183, %r182, 7;
	setp.ge.s32 	%p668, %r183, %r1325;
	mov.u32 	%r184, %ctaid.x;
	shl.b32 	%r185, %r184, 6;
	mov.u32 	%r186, %tid.x;
	and.b32  	%r187, %r186, 63;
	or.b32  	%r188, %r185, %r187;
	setp.gt.u32 	%p669, %r183, %r188;
	mov.f32 	%f22428, 0fFF7FFFFF;
	or.pred  	%p670, %p668, %p669;
	@%p670 bra 	$L__BB0_594;
	ld.param.u32 	%r1457, [_Z32flash_attention_v2_causal_kernelILi64ELi64ELi64EEvPKfS1_S1_Pfiiiif_param_7];
	setp.eq.s32 	%p671, %r1457, 1;
	ld.shared.f32 	%f13525, [_ZZ32flash_attention_v2_causal_kernelILi64ELi64ELi64EEvPKfS1_S1_PfiiiifE8K_shared+1820];
	fma.rn.f32 	%f22428, %f22354, %f13525, 0f00000000;
	@%p671 bra 	$L__BB0_594;
	setp.eq.s32 	%p672, %r3, 2;
	ld.shared.f32 	%f13526, [_ZZ32flash_attention_v2_causal_kernelILi64ELi64ELi64EEvPKfS1_S1_PfiiiifE8K_shared+1824];
	fma.rn.f32 	%f22428, %f22353, %f13526, %f22428;
	@%p672 bra 	$L__BB0_594;
	setp.eq.s32 	%p673, %r3, 3;
	ld.shared.f32 	%f13527, [_ZZ32flash_attention_v2_causal_kernelILi64ELi64ELi64EEvPKfS1_S1_PfiiiifE8K_shared+1828];
	fma.rn.f32 	%f22428, %f22352, %f13527, %f22428;
	@%p673 bra 	$L__BB0_594;
	setp.eq.s32 	%p674, %r3, 4;
	ld.shared.f32 	%f13528, [_ZZ32flash_attention_v2_causal_kernelILi64ELi64ELi64EEvPKfS1_S1_PfiiiifE8K_shared+1832];
	fma.rn.f32 	%f22428, %f22351, %f13528, %f22428;
	@%p674 bra 	$L__BB0_594;
	setp.eq.s32 	%p675, %r3, 5;
	ld.shared.f32 	%f13529, [_ZZ32flash_attention_v2_causal_kernelILi64ELi64ELi64EEvPKfS1_S1_PfiiiifE8K_shared+1836];
	fma.rn.f32 	%f22428, %f22350, %f13529, %f22428;
	@%p675 bra 	$L__BB0_594;
	setp.eq.s32 	%p676, %r3, 6;
	ld.shared.f32 	%f13530, [_ZZ32flash_attention_v2_causal_kernelILi64ELi64ELi64EEvPKfS1_S1_PfiiiifE8K_shared+1840];
	fma.rn.f32 	%f22428, %f22349, %f13530, %f22428;
	@%p676 bra 	$L__BB0_594;
	setp.eq.s32 	%p677, %r3, 7;
	ld.shared.f32 	%f13531, [_ZZ32flash_attention_v2_causal_kernelILi64ELi64ELi64EEvPKfS1_S1_PfiiiifE8K_shared+1844];
	fma.rn.f32 	%f22428, %f22348, %f13531, %f22428;
	@%p677 bra 	$L__BB0_594;
	setp.eq.s32 	%p678, %r3, 8;
	ld.shared.f32 	%f13532, [_ZZ32flash_attention_v2_causal_kernelILi64ELi64ELi64EEvPKfS1_S1_PfiiiifE8K_shared+1848];
	fma.rn.f32 	%f22428, %f22347, %f13532, %f22428;
	@%p678 bra 	$L__BB0_594;
	setp.eq.s32 	%p679, %r3, 9;
	ld.shared.f32 	%f13533, [_ZZ32flash_attention_v2_causal_kernelILi64ELi64ELi64EEvPKfS1_S1_PfiiiifE8K_shared+1852];
	fma.rn.f32 	%f22428, %f22346, %f13533, %f22428;
	@%p679 bra 	$L__BB0_594;
	setp.eq.s32 	%p680, %r3, 10;
	ld.shared.f32 	%f13534, [_ZZ32flash_attention_v2_causal_kernelILi64ELi64ELi64EEvPKfS1_S1_PfiiiifE8K_shared+1856];
	fma.rn.f32 	%f22428, %f22345, %f13534, %f22428;
	@%p680 bra 	$L__BB0_594;
	setp.eq.s32 	%p681, %r3, 11;
	ld.shared.f32 	%f13535, [_ZZ32flash_attention_v2_causal_kernelILi64ELi64ELi64EEvPKfS1_S1_PfiiiifE8K_shared+1860];
	fma.rn.f32 	%f22428, %f22344, %f13535, %f22428;
	@%p681 bra 	$L__BB0_594;
	setp.eq.s32 	%p682, %r3, 12;
	ld.shared.f32 	%f13536, [_ZZ32flash_attention_v2_causal_kernelILi64ELi64ELi64EEvPKfS1_S1_PfiiiifE8K_shared+1864];
	fma.rn.f32 	%f22428, %f22343, %f13536, %f22428;
	@%p682 bra 	$L__BB0_594;
	setp.eq.s32 	%p683, %r3, 13;
	ld.shared.f32 	%f13537, [_ZZ32flash_attention_v2_causal_kernelILi64ELi64ELi64EEvPKfS1_S1_PfiiiifE8K_shared+1868];
	fma.rn.f32 	%f22428, %f22342, %f13537, %f22428;
	@%p683 bra 	$L__BB0_594;
	setp.eq.s32 	%p684, %r3, 14;
	ld.shared.f32 	%f13538, [_ZZ32flash_attention_v2_causal_kernelILi64ELi64ELi64EEvPKfS1_S1_PfiiiifE8K_shared+1872];
	fma.rn.f32 	%f22428, %f22341, %f13538, %f22428;
	@%p684 bra 	$L__BB0_594;
	setp.eq.s32 	%p685, %r3, 15;
	ld.shared.f32 	%f13539, [_ZZ32flash_attention_v2_causal_kernelILi64ELi64ELi64EEvPKfS1_S1_PfiiiifE8K_shared+1876];
	fma.rn.f32 	%f22428, %f22340, %f13539, %f22428;
	@%p685 bra 	$L__BB0_594;
	setp.eq.s32 	%p686, %r3, 16;
	ld.shared.f32 	%f13540, [_ZZ32flash_attention_v2_causal_kernelILi64ELi64ELi64EEvPKfS1_S1_PfiiiifE8K_shared+1880];
	fma.rn.f32 	%f22428, %f22339, %f13540, %f22428;
	@%p686 bra 	$L__BB0_594;
	setp.eq.s32 	%p687, %r3, 17;
	ld.shared.f32 	%f13541, [_ZZ32flash_attention_v2_causal_kernelILi64ELi64ELi64EEvPKfS1_S1_PfiiiifE8K_shared+1884];
	fma.rn.f32 	%f22428, %f22338, %f13541, %f22428;
	@%p687 bra 	$L__BB0_594;
	setp.eq.s32 	%p688, %r3, 18;
	ld.shared.f32 	%f13542, [_ZZ32flash_attention_v2_causal_kernelILi64ELi64ELi64EEvPKfS1_S1_PfiiiifE8K_shared+1888];
	fma.rn.f32 	%f22428, %f22337, %f13542, %f22428;
	@%p688 bra 	$L__BB0_594;
	setp.eq.s32 	%p689, %r3, 19;
	ld.shared.f32 	%f13543, [_ZZ32flash_attention_v2_causal_kernelILi64ELi64ELi64EEvPKfS1_S1_PfiiiifE8K_shared+1892];
	fma.rn.f32 	%f22428, %f22336, %f13543, %f22428;
	@%p689 bra 	$L__BB0_594;
	setp.eq.s32 	%p690, %r3, 20;
	ld.shared.f32 	%f13544, [_ZZ32flash_attention_v2_causal_kernelILi64ELi64ELi64EEvPKfS1_S1_PfiiiifE8K_shared+1896];
	fma.rn.f32 	%f22428, %f22335, %f13544, %f22428;
	@%p690 bra 	$L__BB0_594;
	setp.eq.s32 	%p691, %r3, 21;
	ld.shared.f32 	%f13545, [_ZZ32flash_attention_v2_causal_kernelILi64ELi64ELi64EEvPKfS1_S1_PfiiiifE8K_shared+1900];
	fma.rn.f32 	%f22428, %f22334, %f13545, %f22428;
	@%p691 bra 	$L__BB0_594;
	setp.eq.s32 	%p692, %r3, 22;
	ld.shared.f32 	%f13546, [_ZZ32flash_attention_v2_causal_kernelILi64ELi64ELi64EEvPKfS1_S1_PfiiiifE8K_shared+1904];
	fma.rn.f32 	%f22428, %f22333, %f13546, %f22428;
	@%p692 bra 	$L__BB0_594;
	setp.eq.s32 	%p693, %r3, 23;
	ld.shared.f32 	%f13547, [_ZZ32flash_attention_v2_causal_kernelILi64ELi64ELi64EEvPKfS1_S1_PfiiiifE8K_shared+1908];
	fma.rn.f32 	%f22428, %f22332, %f13547, %f22428;
	@%p693 bra 	$L__BB0_594;
	setp.eq.s32 	%p694, %r3, 24;
	ld.shared.f32 	%f13548, [_ZZ32flash_attention_v2_causal_kernelILi64ELi64ELi64EEvPKfS1_S1_PfiiiifE8K_shared+1912];
	fma.rn.f32 	%f22428, %f22331, %f13548, %f22428;
	@%p694 bra 	$L__BB0_594;
	setp.eq.s32 	%p695, %r3, 25;
	ld.shared.f32 	%f13549, [_ZZ32flash_attention_v2_causal_kernelILi64ELi64ELi64EEvPKfS1_S1_PfiiiifE8K_shared+1916];
	fma.rn.f32 	%f22428, %f22330, %f13549, %f22428;
	@%p695 bra 	$L__BB0_594;
	setp.eq.s32 	%p696, %r3, 26;
	ld.shared.f32 	%f13550, [_ZZ32flash_attention_v2_causal_kernelILi64ELi64ELi64EEvPKfS1_S1_PfiiiifE8K_shared+1920];
	fma.rn.f32 	%f22428, %f22329, %f13550, %f22428;
	@%p696 bra 	$L__BB0_594;
	setp.eq.s32 	%p697, %r3, 27;
	ld.shared.f32 	%f13551, [_ZZ32flash_attention_v2_causal_kernelILi64ELi64ELi64EEvPKfS1_S1_PfiiiifE8K_shared+1924];
	fma.rn.f32 	%f22428, %f22328, %f13551, %f22428;
	@%p697 bra 	$L__BB0_594;
	setp.eq.s32 	%p698, %r3, 28;
	ld.shared.f32 	%f13552, [_ZZ32flash_attention_v2_causal_kernelILi64ELi64ELi64EEvPKfS1_S1_PfiiiifE8K_shared+1928];
	fma.rn.f32 	%f22428, %f22327, %f13552, %f22428;
	@%p698 bra 	$L__BB0_594;
	setp.eq.s32 	%p699, %r3, 29;
	ld.shared.f32 	%f13553, [_ZZ32flash_attention_v2_causal_kernelILi64ELi64ELi64EEvPKfS1_S1_PfiiiifE8K_shared+1932];
	fma.rn.f32 	%f22428, %f22326, %f13553, %f22428;
	@%p699 bra 	$L__BB0_594;
	setp.eq.s32 	%p700, %r3, 30;
	ld.shared.f32 	%f13554, [_ZZ32flash_attention_v2_causal_kernelILi64ELi64ELi64EEvPKfS1_S1_PfiiiifE8K_shared+1936];
	fma.rn.f32 	%f22428, %f22325, %f13554, %f22428;
	@%p700 bra 	$L__BB0_594;
	setp.eq.s32 	%p701, %r3, 31;
	ld.shared.f32 	%f13555, [_ZZ32flash_attention_v2_causal_kernelILi64ELi64ELi64EEvPKfS1_S1_PfiiiifE8K_shared+1940];
	fma.rn.f32 	%f22428, %f22324, %f13555, %f22428;
	@%p701 bra 	$L__BB0_594;
	setp.eq.s32 	%p702, %r3, 32;
	ld.shared.f32 	%f13556, [_ZZ32flash_attention_v2_causal_kernelILi64ELi64ELi64EEvPKfS1_S1_PfiiiifE8K_shared+1944];
	fma.rn.f32 	%f22428, %f22323, %f13556, %f22428;
	@%p702 bra 	$L__BB0_594;
	setp.eq.s32 	%p703, %r3, 33;
	ld.shared.f32 	%f13557, [_ZZ32flash_attention_v2_causal_kernelILi64ELi64ELi64EEvPKfS1_S1_PfiiiifE8K_shared+1948];
	fma.rn.f32 	%f22428, %f22322, %f13557, %f22428;
	@%p703 bra 	$L__BB0_594;
	setp.eq.s32 	%p704, %r3, 34;
	ld.shared.f32 	%f13558, [_ZZ32flash_attention_v2_causal_kernelILi64ELi64ELi64EEvPKfS1_S1_PfiiiifE8K_shared+1952];
	fma.rn.f32 	%f22428, %f22321, %f13558, %f22428;
	@%p704 bra 	$L__BB0_594;
	setp.eq.s32 	%p705, %r3, 35;
	ld.shared.f32 	%f13559, [_ZZ32flash_attention_v2_causal_kernelILi64ELi64ELi64EEvPKfS1_S1_PfiiiifE8K_shared+1956];
	fma.rn.f32 	%f22428, %f22320, %f13559, %f22428;
	@%p705 bra 	$L__BB0_594;
	setp.eq.s32 	%p706, %r3, 36;
	ld.shared.f32 	%f13560, [_ZZ32flash_attention_v2_causal_kernelILi64ELi64ELi64EEvPKfS1_S1_PfiiiifE8K_shared+1960];
	fma.rn.f32 	%f22428, %f22319, %f13560, %f22428;
	@%p706 bra 	$L__BB0_594;
	setp.eq.s32 	%p707, %r3, 37;
	ld.shared.f32 	%f13561, [_ZZ32flash_attention_v2_causal_kernelILi64ELi64ELi64EEvPKfS1_S1_PfiiiifE8K_shared+1964];
	fma.rn.f32 	%f22428, %f22318, %f13561, %f22428;
	@%p707 bra 	$L__BB0_594;
	setp.eq.s32 	%p708, %r3, 38;
	ld.shared.f32 	%f13562, [_ZZ32flash_attention_v2_causal_kernelILi64ELi64ELi64EEvPKfS1_S1_PfiiiifE8K_shared+1968];
	fma.rn.f32 	%f22428, %f22317, %f13562, %f22428;
	@%p708 bra 	$L__BB0_594;
	setp.eq.s32 	%p709, %r3, 39;
	ld.shared.f32 	%f13563, [_ZZ32flash_attention_v2_causal_kernelILi64ELi64ELi64EEvPKfS1_S1_PfiiiifE8K_shared+1972];
	fma.rn.f32 	%f22428, %f22316, %f13563, %f22428;
	@%p709 bra 	$L__BB0_594;
	setp.eq.s32 	%p710, %r3, 40;
	ld.shared.f32 	%f13564, [_ZZ32flash_attention_v2_causal_kernelILi64ELi64ELi64EEvPKfS1_S1_PfiiiifE8K_shared+1976];
	fma.rn.f32 	%f22428, %f22315, %f13564, %f22428;
	@%p710 bra 	$L__BB0_594;
	setp.eq.s32 	%p711, %r3, 41;
	ld.shared.f32 	%f13565, [_ZZ32flash_attention_v2_causal_kernelILi64ELi64ELi64EEvPKfS1_S1_PfiiiifE8K_shared+1980];
	fma.rn.f32 	%f22428, %f22314, %f13565, %f22428;
	@%p711 bra 	$L__BB0_594;
	setp.eq.s32 	%p712, %r3, 42;
	ld.shared.f32 	%f13566, [_ZZ32flash_attention_v2_causal_kernelILi64ELi64ELi64EEvPKfS1_S1_PfiiiifE8K_shared+1984];
	fma.rn.f32 	%f22428, %f22313, %f13566, %f22428;
	@%p712 bra 	$L__BB0_594;
	setp.eq.s32 	%p713, %r3, 43;
	ld.shared.f32 	%f13567, [_ZZ32flash_attention_v2_causal_kernelILi64ELi64ELi64EEvPKfS1_S1_PfiiiifE8K_shared+1988];
	fma.rn.f32 	%f22428, %f22312, %f13567, %f22428;
	@%p713 bra 	$L__BB0_594;
	setp.eq.s32 	%p714, %r3, 44;
	ld.shared.f32 	%f13568, [_ZZ32flash_attention_v2_causal_kernelILi64ELi64ELi64EEvPKfS1_S1_PfiiiifE8K_shared+1992];
	fma.rn.f32 	%f22428, %f22311, %f13568, %f22428;
	@%p714 bra 	$L__BB0_594;
	setp.eq.s32 	%p715, %r3, 45;
	ld.shared.f32 	%f13569, [_ZZ32flash_attention_v2_causal_kernelILi64ELi64ELi64EEvPKfS1_S1_PfiiiifE8K_shared+1996];
	fma.rn.f32 	%f22428, %f22310, %f13569, %f22428;
	@%p715 bra 	$L__BB0_594;
	setp.eq.s32 	%p716, %r3, 46;
	ld.shared.f32 	%f13570, [_ZZ32flash_attention_v2_causal_kernelILi64ELi64ELi64EEvPKfS1_S1_PfiiiifE8K_shared+2000];
	fma.rn.f32 	%f22428, %f22309, %f13570, %f22428;
	@%p716 bra 	$L__BB0_594;
	setp.eq.s32 	%p717, %r3, 47;
	ld.shared.f32 	%f13571, [_ZZ32flash_attention_v2_causal_kernelILi64ELi64ELi64EEvPKfS1_S1_PfiiiifE8K_shared+2004];
	fma.rn.f32 	%f22428, %f22308, %f13571, %f22428;
	@%p717 bra 	$L__BB0_594;
	setp.eq.s32 	%p718, %r3, 48;
	ld.shared.f32 	%f13572, [_ZZ32flash_attention_v2_causal_kernelILi64ELi64ELi64EEvPKfS1_S1_PfiiiifE8K_shared+2008];
	fma.rn.f32 	%f22428, %f22307, %f13572, %f22428;
	@%p718 bra 	$L__BB0_594;
	setp.eq.s32 	%p719, %r3, 49;
	ld.shared.f32 	%f13573, [_ZZ32flash_attention_v2_causal_kernelILi64ELi64ELi64EEvPKfS1_S1_PfiiiifE8K_shared+2012];
	fma.rn.f32 	%f22428, %f22306, %f13573, %f22428;
	@%p719 bra 	$L__BB0_594;
	setp.eq.s32 	%p720, %r3, 50;
	ld.shared.f32 	%f13574, [_ZZ32flash_attention_v2_causal_kernelILi64ELi64ELi64EEvPKfS1_S1_PfiiiifE8K_shared+2016];
	fma.rn.f32 	%f22428, %f22305, %f13574, %f22428;
	@%p720 bra 	$L__BB0_594;
	setp.eq.s32 	%p721, %r3, 51;
	ld.shared.f32 	%f13575, [_ZZ32flash_attention_v2_causal_kernelILi64ELi64ELi64EEvPKfS1_S1_PfiiiifE8K_shared+2020];
	fma.rn.f32 	%f22428, %f22304, %f13575, %f22428;
	@%p721 bra 	$L__BB0_594;
	setp.eq.s32 	%p722, %r3, 52;
	ld.shared.f32 	%f13576, [_ZZ32flash_attention_v2_causal_kernelILi64ELi64ELi64EEvPKfS1_S1_PfiiiifE8K_shared+2024];
	fma.rn.f32 	%f22428, %f22303, %f13576, %f22428;
	@%p722 bra 	$L__BB0_594;
	setp.eq.s32 	%p723, %r3, 53;
	ld.shared.f32 	%f13577, [_ZZ32flash_attention_v2_causal_kernelILi64ELi64ELi64EEvPKfS1_S1_PfiiiifE8K_shared+2028];
	fma.rn.f32 	%f22428, %f22302, %f13577, %f22428;
	@%p723 bra 	$L__BB0_594;
	setp.eq.s32 	%p724, %r3, 54;
	ld.shared.f32 	%f13578, [_ZZ32flash_attention_v2_causal_kernelILi64ELi64ELi64EEvPKfS1_S1_PfiiiifE8K_shared+2032];
	fma.rn.f32 	%f22428, %f22301, %f13578, %f22428;
	@%p724 bra 	$L__BB0_594;
	setp.eq.s32 	%p725, %r3, 55;
	ld.shared.f32 	%f13579, [_ZZ32flash_attention_v2_causal_kernelILi64ELi64ELi64EEvPKfS1_S1_PfiiiifE8K_shared+2036];
	fma.rn.f32 	%f22428, %f22300, %f13579, %f22428;
	@%p725 bra 	$L__BB0_594;
	setp.eq.s32 	%p726, %r3, 56;
	ld.shared.f32 	%f13580, [_ZZ32flash_attention_v2_causal_kernelILi64ELi64ELi64EEvPKfS1_S1_PfiiiifE8K_shared+2040];
	fma.rn.f32 	%f22428, %f22299, %f13580, %f22428;
	@%p726 bra 	$L__BB0_594;
	setp.eq.s32 	%p727, %r3, 57;
	ld.shared.f32 	%f13581, [_ZZ32flash_attention_v2_causal_kernelILi64ELi64ELi64EEvPKfS1_S1_PfiiiifE8K_shared+2044];
	fma.rn.f32 	%f22428, %f22298, %f13581, %f22428;
	@%p727 bra 	$L__BB0_594;
	setp.eq.s32 	%p728, %r3, 58;
	ld.shared.f32 	%f13582, [_ZZ32flash_attention_v2_causal_kernelILi64ELi64ELi64EEvPKfS1_S1_PfiiiifE8K_shared+2048];
	fma.rn.f32 	%f22428, %f22297, %f13582, %f22428;
	@%p728 bra 	$L__BB0_594;
	setp.eq.s32 	%p729, %r3, 59;
	ld.shared.f32 	%f13583, [_ZZ32flash_attention_v2_causal_kernelILi64ELi64ELi64EEvPKfS1_S1_PfiiiifE8K_shared+2052];
	fma.rn.f32 	%f22428, %f22296, %f13583, %f22428;
	@%p729 bra 	$L__BB0_594;
	setp.eq.s32 	%p730, %r3, 60;
	ld.shared.f32 	%f13584, [_ZZ32flash_attention_v2_causal_kernelILi64ELi64ELi64EEvPKfS1_S1_PfiiiifE8K_shared+2056];
	fma.rn.f32 	%f22428, %f22295, %f13584, %f22428;
	@%p730 bra 	$L__BB0_594;
	setp.eq.s32 	%p731, %r3, 61;
	ld.shared.f32 	%f13585, [_ZZ32flash_attention_v2_causal_kernelILi64ELi64ELi64EEvPKfS1_S1_PfiiiifE8K_shared+2060];
	fma.rn.f32 	%f22428, %f22294, %f13585, %f22428;
	@%p731 bra 	$L__BB0_594;
	setp.eq.s32 	%p732, %r3, 62;
	ld.shared.f32 	%f13586, [_ZZ32flash_attention_v2_causal_kernelILi64ELi64ELi64EEvPKfS1_S1_PfiiiifE8K_shared+2064];
	fma.rn.f32 	%f22428, %f22293, %f13586, %f22428;
	@%p732 bra 	$L__BB0_594;
	setp.eq.s32 	%p733, %r3, 63;
	ld.shared.f32 	%f13587, [_ZZ32flash_attention_v2_causal_kernelILi64ELi64ELi64EEvPKfS1_S1_PfiiiifE8K_shared+2068];
	fma.rn.f32 	%f22428, %f22292, %f13587, %f22428;
	@%p733 bra 	$L__BB0_594;
	ld.shared.f32 	%f13588, [_ZZ32flash_attention_v2_causal_kernelILi64ELi64ELi64EEvPKfS1_S1_PfiiiifE8K_shared+2072];
	fma.rn.f32 	%f22428, %f22291, %f13588, %f22428;
$L__BB0_594:
	ld.param.u32 	%r1326, [_Z32flash_attention_v2_causal_kernelILi64ELi64ELi64EEvPKfS1_S1_Pfiiiif_param_6];
	shl.b32 	%r190, %r1581, 6;
	or.b32  	%r191, %r190, 8;
	setp.ge.s32 	%p734, %r191, %r1326;
	mov.u32 	%r192, %ctaid.x;
	shl.b32 	%r193, %r192, 6;
	mov.u32 	%r194, %tid.x;
	and.b32  	%r195, %r194, 63;
	or.b32  	%r196, %r193, %r195;
	setp.gt.u32 	%p735, %r191, %r196;
	mov.f32 	%f22429, 0fFF7FFFFF;
	or.pred  	%p736, %p734, %p735;
	@%p736 bra 	$L__BB0_659;
	ld.param.u32 	%r1458, [_Z32flash_attention_v2_causal_kernelILi64ELi64ELi64EEvPKfS1_S1_Pfiiiif_param_7];
	setp.eq.s32 	%p737, %r1458, 1;
	ld.shared.f32 	%f13590, [_ZZ32flash_attention_v2_causal_kernelILi64ELi64ELi64EEvPKfS1_S1_PfiiiifE8K_shared+2080];
	fma.rn.f32 	%f22429, %f22354, %f13590, 0f00000000;
	@%p737 bra 	$L__BB0_659;
	setp.eq.s32 	%p738, %r3, 2;
	ld.shared.f32 	%f13591, [_ZZ32flash_attention_v2_causal_kernelILi64ELi64ELi64EEvPKfS1_S1_PfiiiifE8K_shared+2084];
	fma.rn.f32 	%f22429, %f22353, %f13591, %f22429;
	@%p738 bra 	$L__BB0_659;
	setp.eq.s32 	%p739, %r3, 3;
	ld.shared.f32 	%f13592, [_ZZ32flash_attention_v2_causal_kernelILi64ELi64ELi64EEvPKfS1_S1_PfiiiifE8K_shared+2088];
	fma.rn.f32 	%f22429, %f22352, %f13592, %f22429;
	@%p739 bra 	$L__BB0_659;
	setp.eq.s32 	%p740, %r3, 4;
	ld.shared.f32 	%f13593, [_ZZ32flash_attention_v2_causal_kernelILi64ELi64ELi64EEvPKfS1_S1_PfiiiifE8K_shared+2092];
	fma.rn.f32 	%f22429, %f22351, %f13593, %f22429;
	@%p740 bra 	$L__BB0_659;
	setp.eq.s32 	%p741, %r3, 5;
	ld.shared.f32 	%f13594, [_ZZ32flash_attention_v2_causal_kernelILi64ELi64ELi64EEvPKfS1_S1_PfiiiifE8K_shared+2096];
	fma.rn.f32 	%f22429, %f22350, %f13594, %f22429;
	@%p741 bra 	$L__BB0_659;
	setp.eq.s32 	%p742, %r3, 6;
	ld.shared.f32 	%f13595, [_ZZ32flash_attention_v2_causal_kernelILi64ELi64ELi64EEvPKfS1_S1_PfiiiifE8K_shared+2100];
	fma.rn.f32 	%f22429, %f22349, %f13595, %f22429;
	@%p742 bra 	$L__BB0_659;
	setp.eq.s32 	%p743, %r3, 7;
	ld.shared.f32 	%f13596, [_ZZ32flash_attention_v2_causal_kernelILi64ELi64ELi64EEvPKfS1_S1_PfiiiifE8K_shared+2104];
	fma.rn.f32 	%f22429, %f22348, %f13596, %f22429;
	@%p743 bra 	$L__BB0_659;
	setp.eq.s32 	%p744, %r3, 8;
	ld.shared.f32 	%f13597, [_ZZ32flash_attention_v2_causal_kernelILi64ELi64ELi64EEvPKfS1_S1_PfiiiifE8K_shared+2108];
	fma.rn.f32 	%f22429, %f22347, %f13597, %f22429;
	@%p744 bra 	$L__BB0_659;
	setp.eq.s32 	%p745, %r3, 9;
	ld.shared.f32 	%f13598, [_ZZ32flash_attention_v2_causal_kernelILi64ELi64ELi64EEvPKfS1_S1_PfiiiifE8K_shared+2112];
	fma.rn.f32 	%f22429, %f22346, %f13598, %f22429;
	@%p745 bra 	$L__BB0_659;
	setp.eq.s32 	%p746, %r3, 10;
	ld.shared.f32 	%f13599, [_ZZ32flash_attention_v2_causal_kernelILi64ELi64ELi64EEvPKfS1_S1_PfiiiifE8K_shared+2116];
	fma.rn.f32 	%f22429, %f22345, %f13599, %f22429;
	@%p746 bra 	$L__BB0_659;
	setp.eq.s32 	%p747, %r3, 11;
	ld.shared.f32 	%f13600, [_ZZ32flash_attention_v2_causal_kernelILi64ELi64ELi64EEvPKfS1_S1_PfiiiifE8K_shared+2120];
	fma.rn.f32 	%f22429, %f22344, %f13600, %f22429;
	@%p747 bra 	$L__BB0_659;
	setp.eq.s32 	%p748, %r3, 12;
	ld.shared.f32 	%f13601, [_ZZ32flash_attention_v2_causal_kernelILi64ELi64ELi64EEvPKfS1_S1_PfiiiifE8K_shared+2124];
	fma.rn.f32 	%f22429, %f22343, %f13601, %f22429;
	@%p748 bra 	$L__BB0_659;
	setp.eq.s32 	%p749, %r3, 13;
	ld.shared.f32 	%f13602, [_ZZ32flash_attention_v2_causal_kernelILi64ELi64ELi64EEvPKfS1_S1_PfiiiifE8K_shared+2128];
	fma.rn.f32 	%f22429, %f22342, %f13602, %f22429;
	@%p749 bra 	$L__BB0_659;
	setp.eq.s32 	%p750, %r3, 14;
	ld.shared.f32 	%f13603, [_ZZ32flash_attention_v2_causal_kernelILi64ELi64ELi64EEvPKfS1_S1_PfiiiifE8K_shared+2132];
	fma.rn.f32 	%f22429, %f22341, %f13603, %f22429;
	@%p750 bra 	$L__BB0_659;
	setp.eq.s32 	%p751, %r3, 15;
	ld.shared.f32 	%f13604, [_ZZ32flash_attention_v2_causal_kernelILi64ELi64ELi64EEvPKfS1_S1_PfiiiifE8K_shared+2136];
	fma.rn.f32 	%f22429, %f22340, %f13604, %f22429;
	@%p751 bra 	$L__BB0_659;
	setp.eq.s32 	%p752, %r3, 16;
	ld.shared.f32 	%f13605, [_ZZ32flash_attention_v2_causal_kernelILi64ELi64ELi64EEvPKfS1_S1_PfiiiifE8K_shared+2140];
	fma.rn.f32 	%f22429, %f22339, %f13605, %f22429;
	@%p752 bra 	$L__BB0_659;
	setp.eq.s32 	%p753, %r3, 17;
	ld.shared.f32 	%f13606, [_ZZ32flash_attention_v2_causal_kernelILi64ELi64ELi64EEvPKfS1_S1_PfiiiifE8K_shared+2144];
	fma.rn.f32 	%f22429, %f22338, %f13606, %f22429;
	@%p753 bra 	$L__BB0_659;
	setp.eq.s32 	%p754, %r3, 18;
	ld.shared.f32 	%f13607, [_ZZ32flash_attention_v2_causal_kernelILi64ELi64ELi64EEvPKfS1_S1_PfiiiifE8K_shared+2148];
	fma.rn.f32 	%f22429, %f22337, %f13607, %f22429;
	@%p754 bra 	$L__BB0_659;
	setp.eq.s32 	%p755, %r3, 19;
	ld.shared.f32 	%f13608, [_ZZ32flash_attention_v2_causal_kernelILi64ELi64ELi64EEvPKfS1_S1_PfiiiifE8K_shared+2152];
	fma.rn.f32 	%f22429, %f22336, %f13608, %f22429;
	@%p755 bra 	$L__BB0_659;
	setp.eq.s32 	%p756, %r3, 20;
	ld.shared.f32 	%f13609, [_ZZ32flash_attention_v2_causal_kernelILi64ELi64ELi64EEvPKfS1_S1_PfiiiifE8K_shared+2156];
	fma.rn.f32 	%f22429, %f22335, %f13609, %f22429;
	@%p756 bra 	$L__BB0_659;
	setp.eq.s32 	%p757, %r3, 21;
	ld.shared.f32 	%f13610, [_ZZ32flash_attention_v2_causal_kernelILi64ELi64ELi64EEvPKfS1_S1_PfiiiifE8K_shared+2160];
	fma.rn.f32 	%f22429, %f22334, %f13610, %f22429;
	@%p757 bra 	$L__BB0_659;
	setp.eq.s32 	%p758, %r3, 22;
	ld.shared.f32 	%f13611, [_ZZ32flash_attention_v2_causal_kernelILi64ELi64ELi64EEvPKfS1_S1_PfiiiifE8K_shared+2164];
	fma.rn.f32 	%f22429, %f22333, %f13611, %f22429;
	@%p758 bra 	$L__BB0_659;
	setp.eq.s32 	%p759, %r3, 23;
	ld.shared.f32 	%f13612, [_ZZ32flash_attention_v2_causal_kernelILi64ELi64ELi64EEvPKfS1_S1_PfiiiifE8K_shared+2168];
	fma.rn.f32 	%f22429, %f22332, %f13612, %f22429;
	@%p759 bra 	$L__BB0_659;
	setp.eq.s32 	%p760, %r3, 24;
	ld.shared.f32 	%f13613, [_ZZ32flash_attention_v2_causal_kernelILi64ELi64ELi64EEvPKfS1_S1_PfiiiifE8K_shared+2172];
	fma.rn.f32 	%f22429, %f22331, %f13613, %f22429;
	@%p760 bra 	$L__BB0_659;
	setp.eq.s32 	%p761, %r3, 25;
	ld.shared.f32 	%f13614, [_ZZ32flash_attention_v2_causal_kernelILi64ELi64ELi64EEvPKfS1_S1_PfiiiifE8K_shared+2176];
	fma.rn.f32 	%f22429, %f22330, %f13614, %f22429;
	@%p761 bra 	$L__BB0_659;
	setp.eq.s32 	%p762, %r3, 26;
	ld.shared.f32 	%f13615, [_ZZ32flash_attention_v2_causal_kernelILi64ELi64ELi64EEvPKfS1_S1_PfiiiifE8K_shared+2180];
	fma.rn.f32 	%f22429, %f22329, %f13615, %f22429;
	@%p762 bra 	$L__BB0_659;
	setp.eq.s32 	%p763, %r3, 27;
	ld.shared.f32 	%f13616, [_ZZ32flash_attention_v2_causal_kernelILi64ELi64ELi64EEvPKfS1_S1_PfiiiifE8K_shared+2184];
	fma.rn.f32 	%f22429, %f22328, %f13616, %f22429;
	@%p763 bra 	$L__BB0_659;
	setp.eq.s32 	%p764, %r3, 28;
	ld.shared.f32 	%f13617, [_ZZ32flash_attention_v2_causal_kernelILi64ELi64ELi64EEvPKfS1_S1_PfiiiifE8K_shared+2188];
	fma.rn.f32 	%f22429, %f22327, %f13617, %f22429;
	@%p764 bra 	$L__BB0_659;
	setp.eq.s32 	%p765, %r3, 29;
	ld.shared.f32 	%f13618, [_ZZ32flash_attention_v2_causal_kernelILi64ELi64ELi64EEvPKfS1_S1_PfiiiifE8K_shared+2192];
	fma.rn.f32 	%f22429, %f22326, %f13618, %f22429;
	@%p765 bra 	$L__BB0_659;
	setp.eq.s32 	%p766, %r3, 30;
	ld.shared.f32 	%f13619, [_ZZ32flash_attention_v2_causal_kernelILi64ELi64ELi64EEvPKfS1_S1_PfiiiifE8K_shared+2196];
	fma.rn.f32 	%f22429, %f22325, %f13619, %f22429;
	@%p766 bra 	$L__BB0_659;
	setp.eq.s32 	%p767, %r3, 31;
	ld.shared.f32 	%f13620, [_ZZ32flash_attention_v2_causal_kernelILi64ELi64ELi64EEvPKfS1_S1_PfiiiifE8K_shared+2200];
	fma.rn.f32 	%f22429, %f22324, %f13620, %f22429;
	@%p767 bra 	$L__BB0_659;
	setp.eq.s32 	%p768, %r3, 32;
	ld.shared.f32 	%f13621, [_ZZ32flash_attention_v2_causal_kernelILi64ELi64ELi64EEvPKfS1_S1_PfiiiifE8K_shared+2204];
	fma.rn.f32 	%f22429, %f22323, %f13621, %f22429;
	@%p768 bra 	$L__BB0_659;
	setp.eq.s32 	%p769, %r3, 33;
	ld.shared.f32 	%f13622, [_ZZ32flash_attention_v2_causal_kernelILi64ELi64ELi64EEvPKfS1_S1_PfiiiifE8K_shared+2208];
	fma.rn.f32 	%f22429, %f22322, %f13622, %f22429;
	@%p769 bra 	$L__BB0_659;
	setp.eq.s32 	%p770, %r3, 34;
	ld.shared.f32 	%f13623, [_ZZ32flash_attention_v2_causal_kernelILi64ELi64ELi64EEvPKfS1_S1_PfiiiifE8K_shared+2212];
	fma.rn.f32 	%f22429, %f22321, %f13623, %f22429;
	@%p770 bra 	$L__BB0_659;
	setp.eq.s32 	%p771, %r3, 35;
	ld.shared.f32 	%f13624, [_ZZ32flash_attention_v2_causal_kernelILi64ELi64ELi64EEvPKfS1_S1_PfiiiifE8K_shared+2216];
	fma.rn.f32 	%f22429, %f22320, %f13624, %f22429;
	@%p771 bra 	$L__BB0_659;
	setp.eq.s32 	%p772, %r3, 36;
	ld.shared.f32 	%f13625, [_ZZ32flash_attention_v2_causal_kernelILi64ELi64ELi64EEvPKfS1_S1_PfiiiifE8K_shared+2220];
	fma.rn.f32 	%f22429, %f22319, %f13625, %f22429;
	@%p772 bra 	$L__BB0_659;
	setp.eq.s32 	%p773, %r3, 37;
	ld.shared.f32 	%f13626, [_ZZ32flash_attention_v2_causal_kernelILi64ELi64ELi64EEvPKfS1_S1_PfiiiifE8K_shared+2224];
	fma.rn.f32 	%f22429, %f22318, %f13626, %f22429;
	@%p773 bra 	$L__BB0_659;
	setp.eq.s32 	%p774, %r3, 38;
	ld.shared.f32 	%f13627, [_ZZ32flash_attention_v2_causal_kernelILi64ELi64ELi64EEvPKfS1_S1_PfiiiifE8K_shared+2228];
	fma.rn.f32 	%f22429, %f22317, %f13627, %f22429;
	@%p774 bra 	$L__BB0_659;
	setp.eq.s32 	%p775, %r3, 39;
	ld.shared.f32 	%f13628, [_ZZ32flash_attention_v2_causal_kernelILi64ELi64ELi64EEvPKfS1_S1_PfiiiifE8K_shared+2232];
	fma.rn.f32 	%f22429, %f22316, %f13628, %f22429;
	@%p775 bra 	$L__BB0_659;
	setp.eq.s32 	%p776, %r3, 40;
	ld.shared.f32 	%f13629, [_ZZ32flash_attention_v2_causal_kernelILi64ELi64ELi64EEvPKfS1_S1_PfiiiifE8K_shared+2236];
	fma.rn.f32 	%f22429, %f22315, %f13629, %f22429;
	@%p776 bra 	$L__BB0_659;
	setp.eq.s32 	%p777, %r3, 41;
	ld.shared.f32 	%f13630, [_ZZ32flash_attention_v2_causal_kernelILi64ELi64ELi64EEvPKfS1_S1_PfiiiifE8K_shared+2240];
	fma.rn.f32 	%f22429, %f22314, %f13630, %f22429;
	@%p777 bra 	$L__BB0_659;
	setp.eq.s32 	%p778, %r3, 42;
	ld.shared.f32 	%f13631, [_ZZ32flash_attention_v2_causal_kernelILi64ELi64ELi64EEvPKfS1_S1_PfiiiifE8K_shared+2244];
	fma.rn.f32 	%f22429, %f22313, %f13631, %f22429;
	@%p778 bra 	$L__BB0_659;
	setp.eq.s32 	%p779, %r3, 43;
	ld.shared.f32 	%f13632, [_ZZ32flash_attention_v2_causal_kernelILi64ELi64ELi64EEvPKfS1_S1_PfiiiifE8K_shared+2248];
	fma.rn.f32 	%f22429, %f22312, %f13632, %f22429;
	@%p779 bra 	$L__BB0_659;
	setp.eq.s32 	%p780, %r3, 44;
	ld.shared.f32 	%f13633, [_ZZ32flash_attention_v2_causal_kernelILi64ELi64ELi64EEvPKfS1_S1_PfiiiifE8K_shared+2252];
	fma.rn.f32 	%f22429, %f22311, %f13633, %f22429;
	@%p780 bra 	$L__BB0_659;
	setp.eq.s32 	%p781, %r3, 45;
	ld.shared.f32 	%f13634, [_ZZ32flash_attention_v2_causal_kernelILi64ELi64ELi64EEvPKfS1_S1_PfiiiifE8K_shared+2256];
	fma.rn.f32 	%f22429, %f22310, %f13634, %f22429;
	@%p781 bra 	$L__BB0_659;
	setp.eq.s32 	%p782, %r3, 46;
	ld.shared.f32 	%f13635, [_ZZ32flash_attention_v2_causal_kernelILi64ELi64ELi64EEvPKfS1_S1_PfiiiifE8K_shared+2260];
	fma.rn.f32 	%f22429, %f22309, %f13635, %f22429;
	@%p782 bra 	$L__BB0_659;
	setp.eq.s32 	%p783, %r3, 47;
	ld.shared.f32 	%f13636, [_ZZ32flash_attention_v2_causal_kernelILi64ELi64ELi64EEvPKfS1_S1_PfiiiifE8K_shared+2264];
	fma.rn.f32 	%f22429, %f22308, %f13636, %f22429;
	@%p783 bra 	$L__BB0_659;
	setp.eq.s32 	%p784, %r3, 48;
	ld.shared.f32 	%f13637, [_ZZ32flash_attention_v2_causal_kernelILi64ELi64ELi64EEvPKfS1_S1_PfiiiifE8K_shared+2268];
	fma.rn.f32 	%f22429, %f22307, %f13637, %f22429;
	@%p784 bra 	$L__BB0_659;
	setp.eq.s32 	%p785, %r3, 49;
	ld.shared.f32 	%f13638, [_ZZ32flash_attention_v2_causal_kernelILi64ELi64ELi64EEvPKfS1_S1_PfiiiifE8K_shared+2272];
	fma.rn.f32 	%f22429, %f22306, %f13638, %f22429;
	@%p785 bra 	$L__BB0_659;
	setp.eq.s32 	%p786, %r3, 50;
	ld.shared.f32 	%f13639, [_ZZ32flash_attention_v2_causal_kernelILi64ELi64ELi64EEvPKfS1_S1_PfiiiifE8K_shared+2276];
	fma.rn.f32 	%f22429, %f22305, %f13639, %f22429;
	@%p786 bra 	$L__BB0_659;
	setp.eq.s32 	%p787, %r3, 51;
	ld.shared.f32 	%f13640, [_ZZ32flash_attention_v2_causal_kernelILi64ELi64ELi64EEvPKfS1_S1_PfiiiifE8K_shared+2280];
	fma.rn.f32 	%f22429, %f22304, %f13640, %f22429;
	@%p787 bra 	$L__BB0_659;
	setp.eq.s32 	%p788, %r3, 52;
	ld.shared.f32 	%f13641, [_ZZ32flash_attention_v2_causal_kernelILi64ELi64ELi64EEvPKfS1_S1_PfiiiifE8K_shared+2284];
	fma.rn.f32 	%f22429, %f22303, %f13641, %f22429;
	@%p788 bra 	$L__BB0_659;
	setp.eq.s32 	%p789, %r3, 53;
	ld.shared.f32 	%f13642, [_ZZ32flash_attention_v2_causal_kernelILi64ELi64ELi64EEvPKfS1_S1_PfiiiifE8K_shared+2288];
	fma.rn.f32 	%f22429, %f22302, %f13642, %f22429;
	@%p789 bra 	$L__BB0_659;
	setp.eq.s32 	%p790, %r3, 54;
	ld.shared.f32 	%f13643, [_ZZ32flash_attention_v2_causal_kernelILi64ELi64ELi64EEvPKfS1_S1_PfiiiifE8K_shared+2292];
	fma.rn.f32 	%f22429, %f22301, %f13643, %f22429;
	@%p790 bra 	$L__BB0_659;
	setp.eq.s32 	%p791, %r3, 55;
	ld.shared.f32 	%f13644, [_ZZ32flash_attention_v2_causal_kernelILi64ELi64ELi64EEvPKfS1_S1_PfiiiifE8K_shared+2296];
	fma.rn.f32 	%f22429, %f22300, %f13644, %f22429;
	@%p791 bra 	$L__BB0_659;
	setp.eq.s32 	%p792, %r3, 56;
	ld.shared.f32 	%f13645, [_ZZ32flash_attention_v2_causal_kernelILi64ELi64ELi64EEvPKfS1_S1_PfiiiifE8K_shared+2300];
	fma.rn.f32 	%f22429, %f22299, %f13645, %f22429;
	@%p792 bra 	$L__BB0_659;
	setp.eq.s32 	%p793, %r3, 57;
	ld.shared.f32 	%f13646, [_ZZ32flash_attention_v2_causal_kernelILi64ELi64ELi64EEvPKfS1_S1_PfiiiifE8K_shared+2304];
	fma.rn.f32 	%f22429, %f22298, %f13646, %f22429;
	@%p793 bra 	$L__BB0_659;
	setp.eq.s32 	%p794, %r3, 58;
	ld.shared.f32 	%f13647, [_ZZ32flash_attention_v2_causal_kernelILi64ELi64ELi64EEvPKfS1_S1_PfiiiifE8K_shared+2308];
	fma.rn.f32 	%f22429, %f22297, %f13647, %f22429;
	@%p794 bra 	$L__BB0_659;
	setp.eq.s32 	%p795, %r3, 59;
	ld.shared.f32 	%f13648, [_ZZ32flash_attention_v2_causal_kernelILi64ELi64ELi64EEvPKfS1_S1_PfiiiifE8K_shared+2312];
	fma.rn.f32 	%f22429, %f22296, %f13648, %f22429;
	@%p795 bra 	$L__BB0_659;
	setp.eq.s32 	%p796, %r3, 60;
	ld.shared.f32 	%f13649, [_ZZ32flash_attention_v2_causal_kernelILi64ELi64ELi64EEvPKfS1_S1_PfiiiifE8K_shared+2316];
	fma.rn.f32 	%f22429, %f22295, %f13649, %f22429;
	@%p796 bra 	$L__BB0_659;
	setp.eq.s32 	%p797, %r3, 61;
	ld.shared.f32 	%f13650, [_ZZ32flash_attention_v2_causal_kernelILi64ELi64ELi64EEvPKfS1_S1_PfiiiifE8K_shared+2320];
	fma.rn.f32 	%f22429, %f22294, %f13650, %f22429;
	@%p797 bra 	$L__BB0_659;
	setp.eq.s32 	%p798, %r3, 62;
	ld.shared.f32 	%f13651, [_ZZ32flash_attention_v2_causal_kernelILi64ELi64ELi64EEvPKfS1_S1_PfiiiifE8K_shared+2324];
	fma.rn.f32 	%f22429, %f22293, %f13651, %f22429;
	@%p798 bra 	$L__BB0_659;
	setp.eq.s32 	%p799, %r3, 63;
	ld.shared.f32 	%f13652, [_ZZ32flash_attention_v2_causal_kernelILi64ELi64ELi64EEvPKfS1_S1_PfiiiifE8K_shared+2328];
	fma.rn.f32 	%f22429, %f22292, %f13652, %f22429;
	@%p799 bra 	$L__BB0_659;
	ld.shared.f32 	%f13653, [_ZZ32flash_attention_v2_causal_kernelILi64ELi64ELi64EEvPKfS1_S1_PfiiiifE8K_shared+2332];
	fma.rn.f32 	%f22429, %f22291, %f13653, %f22429;
$L__BB0_659:
	ld.param.u32 	%r1327, [_Z32flash_attention_v2_causal_kernelILi64ELi64ELi64EEvPKfS1_S1_Pfiiiif_param_6];
	shl.b32 	%r198, %r1581, 6;
	or.b32  	%r199, %r198, 9;
	setp.ge.s32 	%p800, %r199, %r1327;
	mov.u32 	%r200, %ctaid.x;
	shl.b32 	%r201, %r200, 6;
	mov.u32 	%r202, %tid.x;
	and.b32  	%r203, %r202, 63;
	or.b32  	%r204, %r201, %r203;
	setp.gt.u32 	%p801, %r199, %r204;
	mov.f32 	%f22430, 0fFF7FFFFF;
	or.pred  	%p802, %p800, %p801;
	@%p802 bra 	$L__BB0_724;
	ld.param.u32 	%r1459, [_Z32flash_attention_v2_causal_kernelILi64ELi64ELi64EEvPKfS1_S1_Pfiiiif_param_7];
	setp.eq.s32 	%p803, %r1459, 1;
	ld.shared.f32 	%f13655, [_ZZ32flash_attention_v2_causal_kernelILi64ELi64ELi64EEvPKfS1_S1_PfiiiifE8K_shared+2340];
	fma.rn.f32 	%f22430, %f22354, %f13655, 0f00000000;
	@%p803 bra 	$L__BB0_724;
	setp.eq.s32 	%p804, %r3, 2;
	ld.shared.f32 	%f13656, [_ZZ32flash_attention_v2_causal_kernelILi64ELi64ELi64EEvPKfS1_S1_PfiiiifE8K_shared+2344];
	fma.rn.f32 	%f22430, %f22353, %f13656, %f22430;
	@%p804 bra 	$L__BB0_724;
	setp.eq.s32 	%p805, %r3, 3;
	ld.shared.f32 	%f13657, [_ZZ32flash_attention_v2_causal_kernelILi64ELi64ELi64EEvPKfS1_S1_PfiiiifE8K_shared+2348];
	fma.rn.f32 	%f22430, %f22352, %f13657, %f22430;
	@%p805 bra 	$L__BB0_724;
	setp.eq.s32 	%p806, %r3, 4;
	ld.shared.f32 	%f13658, [_ZZ32flash_attention_v2_causal_kernelILi64ELi64ELi64EEvPKfS1_S1_PfiiiifE8K_shared+2352];
	fma.rn.f32 	%f22430, %f22351, %f13658, %f22430;
	@%p806 bra 	$L__BB0_724;
	setp.eq.s32 	%p807, %r3, 5;
	ld.shared.f32 	%f13659, [_ZZ32flash_attention_v2_causal_kernelILi64ELi64ELi64EEvPKfS1_S1_PfiiiifE8K_shared+2356];
	fma.rn.f32 	%f22430, %f22350, %f13659, %f22430;
	@%p807 bra 	$L__BB0_724;
	setp.eq.s32 	%p808, %r3, 6;
	ld.shared.f32 	%f13660, [_ZZ32flash_attention_v2_causal_kernelILi64ELi64ELi64EEvPKfS1_S1_PfiiiifE8K_shared+2360];
	fma.rn.f32 	%f22430, %f22349, %f13660, %f22430;
	@%p808 bra 	$L__BB0_724;
	setp.eq.s32 	%p809, %r3, 7;
	ld.shared.f32 	%f13661, [_ZZ32flash_attention_v2_causal_kernelILi64ELi64ELi64EEvPKfS1_S1_PfiiiifE8K_shared+2364];
	fma.rn.f32 	%f22430, %f22348, %f13661, %f22430;
	@%p809 bra 	$L__BB0_724;
	setp.eq.s32 	%p810, %r3, 8;
	ld.shared.f32 	%f13662, [_ZZ32flash_attention_v2_causal_kernelILi64ELi64ELi64EEvPKfS1_S1_PfiiiifE8K_shared+2368];
	fma.rn.f32 	%f22430, %f22347, %f13662, %f22430;
	@%p810 bra 	$L__BB0_724;
	setp.eq.s32 	%p811, %r3, 9;
	ld.shared.f32 	%f13663, [_ZZ32flash_attention_v2_causal_kernelILi64ELi64ELi64EEvPKfS1_S1_PfiiiifE8K_shared+2372];
	fma.rn.f32 	%f22430, %f22346, %f13663, %f22430;
	@%p811 bra 	$L__BB0_724;
	setp.eq.s32 	%p812, %r3, 10;
	ld.shared.f32 	%f13664, [_ZZ32flash_attention_v2_causal_kernelILi64ELi64ELi64EEvPKfS1_S1_PfiiiifE8K_shared+2376];
	fma.rn.f32 	%f22430, %f22345, %f13664, %f22430;
	@%p812 bra 	$L__BB0_724;
	setp.eq.s32 	%p813, %r3, 11;
	ld.shared.f32 	%f13665, [_ZZ32flash_attention_v2_causal_kernelILi64ELi64ELi64EEvPKfS1_S1_PfiiiifE8K_shared+2380];
	fma.rn.f32 	%f22430, %f22344, %f13665, %f22430;
	@%p813 bra 	$L__BB0_724;
	setp.eq.s32 	%p814, %r3, 12;
	ld.shared.f32 	%f13666, [_ZZ32flash_attention_v2_causal_kernelILi64ELi64ELi64EEvPKfS1_S1_PfiiiifE8K_shared+2384];
	fma.rn.f32 	%f22430, %f22343, %f13666, %f22430;
	@%p814 bra 	$L__BB0_724;
	setp.eq.s32 	%p815, %r3, 13;
	ld.shared.f32 	%f13667, [_ZZ32flash_attention_v2_causal_kernelILi64ELi64ELi64EEvPKfS1_S1_PfiiiifE8K_shared+2388];
	fma.rn.f32 	%f22430, %f22342, %f13667, %f22430;
	@%p815 bra 	$L__BB0_724;
	setp.eq.s32 	%p816, %r3, 14;
	ld.shared.f32 	%f13668, [_ZZ32flash_attention_v2_causal_kernelILi64ELi64ELi64EEvPKfS1_S1_PfiiiifE8K_shared+2392];
	fma.rn.f32 	%f22430, %f22341, %f13668, %f22430;
	@%p816 bra 	$L__BB0_724;
	setp.eq.s32 	%p817, %r3, 15;
	ld.shared.f32 	%f13669, [_ZZ32flash_attention_v2_causal_kernelILi64ELi64ELi64EEvPKfS1_S1_PfiiiifE8K_shared+2396];
	fma.rn.f32 	%f22430, %f22340, %f13669, %f22430;
	@%p817 bra 	$L__BB0_724;
	setp.eq.s32 	%p818, %r3, 16;
	ld.shared.f32 	%f13670, [_ZZ32flash_attention_v2_causal_kernelILi64ELi64ELi64EEvPKfS1_S1_PfiiiifE8K_shared+2400];
	fma.rn.f32 	%f22430, %f22339, %f13670, %f22430;
	@%p818 bra 	$L__BB0_724;
	setp.eq.s32 	%p819, %r3, 17;
	ld.shared.f32 	%f13671, [_ZZ32flash_attention_v2_causal_kernelILi64ELi64ELi64EEvPKfS1_S1_PfiiiifE8K_shared+2404];
	fma.rn.f32 	%f22430, %f22338, %f13671, %f22430;
	@%p819 bra 	$L__BB0_724;
	setp.eq.s32 	%p820, %r3, 18;
	ld.shared.f32 	%f13672, [_ZZ32flash_attention_v2_causal_kernelILi64ELi64ELi64EEvPKfS1_S1_PfiiiifE8K_shared+2408];
	fma.rn.f32 	%f22430, %f22337, %f13672, %f22430;
	@%p820 bra 	$L__BB0_724;
	setp.eq.s32 	%p821, %r3, 19;
	ld.shared.f32 	%f13673, [_ZZ32flash_attention_v2_causal_kernelILi64ELi64ELi64EEvPKfS1_S1_PfiiiifE8K_shared+2412];
	fma.rn.f32 	%f22430, %f22336, %f13673, %f22430;
	@%p821 bra 	$L__BB0_724;
	setp.eq.s32 	%p822, %r3, 20;
	ld.shared.f32 	%f13674, [_ZZ32flash_attention_v2_causal_kernelILi64ELi64ELi64EEvPKfS1_S1_PfiiiifE8K_shared+2416];
	fma.rn.f32 	%f22430, %f22335, %f13674, %f22430;
	@%p822 bra 	$L__BB0_724;
	setp.eq.s32 	%p823, %r3, 21;
	ld.shared.f32 	%f13675, [_ZZ32flash_attention_v2_causal_kernelILi64ELi64ELi64EEvPKfS1_S1_PfiiiifE8K_shared+2420];
	fma.rn.f32 	%f22430, %f22334, %f13675, %f22430;
	@%p823 bra 	$L__BB0_724;
	setp.eq.s32 	%p824, %r3, 22;
	ld.shared.f32 	%f13676, [_ZZ32flash_attention_v2_causal_kernelILi64ELi64ELi64EEvPKfS1_S1_PfiiiifE8K_shared+2424];
	fma.rn.f32 	%f22430, %f22333, %f13676, %f22430;
	@%p824 bra 	$L__BB0_724;
	setp.eq.s32 	%p825, %r3, 23;
	ld.shared.f32 	%f13677, [_ZZ32flash_attention_v2_causal_kernelILi64ELi64ELi64EEvPKfS1_S1_PfiiiifE8K_shared+2428];
	fma.rn.f32 	%f22430, %f22332, %f13677, %f22430;
	@%p825 bra 	$L__BB0_724;
	setp.eq.s32 	%p826, %r3, 24;
	ld.shared.f32 	%f13678, [_ZZ32flash_attention_v2_causal_kernelILi64ELi64ELi64EEvPKfS1_S1_PfiiiifE8K_shared+2432];
	fma.rn.f32 	%f22430, %f22331, %f13678, %f22430;
	@%p826 bra 	$L__BB0_724;
	setp.eq.s32 	%p827, %r3, 25;
	ld.shared.f32 	%f13679, [_ZZ32flash_attention_v2_causal_kernelILi64ELi64ELi64EEvPKfS1_S1_PfiiiifE8K_shared+2436];
	fma.rn.f32 	%f22430, %f22330, %f13679, %f22430;
	@%p827 bra 	$L__BB0_724;
	setp.eq.s32 	%p828, %r3, 26;
	ld.shared.f32 	%f13680, [_ZZ32flash_attention_v2_causal_kernelILi64ELi64ELi64EEvPKfS1_S1_PfiiiifE8K_shared+2440];
	fma.rn.f32 	%f22430, %f22329, %f13680, %f22430;
	@%p828 bra 	$L__BB0_724;
	setp.eq.s32 	%p829, %r3, 27;
	ld.shared.f32 	%f13681, [_ZZ32flash_attention_v2_causal_kernelILi64ELi64ELi64EEvPKfS1_S1_PfiiiifE8K_shared+2444];
	fma.rn.f32 	%f22430, %f22328, %f13681, %f22430;
	@%p829 bra 	$L__BB0_724;
	setp.eq.s32 	%p830, %r3, 28;
	ld.shared.f32 	%f13682, [_ZZ32flash_attention_v2_causal_kernelILi64ELi64ELi64EEvPKfS1_S1_PfiiiifE8K_shared+2448];
	fma.rn.f32 	%f22430, %f22327, %f13682, %f22430;
	@%p830 bra 	$L__BB0_724;
	setp.eq.s32 	%p831, %r3, 29;
	ld.shared.f32 	%f13683, [_ZZ32flash_attention_v2_causal_kernelILi64ELi64ELi64EEvPKfS1_S1_PfiiiifE8K_shared+2452];
	fma.rn.f32 	%f22430, %f22326, %f13683, %f22430;
	@%p831 bra 	$L__BB0_724;
	setp.eq.s32 	%p832, %r3, 30;
	ld.shared.f32 	%f13684, [_ZZ32flash_attention_v2_causal_kernelILi64ELi64ELi64EEvPKfS1_S1_PfiiiifE8K_shared+2456];
	fma.rn.f32 	%f22430, %f22325, %f13684, %f22430;
	@%p832 bra 	$L__BB0_724;
	setp.eq.s32 	%p833, %r3, 31;
	ld.shared.f32 	%f13685, [_ZZ32flash_attention_v2_causal_kernelILi64ELi64ELi64EEvPKfS1_S1_PfiiiifE8K_shared+2460];
	fma.rn.f32 	%f22430, %f22324, %f13685, %f22430;
	@%p833 bra 	$L__BB0_724;
	setp.eq.s32 	%p834, %r3, 32;
	ld.shared.f32 	%f13686, [_ZZ32flash_attention_v2_causal_kernelILi64ELi64ELi64EEvPKfS1_S1_PfiiiifE8K_shared+2464];
	fma.rn.f32 	%f22430, %f22323, %f13686, %f22430;
	@%p834 bra 	$L__BB0_724;
	setp.eq.s32 	%p835, %r3, 33;
	ld.shared.f32 	%f13687, [_ZZ32flash_attention_v2_causal_kernelILi64ELi64ELi64EEvPKfS1_S1_PfiiiifE8K_shared+2468];
	fma.rn.f32 	%f22430, %f22322, %f13687, %f22430;
	@%p835 bra 	$L__BB0_724;
	setp.eq.s32 	%p836, %r3, 34;
	ld.shared.f32 	%f13688, [_ZZ32flash_attention_v2_causal_kernelILi64ELi64ELi64EEvPKfS1_S1_PfiiiifE8K_shared+2472];
	fma.rn.f32 	%f22430, %f22321, %f13688, %f22430;
	@%p836 bra 	$L__BB0_724;
	setp.eq.s32 	%p837, %r3, 35;
	ld.shared.f32 	%f13689, [_ZZ32flash_attention_v2_causal_kernelILi64ELi64ELi64EEvPKfS1_S1_PfiiiifE8K_shared+2476];
	fma.rn.f32 	%f22430, %f22320, %f13689, %f22430;
	@%p837 bra 	$L__BB0_724;
	setp.eq.s32 	%p838, %r3, 36;
	ld.shared.f32 	%f13690, [_ZZ32flash_attention_v2_causal_kernelILi64ELi64ELi64EEvPKfS1_S1_PfiiiifE8K_shared+2480];
	fma.rn.f32 	%f22430, %f22319, %f13690, %f22430;
	@%p838 bra 	$L__BB0_724;
	setp.eq.s32 	%p839, %r3, 37;
	ld.shared.f32 	%f13691, [_ZZ32flash_attention_v2_causal_kernelILi64ELi64ELi64EEvPKfS1_S1_PfiiiifE8K_shared+2484];
	fma.rn.f32 	%f22430, %f22318, %f13691, %f22430;
	@%p839 bra 	$L__BB0_724;
	setp.eq.s32 	%p840, %r3, 38;
	ld.shared.f32 	%f13692, [_ZZ32flash_attention_v2_causal_kernelILi64ELi64ELi64EEvPKfS1_S1_PfiiiifE8K_shared+2488];
	fma.rn.f32 	%f22430, %f22317, %f13692, %f22430;
	@%p840 bra 	$L__BB0_724;
	setp.eq.s32 	%p841, %r3, 39;
	ld.shared.f32 	%f13693, [_ZZ32flash_attention_v2_causal_kernelILi64ELi64ELi64EEvPKfS1_S1_PfiiiifE8K_shared+2492];
	fma.rn.f32 	%f22430, %f22316, %f13693, %f22430;
	@%p841 bra 	$L__BB0_724;
	setp.eq.s32 	%p842, %r3, 40;
	ld.shared.f32 	%f13694, [_ZZ32flash_attention_v2_causal_kernelILi64ELi64ELi64EEvPKfS1_S1_PfiiiifE8K_shared+2496];
	fma.rn.f32 	%f22430, %f22315, %f13694, %f22430;
	@%p842 bra 	$L__BB0_724;
	setp.eq.s32 	%p843, %r3, 41;
	ld.shared.f32 	%f13695, [_ZZ32flash_attention_v2_causal_kernelILi64ELi64ELi64EEvPKfS1_S1_PfiiiifE8K_shared+2500];
	fma.rn.f32 	%f22430, %f22314, %f13695, %f22430;
	@%p843 bra 	$L__BB0_724;
	setp.eq.s32 	%p844, %r3, 42;
	ld.shared.f32 	%f13696, [_ZZ32flash_attention_v2_causal_kernelILi64ELi64ELi64EEvPKfS1_S1_PfiiiifE8K_shared+2504];
	fma.rn.f32 	%f22430, %f22313, %f13696, %f22430;
	@%p844 bra 	$L__BB0_724;
	setp.eq.s32 	%p845, %r3, 43;
	ld.shared.f32 	%f13697, [_ZZ32flash_attention_v2_causal_kernelILi64ELi64ELi64EEvPKfS1_S1_PfiiiifE8K_shared+2508];
	fma.rn.f32 	%f22430, %f22312, %f13697, %f22430;
	@%p845 bra 	$L__BB0_724;
	setp.eq.s32 	%p846, %r3, 44;
	ld.shared.f32 	%f13698, [_ZZ32flash_attention_v2_causal_kernelILi64ELi64ELi64EEvPKfS1_S1_PfiiiifE8K_shared+2512];
	fma.rn.f32 	%f22430, %f22311, %f13698, %f22430;
	@%p846 bra 	$L__BB0_724;
	setp.eq.s32 	%p847, %r3, 45;
	ld.shared.f32 	%f13699, [_ZZ32flash_attention_v2_causal_kernelILi64ELi64ELi64EEvPKfS1_S1_PfiiiifE8K_shared+2516];
	fma.rn.f32 	%f22430, %f22310, %f13699, %f22430;
	@%p847 bra 	$L__BB0_724;
	setp.eq.s32 	%p848, %r3, 46;
	ld.shared.f32 	%f13700, [_ZZ32flash_attention_v2_causal_kernelILi64ELi64ELi64EEvPKfS1_S1_PfiiiifE8K_shared+2520];
	fma.rn.f32 	%f22430, %f22309, %f13700, %f22430;
	@%p848 bra 	$L__BB0_724;
	setp.eq.s32 	%p849, %r3, 47;
	ld.shared.f32 	%f13701, [_ZZ32flash_attention_v2_causal_kernelILi64ELi64ELi64EEvPKfS1_S1_PfiiiifE8K_shared+2524];
	fma.rn.f32 	%f22430, %f22308, %f13701, %f22430;
	@%p849 bra 	$L__BB0_724;
	setp.eq.s32 	%p850, %r3, 48;
	ld.shared.f32 	%f13702, [_ZZ32flash_attention_v2_causal_kernelILi64ELi64ELi64EEvPKfS1_S1_PfiiiifE8K_shared+2528];
	fma.rn.f32 	%f22430, %f22307, %f13702, %f22430;
	@%p850 bra 	$L__BB0_724;
	setp.eq.s32 	%p851, %r3, 49;
	ld.shared.f32 	%f13703, [_ZZ32flash_attention_v2_causal_kernelILi64ELi64ELi64EEvPKfS1_S1_PfiiiifE8K_shared+2532];
	fma.rn.f32 	%f22430, %f22306, %f13703, %f22430;
	@%p851 bra 	$L__BB0_724;
	setp.eq.s32 	%p852, %r3, 50;
	ld.shared.f32 	%f13704, [_ZZ32flash_attention_v2_causal_kernelILi64ELi64ELi64EEvPKfS1_S1_PfiiiifE8K_shared+2536];
	fma.rn.f32 	%f22430, %f22305, %f13704, %f22430;
	@%p852 bra 	$L__BB0_724;
	setp.eq.s32 	%p853, %r3, 51;
	ld.shared.f32 	%f13705, [_ZZ32flash_attention_v2_causal_kernelILi64ELi64ELi64EEvPKfS1_S1_PfiiiifE8K_shared+2540];
	fma.rn.f32 	%f22430, %f22304, %f13705, %f22430;
	@%p853 bra 	$L__BB0_724;
	setp.eq.s32 	%p854, %r3, 52;
	ld.shared.f32 	%f13706, [_ZZ32flash_attention_v2_causal_kernelILi64ELi64ELi64EEvPKfS1_S1_PfiiiifE8K_shared+2544];
	fma.rn.f32 	%f22430, %f22303, %f13706, %f22430;
	@%p854 bra 	$L__BB0_724;
	setp.eq.s32 	%p855, %r3, 53;
	ld.shared.f32 	%f13707, [_ZZ32flash_attention_v2_causal_kernelILi64ELi64ELi64EEvPKfS1_S1_PfiiiifE8K_shared+2548];
	fma.rn.f32 	%f22430, %f22302, %f13707, %f22430;
	@%p855 bra 	$L__BB0_724;
	setp.eq.s32 	%p856, %r3, 54;
	ld.shared.f32 	%f13708, [_ZZ32flash_attention_v2_causal_kernelILi64ELi64ELi64EEvPKfS1_S1_PfiiiifE8K_shared+2552];
	fma.rn.f32 	%f22430, %f22301, %f13708, %f22430;
	@%p856 bra 	$L__BB0_724;
	setp.eq.s32 	%p857, %r3, 55;
	ld.shared.f32 	%f13709, [_ZZ32flash_attention_v2_causal_kernelILi64ELi64ELi64EEvPKfS1_S1_PfiiiifE8K_shared+2556];
	fma.rn.f32 	%f22430, %f22300, %f13709, %f22430;
	@%p857 bra 	$L__BB0_724;
	setp.eq.s32 	%p858, %r3, 56;
	ld.shared.f32 	%f13710, [_ZZ32flash_attention_v2_causal_kernelILi64ELi64ELi64EEvPKfS1_S1_PfiiiifE8K_shared+2560];
	fma.rn.f32 	%f22430, %f22299, %f13710, %f22430;
	@%p858 bra 	$L__BB0_724;
	setp.eq.s32 	%p859, %r3, 57;
	ld.shared.f32 	%f13711, [_ZZ32flash_attention_v2_causal_kernelILi64ELi64ELi64EEvPKfS1_S1_PfiiiifE8K_shared+2564];
	fma.rn.f32 	%f22430, %f22298, %f13711, %f22430;
	@%p859 bra 	$L__BB0_724;
	setp.eq.s32 	%p860, %r3, 58;
	ld.shared.f32 	%f13712, [_ZZ32flash_attention_v2_causal_kernelILi64ELi64ELi64EEvPKfS1_S1_PfiiiifE8K_shared+2568];
	fma.rn.f32 	%f22430, %f22297, %f13712, %f22430;
	@%p860 bra 	$L__BB0_724;
	setp.eq.s32 	%p861, %r3, 59;
	ld.shared.f32 	%f13713, [_ZZ32flash_attention_v2_causal_kernelILi64ELi64ELi64EEvPKfS1_S1_PfiiiifE8K_shared+2572];
	fma.rn.f32 	%f22430, %f22296, %f13713, %f22430;
	@%p861 bra 	$L__BB0_724;
	setp.eq.s32 	%p862, %r3, 60;
	ld.shared.f32 	%f13714, [_ZZ32flash_attention_v2_causal_kernelILi64ELi64ELi64EEvPKfS1_S1_PfiiiifE8K_shared+2576];
	fma.rn.f32 	%f22430, %f22295, %f13714, %f22430;
	@%p862 bra 	$L__BB0_724;
	setp.eq.s32 	%p863, %r3, 61;
	ld.shared.f32 	%f13715, [_ZZ32flash_attention_v2_causal_kernelILi64ELi64ELi64EEvPKfS1_S1_PfiiiifE8K_shared+2580];
	fma.rn.f32 	%f22430, %f22294, %f13715, %f22430;
	@%p863 bra 	$L__BB0_724;
	setp.eq.s32 	%p864, %r3, 62;
	ld.shared.f32 	%f13716, [_ZZ32flash_attention_v2_causal_kernelILi64ELi64ELi64EEvPKfS1_S1_PfiiiifE8K_shared+2584];
	fma.rn.f32 	%f22430, %f22293, %f13716, %f22430;
	@%p864 bra 	$L__BB0_724;
	setp.eq.s32 	%p865, %r3, 63;
	ld.shared.f32 	%f13717, [_ZZ32flash_attention_v2_causal_kernelILi64ELi64ELi64EEvPKfS1_S1_PfiiiifE8K_shared+2588];
	fma.rn.f32 	%f22430, %f22292, %f13717, %f22430;
	@%p865 bra 	$L__BB0_724;
	ld.shared.f32 	%f13718, [_ZZ32flash_attention_v2_causal_kernelILi64ELi64ELi64EEvPKfS1_S1_PfiiiifE8K_shared+2592];
	fma.rn.f32 	%f22430, %f22291, %f13718, %f22430;
$L__BB0_724:
	ld.param.u32 	%r1328, [_Z32flash_attention_v2_causal_kernelILi64ELi64ELi64EEvPKfS1_S1_Pfiiiif_param_6];
	shl.b32 	%r206, %r1581, 6;
	or.b32  	%r207, %r206, 10;
	setp.ge.s32 	%p866, %r207, %r1328;
	mov.u32 	%r208, %ctaid.x;
	shl.b32 	%r209, %r208, 6;
	mov.u32 	%r210, %tid.x;
	and.b32  	%r211, %r210, 63;
	or.b32  	%r212, %r209, %r211;
	setp.gt.u32 	%p867, %r207, %r212;
	mov.f32 	%f22431, 0fFF7FFFFF;
	or.pred  	%p868, %p866, %p867;
	@%p868 bra 	$L__BB0_789;
	ld.param.u32 	%r1460, [_Z32flash_attention_v2_causal_kernelILi64ELi64ELi64EEvPKfS1_S1_Pfiiiif_param_7];
	setp.eq.s32 	%p869, %r1460, 1;
	ld.shared.f32 	%f13720, [_ZZ32flash_attention_v2_causal_kernelILi64ELi64ELi64EEvPKfS1_S1_PfiiiifE8K_shared+2600];
	fma.rn.f32 	%f22431, %f22354, %f13720, 0f00000000;
	@%p869 bra 	$L__BB0_789;
	setp.eq.s32 	%p870, %r3, 2;
	ld.shared.f32 	%f13721, [_ZZ32flash_attention_v2_causal_kernelILi64ELi64ELi64EEvPKfS1_S1_PfiiiifE8K_shared+2604];
	fma.rn.f32 	%f22431, %f22353, %f13721, %f22431;
	@%p870 bra 	$L__BB0_789;
	setp.eq.s32 	%p871, %r3, 3;
	ld.shared.f32 	%f13722, [_ZZ32flash_attention_v2_causal_kernelILi64ELi64ELi64EEvPKfS1_S1_PfiiiifE8K_shared+2608];
	fma.rn.f32 	%f22431, %f22352, %f13722, %f22431;
	@%p871 bra 	$L__BB0_789;
	setp.eq.s32 	%p872, %r3, 4;
	ld.shared.f32 	%f13723, [_ZZ32flash_attention_v2_causal_kernelILi64ELi64ELi64EEvPKfS1_S1_PfiiiifE8K_shared+2612];
	fma.rn.f32 	%f22431, %f22351, %f13723, %f22431;
	@%p872 bra 	$L__BB0_789;
	setp.eq.s32 	%p873, %r3, 5;
	ld.shared.f32 	%f13724, [_ZZ32flash_attention_v2_causal_kernelILi64ELi64ELi64EEvPKfS1_S1_PfiiiifE8K_shared+2616];
	fma.rn.f32 	%f22431, %f22350, %f13724, %f22431;
	@%p873 bra 	$L__BB0_789;
	setp.eq.s32 	%p874, %r3, 6;
	ld.shared.f32 	%f13725, [_ZZ32flash_attention_v2_causal_kernelILi64ELi64ELi64EEvPKfS1_S1_PfiiiifE8K_shared+2620];
	fma.rn.f32 	%f22431, %f22349, %f13725, %f22431;
	@%p874 bra 	$L__BB0_789;
	setp.eq.s32 	%p875, %r3, 7;
	ld.shared.f32 	%f13726, [_ZZ32flash_attention_v2_causal_kernelILi64ELi64ELi64EEvPKfS1_S1_PfiiiifE8K_shared+2624];
	fma.rn.f32 	%f22431, %f22348, %f13726, %f22431;
	@%p875 bra 	$L__BB0_789;
	setp.eq.s32 	%p876, %r3, 8;
	ld.shared.f32 	%f13727, [_ZZ32flash_attention_v2_causal_kernelILi64ELi64ELi64EEvPKfS1_S1_PfiiiifE8K_shared+2628];
	fma.rn.f32 	%f22431, %f22347, %f13727, %f22431;
	@%p876 bra 	$L__BB0_789;
	setp.eq.s32 	%p877, %r3, 9;
	ld.shared.f32 	%f13728, [_ZZ32flash_attention_v2_causal_kernelILi64ELi64ELi64EEvPKfS1_S1_PfiiiifE8K_shared+2632];
	fma.rn.f32 	%f22431, %f22346, %f13728, %f22431;
	@%p877 bra 	$L__BB0_789;
	setp.eq.s32 	%p878, %r3, 10;
	ld.shared.f32 	%f13729, [_ZZ32flash_attention_v2_causal_kernelILi64ELi64ELi64EEvPKfS1_S1_PfiiiifE8K_shared+2636];
	fma.rn.f32 	%f22431, %f22345, %f13729, %f22431;
	@%p878 bra 	$L__BB0_789;
	setp.eq.s32 	%p879, %r3, 11;
	ld.shared.f32 	%f13730, [_ZZ32flash_attention_v2_causal_kernelILi64ELi64ELi64EEvPKfS1_S1_PfiiiifE8K_shared+2640];
	fma.rn.f32 	%f22431, %f22344, %f13730, %f22431;
	@%p879 bra 	$L__BB0_789;
	setp.eq.s32 	%p880, %r3, 12;
	ld.shared.f32 	%f13731, [_ZZ32flash_attention_v2_causal_kernelILi64ELi64ELi64EEvPKfS1_S1_PfiiiifE8K_shared+2644];
	fma.rn.f32 	%f22431, %f22343, %f13731, %f22431;
	@%p880 bra 	$L__BB0_789;
	setp.eq.s32 	%p881, %r3, 13;
	ld.shared.f32 	%f13732, [_ZZ32flash_attention_v2_causal_kernelILi64ELi64ELi64EEvPKfS1_S1_PfiiiifE8K_shared+2648];
	fma.rn.f32 	%f22431, %f22342, %f13732, %f22431;
	@%p881 bra 	$L__BB0_789;
	setp.eq.s32 	%p882, %r3, 14;
	ld.shared.f32 	%f13733, [_ZZ32flash_attention_v2_causal_kernelILi64ELi64ELi64EEvPKfS1_S1_PfiiiifE8K_shared+2652];
	fma.rn.f32 	%f22431, %f22341, %f13733, %f22431;
	@%p882 bra 	$L__BB0_789;
	setp.eq.s32 	%p883, %r3, 15;
	ld.shared.f32 	%f13734, [_ZZ32flash_attention_v2_causal_kernelILi64ELi64ELi64EEvPKfS1_S1_PfiiiifE8K_shared+2656];
	fma.rn.f32 	%f22431, %f22340, %f13734, %f22431;
	@%p883 bra 	$L__BB0_789;
	setp.eq.s32 	%p884, %r3, 16;
	ld.shared.f32 	%f13735, [_ZZ32flash_attention_v2_causal_kernelILi64ELi64ELi64EEvPKfS1_S1_PfiiiifE8K_shared+2660];
	fma.rn.f32 	%f22431, %f22339, %f13735, %f22431;
	@%p884 bra 	$L__BB0_789;
	setp.eq.s32 	%p885, %r3, 17;
	ld.shared.f32 	%f13736, [_ZZ32flash_attention_v2_causal_kernelILi64ELi64ELi64EEvPKfS1_S1_PfiiiifE8K_shared+2664];
	fma.rn.f32 	%f22431, %f22338, %f13736, %f22431;
	@%p885 bra 	$L__BB0_789;
	setp.eq.s32 	%p886, %r3, 18;
	ld.shared.f32 	%f13737, [_ZZ32flash_attention_v2_causal_kernelILi64ELi64ELi64EEvPKfS1_S1_PfiiiifE8K_shared+2668];
	fma.rn.f32 	%f22431, %f22337, %f13737, %f22431;
	@%p886 bra 	$L__BB0_789;
	setp.eq.s32 	%p887, %r3, 19;
	ld.shared.f32 	%f13738, [_ZZ32flash_attention_v2_causal_kernelILi64ELi64ELi64EEvPKfS1_S1_PfiiiifE8K_shared+2672];
	fma.rn.f32 	%f22431, %f22336, %f13738, %f22431;
	@%p887 bra 	$L__BB0_789;
	setp.eq.s32 	%p888, %r3, 20;
	ld.shared.f32 	%f13739, [_ZZ32flash_attention_v2_causal_kernelILi64ELi64ELi64EEvPKfS1_S1_PfiiiifE8K_shared+2676];
	fma.rn.f32 	%f22431, %f22335, %f13739, %f22431;
	@%p888 bra 	$L__BB0_789;
	setp.eq.s32 	%p889, %r3, 21;
	ld.shared.f32 	%f13740, [_ZZ32flash_attention_v2_causal_kernelILi64ELi64ELi64EEvPKfS1_S1_PfiiiifE8K_shared+2680];
	fma.rn.f32 	%f22431, %f22334, %f13740, %f22431;
	@%p889 bra 	$L__BB0_789;
	setp.eq.s32 	%p890, %r3, 22;
	ld.shared.f32 	%f13741, [_ZZ32flash_attention_v2_causal_kernelILi64ELi64ELi64EEvPKfS1_S1_PfiiiifE8K_shared+2684];
	fma.rn.f32 	%f22431, %f22333, %f13741, %f22431;
	@%p890 bra 	$L__BB0_789;
	setp.eq.s32 	%p891, %r3, 23;
	ld.shared.f32 	%f13742, [_ZZ32flash_attention_v2_causal_kernelILi64ELi64ELi64EEvPKfS1_S1_PfiiiifE8K_shared+2688];
	fma.rn.f32 	%f22431, %f22332, %f13742, %f22431;
	@%p891 bra 	$L__BB0_789;
	setp.eq.s32 	%p892, %r3, 24;
	ld.shared.f32 	%f13743, [_ZZ32flash_attention_v2_causal_kernelILi64ELi64ELi64EEvPKfS1_S1_PfiiiifE8K_shared+2692];
	fma.rn.f32 	%f22431, %f22331, %f13743, %f22431;
	@%p892 bra 	$L__BB0_789;
	setp.eq.s32 	%p893, %r3, 25;
	ld.shared.f32 	%f13744, [_ZZ32flash_attention_v2_causal_kernelILi64ELi64ELi64EEvPKfS1_S1_PfiiiifE8K_shared+2696];
	fma.rn.f32 	%f22431, %f22330, %f13744, %f22431;
	@%p893 bra 	$L__BB0_789;
	setp.eq.s32 	%p894, %r3, 26;
	ld.shared.f32 	%f13745, [_ZZ32flash_attention_v2_causal_kernelILi64ELi64ELi64EEvPKfS1_S1_PfiiiifE8K_shared+2700];
	fma.rn.f32 	%f22431, %f22329, %f13745, %f22431;
	@%p894 bra 	$L__BB0_789;
	setp.eq.s32 	%p895, %r3, 27;
	ld.shared.f32 	%f13746, [_ZZ32flash_attention_v2_causal_kernelILi64ELi64ELi64EEvPKfS1_S1_PfiiiifE8K_shared+2704];
	fma.rn.f32 	%f22431, %f22328, %f13746, %f22431;
	@%p895 bra 	$L__BB0_789;
	setp.eq.s32 	%p896, %r3, 28;
	ld.shared.f32 	%f13747, [_ZZ32flash_attention_v2_causal_kernelILi64ELi64ELi64EEvPKfS1_S1_PfiiiifE8K_shared+2708];
	fma.rn.f32 	%f22431, %f22327, %f13747, %f22431;
	@%p896 bra 	$L__BB0_789;
	setp.eq.s32 	%p897, %r3, 29;
	ld.shared.f32 	%f13748, [_ZZ32flash_attention_v2_causal_kernelILi64ELi64ELi64EEvPKfS1_S1_PfiiiifE8K_shared+2712];
	fma.rn.f32 	%f22431, %f22326, %f13748, %f22431;
	@%p897 bra 	$L__BB0_789;
	setp.eq.s32 	%p898, %r3, 30;
	ld.shared.f32 	%f13749, [_ZZ32flash_attention_v2_causal_kernelILi64ELi64ELi64EEvPKfS1_S1_PfiiiifE8K_shared+2716];
	fma.rn.f32 	%f22431, %f22325, %f13749, %f22431;
	@%p898 bra 	$L__BB0_789;
	setp.eq.s32 	%p899, %r3, 31;
	ld.shared.f32 	%f13750, [_ZZ32flash_attention_v2_causal_kernelILi64ELi64ELi64EEvPKfS1_S1_PfiiiifE8K_shared+2720];
	fma.rn.f32 	%f22431, %f22324, %f13750, %f22431;
	@%p899 bra 	$L__BB0_789;
	setp.eq.s32 	%p900, %r3, 32;
	ld.shared.f32 	%f13751, [_ZZ32flash_attention_v2_causal_kernelILi64ELi64ELi64EEvPKfS1_S1_PfiiiifE8K_shared+2724];
	fma.rn.f32 	%f22431, %f22323, %f13751, %f22431;
	@%p900 bra 	$L__BB0_789;
	setp.eq.s32 	%p901, %r3, 33;
	ld.shared.f32 	%f13752, [_ZZ32flash_attention_v2_causal_kernelILi64ELi64ELi64EEvPKfS1_S1_PfiiiifE8K_shared+2728];
	fma.rn.f32 	%f22431, %f22322, %f13752, %f22431;
	@%p901 bra 	$L__BB0_789;
	setp.eq.s32 	%p902, %r3, 34;
	ld.shared.f32 	%f13753, [_ZZ32flash_attention_v2_causal_kernelILi64ELi64ELi64EEvPKfS1_S1_PfiiiifE8K_shared+2732];
	fma.rn.f32 	%f22431, %f22321, %f13753, %f22431;
	@%p902 bra 	$L__BB0_789;
	setp.eq.s32 	%p903, %r3, 35;
	ld.shared.f32 	%f13754, [_ZZ32flash_attention_v2_causal_kernelILi64ELi64ELi64EEvPKfS1_S1_PfiiiifE8K_shared+2736];
	fma.rn.f32 	%f22431, %f22320, %f13754, %f22431;
	@%p903 bra 	$L__BB0_789;
	setp.eq.s32 	%p904, %r3, 36;
	ld.shared.f32 	%f13755, [_ZZ32flash_attention_v2_causal_kernelILi64ELi64ELi64EEvPKfS1_S1_PfiiiifE8K_shared+2740];
	fma.rn.f32 	%f22431, %f22319, %f13755, %f22431;
	@%p904 bra 	$L__BB0_789;
	setp.eq.s32 	%p905, %r3, 37;
	ld.shared.f32 	%f13756, [_ZZ32flash_attention_v2_causal_kernelILi64ELi64ELi64EEvPKfS1_S1_PfiiiifE8K_shared+2744];
	fma.rn.f32 	%f22431, %f22318, %f13756, %f22431;
	@%p905 bra 	$L__BB0_789;
	setp.eq.s32 	%p906, %r3, 38;
	ld.shared.f32 	%f13757, [_ZZ32flash_attention_v2_causal_kernelILi64ELi64ELi64EEvPKfS1_S1_PfiiiifE8K_shared+2748];
	fma.rn.f32 	%f22431, %f22317, %f13757, %f22431;
	@%p906 bra 	$L__BB0_789;
	setp.eq.s32 	%p907, %r3, 39;
	ld.shared.f32 	%f13758, [_ZZ32flash_attention_v2_causal_kernelILi64ELi64ELi64EEvPKfS1_S1_PfiiiifE8K_shared+2752];
	fma.rn.f32 	%f22431, %f22316, %f13758, %f22431;
	@%p907 bra 	$L__BB0_789;
	setp.eq.s32 	%p908, %r3, 40;
	ld.shared.f32 	%f13759, [_ZZ32flash_attention_v2_causal_kernelILi64ELi64ELi64EEvPKfS1_S1_PfiiiifE8K_shared+2756];
	fma.rn.f32 	%f22431, %f22315, %f13759, %f22431;
	@%p908 bra 	$L__BB0_789;
	setp.eq.s32 	%p909, %r3, 41;
	ld.shared.f32 	%f13760, [_ZZ32flash_attention_v2_causal_kernelILi64ELi64ELi64EEvPKfS1_S1_PfiiiifE8K_shared+2760];
	fma.rn.f32 	%f22431, %f22314, %f13760, %f22431;
	@%p909 bra 	$L__BB0_789;
	setp.eq.s32 	%p910, %r3, 42;
	ld.shared.f32 	%f13761, [_ZZ32flash_attention_v2_causal_kernelILi64ELi64ELi64EEvPKfS1_S1_PfiiiifE8K_shared+2764];
	fma.rn.f32 	%f22431, %f22313, %f13761, %f22431;
	@%p910 bra 	$L__BB0_789;
	setp.eq.s32 	%p911, %r3, 43;
	ld.shared.f32 	%f13762, [_ZZ32flash_attention_v2_causal_kernelILi64ELi64ELi64EEvPKfS1_S1_PfiiiifE8K_shared+2768];
	fma.rn.f32 	%f22431, %f22312, %f13762, %f22431;
	@%p911 bra 	$L__BB0_789;
	setp.eq.s32 	%p912, %r3, 44;
	ld.shared.f32 	%f13763, [_ZZ32flash_attention_v2_causal_kernelILi64ELi64ELi64EEvPKfS1_S1_PfiiiifE8K_shared+2772];
	fma.rn.f32 	%f22431, %f22311, %f13763, %f22431;
	@%p912 bra 	$L__BB0_789;
	setp.eq.s32 	%p913, %r3, 45;
	ld.shared.f32 	%f13764, [_ZZ32flash_attention_v2_causal_kernelILi64ELi64ELi64EEvPKfS1_S1_PfiiiifE8K_shared+2776];
	fma.rn.f32 	%f22431, %f22310, %f13764, %f22431;
	@%p913 bra 	$L__BB0_789;
	setp.eq.s32 	%p914, %r3, 46;
	ld.shared.f32 	%f13765, [_ZZ32flash_attention_v2_causal_kernelILi64ELi64ELi64EEvPKfS1_S1_PfiiiifE8K_shared+2780];
	fma.rn.f32 	%f22431, %f22309, %f13765, %f22431;
	@%p914 bra 	$L__BB0_789;
	setp.eq.s32 	%p915, %r3, 47;
	ld.shared.f32 	%f13766, [_ZZ32flash_attention_v2_causal_kernelILi64ELi64ELi64EEvPKfS1_S1_PfiiiifE8K_shared+2784];
	fma.rn.f32 	%f22431, %f22308, %f13766, %f22431;
	@%p915 bra 	$L__BB0_789;
	setp.eq.s32 	%p916, %r3, 48;
	ld.shared.f32 	%f13767, [_ZZ32flash_attention_v2_causal_kernelILi64ELi64ELi64EEvPKfS1_S1_PfiiiifE8K_shared+2788];
	fma.rn.f32 	%f22431, %f22307, %f13767, %f22431;
	@%p916 bra 	$L__BB0_789;
	setp.eq.s32 	%p917, %r3, 49;
	ld.shared.f32 	%f13768, [_ZZ32flash_attention_v2_causal_kernelILi64ELi64ELi64EEvPKfS1_S1_PfiiiifE8K_shared+2792];
	fma.rn.f32 	%f22431, %f22306, %f13768, %f22431;
	@%p917 bra 	$L__BB0_789;
	setp.eq.s32 	%p918, %r3, 50;
	ld.shared.f32 	%f13769, [_ZZ32flash_attention_v2_causal_kernelILi64ELi64ELi64EEvPKfS1_S1_PfiiiifE8K_shared+2796];
	fma.rn.f32 	%f22431, %f22305, %f13769, %f22431;
	@%p918 bra 	$L__BB0_789;
	setp.eq.s32 	%p919, %r3, 51;
	ld.shared.f32 	%f13770, [_ZZ32flash_attention_v2_causal_kernelILi64ELi64ELi64EEvPKfS1_S1_PfiiiifE8K_shared+2800];
	fma.rn.f32 	%f22431, %f22304, %f13770, %f22431;
	@%p919 bra 	$L__BB0_789;
	setp.eq.s32 	%p920, %r3, 52;
	ld.shared.f32 	%f13771, [_ZZ32flash_attention_v2_causal_kernelILi64ELi64ELi64EEvPKfS1_S1_PfiiiifE8K_shared+2804];
	fma.rn.f32 	%f22431, %f22303, %f13771, %f22431;
	@%p920 bra 	$L__BB0_789;
	setp.eq.s32 	%p921, %r3, 53;
	ld.shared.f32 	%f13772, [_ZZ32flash_attention_v2_causal_kernelILi64ELi64ELi64EEvPKfS1_S1_PfiiiifE8K_shared+2808];
	fma.rn.f32 	%f22431, %f22302, %f13772, %f22431;
	@%p921 bra 	$L__BB0_789;
	setp.eq.s32 	%p922, %r3, 54;
	ld.shared.f32 	%f13773, [_ZZ32flash_attention_v2_causal_kernelILi64ELi64ELi64EEvPKfS1_S1_PfiiiifE8K_shared+2812];
	fma.rn.f32 	%f22431, %f22301, %f13773, %f22431;
	@%p922 bra 	$L__BB0_789;
	setp.eq.s32 	%p923, %r3, 55;
	ld.shared.f32 	%f13774, [_ZZ32flash_attention_v2_causal_kernelILi64ELi64ELi64EEvPKfS1_S1_PfiiiifE8K_shared+2816];
	fma.rn.f32 	%f22431, %f22300, %f13774, %f22431;
	@%p923 bra 	$L__BB0_789;
	setp.eq.s32 	%p924, %r3, 56;
	ld.shared.f32 	%f13775, [_ZZ32flash_attention_v2_causal_kernelILi64ELi64ELi64EEvPKfS1_S1_PfiiiifE8K_shared+2820];
	fma.rn.f32 	%f22431, %f22299, %f13775, %f22431;
	@%p924 bra 	$L__BB0_789;
	setp.eq.s32 	%p925, %r3, 57;
	ld.shared.f32 	%f13776, [_ZZ32flash_attention_v2_causal_kernelILi64ELi64ELi64EEvPKfS1_S1_PfiiiifE8K_shared+2824];
	fma.rn.f32 	%f22431, %f22298, %f13776, %f22431;
	@%p925 bra 	$L__BB0_789;
	setp.eq.s32 	%p926, %r3, 58;
	ld.shared.f32 	%f13777, [_ZZ32flash_attention_v2_causal_kernelILi64ELi64ELi64EEvPKfS1_S1_PfiiiifE8K_shared+2828];
	fma.rn.f32 	%f22431, %f22297, %f13777, %f22431;
	@%p926 bra 	$L__BB0_789;
	setp.eq.s32 	%p927, %r3, 59;
	ld.shared.f32 	%f13778, [_ZZ32flash_attention_v2_causal_kernelILi64ELi64ELi64EEvPKfS1_S1_PfiiiifE8K_shared+2832];
	fma.rn.f32 	%f22431, %f22296, %f13778, %f22431;
	@%p927 bra 	$L__BB0_789;
	setp.eq.s32 	%p928, %r3, 60;
	ld.shared.f32 	%f13779, [_ZZ32flash_attention_v2_causal_kernelILi64ELi64ELi64EEvPKfS1_S1_PfiiiifE8K_shared+2836];
	fma.rn.f32 	%f22431, %f22295, %f13779, %f22431;
	@%p928 bra 	$L__BB0_789;
	setp.eq.s32 	%p929, %r3, 61;
	ld.shared.f32 	%f13780, [_ZZ32flash_attention_v2_causal_kernelILi64ELi64ELi64EEvPKfS1_S1_PfiiiifE8K_shared+2840];
	fma.rn.f32 	%f22431, %f22294, %f13780, %f22431;
	@%p929 bra 	$L__BB0_789;
	setp.eq.s32 	%p930, %r3, 62;
	ld.shared.f32 	%f13781, [_ZZ32flash_attention_v2_causal_kernelILi64ELi64ELi64EEvPKfS1_S1_PfiiiifE8K_shared+2844];
	fma.rn.f32 	%f22431, %f22293, %f13781, %f22431;
	@%p930 bra 	$L__BB0_789;
	setp.eq.s32 	%p931, %r3, 63;
	ld.shared.f32 	%f13782, [_ZZ32flash_attention_v2_causal_kernelILi64ELi64ELi64EEvPKfS1_S1_PfiiiifE8K_shared+2848];
	fma.rn.f32 	%f22431, %f22292, %f13782, %f22431;
	@%p931 bra 	$L__BB0_789;
	ld.shared.f32 	%f13783, [_ZZ32flash_attention_v2_causal_kernelILi64ELi64ELi64EEvPKfS1_S1_PfiiiifE8K_shared+2852];
	fma.rn.f32 	%f22431, %f22291, %f13783, %f22431;
$L__BB0_789:
	ld.param.u32 	%r1329, [_Z32flash_attention_v2_causal_kernelILi64ELi64ELi64EEvPKfS1_S1_Pfiiiif_param_6];
	shl.b32 	%r214, %r1581, 6;
	or.b32  	%r215, %r214, 11;
	setp.ge.s32 	%p932, %r215, %r1329;
	mov.u32 	%r216, %ctaid.x;
	shl.b32 	%r217, %r216, 6;
	mov.u32 	%r218, %tid.x;
	and.b32  	%r219, %r218, 63;
	or.b32  	%r220, %r217, %r219;
	setp.gt.u32 	%p933, %r215, %r220;
	mov.f32 	%f22432, 0fFF7FFFFF;
	or.pred  	%p934, %p932, %p933;
	@%p934 bra 	$L__BB0_854;
	ld.param.u32 	%r1461, [_Z32flash_attention_v2_causal_kernelILi64ELi64ELi64EEvPKfS1_S1_Pfiiiif_param_7];
	setp.eq.s32 	%p935, %r1461, 1;
	ld.shared.f32 	%f13785, [_ZZ32flash_attention_v2_causal_kernelILi64ELi64ELi64EEvPKfS1_S1_PfiiiifE8K_shared+2860];
	fma.rn.f32 	%f22432, %f22354, %f13785, 0f00000000;
	@%p935 bra 	$L__BB0_854;
	setp.eq.s32 	%p936, %r3, 2;
	ld.shared.f32 	%f13786, [_ZZ32flash_attention_v2_causal_kernelILi64ELi64ELi64EEvPKfS1_S1_PfiiiifE8K_shared+2864];
	fma.rn.f32 	%f22432, %f22353, %f13786, %f22432;
	@%p936 bra 	$L__BB0_854;
	setp.eq.s32 	%p937, %r3, 3;
	ld.shared.f32 	%f13787, [_ZZ32flash_attention_v2_causal_kernelILi64ELi64ELi64EEvPKfS1_S1_PfiiiifE8K_shared+2868];
	fma.rn.f32 	%f22432, %f22352, %f13787, %f22432;
	@%p937 bra 	$L__BB0_854;
	setp.eq.s32 	%p938, %r3, 4;
	ld.shared.f32 	%f13788, [_ZZ32flash_attention_v2_causal_kernelILi64ELi64ELi64EEvPKfS1_S1_PfiiiifE8K_shared+2872];
	fma.rn.f32 	%f22432, %f22351, %f13788, %f22432;
	@%p938 bra 	$L__BB0_854;
	setp.eq.s32 	%p939, %r3, 5;
	ld.shared.f32 	%f13789, [_ZZ32flash_attention_v2_causal_kernelILi64ELi64ELi64EEvPKfS1_S1_PfiiiifE8K_shared+2876];
	fma.rn.f32 	%f22432, %f22350, %f13789, %f22432;
	@%p939 bra 	$L__BB0_854;
	setp.eq.s32 	%p940, %r3, 6;
	ld.shared.f32 	%f13790, [_ZZ32flash_attention_v2_causal_kernelILi64ELi64ELi64EEvPKfS1_S1_PfiiiifE8K_shared+2880];
	fma.rn.f32 	%f22432, %f22349, %f13790, %f22432;
	@%p940 bra 	$L__BB0_854;
	setp.eq.s32 	%p941, %r3, 7;
	ld.shared.f32 	%f13791, [_ZZ32flash_attention_v2_causal_kernelILi64ELi64ELi64EEvPKfS1_S1_PfiiiifE8K_shared+2884];
	fma.rn.f32 	%f22432, %f22348, %f13791, %f22432;
	@%p941 bra 	$L__BB0_854;
	setp.eq.s32 	%p942, %r3, 8;
	ld.shared.f32 	%f13792, [_ZZ32flash_attention_v2_causal_kernelILi64ELi64ELi64EEvPKfS1_S1_PfiiiifE8K_shared+2888];
	fma.rn.f32 	%f22432, %f22347, %f13792, %f22432;
	@%p942 bra 	$L__BB0_854;
	setp.eq.s32 	%p943, %r3, 9;
	ld.shared.f32 	%f13793, [_ZZ32flash_attention_v2_causal_kernelILi64ELi64ELi64EEvPKfS1_S1_PfiiiifE8K_shared+2892];
	fma.rn.f32 	%f22432, %f22346, %f13793, %f22432;
	@%p943 bra 	$L__BB0_854;
	setp.eq.s32 	%p944, %r3, 10;
	ld.shared.f32 	%f13794, [_ZZ32flash_attention_v2_causal_kernelILi64ELi64ELi64EEvPKfS1_S1_PfiiiifE8K_shared+2896];
	fma.rn.f32 	%f22432, %f22345, %f13794, %f22432;
	@%p944 bra 	$L__BB0_854;
	setp.eq.s32 	%p945, %r3, 11;
	ld.shared.f32 	%f13795, [_ZZ32flash_attention_v2_causal_kernelILi64ELi64ELi64EEvPKfS1_S1_PfiiiifE8K_shared+2900];
	fma.rn.f32 	%f22432, %f22344, %f13795, %f22432;
	@%p945 bra 	$L__BB0_854;
	setp.eq.s32 	%p946, %r3, 12;
	ld.shared.f32 	%f13796, [_ZZ32flash_attention_v2_causal_kernelILi64ELi64ELi64EEvPKfS1_S1_PfiiiifE8K_shared+2904];
	fma.rn.f32 	%f22432, %f22343, %f13796, %f22432;
	@%p946 bra 	$L__BB0_854;
	setp.eq.s32 	%p947, %r3, 13;
	ld.shared.f32 	%f13797, [_ZZ32flash_attention_v2_causal_kernelILi64ELi64ELi64EEvPKfS1_S1_PfiiiifE8K_shared+2908];
	fma.rn.f32 	%f22432, %f22342, %f13797, %f22432;
	@%p947 bra 	$L__BB0_854;
	setp.eq.s32 	%p948, %r3, 14;
	ld.shared.f32 	%f13798, [_ZZ32flash_attention_v2_causal_kernelILi64ELi64ELi64EEvPKfS1_S1_PfiiiifE8K_shared+2912];
	fma.rn.f32 	%f22432, %f22341, %f13798, %f22432;
	@%p948 bra 	$L__BB0_854;
	setp.eq.s32 	%p949, %r3, 15;
	ld.shared.f32 	%f13799, [_ZZ32flash_attention_v2_causal_kernelILi64ELi64ELi64EEvPKfS1_S1_PfiiiifE8K_shared+2916];
	fma.rn.f32 	%f22432, %f22340, %f13799, %f22432;
	@%p949 bra 	$L__BB0_854;
	setp.eq.s32 	%p950, %r3, 16;
	ld.shared.f32 	%f13800, [_ZZ32flash_attention_v2_causal_kernelILi64ELi64ELi64EEvPKfS1_S1_PfiiiifE8K_shared+2920];
	fma.rn.f32 	%f22432, %f22339, %f13800, %f22432;
	@%p950 bra 	$L__BB0_854;
	setp.eq.s32 	%p951, %r3, 17;
	ld.shared.f32 	%f13801, [_ZZ32flash_attention_v2_causal_kernelILi64ELi64ELi64EEvPKfS1_S1_PfiiiifE8K_shared+2924];
	fma.rn.f32 	%f22432, %f22338, %f13801, %f22432;
	@%p951 bra 	$L__BB0_854;
	setp.eq.s32 	%p952, %r3, 18;
	ld.shared.f32 	%f13802, [_ZZ32flash_attention_v2_causal_kernelILi64ELi64ELi64EEvPKfS1_S1_PfiiiifE8K_shared+2928];
	fma.rn.f32 	%f22432, %f22337, %f13802, %f22432;
	@%p952 bra 	$L__BB0_854;
	setp.eq.s32 	%p953, %r3, 19;
	ld.shared.f32 	%f13803, [_ZZ32flash_attention_v2_causal_kernelILi64ELi64ELi64EEvPKfS1_S1_PfiiiifE8K_shared+2932];
	fma.rn.f32 	%f22432, %f22336, %f13803, %f22432;
	@%p953 bra 	$L__BB0_854;
	setp.eq.s32 	%p954, %r3, 20;
	ld.shared.f32 	%f13804, [_ZZ32flash_attention_v2_causal_kernelILi64ELi64ELi64EEvPKfS1_S1_PfiiiifE8K_shared+2936];
	fma.rn.f32 	%f22432, %f22335, %f13804, %f22432;
	@%p954 bra 	$L__BB0_854;
	setp.eq.s32 	%p955, %r3, 21;
	ld.shared.f32 	%f13805, [_ZZ32flash_attention_v2_causal_kernelILi64ELi64ELi64EEvPKfS1_S1_PfiiiifE8K_shared+2940];
	fma.rn.f32 	%f22432, %f22334, %f13805, %f22432;
	@%p955 bra 	$L__BB0_854;
	setp.eq.s32 	%p956, %r3, 22;
	ld.shared.f32 	%f13806, [_ZZ32flash_attention_v2_causal_kernelILi64ELi64ELi64EEvPKfS1_S1_PfiiiifE8K_shared+2944];
	fma.rn.f32 	%f22432, %f22333, %f13806, %f22432;
	@%p956 bra 	$L__BB0_854;
	setp.eq.s32 	%p957, %r3, 23;
	ld.shared.f32 	%f13807, [_ZZ32flash_attention_v2_causal_kernelILi64ELi64ELi64EEvPKfS1_S1_PfiiiifE8K_shared+2948];
	fma.rn.f32 	%f22432, %f22332, %f13807, %f22432;
	@%p957 bra 	$L__BB0_854;
	setp.eq.s32 	%p958, %r3, 24;
	ld.shared.f32 	%f13808, [_ZZ32flash_attention_v2_causal_kernelILi64ELi64ELi64EEvPKfS1_S1_PfiiiifE8K_shared+2952];
	fma.rn.f32 	%f22432, %f22331, %f13808, %f22432;
	@%p958 bra 	$L__BB0_854;
	setp.eq.s32 	%p959, %r3, 25;
	ld.shared.f32 	%f13809, [_ZZ32flash_attention_v2_causal_kernelILi64ELi64ELi64EEvPKfS1_S1_PfiiiifE8K_shared+2956];
	fma.rn.f32 	%f22432, %f22330, %f13809, %f22432;
	@%p959 bra 	$L__BB0_854;
	setp.eq.s32 	%p960, %r3, 26;
	ld.shared.f32 	%f13810, [_ZZ32flash_attention_v2_causal_kernelILi64ELi64ELi64EEvPKfS1_S1_PfiiiifE8K_shared+2960];
	fma.rn.f32 	%f22432, %f22329, %f13810, %f22432;
	@%p960 bra 	$L__BB0_854;
	setp.eq.s32 	%p961, %r3, 27;
	ld.shared.f32 	%f13811, [_ZZ32flash_attention_v2_causal_kernelILi64ELi64ELi64EEvPKfS1_S1_PfiiiifE8K_shared+2964];
	fma.rn.f32 	%f22432, %f22328, %f13811, %f22432;
	@%p961 bra 	$L__BB0_854;
	setp.eq.s32 	%p962, %r3, 28;
	ld.shared.f32 	%f13812, [_ZZ32flash_attention_v2_causal_kernelILi64ELi64ELi64EEvPKfS1_S1_PfiiiifE8K_shared+2968];
	fma.rn.f32 	%f22432, %f22327, %f13812, %f22432;
	@%p962 bra 	$L__BB0_854;
	setp.eq.s32 	%p963, %r3, 29;
	ld.shared.f32 	%f13813, [_ZZ32flash_attention_v2_causal_kernelILi64ELi64ELi64EEvPKfS1_S1_PfiiiifE8K_shared+2972];
	fma.rn.f32 	%f22432, %f22326, %f13813, %f22432;
	@%p963 bra 	$L__BB0_854;
	setp.eq.s32 	%p964, %r3, 30;
	ld.shared.f32 	%f13814, [_ZZ32flash_attention_v2_causal_kernelILi64ELi64ELi64EEvPKfS1_S1_PfiiiifE8K_shared+2976];
	fma.rn.f32 	%f22432, %f22325, %f13814, %f22432;
	@%p964 bra 	$L__BB0_854;
	setp.eq.s32 	%p965, %r3, 31;
	ld.shared.f32 	%f13815, [_ZZ32flash_attention_v2_causal_kernelILi64ELi64ELi64EEvPKfS1_S1_PfiiiifE8K_shared+2980];
	fma.rn.f32 	%f22432, %f22324, %f13815, %f22432;
	@%p965 bra 	$L__BB0_854;
	setp.eq.s32 	%p966, %r3, 32;
	ld.shared.f32 	%f13816, [_ZZ32flash_attention_v2_causal_kernelILi64ELi64ELi64EEvPKfS1_S1_PfiiiifE8K_shared+2984];
	fma.rn.f32 	%f22432, %f22323, %f13816, %f22432;
	@%p966 bra 	$L__BB0_854;
	setp.eq.s32 	%p967, %r3, 33;
	ld.shared.f32 	%f13817, [_ZZ32flash_attention_v2_causal_kernelILi64ELi64ELi64EEvPKfS1_S1_PfiiiifE8K_shared+2988];
	fma.rn.f32 	%f22432, %f22322, %f13817, %f22432;
	@%p967 bra 	$L__BB0_854;
	setp.eq.s32 	%p968, %r3, 34;
	ld.shared.f32 	%f13818, [_ZZ32flash_attention_v2_causal_kernelILi64ELi64ELi64EEvPKfS1_S1_PfiiiifE8K_shared+2992];
	fma.rn.f32 	%f22432, %f22321, %f13818, %f22432;
	@%p968 bra 	$L__BB0_854;
	setp.eq.s32 	%p969, %r3, 35;
	ld.shared.f32 	%f13819, [_ZZ32flash_attention_v2_causal_kernelILi64ELi64ELi64EEvPKfS1_S1_PfiiiifE8K_shared+2996];
	fma.rn.f32 	%f22432, %f22320, %f13819, %f22432;
	@%p969 bra 	$L__BB0_854;
	setp.eq.s32 	%p970, %r3, 36;
	ld.shared.f32 	%f13820, [_ZZ32flash_attention_v2_causal_kernelILi64ELi64ELi64EEvPKfS1_S1_PfiiiifE8K_shared+3000];
	fma.rn.f32 	%f22432, %f22319, %f13820, %f22432;
	@%p970 bra 	$L__BB0_854;
	setp.eq.s32 	%p971, %r3, 37;
	ld.shared.f32 	%f13821, [_ZZ32flash_attention_v2_causal_kernelILi64ELi64ELi64EEvPKfS1_S1_PfiiiifE8K_shared+3004];
	fma.rn.f32 	%f22432, %f22318, %f13821, %f22432;
	@%p971 bra 	$L__BB0_854;
	setp.eq.s32 	%p972, %r3, 38;
	ld.shared.f32 	%f13822, [_ZZ32flash_attention_v2_causal_kernelILi64ELi64ELi64EEvPKfS1_S1_PfiiiifE8K_shared+3008];
	fma.rn.f32 	%f22432, %f22317, %f13822, %f22432;
	@%p972 bra 	$L__BB0_854;
	setp.eq.s32 	%p973, %r3, 39;
	ld.shared.f32 	%f13823, [_ZZ32flash_attention_v2_causal_kernelILi64ELi64ELi64EEvPKfS1_S1_PfiiiifE8K_shared+3012];
	fma.rn.f32 	%f22432, %f22316, %f13823, %f22432;
	@%p973 bra 	$L__BB0_854;
	setp.eq.s32 	%p974, %r3, 40;
	ld.shared.f32 	%f13824, [_ZZ32flash_attention_v2_causal_kernelILi64ELi64ELi64EEvPKfS1_S1_PfiiiifE8K_shared+3016];
	fma.rn.f32 	%f22432, %f22315, %f13824, %f22432;
	@%p974 bra 	$L__BB0_854;
	setp.eq.s32 	%p975, %r3, 41;
	ld.shared.f32 	%f13825, [_ZZ32flash_attention_v2_causal_kernelILi64ELi64ELi64EEvPKfS1_S1_PfiiiifE8K_shared+3020];
	fma.rn.f32 	%f22432, %f22314, %f13825, %f22432;
	@%p975 bra 	$L__BB0_854;
	setp.eq.s32 	%p976, %r3, 42;
	ld.shared.f32 	%f13826, [_ZZ32flash_attention_v2_causal_kernelILi64ELi64ELi64EEvPKfS1_S1_PfiiiifE8K_shared+3024];
	fma.rn.f32 	%f22432, %f22313, %f13826, %f22432;
	@%p976 bra 	$L__BB0_854;
	setp.eq.s32 	%p977, %r3, 43;
	ld.shared.f32 	%f13827, [_ZZ32flash_attention_v2_causal_kernelILi64ELi64ELi64EEvPKfS1_S1_PfiiiifE8K_shared+3028];
	fma.rn.f32 	%f22432, %f22312, %f13827, %f22432;
	@%p977 bra 	$L__BB0_854;
	setp.eq.s32 	%p978, %r3, 44;
	ld.shared.f32 	%f13828, [_ZZ32flash_attention_v2_causal_kernelILi64ELi64ELi64EEvPKfS1_S1_PfiiiifE8K_shared+3032];
	fma.rn.f32 	%f22432, %f22311, %f13828, %f22432;
	@%p978 bra 	$L__BB0_854;
	setp.eq.s32 	%p979, %r3, 45;
	ld.shared.f32 	%f13829, [_ZZ32flash_attention_v2_causal_kernelILi64ELi64ELi64EEvPKfS1_S1_PfiiiifE8K_shared+3036];
	fma.rn.f32 	%f22432, %f22310, %f13829, %f22432;
	@%p979 bra 	$L__BB0_854;
	setp.eq.s32 	%p980, %r3, 46;
	ld.shared.f32 	%f13830, [_ZZ32flash_attention_v2_causal_kernelILi64ELi64ELi64EEvPKfS1_S1_PfiiiifE8K_shared+3040];
	fma.rn.f32 	%f22432, %f22309, %f13830, %f22432;
	@%p980 bra 	$L__BB0_854;
	setp.eq.s32 	%p981, %r3, 47;
	ld.shared.f32 	%f13831, [_ZZ32flash_attention_v2_causal_kernelILi64ELi64ELi64EEvPKfS1_S1_PfiiiifE8K_shared+3044];
	fma.rn.f32 	%f22432, %f22308, %f13831, %f22432;
	@%p981 bra 	$L__BB0_854;
	setp.eq.s32 	%p982, %r3, 48;
	ld.shared.f32 	%f13832, [_ZZ32flash_attention_v2_causal_kernelILi64ELi64ELi64EEvPKfS1_S1_PfiiiifE8K_shared+3048];
	fma.rn.f32 	%f22432, %f22307, %f13832, %f22432;
	@%p982 bra 	$L__BB0_854;
	setp.eq.s32 	%p983, %r3, 49;
	ld.shared.f32 	%f13833, [_ZZ32flash_attention_v2_causal_kernelILi64ELi64ELi64EEvPKfS1_S1_PfiiiifE8K_shared+3052];
	fma.rn.f32 	%f22432, %f22306, %f13833, %f22432;
	@%p983 bra 	$L__BB0_854;
	setp.eq.s32 	%p984, %r3, 50;
	ld.shared.f32 	%f13834, [_ZZ32flash_attention_v2_causal_kernelILi64ELi64ELi64EEvPKfS1_S1_PfiiiifE8K_shared+3056];
	fma.rn.f32 	%f22432, %f22305, %f13834, %f22432;
	@%p984 bra 	$L__BB0_854;
	setp.eq.s32 	%p985, %r3, 51;
	ld.shared.f32 	%f13835, [_ZZ32flash_attention_v2_causal_kernelILi64ELi64ELi64EEvPKfS1_S1_PfiiiifE8K_shared+3060];
	fma.rn.f32 	%f22432, %f22304, %f13835, %f22432;
	@%p985 bra 	$L__BB0_854;
	setp.eq.s32 	%p986, %r3, 52;
	ld.shared.f32 	%f13836, [_ZZ32flash_attention_v2_causal_kernelILi64ELi64ELi64EEvPKfS1_S1_PfiiiifE8K_shared+3064];
	fma.rn.f32 	%f22432, %f22303, %f13836, %f22432;
	@%p986 bra 	$L__BB0_854;
	setp.eq.s32 	%p987, %r3, 53;
	ld.shared.f32 	%f13837, [_ZZ32flash_attention_v2_causal_kernelILi64ELi64ELi64EEvPKfS1_S1_PfiiiifE8K_shared+3068];
	fma.rn.f32 	%f22432, %f22302, %f13837, %f22432;
	@%p987 bra 	$L__BB0_854;
	setp.eq.s32 	%p988, %r3, 54;
	ld.shared.f32 	%f13838, [_ZZ32flash_attention_v2_causal_kernelILi64ELi64ELi64EEvPKfS1_S1_PfiiiifE8K_shared+3072];
	fma.rn.f32 	%f22432, %f22301, %f13838, %f22432;
	@%p988 bra 	$L__BB0_854;
	setp.eq.s32 	%p989, %r3, 55;
	ld.shared.f32 	%f13839, [_ZZ32flash_attention_v2_causal_kernelILi64ELi64ELi64EEvPKfS1_S1_PfiiiifE8K_shared+3076];
	fma.rn.f32 	%f22432, %f22300, %f13839, %f22432;
	@%p989 bra 	$L__BB0_854;
	setp.eq.s32 	%p990, %r3, 56;
	ld.shared.f32 	%f13840, [_ZZ32flash_attention_v2_causal_kernelILi64ELi64ELi64EEvPKfS1_S1_PfiiiifE8K_shared+3080];
	fma.rn.f32 	%f22432, %f22299, %f13840, %f22432;
	@%p990 bra 	$L__BB0_854;
	setp.eq.s32 	%p991, %r3, 57;
	ld.shared.f32 	%f13841, [_ZZ32flash_attention_v2_causal_kernelILi64ELi64ELi64EEvPKfS1_S1_PfiiiifE8K_shared+3084];
	fma.rn.f32 	%f22432, %f22298, %f13841, %f22432;
	@%p991 bra 	$L__BB0_854;
	setp.eq.s32 	%p992, %r3, 58;
	ld.shared.f32 	%f13842, [_ZZ32flash_attention_v2_causal_kernelILi64ELi64ELi64EEvPKfS1_S1_PfiiiifE8K_shared+3088];
	fma.rn.f32 	%f22432, %f22297, %f13842, %f22432;
	@%p992 bra 	$L__BB0_854;
	setp.eq.s32 	%p993, %r3, 59;
	ld.shared.f32 	%f13843, [_ZZ32flash_attention_v2_causal_kernelILi64ELi64ELi64EEvPKfS1_S1_PfiiiifE8K_shared+3092];
	fma.rn.f32 	%f22432, %f22296, %f13843, %f22432;
	@%p993 bra 	$L__BB0_854;
	setp.eq.s32 	%p994, %r3, 60;
	ld.shared.f32 	%f13844, [_ZZ32flash_attention_v2_causal_kernelILi64ELi64ELi64EEvPKfS1_S1_PfiiiifE8K_shared+3096];
	fma.rn.f32 	%f22432, %f22295, %f13844, %f22432;
	@%p994 bra 	$L__BB0_854;
	setp.eq.s32 	%p995, %r3, 61;
	ld.shared.f32 	%f13845, [_ZZ32flash_attention_v2_causal_kernelILi64ELi64ELi64EEvPKfS1_S1_PfiiiifE8K_shared+3100];
	fma.rn.f32 	%f22432, %f22294, %f13845, %f22432;
	@%p995 bra 	$L__BB0_854;
	setp.eq.s32 	%p996, %r3, 62;
	ld.shared.f32 	%f13846, [_ZZ32flash_attention_v2_causal_kernelILi64ELi64ELi64EEvPKfS1_S1_PfiiiifE8K_shared+3104];
	fma.rn.f32 	%f22432, %f22293, %f13846, %f22432;
	@%p996 bra 	$L__BB0_854;
	setp.eq.s32 	%p997, %r3, 63;
	ld.shared.f32 	%f13847, [_ZZ32flash_attention_v2_causal_kernelILi64ELi64ELi64EEvPKfS1_S1_PfiiiifE8K_shared+3108];
	fma.rn.f32 	%f22432, %f22292, %f13847, %f22432;
	@%p997 bra 	$L__BB0_854;
	ld.shared.f32 	%f13848, [_ZZ32flash_attention_v2_causal_kernelILi64ELi64ELi64EEvPKfS1_S1_PfiiiifE8K_shared+3112];
	fma.rn.f32 	%f22432, %f22291, %f13848, %f22432;
$L__BB0_854:
	ld.param.u32 	%r1330, [_Z32flash_attention_v2_causal_kernelILi64ELi64ELi64EEvPKfS1_S1_Pfiiiif_param_6];
	shl.b32 	%r222, %r1581, 6;
	or.b32  	%r223, %r222, 12;
	setp.ge.s32 	%p998, %r223, %r1330;
	mov.u32 	%r224, %ctaid.x;
	shl.b32 	%r225, %r224, 6;
	mov.u32 	%r226, %tid.x;
	and.b32  	%r227, %r226, 63;
	or.b32  	%r228, %r225, %r227;
	setp.gt.u32 	%p999, %r223, %r228;
	mov.f32 	%f22433, 0fFF7FFFFF;
	or.pred  	%p1000, %p998, %p999;
	@%p1000 bra 	$L__BB0_919;
	ld.param.u32 	%r1462, [_Z32flash_attention_v2_causal_kernelILi64ELi64ELi64EEvPKfS1_S1_Pfiiiif_param_7];
	setp.eq.s32 	%p1001, %r1462, 1;
	ld.shared.f32 	%f13850, [_ZZ32flash_attention_v2_causal_kernelILi64ELi64ELi64EEvPKfS1_S1_PfiiiifE8K_shared+3120];
	fma.rn.f32 	%f22433, %f22354, %f13850, 0f00000000;
	@%p1001 bra 	$L__BB0_919;
	setp.eq.s32 	%p1002, %r3, 2;
	ld.shared.f32 	%f13851, [_ZZ32flash_attention_v2_causal_kernelILi64ELi64ELi64EEvPKfS1_S1_PfiiiifE8K_shared+3124];
	fma.rn.f32 	%f22433, %f22353, %f13851, %f22433;
	@%p1002 bra 	$L__BB0_919;
	setp.eq.s32 	%p1003, %r3, 3;
	ld.shared.f32 	%f13852, [_ZZ32flash_attention_v2_causal_kernelILi64ELi64ELi64EEvPKfS1_S1_PfiiiifE8K_shared+3128];
	fma.rn.f32 	%f22433, %f22352, %f13852, %f22433;
	@%p1003 bra 	$L__BB0_919;
	setp.eq.s32 	%p1004, %r3, 4;
	ld.shared.f32 	%f13853, [_ZZ32flash_attention_v2_causal_kernelILi64ELi64ELi64EEvPKfS1_S1_PfiiiifE8K_shared+3132];
	fma.rn.f32 	%f22433, %f22351, %f13853, %f22433;
	@%p1004 bra 	$L__BB0_919;
	setp.eq.s32 	%p1005, %r3, 5;
	ld.shared.f32 	%f13854, [_ZZ32flash_attention_v2_causal_kernelILi64ELi64ELi64EEvPKfS1_S1_PfiiiifE8K_shared+3136];
	fma.rn.f32 	%f22433, %f22350, %f13854, %f22433;
	@%p1005 bra 	$L__BB0_919;
	setp.eq.s32 	%p1006, %r3, 6;
	ld.shared.f32 	%f13855, [_ZZ32flash_attention_v2_causal_kernelILi64ELi64ELi64EEvPKfS1_S1_PfiiiifE8K_shared+3140];
	fma.rn.f32 	%f22433, %f22349, %f13855, %f22433;
	@%p1006 bra 	$L__BB0_919;
	setp.eq.s32 	%p1007, %r3, 7;
	ld.shared.f32 	%f13856, [_ZZ32flash_attention_v2_causal_kernelILi64ELi64ELi64EEvPKfS1_S1_PfiiiifE8K_shared+3144];
	fma.rn.f32 	%f22433, %f22348, %f13856, %f22433;
	@%p1007 bra 	$L__BB0_919;
	setp.eq.s32 	%p1008, %r3, 8;
	ld.shared.f32 	%f13857, [_ZZ32flash_attention_v2_causal_kernelILi64ELi64ELi64EEvPKfS1_S1_PfiiiifE8K_shared+3148];
	fma.rn.f32 	%f22433, %f22347, %f13857, %f22433;
	@%p1008 bra 	$L__BB0_919;
	setp.eq.s32 	%p1009, %r3, 9;
	ld.shared.f32 	%f13858, [_ZZ32flash_attention_v2_causal_kernelILi64ELi64ELi64EEvPKfS1_S1_PfiiiifE8K_shared+3152];
	fma.rn.f32 	%f22433, %f22346, %f13858, %f22433;
	@%p1009 bra 	$L__BB0_919;
	setp.eq.s32 	%p1010, %r3, 10;
	ld.shared.f32 	%f13859, [_ZZ32flash_attention_v2_causal_kernelILi64ELi64ELi64EEvPKfS1_S1_PfiiiifE8K_shared+3156];
	fma.rn.f32 	%f22433, %f22345, %f13859, %f22433;
	@%p1010 bra 	$L__BB0_919;
	setp.eq.s32 	%p1011, %r3, 11;
	ld.shared.f32 	%f13860, [_ZZ32flash_attention_v2_causal_kernelILi64ELi64ELi64EEvPKfS1_S1_PfiiiifE8K_shared+3160];
	fma.rn.f32 	%f22433, %f22344, %f13860, %f22433;
	@%p1011 bra 	$L__BB0_919;
	setp.eq.s32 	%p1012, %r3, 12;
	ld.shared.f32 	%f13861, [_ZZ32flash_attention_v2_causal_kernelILi64ELi64ELi64EEvPKfS1_S1_PfiiiifE8K_shared+3164];
	fma.rn.f32 	%f22433, %f22343, %f13861, %f22433;
	@%p1012 bra 	$L__BB0_919;
	setp.eq.s32 	%p1013, %r3, 13;
	ld.shared.f32 	%f13862, [_ZZ32flash_attention_v2_causal_kernelILi64ELi64ELi64EEvPKfS1_S1_PfiiiifE8K_shared+3168];
	fma.rn.f32 	%f22433, %f22342, %f13862, %f22433;
	@%p1013 bra 	$L__BB0_919;
	setp.eq.s32 	%p1014, %r3, 14;
	ld.shared.f32 	%f13863, [_ZZ32flash_attention_v2_causal_kernelILi64ELi64ELi64EEvPKfS1_S1_PfiiiifE8K_shared+3172];
	fma.rn.f32 	%f22433, %f22341, %f13863, %f22433;
	@%p1014 bra 	$L__BB0_919;
	setp.eq.s32 	%p1015, %r3, 15;
	ld.shared.f32 	%f13864, [_ZZ32flash_attention_v2_causal_kernelILi64ELi64ELi64EEvPKfS1_S1_PfiiiifE8K_shared+3176];
	fma.rn.f32 	%f22433, %f22340, %f13864, %f22433;
	@%p1015 bra 	$L__BB0_919;
	setp.eq.s32 	%p1016, %r3, 16;
	ld.shared.f32 	%f13865, [_ZZ32flash_attention_v2_causal_kernelILi64ELi64ELi64EEvPKfS1_S1_PfiiiifE8K_shared+3180];
	fma.rn.f32 	%f22433, %f22339, %f13865, %f22433;
	@%p1016 bra 	$L__BB0_919;
	setp.eq.s32 	%p1017, %r3, 17;
	ld.shared.f32 	%f13866, [_ZZ32flash_attention_v2_causal_kernelILi64ELi64ELi64EEvPKfS1_S1_PfiiiifE8K_shared+3184];
	fma.rn.f32 	%f22433, %f22338, %f13866, %f22433;
	@%p1017 bra 	$L__BB0_919;
	setp.eq.s32 	%p1018, %r3, 18;
	ld.shared.f32 	%f13867, [_ZZ32flash_attention_v2_causal_kernelILi64ELi64ELi64EEvPKfS1_S1_PfiiiifE8K_shared+3188];
	fma.rn.f32 	%f22433, %f22337, %f13867, %f22433;
	@%p1018 bra 	$L__BB0_919;
	setp.eq.s32 	%p1019, %r3, 19;
	ld.shared.f32 	%f13868, [_ZZ32flash_attention_v2_causal_kernelILi64ELi64ELi64EEvPKfS1_S1_PfiiiifE8K_shared+3192];
	fma.rn.f32 	%f22433, %f22336, %f13868, %f22433;
	@%p1019 bra 	$L__BB0_919;
	setp.eq.s32 	%p1020, %r3, 20;
	ld.shared.f32 	%f13869, [_ZZ32flash_attention_v2_causal_kernelILi64ELi64ELi64EEvPKfS1_S1_PfiiiifE8K_shared+3196];
	fma.rn.f32 	%f22433, %f22335, %f13869, %f22433;
	@%p1020 bra 	$L__BB0_919;
	setp.eq.s32 	%p1021, %r3, 21;
	ld.shared.f32 	%f13870, [_ZZ32flash_attention_v2_causal_kernelILi64ELi64ELi64EEvPKfS1_S1_PfiiiifE8K_shared+3200];
	fma.rn.f32 	%f22433, %f22334, %f13870, %f22433;
	@%p1021 bra 	$L__BB0_919;
	setp.eq.s32 	%p1022, %r3, 22;
	ld.shared.f32 	%f13871, [_ZZ32flash_attention_v2_causal_kernelILi64ELi64ELi64EEvPKfS1_S1_PfiiiifE8K_shared+3204];
	fma.rn.f32 	%f22433, %f22333, %f13871, %f22433;
	@%p1022 bra 	$L__BB0_919;
	setp.eq.s32 	%p1023, %r3, 23;
	ld.shared.f32 	%f13872, [_ZZ32flash_attention_v2_causal_kernelILi64ELi64ELi64EEvPKfS1_S1_PfiiiifE8K_shared+3208];
	fma.rn.f32 	%f22433, %f22332, %f13872, %f22433;
	@%p1023 bra 	$L__BB0_919;
	setp.eq.s32 	%p1024, %r3, 24;
	ld.shared.f32 	%f13873, [_ZZ32flash_attention_v2_causal_kernelILi64ELi64ELi64EEvPKfS1_S1_PfiiiifE8K_shared+3212];
	fma.rn.f32 	%f22433, %f22331, %f13873, %f22433;
	@%p1024 bra 	$L__BB0_919;
	setp.eq.s32 	%p1025, %r3, 25;
	ld.shared.f32 	%f13874, [_ZZ32flash_attention_v2_causal_kernelILi64ELi64ELi64EEvPKfS1_S1_PfiiiifE8K_shared+3216];
	fma.rn.f32 	%f22433, %f22330, %f13874, %f22433;
	@%p1025 bra 	$L__BB0_919;
	setp.eq.s32 	%p1026, %r3, 26;
	ld.shared.f32 	%f13875, [_ZZ32flash_attention_v2_causal_kernelILi64ELi64ELi64EEvPKfS1_S1_PfiiiifE8K_shared+3220];
	fma.rn.f32 	%f22433, %f22329, %f13875, %f22433;
	@%p1026 bra 	$L__BB0_919;
	setp.eq.s32 	%p1027, %r3, 27;
	ld.shared.f32 	%f13876, [_ZZ32flash_attention_v2_causal_kernelILi64ELi64ELi64EEvPKfS1_S1_PfiiiifE8K_shared+3224];
	fma.rn.f32 	%f22433, %f22328, %f13876, %f22433;
	@%p1027 bra 	$L__BB0_919;
	setp.eq.s32 	%p1028, %r3, 28;
	ld.shared.f32 	%f13877, [_ZZ32flash_attention_v2_causal_kernelILi64ELi64ELi64EEvPKfS1_S1_PfiiiifE8K_shared+3228];
	fma.rn.f32 	%f22433, %f22327, %f13877, %f22433;
	@%p1028 bra 	$L__BB0_919;
	setp.eq.s32 	%p1029, %r3, 29;
	ld.shared.f32 	%f13878, [_ZZ32flash_attention_v2_causal_kernelILi64ELi64ELi64EEvPKfS1_S1_PfiiiifE8K_shared+3232];
	fma.rn.f32 	%f22433, %f22326, %f13878, %f22433;
	@%p1029 bra 	$L__BB0_919;
	setp.eq.s32 	%p1030, %r3, 30;
	ld.shared.f32 	%f13879, [_ZZ32flash_attention_v2_causal_kernelILi64ELi64ELi64EEvPKfS1_S1_PfiiiifE8K_shared+3236];
	fma.rn.f32 	%f22433, %f22325, %f13879, %f22433;
	@%p1030 bra 	$L__BB0_919;
	setp.eq.s32 	%p1031, %r3, 31;
	ld.shared.f32 	%f13880, [_ZZ32flash_attention_v2_causal_kernelILi64ELi64ELi64EEvPKfS1_S1_PfiiiifE8K_shared+3240];
	fma.rn.f32 	%f22433, %f22324, %f13880, %f22433;
	@%p1031 bra 	$L__BB0_919;
	setp.eq.s32 	%p1032, %r3, 32;
	ld.shared.f32 	%f13881, [_ZZ32flash_attention_v2_causal_kernelILi64ELi64ELi64EEvPKfS1_S1_PfiiiifE8K_shared+3244];
	fma.rn.f32 	%f22433, %f22323, %f13881, %f22433;
	@%p1032 bra 	$L__BB0_919;
	setp.eq.s32 	%p1033, %r3, 33;
	ld.shared.f32 	%f13882, [_ZZ32flash_attention_v2_causal_kernelILi64ELi64ELi64EEvPKfS1_S1_PfiiiifE8K_shared+3248];
	fma.rn.f32 	%f22433, %f22322, %f13882, %f22433;
	@%p1033 bra 	$L__BB0_919;
	setp.eq.s32 	%p1034, %r3, 34;
	ld.shared.f32 	%f13883, [_ZZ32flash_attention_v2_causal_kernelILi64ELi64ELi64EEvPKfS1_S1_PfiiiifE8K_shared+3252];
	fma.rn.f32 	%f22433, %f22321, %f13883, %f22433;
	@%p1034 bra 	$L__BB0_919;
	setp.eq.s32 	%p1035, %r3, 35;
	ld.shared.f32 	%f13884, [_ZZ32flash_attention_v2_causal_kernelILi64ELi64ELi64EEvPKfS1_S1_PfiiiifE8K_shared+3256];
	fma.rn.f32 	%f22433, %f22320, %f13884, %f22433;
	@%p1035 bra 	$L__BB0_919;
	setp.eq.s32 	%p1036, %r3, 36;
	ld.shared.f32 	%f13885, [_ZZ32flash_attention_v2_causal_kernelILi64ELi64ELi64EEvPKfS1_S1_PfiiiifE8K_shared+3260];
	fma.rn.f32 	%f22433, %f22319, %f13885, %f22433;
	@%p1036 bra 	$L__BB0_919;
	setp.eq.s32 	%p1037, %r3, 37;
	ld.shared.f32 	%f13886, [_ZZ32flash_attention_v2_causal_kernelILi64ELi64ELi64EEvPKfS1_S1_PfiiiifE8K_shared+3264];
	fma.rn.f32 	%f22433, %f22318, %f13886, %f22433;
	@%p1037 bra 	$L__BB0_919;
	setp.eq.s32 	%p1038, %r3, 38;
	ld.shared.f32 	%f13887, [_ZZ32flash_attention_v2_causal_kernelILi64ELi64ELi64EEvPKfS1_S1_PfiiiifE8K_shared+3268];
	fma.rn.f32 	%f22433, %f22317, %f13887, %f22433;
	@%p1038 bra 	$L__BB0_919;
	setp.eq.s32 	%p1039, %r3, 39;
	ld.shared.f32 	%f13888, [_ZZ32flash_attention_v2_causal_kernelILi64ELi64ELi64EEvPKfS1_S1_PfiiiifE8K_shared+3272];
	fma.rn.f32 	%f22433, %f22316, %f13888, %f22433;
	@%p1039 bra 	$L__BB0_919;
	setp.eq.s32 	%p1040, %r3, 40;
	ld.shared.f32 	%f13889, [_ZZ32flash_attention_v2_causal_kernelILi64ELi64ELi64EEvPKfS1_S1_PfiiiifE8K_shared+3276];
	fma.rn.f32 	%f22433, %f22315, %f13889, %f22433;
	@%p1040 bra 	$L__BB0_919;
	setp.eq.s32 	%p1041, %r3, 41;
	ld.shared.f32 	%f13890, [_ZZ32flash_attention_v2_causal_kernelILi64ELi64ELi64EEvPKfS1_S1_PfiiiifE8K_shared+3280];
	fma.rn.f32 	%f22433, %f22314, %f13890, %f22433;
	@%p1041 bra 	$L__BB0_919;
	setp.eq.s32 	%p1042, %r3, 42;
	ld.shared.f32 	%f13891, [_ZZ32flash_attention_v2_causal_kernelILi64ELi64ELi64EEvPKfS1_S1_PfiiiifE8K_shared+3284];
	fma.rn.f32 	%f22433, %f22313, %f13891, %f22433;
	@%p1042 bra 	$L__BB0_919;
	setp.eq.s32 	%p1043, %r3, 43;
	ld.shared.f32 	%f13892, [_ZZ32flash_attention_v2_causal_kernelILi64ELi64ELi64EEvPKfS1_S1_PfiiiifE8K_shared+3288];
	fma.rn.f32 	%f22433, %f22312, %f13892, %f22433;
	@%p1043 bra 	$L__BB0_919;
	setp.eq.s32 	%p1044, %r3, 44;
	ld.shared.f32 	%f13893, [_ZZ32flash_attention_v2_causal_kernelILi64ELi64ELi64EEvPKfS1_S1_PfiiiifE8K_shared+3292];
	fma.rn.f32 	%f22433, %f22311, %f13893, %f22433;
	@%p1044 bra 	$L__BB0_919;
	setp.eq.s32 	%p1045, %r3, 45;
	ld.shared.f32 	%f13894, [_ZZ32flash_attention_v2_causal_kernelILi64ELi64ELi64EEvPKfS1_S1_PfiiiifE8K_shared+3296];
	fma.rn.f32 	%f22433, %f22310, %f13894, %f22433;
	@%p1045 bra 	$L__BB0_919;
	setp.eq.s32 	%p1046, %r3, 46;
	ld.shared.f32 	%f13895, [_ZZ32flash_attention_v2_causal_kernelILi64ELi64ELi64EEvPKfS1_S1_PfiiiifE8K_shared+3300];
	fma.rn.f32 	%f22433, %f22309, %f13895, %f22433;
	@%p1046 bra 	$L__BB0_919;
	setp.eq.s32 	%p1047, %r3, 47;
	ld.shared.f32 	%f13896, [_ZZ32flash_attention_v2_causal_kernelILi64ELi64ELi64EEvPKfS1_S1_PfiiiifE8K_shared+3304];
	fma.rn.f32 	%f22433, %f22308, %f13896, %f22433;
	@%p1047 bra 	$L__BB0_919;
	setp.eq.s32 	%p1048, %r3, 48;
	ld.shared.f32 	%f13897, [_ZZ32flash_attention_v2_causal_kernelILi64ELi64ELi64EEvPKfS1_S1_PfiiiifE8K_shared+3308];
	fma.rn.f32 	%f22433, %f22307, %f13897, %f22433;
	@%p1048 bra 	$L__BB0_919;
	setp.eq.s32 	%p1049, %r3, 49;
	ld.shared.f32 	%f13898, [_ZZ32flash_attention_v2_causal_kernelILi64ELi64ELi64EEvPKfS1_S1_PfiiiifE8K_shared+3312];
	fma.rn.f32 	%f22433, %f22306, %f13898, %f22433;
	@%p1049 bra 	$L__BB0_919;
	setp.eq.s32 	%p1050, %r3, 50;
	ld.shared.f32 	%f13899, [_ZZ32flash_attention_v2_causal_kernelILi64ELi64ELi64EEvPKfS1_S1_PfiiiifE8K_shared+3316];
	fma.rn.f32 	%f22433, %f22305, %f13899, %f22433;
	@%p1050 bra 	$L__BB0_919;
	setp.eq.s32 	%p1051, %r3, 51;
	ld.shared.f32 	%f13900, [_ZZ32flash_attention_v2_causal_kernelILi64ELi64ELi64EEvPKfS1_S1_PfiiiifE8K_shared+3320];
	fma.rn.f32 	%f22433, %f22304, %f13900, %f22433;
	@%p1051 bra 	$L__BB0_919;
	setp.eq.s32 	%p1052, %r3, 52;
	ld.shared.f32 	%f13901, [_ZZ32flash_attention_v2_causal_kernelILi64ELi64ELi64EEvPKfS1_S1_PfiiiifE8K_shared+3324];
	fma.rn.f32 	%f22433, %f22303, %f13901, %f22433;
	@%p1052 bra 	$L__BB0_919;
	setp.eq.s32 	%p1053, %r3, 53;
	ld.shared.f32 	%f13902, [_ZZ32flash_attention_v2_causal_kernelILi64ELi64ELi64EEvPKfS1_S1_PfiiiifE8K_shared+3328];
	fma.rn.f32 	%f22433, %f22302, %f13902, %f22433;
	@%p1053 bra 	$L__BB0_919;
	setp.eq.s32 	%p1054, %r3, 54;
	ld.shared.f32 	%f13903, [_ZZ32flash_attention_v2_causal_kernelILi64ELi64ELi64EEvPKfS1_S1_PfiiiifE8K_shared+3332];
	fma.rn.f32 	%f22433, %f22301, %f13903, %f22433;
	@%p1054 bra 	$L__BB0_919;
	setp.eq.s32 	%p1055, %r3, 55;
	ld.shared.f32 	%f13904, [_ZZ32flash_attention_v2_causal_kernelILi64ELi64ELi64EEvPKfS1_S1_PfiiiifE8K_shared+3336];
	fma.rn.f32 	%f22433, %f22300, %f13904, %f22433;
	@%p1055 bra 	$L__BB0_919;
	setp.eq.s32 	%p1056, %r3, 56;
	ld.shared.f32 	%f13905, [_ZZ32flash_attention_v2_causal_kernelILi64ELi64ELi64EEvPKfS1_S1_PfiiiifE8K_shared+3340];
	fma.rn.f32 	%f22433, %f22299, %f13905, %f22433;
	@%p1056 bra 	$L__BB0_919;
	setp.eq.s32 	%p1057, %r3, 57;
	ld.shared.f32 	%f13906, [_ZZ32flash_attention_v2_causal_kernelILi64ELi64ELi64EEvPKfS1_S1_PfiiiifE8K_shared+3344];
	fma.rn.f32 	%f22433, %f22298, %f13906, %f22433;
	@%p1057 bra 	$L__BB0_919;
	setp.eq.s32 	%p1058, %r3, 58;
	ld.shared.f32 	%f13907, [_ZZ32flash_attention_v2_causal_kernelILi64ELi64ELi64EEvPKfS1_S1_PfiiiifE8K_shared+3348];
	fma.rn.f32 	%f22433, %f22297, %f13907, %f22433;
	@%p1058 bra 	$L__BB0_919;
	setp.eq.s32 	%p1059, %r3, 59;
	ld.shared.f32 	%f13908, [_ZZ32flash_attention_v2_causal_kernelILi64ELi64ELi64EEvPKfS1_S1_PfiiiifE8K_shared+3352];
	fma.rn.f32 	%f22433, %f22296, %f13908, %f22433;
	@%p1059 bra 	$L__BB0_919;
	setp.eq.s32 	%p1060, %r3, 60;
	ld.shared.f32 	%f13909, [_ZZ32flash_attention_v2_causal_kernelILi64ELi64ELi64EEvPKfS1_S1_PfiiiifE8K_shared+3356];
	fma.rn.f32 	%f22433, %f22295, %f13909, %f22433;
	@%p1060 bra 	$L__BB0_919;
	setp.eq.s32 	%p1061, %r3, 61;
	ld.shared.f32 	%f13910, [_ZZ32flash_attention_v2_causal_kernelILi64ELi64ELi64EEvPKfS1_S1_PfiiiifE8K_shared+3360];
	fma.rn.f32 	%f22433, %f22294, %f13910, %f22433;
	@%p1061 bra 	$L__BB0_919;
	setp.eq.s32 	%p1062, %r3, 62;
	ld.shared.f32 	%f13911, [_ZZ32flash_attention_v2_causal_kernelILi64ELi64ELi64EEvPKfS1_S1_PfiiiifE8K_shared+3364];
	fma.rn.f32 	%f22433, %f22293, %f13911, %f22433;
	@%p1062 bra 	$L__BB0_919;
	setp.eq.s32 	%p1063, %r3, 63;
	ld.shared.f32 	%f13912, [_ZZ32flash_attention_v2_causal_kernelILi64ELi64ELi64EEvPKfS1_S1_PfiiiifE8K_shared+3368];
	fma.rn.f32 	%f22433, %f22292, %f13912, %f22433;
	@%p1063 bra 	$L__BB0_919;
	ld.shared.f32 	%f13913, [_ZZ32flash_attention_v2_causal_kernelILi64ELi64ELi64EEvPKfS1_S1_PfiiiifE8K_shared+3372];
	fma.rn.f32 	%f22433, %f22291, %f13913, %f22433;
$L__BB0_919:
	ld.param.u32 	%r1331, [_Z32flash_attention_v2_causal_kernelILi64ELi64ELi64EEvPKfS1_S1_Pfiiiif_param_6];
	shl.b32 	%r230, %r1581, 6;
	or.b32  	%r231, %r230, 13;
	setp.ge.s32 	%p1064, %r231, %r1331;
	mov.u32 	%r232, %ctaid.x;
	shl.b32 	%r233, %r232, 6;
	mov.u32 	%r234, %tid.x;
	and.b32  	%r235, %r234, 63;
	or.b32  	%r236, %r233, %r235;
	setp.gt.u32 	%p1065, %r231, %r236;
	mov.f32 	%f22434, 0fFF7FFFFF;
	or.pred  	%p1066, %p1064, %p1065;
	@%p1066 bra 	$L__BB0_984;
	ld.param.u32 	%r1463, [_Z32flash_attention_v2_causal_kernelILi64ELi64ELi64EEvPKfS1_S1_Pfiiiif_param_7];
	setp.eq.s32 	%p1067, %r1463, 1;
	ld.shared.f32 	%f13915, [_ZZ32flash_attention_v2_causal_kernelILi64ELi64ELi64EEvPKfS1_S1_PfiiiifE8K_shared+3380];
	fma.rn.f32 	%f22434, %f22354, %f13915, 0f00000000;
	@%p1067 bra 	$L__BB0_984;
	setp.eq.s32 	%p1068, %r3, 2;
	ld.shared.f32 	%f13916, [_ZZ32flash_attention_v2_causal_kernelILi64ELi64ELi64EEvPKfS1_S1_PfiiiifE8K_shared+3384];
	fma.rn.f32 	%f22434, %f22353, %f13916, %f22434;
	@%p1068 bra 	$L__BB0_984;
	setp.eq.s32 	%p1069, %r3, 3;
	ld.shared.f32 	%f13917, [_ZZ32flash_attention_v2_causal_kernelILi64ELi64ELi64EEvPKfS1_S1_PfiiiifE8K_shared+3388];
	fma.rn.f32 	%f22434, %f22352, %f13917, %f22434;
	@%p1069 bra 	$L__BB0_984;
	setp.eq.s32 	%p1070, %r3, 4;
	ld.shared.f32 	%f13918, [_ZZ32flash_attention_v2_causal_kernelILi64ELi64ELi64EEvPKfS1_S1_PfiiiifE8K_shared+3392];
	fma.rn.f32 	%f22434, %f22351, %f13918, %f22434;
	@%p1070 bra 	$L__BB0_984;
	setp.eq.s32 	%p1071, %r3, 5;
	ld.shared.f32 	%f13919, [_ZZ32flash_attention_v2_causal_kernelILi64ELi64ELi64EEvPKfS1_S1_PfiiiifE8K_shared+3396];
	fma.rn.f32 	%f22434, %f22350, %f13919, %f22434;
	@%p1071 bra 	$L__BB0_984;
	setp.eq.s32 	%p1072, %r3, 6;
	ld.shared.f32 	%f13920, [_ZZ32flash_attention_v2_causal_kernelILi64ELi64ELi64EEvPKfS1_S1_PfiiiifE8K_shared+3400];
	fma.rn.f32 	%f22434, %f22349, %f13920, %f22434;
	@%p1072 bra 	$L__BB0_984;
	setp.eq.s32 	%p1073, %r3, 7;
	ld.shared.f32 	%f13921, [_ZZ32flash_attention_v2_causal_kernelILi64ELi64ELi64EEvPKfS1_S1_PfiiiifE8K_shared+3404];
	fma.rn.f32 	%f22434, %f22348, %f13921, %f22434;
	@%p1073 bra 	$L__BB0_984;
	setp.eq.s32 	%p1074, %r3, 8;
	ld.shared.f32 	%f13922, [_ZZ32flash_attention_v2_causal_kernelILi64ELi64ELi64EEvPKfS1_S1_PfiiiifE8K_shared+3408];
	fma.rn.f32 	%f22434, %f22347, %f13922, %f22434;
	@%p1074 bra 	$L__BB0_984;
	setp.eq.s32 	%p1075, %r3, 9;
	ld.shared.f32 	%f13923, [_ZZ32flash_attention_v2_causal_kernelILi64ELi64ELi64EEvPKfS1_S1_PfiiiifE8K_shared+3412];
	fma.rn.f32 	%f22434, %f22346, %f13923, %f22434;
	@%p1075 bra 	$L__BB0_984;
	setp.eq.s32 	%p1076, %r3, 10;
	ld.shared.f32 	%f13924, [_ZZ32flash_attention_v2_causal_kernelILi64ELi64ELi64EEvPKfS1_S1_PfiiiifE8K_shared+3416];
	fma.rn.f32 	%f22434, %f22345, %f13924, %f22434;
	@%p1076 bra 	$L__BB0_984;
	setp.eq.s32 	%p1077, %r3, 11;
	ld.shared.f32 	%f13925, [_ZZ32flash_attention_v2_causal_kernelILi64ELi64ELi64EEvPKfS1_S1_PfiiiifE8K_shared+3420];
	fma.rn.f32 	%f22434, %f22344, %f13925, %f22434;
	@%p1077 bra 	$L__BB0_984;
	setp.eq.s32 	%p1078, %r3, 12;
	ld.shared.f32 	%f13926, [_ZZ32flash_attention_v2_causal_kernelILi64ELi64ELi64EEvPKfS1_S1_PfiiiifE8K_shared+3424];
	fma.rn.f32 	%f22434, %f22343, %f13926, %f22434;
	@%p1078 bra 	$L__BB0_984;
	setp.eq.s32 	%p1079, %r3, 13;
	ld.shared.f32 	%f13927, [_ZZ32flash_attention_v2_causal_kernelILi64ELi64ELi64EEvPKfS1_S1_PfiiiifE8K_shared+3428];
	fma.rn.f32 	%f22434, %f22342, %f13927, %f22434;
	@%p1079 bra 	$L__BB0_984;
	setp.eq.s32 	%p1080, %r3, 14;
	ld.shared.f32 	%f13928, [_ZZ32flash_attention_v2_causal_kernelILi64ELi64ELi64EEvPKfS1_S1_PfiiiifE8K_shared+3432];
	fma.rn.f32 	%f22434, %f22341, %f13928, %f22434;
	@%p1080 bra 	$L__BB0_984;
	setp.eq.s32 	%p1081, %r3, 15;
	ld.shared.f32 	%f13929, [_ZZ32flash_attention_v2_causal_kernelILi64ELi64ELi64EEvPKfS1_S1_PfiiiifE8K_shared+3436];
	fma.rn.f32 	%f22434, %f22340, %f13929, %f22434;
	@%p1081 bra 	$L__BB0_984;
	setp.eq.s32 	%p1082, %r3, 16;
	ld.shared.f32 	%f13930, [_ZZ32flash_attention_v2_causal_kernelILi64ELi64ELi64EEvPKfS1_S1_PfiiiifE8K_shared+3440];
	fma.rn.f32 	%f22434, %f22339, %f13930, %f22434;
	@%p1082 bra 	$L__BB0_984;
	setp.eq.s32 	%p1083, %r3, 17;
	ld.shared.f32 	%f13931, [_ZZ32flash_attention_v2_causal_kernelILi64ELi64ELi64EEvPKfS1_S1_PfiiiifE8K_shared+3444];
	fma.rn.f32 	%f22434, %f22338, %f13931, %f22434;
	@%p1083 bra 	$L__BB0_984;
	setp.eq.s32 	%p1084, %r3, 18;
	ld.shared.f32 	%f13932, [_ZZ32flash_attention_v2_causal_kernelILi64ELi64ELi64EEvPKfS1_S1_PfiiiifE8K_shared+3448];
	fma.rn.f32 	%f22434, %f22337, %f13932, %f22434;
	@%p1084 bra 	$L__BB0_984;
	setp.eq.s32 	%p1085, %r3, 19;
	ld.shared.f32 	%f13933, [_ZZ32flash_attention_v2_causal_kernelILi64ELi64ELi64EEvPKfS1_S1_PfiiiifE8K_shared+3452];
	fma.rn.f32 	%f22434, %f22336, %f13933, %f22434;
	@%p1085 bra 	$L__BB0_984;
	setp.eq.s32 	%p1086, %r3, 20;
	ld.shared.f32 	%f13934, [_ZZ32flash_attention_v2_causal_kernelILi64ELi64ELi64EEvPKfS1_S1_PfiiiifE8K_shared+3456];
	fma.rn.f32 	%f22434, %f22335, %f13934, %f22434;
	@%p1086 bra 	$L__BB0_984;
	setp.eq.s32 	%p1087, %r3, 21;
	ld.shared.f32 	%f13935, [_ZZ32flash_attention_v2_causal_kernelILi64ELi64ELi64EEvPKfS1_S1_PfiiiifE8K_shared+3460];
	fma.rn.f32 	%f22434, %f22334, %f13935, %f22434;
	@%p1087 bra 	$L__BB0_984;
	setp.eq.s32 	%p1088, %r3, 22;
	ld.shared.f32 	%f13936, [_ZZ32flash_attention_v2_causal_kernelILi64ELi64ELi64EEvPKfS1_S1_PfiiiifE8K_shared+3464];
	fma.rn.f32 	%f22434, %f22333, %f13936, %f22434;
	@%p1088 bra 	$L__BB0_984;
	setp.eq.s32 	%p1089, %r3, 23;
	ld.shared.f32 	%f13937, [_ZZ32flash_attention_v2_causal_kernelILi64ELi64ELi64EEvPKfS1_S1_PfiiiifE8K_shared+3468];
	fma.rn.f32 	%f22434, %f22332, %f13937, %f22434;
	@%p1089 bra 	$L__BB0_984;
	setp.eq.s32 	%p1090, %r3, 24;
	ld.shared.f32 	%f13938, [_ZZ32flash_attention_v2_causal_kernelILi64ELi64ELi64EEvPKfS1_S1_PfiiiifE8K_shared+3472];
	fma.rn.f32 	%f22434, %f22331, %f13938, %f22434;
	@%p1090 bra 	$L__BB0_984;
	setp.eq.s32 	%p1091, %r3, 25;
	ld.shared.f32 	%f13939, [_ZZ32flash_attention_v2_causal_kernelILi64ELi64ELi64EEvPKfS1_S1_PfiiiifE8K_shared+3476];
	fma.rn.f32 	%f22434, %f22330, %f13939, %f22434;
	@%p1091 bra 	$L__BB0_984;
	setp.eq.s32 	%p1092, %r3, 26;
	ld.shared.f32 	%f13940, [_ZZ32flash_attention_v2_causal_kernelILi64ELi64ELi64EEvPKfS1_S1_PfiiiifE8K_shared+3480];
	fma.rn.f32 	%f22434, %f22329, %f13940, %f22434;
	@%p1092 bra 	$L__BB0_984;
	setp.eq.s32 	%p1093, %r3, 27;
	ld.shared.f32 	%f13941, [_ZZ32flash_attention_v2_causal_kernelILi64ELi64ELi64EEvPKfS1_S1_PfiiiifE8K_shared+3484];
	fma.rn.f32 	%f22434, %f22328, %f13941, %f22434;
	@%p1093 bra 	$L__BB0_984;
	setp.eq.s32 	%p1094, %r3, 28;
	ld.shared.f32 	%f13942, [_ZZ32flash_attention_v2_causal_kernelILi64ELi64ELi64EEvPKfS1_S1_PfiiiifE8K_shared+3488];
	fma.rn.f32 	%f22434, %f22327, %f13942, %f22434;
	@%p1094 bra 	$L__BB0_984;
	setp.eq.s32 	%p1095, %r3, 29;
	ld.shared.f32 	%f13943, [_ZZ32flash_attention_v2_causal_kernelILi64ELi64ELi64EEvPKfS1_S1_PfiiiifE8K_shared+3492];
	fma.rn.f32 	%f22434, %f22326, %f13943, %f22434;
	@%p1095 bra 	$L__BB0_984;
	setp.eq.s32 	%p1096, %r3, 30;
	ld.shared.f32 	%f13944, [_ZZ32flash_attention_v2_causal_kernelILi64ELi64ELi64EEvPKfS1_S1_PfiiiifE8K_shared+3496];
	fma.rn.f32 	%f22434, %f22325, %f13944, %f22434;
	@%p1096 bra 	$L__BB0_984;
	setp.eq.s32 	%p1097, %r3, 31;
	ld.shared.f32 	%f13945, [_ZZ32flash_attention_v2_causal_kernelILi64ELi64ELi64EEvPKfS1_S1_PfiiiifE8K_shared+3500];
	fma.rn.f32 	%f22434, %f22324, %f13945, %f22434;
	@%p1097 bra 	$L__BB0_984;
	setp.eq.s32 	%p1098, %r3, 32;
	ld.shared.f32 	%f13946, [_ZZ32flash_attention_v2_causal_kernelILi64ELi64ELi64EEvPKfS1_S1_PfiiiifE8K_shared+3504];
	fma.rn.f32 	%f22434, %f22323, %f13946, %f22434;
	@%p1098 bra 	$L__BB0_984;
	setp.eq.s32 	%p1099, %r3, 33;
	ld.shared.f32 	%f13947, [_ZZ32flash_attention_v2_causal_kernelILi64ELi64ELi64EEvPKfS1_S1_PfiiiifE8K_shared+3508];
	fma.rn.f32 	%f22434, %f22322, %f13947, %f22434;
	@%p1099 bra 	$L__BB0_984;
	setp.eq.s32 	%p1100, %r3, 34;
	ld.shared.f32 	%f13948, [_ZZ32flash_attention_v2_causal_kernelILi64ELi64ELi64EEvPKfS1_S1_PfiiiifE8K_shared+3512];
	fma.rn.f32 	%f22434, %f22321, %f13948, %f22434;
	@%p1100 bra 	$L__BB0_984;
	setp.eq.s32 	%p1101, %r3, 35;
	ld.shared.f32 	%f13949, [_ZZ32flash_attention_v2_causal_kernelILi64ELi64ELi64EEvPKfS1_S1_PfiiiifE8K_shared+3516];
	fma.rn.f32 	%f22434, %f22320, %f13949, %f22434;
	@%p1101 bra 	$L__BB0_984;
	setp.eq.s32 	%p1102, %r3, 36;
	ld.shared.f32 	%f13950, [_ZZ32flash_attention_v2_causal_kernelILi64ELi64ELi64EEvPKfS1_S1_PfiiiifE8K_shared+3520];
	fma.rn.f32 	%f22434, %f22319, %f13950, %f22434;
	@%p1102 bra 	$L__BB0_984;
	setp.eq.s32 	%p1103, %r3, 37;
	ld.shared.f32 	%f13951, [_ZZ32flash_attention_v2_causal_kernelILi64ELi64ELi64EEvPKfS1_S1_PfiiiifE8K_shared+3524];
	fma.rn.f32 	%f22434, %f22318, %f13951, %f22434;
	@%p1103 bra 	$L__BB0_984;
	setp.eq.s32 	%p1104, %r3, 38;
	ld.shared.f32 	%f13952, [_ZZ32flash_attention_v2_causal_kernelILi64ELi64ELi64EEvPKfS1_S1_PfiiiifE8K_shared+3528];
	fma.rn.f32 	%f22434, %f22317, %f13952, %f22434;
	@%p1104 bra 	$L__BB0_984;
	setp.eq.s32 	%p1105, %r3, 39;
	ld.shared.f32 	%f13953, [_ZZ32flash_attention_v2_causal_kernelILi64ELi64ELi64EEvPKfS1_S1_PfiiiifE8K_shared+3532];
	fma.rn.f32 	%f22434, %f22316, %f13953, %f22434;
	@%p1105 bra 	$L__BB0_984;
	setp.eq.s32 	%p1106, %r3, 40;
	ld.shared.f32 	%f13954, [_ZZ32flash_attention_v2_causal_kernelILi64ELi64ELi64EEvPKfS1_S1_PfiiiifE8K_shared+3536];
	fma.rn.f32 	%f22434, %f22315, %f13954, %f22434;
	@%p1106 bra 	$L__BB0_984;
	setp.eq.s32 	%p1107, %r3, 41;
	ld.shared.f32 	%f13955, [_ZZ32flash_attention_v2_causal_kernelILi64ELi64ELi64EEvPKfS1_S1_PfiiiifE8K_shared+3540];
	fma.rn.f32 	%f22434, %f22314, %f13955, %f22434;
	@%p1107 bra 	$L__BB0_984;
	setp.eq.s32 	%p1108, %r3, 42;
	ld.shared.f32 	%f13956, [_ZZ32flash_attention_v2_causal_kernelILi64ELi64ELi64EEvPKfS1_S1_PfiiiifE8K_shared+3544];
	fma.rn.f32 	%f22434, %f22313, %f13956, %f22434;
	@%p1108 bra 	$L__BB0_984;
	setp.eq.s32 	%p1109, %r3, 43;
	ld.shared.f32 	%f13957, [_ZZ32flash_attention_v2_causal_kernelILi64ELi64ELi64EEvPKfS1_S1_PfiiiifE8K_shared+3548];
	fma.rn.f32 	%f22434, %f22312, %f13957, %f22434;
	@%p1109 bra 	$L__BB0_984;
	setp.eq.s32 	%p1110, %r3, 44;
	ld.shared.f32 	%f13958, [_ZZ32flash_attention_v2_causal_kernelILi64ELi64ELi64EEvPKfS1_S1_PfiiiifE8K_shared+3552];
	fma.rn.f32 	%f22434, %f22311, %f13958, %f22434;
	@%p1110 bra 	$L__BB0_984;
	setp.eq.s32 	%p1111, %r3, 45;
	ld.shared.f32 	%f13959, [_ZZ32flash_attention_v2_causal_kernelILi64ELi64ELi64EEvPKfS1_S1_PfiiiifE8K_shared+3556];
	fma.rn.f32 	%f22434, %f22310, %f13959, %f22434;
	@%p1111 bra 	$L__BB0_984;
	setp.eq.s32 	%p1112, %r3, 46;
	ld.shared.f32 	%f13960, [_ZZ32flash_attention_v2_causal_kernelILi64ELi64ELi64EEvPKfS1_S1_PfiiiifE8K_shared+3560];
	fma.rn.f32 	%f22434, %f22309, %f13960, %f22434;
	@%p1112 bra 	$L__BB0_984;
	setp.eq.s32 	%p1113, %r3, 47;
	ld.shared.f32 	%f13961, [_ZZ32flash_attention_v2_causal_kernelILi64ELi64ELi64EEvPKfS1_S1_PfiiiifE8K_shared+3564];
	fma.rn.f32 	%f22434, %f22308, %f13961, %f22434;
	@%p1113 bra 	$L__BB0_984;
	setp.eq.s32 	%p1114, %r3, 48;
	ld.shared.f32 	%f13962, [_ZZ32flash_attention_v2_causal_kernelILi64ELi64ELi64EEvPKfS1_S1_PfiiiifE8K_shared+3568];
	fma.rn.f32 	%f22434, %f22307, %f13962, %f22434;
	@%p1114 bra 	$L__BB0_984;
	setp.eq.s32 	%p1115, %r3, 49;
	ld.shared.f32 	%f13963, [_ZZ32flash_attention_v2_causal_kernelILi64ELi64ELi64EEvPKfS1_S1_PfiiiifE8K_shared+3572];
	fma.rn.f32 	%f22434, %f22306, %f13963, %f22434;
	@%p1115 bra 	$L__BB0_984;
	setp.eq.s32 	%p1116, %r3, 50;
	ld.shared.f32 	%f13964, [_ZZ32flash_attention_v2_causal_kernelILi64ELi64ELi64EEvPKfS1_S1_PfiiiifE8K_shared+3576];
	fma.rn.f32 	%f22434, %f22305, %f13964, %f22434;
	@%p1116 bra 	$L__BB0_984;
	setp.eq.s32 	%p1117, %r3, 51;
	ld.shared.f32 	%f13965, [_ZZ32flash_attention_v2_causal_kernelILi64ELi64ELi64EEvPKfS1_S1_PfiiiifE8K_shared+3580];
	fma.rn.f32 	%f22434, %f22304, %f13965, %f22434;
	@%p1117 bra 	$L__BB0_984;
	setp.eq.s32 	%p1118, %r3, 52;
	ld.shared.f32 	%f13966, [_ZZ32flash_attention_v2_causal_kernelILi64ELi64ELi64EEvPKfS1_S1_PfiiiifE8K_shared+3584];
	fma.rn.f32 	%f22434, %f22303, %f13966, %f22434;
	@%p1118 bra 	$L__BB0_984;
	setp.eq.s32 	%p1119, %r3, 53;
	ld.shared.f32 	%f13967, [_ZZ32flash_attention_v2_causal_kernelILi64ELi64ELi64EEvPKfS1_S1_PfiiiifE8K_shared+3588];
	fma.rn.f32 	%f22434, %f22302, %f13967, %f22434;
	@%p1119 bra 	$L__BB0_984;
	setp.eq.s32 	%p1120, %r3, 54;
	ld.shared.f32 	%f13968, [_ZZ32flash_attention_v2_causal_kernelILi64ELi64ELi64EEvPKfS1_S1_PfiiiifE8K_shared+3592];
	fma.rn.f32 	%f22434, %f22301, %f13968, %f22434;
	@%p1120 bra 	$L__BB0_984;
	setp.eq.s32 	%p1121, %r3, 55;
	ld.shared.f32 	%f13969, [_ZZ32flash_attention_v2_causal_kernelILi64ELi64ELi64EEvPKfS1_S1_PfiiiifE8K_shared+3596];
	fma.rn.f32 	%f22434, %f22300, %f13969, %f22434;
	@%p1121 bra 	$L__BB0_984;
	setp.eq.s32 	%p1122, %r3, 56;
	ld.shared.f32 	%f13970, [_ZZ32flash_attention_v2_causal_kernelILi64ELi64ELi64EEvPKfS1_S1_PfiiiifE8K_shared+3600];
	fma.rn.f32 	%f22434, %f22299, %f13970, %f22434;
	@%p1122 bra 	$L__BB0_984;
	setp.eq.s32 	%p1123, %r3, 57;
	ld.shared.f32 	%f13971, [_ZZ32flash_attention_v2_causal_kernelILi64ELi64ELi64EEvPKfS1_S1_PfiiiifE8K_shared+3604];
	fma.rn.f32 	%f22434, %f22298, %f13971, %f22434;
	@%p1123 bra 	$L__BB0_984;
	setp.eq.s32 	%p1124, %r3, 58;
	ld.shared.f32 	%f13972, [_ZZ32flash_attention_v2_causal_kernelILi64ELi64ELi64EEvPKfS1_S1_PfiiiifE8K_shared+3608];
	fma.rn.f32 	%f22434, %f22297, %f13972, %f22434;
	@%p1124 bra 	$L__BB0_984;
	setp.eq.s32 	%p1125, %r3, 59;
	ld.shared.f32 	%f13973, [_ZZ32flash_attention_v2_causal_kernelILi64ELi64ELi64EEvPKfS1_S1_PfiiiifE8K_shared+3612];
	fma.rn.f32 	%f22434, %f22296, %f13973, %f22434;
	@%p1125 bra 	$L__BB0_984;
	setp.eq.s32 	%p1126, %r3, 60;
	ld.shared.f32 	%f13974, [_ZZ32flash_attention_v2_causal_kernelILi64ELi64ELi64EEvPKfS1_S1_PfiiiifE8K_shared+3616];
	fma.rn.f32 	%f22434, %f22295, %f13974, %f22434;
	@%p1126 bra 	$L__BB0_984;
	setp.eq.s32 	%p1127, %r3, 61;
	ld.shared.f32 	%f13975, [_ZZ32flash_attention_v2_causal_kernelILi64ELi64ELi64EEvPKfS1_S1_PfiiiifE8K_shared+3620];
	fma.rn.f32 	%f22434, %f22294, %f13975, %f22434;
	@%p1127 bra 	$L__BB0_984;
	setp.eq.s32 	%p1128, %r3, 62;
	ld.shared.f32 	%f13976, [_ZZ32flash_attention_v2_causal_kernelILi64ELi64ELi64EEvPKfS1_S1_PfiiiifE8K_shared+3624];
	fma.rn.f32 	%f22434, %f22293, %f13976, %f22434;
	@%p1128 bra 	$L__BB0_984;
	setp.eq.s32 	%p1129, %r3, 63;
	ld.shared.f32 	%f13977, [_ZZ32flash_attention_v2_causal_kernelILi64ELi64ELi64EEvPKfS1_S1_PfiiiifE8K_shared+3628];
	fma.rn.f32 	%f22434, %f22292, %f13977, %f22434;
	@%p1129 bra 	$L__BB0_984;
	ld.shared.f32 	%f13978, [_ZZ32flash_attention_v2_causal_kernelILi64ELi64ELi64EEvPKfS1_S1_PfiiiifE8K_shared+3632];
	fma.rn.f32 	%f22434, %f22291, %f13978, %f22434;
$L__BB0_984:
	ld.param.u32 	%r1332, [_Z32flash_attention_v2_causal_kernelILi64ELi64ELi64EEvPKfS1_S1_Pfiiiif_param_6];
	shl.b32 	%r238, %r1581, 6;
	or.b32  	%r239, %r238, 14;
	setp.ge.s32 	%p1130, %r239, %r1332;
	mov.u32 	%r240, %ctaid.x;
	shl.b32 	%r241, %r240, 6;
	mov.u32 	%r242, %tid.x;
	and.b32  	%r243, %r242, 63;
	or.b32  	%r244, %r241, %r243;
	setp.gt.u32 	%p1131, %r239, %r244;
	mov.f32 	%f22435, 0fFF7FFFFF;
	or.pred  	%p1132, %p1130, %p1131;
	@%p1132 bra 	$L__BB0_1049;
	ld.param.u32 	%r1464, [_Z32flash_attention_v2_causal_kernelILi64ELi64ELi64EEvPKfS1_S1_Pfiiiif_param_7];
	setp.eq.s32 	%p1133, %r1464, 1;
	ld.shared.f32 	%f13980, [_ZZ32flash_attention_v2_causal_kernelILi64ELi64ELi64EEvPKfS1_S1_PfiiiifE8K_shared+3640];
	fma.rn.f32 	%f22435, %f22354, %f13980, 0f00000000;
	@%p1133 bra 	$L__BB0_1049;
	setp.eq.s32 	%p1134, %r3, 2;
	ld.shared.f32 	%f13981, [_ZZ32flash_attention_v2_causal_kernelILi64ELi64ELi64EEvPKfS1_S1_PfiiiifE8K_shared+3644];
	fma.rn.f32 	%f22435, %f22353, %f13981, %f22435;
	@%p1134 bra 	$L__BB0_1049;
	setp.eq.s32 	%p1135, %r3, 3;
	ld.shared.f32 	%f13982, [_ZZ32flash_attention_v2_causal_kernelILi64ELi64ELi64EEvPKfS1_S1_PfiiiifE8K_shared+3648];
	fma.rn.f32 	%f22435, %f22352, %f13982, %f22435;
	@%p1135 bra 	$L__BB0_1049;
	setp.eq.s32 	%p1136, %r3, 4;
	ld.shared.f32 	%f13983, [_ZZ32flash_attention_v2_causal_kernelILi64ELi64ELi64EEvPKfS1_S1_PfiiiifE8K_shared+3652];
	fma.rn.f32 	%f22435, %f22351, %f13983, %f22435;
	@%p1136 bra 	$L__BB0_1049;
	setp.eq.s32 	%p1137, %r3, 5;
	ld.shared.f32 	%f13984, [_ZZ32flash_attention_v2_causal_kernelILi64ELi64ELi64EEvPKfS1_S1_PfiiiifE8K_shared+3656];
	fma.rn.f32 	%f22435, %f22350, %f13984, %f22435;
	@%p1137 bra 	$L__BB0_1049;
	setp.eq.s32 	%p1138, %r3, 6;
	ld.shared.f32 	%f13985, [_ZZ32flash_attention_v2_causal_kernelILi64ELi64ELi64EEvPKfS1_S1_PfiiiifE8K_shared+3660];
	fma.rn.f32 	%f22435, %f22349, %f13985, %f22435;
	@%p1138 bra 	$L__BB0_1049;
	setp.eq.s32 	%p1139, %r3, 7;
	ld.shared.f32 	%f13986, [_ZZ32flash_attention_v2_causal_kernelILi64ELi64ELi64EEvPKfS1_S1_PfiiiifE8K_shared+3664];
	fma.rn.f32 	%f22435, %f22348, %f13986, %f22435;
	@%p1139 bra 	$L__BB0_1049;
	setp.eq.s32 	%p1140, %r3, 8;
	ld.shared.f32 	%f13987, [_ZZ32flash_attention_v2_causal_kernelILi64ELi64ELi64EEvPKfS1_S1_PfiiiifE8K_shared+3668];
	fma.rn.f32 	%f22435, %f22347, %f13987, %f22435;
	@%p1140 bra 	$L__BB0_1049;
	setp.eq.s32 	%p1141, %r3, 9;
	ld.shared.f32 	%f13988, [_ZZ32flash_attention_v2_causal_kernelILi64ELi64ELi64EEvPKfS1_S1_PfiiiifE8K_shared+3672];
	fma.rn.f32 	%f22435, %f22346, %f13988, %f22435;
	@%p1141 bra 	$L__BB0_1049;
	setp.eq.s32 	%p1142, %r3, 10;
	ld.shared.f32 	%f13989, [_ZZ32flash_attention_v2_causal_kernelILi64ELi64ELi64EEvPKfS1_S1_PfiiiifE8K_shared+3676];
	fma.rn.f32 	%f22435, %f22345, %f13989, %f22435;
	@%p1142 bra 	$L__BB0_1049;
	setp.eq.s32 	%p1143, %r3, 11;
	ld.shared.f32 	%f13990, [_ZZ32flash_attention_v2_causal_kernelILi64ELi64ELi64EEvPKfS1_S1_PfiiiifE8K_shared+3680];
	fma.rn.f32 	%f22435, %f22344, %f13990, %f22435;
	@%p1143 bra 	$L__BB0_1049;
	setp.eq.s32 	%p1144, %r3, 12;
	ld.shared.f32 	%f13991, [_ZZ32flash_attention_v2_causal_kernelILi64ELi64ELi64EEvPKfS1_S1_PfiiiifE8K_shared+3684];
	fma.rn.f32 	%f22435, %f22343, %f13991, %f22435;
	@%p1144 bra 	$L__BB0_1049;
	setp.eq.s32 	%p1145, %r3, 13;
	ld.shared.f32 	%f13992, [_ZZ32flash_attention_v2_causal_kernelILi64ELi64ELi64EEvPKfS1_S1_PfiiiifE8K_shared+3688];
	fma.rn.f32 	%f22435, %f22342, %f13992, %f22435;
	@%p1145 bra 	$L__BB0_1049;
	setp.eq.s32 	%p1146, %r3, 14;
	ld.shared.f32 	%f13993, [_ZZ32flash_attention_v2_causal_kernelILi64ELi64ELi64EEvPKfS1_S1_PfiiiifE8K_shared+3692];
	fma.rn.f32 	%f22435, %f22341, %f13993, %f22435;
	@%p1146 bra 	$L__BB0_1049;
	setp.eq.s32 	%p1147, %r3, 15;
	ld.shared.f32 	%f13994, [_ZZ32flash_attention_v2_causal_kernelILi64ELi64ELi64EEvPKfS1_S1_PfiiiifE8K_shared+3696];
	fma.rn.f32 	%f22435, %f22340, %f13994, %f22435;
	@%p1147 bra 	$L__BB0_1049;
	setp.eq.s32 	%p1148, %r3, 16;
	ld.shared.f32 	%f13995, [_ZZ32flash_attention_v2_causal_kernelILi64ELi64ELi64EEvPKfS1_S1_PfiiiifE8K_shared+3700];
	fma.rn.f32 	%f22435, %f22339, %f13995, %f22435;
	@%p1148 bra 	$L__BB0_1049;
	setp.eq.s32 	%p1149, %r3, 17;
	ld.shared.f32 	%f13996, [_ZZ32flash_attention_v2_causal_kernelILi64ELi64ELi64EEvPKfS1_S1_PfiiiifE8K_shared+3704];
	fma.rn.f32 	%f22435, %f22338, %f13996, %f22435;
	@%p1149 bra 	$L__BB0_1049;
	setp.eq.s32 	%p1150, %r3, 18;
	ld.shared.f32 	%f13997, [_ZZ32flash_attention_v2_causal_kernelILi64ELi64ELi64EEvPKfS1_S1_PfiiiifE8K_shared+3708];
	fma.rn.f32 	%f22435, %f22337, %f13997, %f22435;
	@%p1150 bra 	$L__BB0_1049;
	setp.eq.s32 	%p1151, %r3, 19;
	ld.shared.f32 	%f13998, [_ZZ32flash_attention_v2_causal_kernelILi64ELi64ELi64EEvPKfS1_S1_PfiiiifE8K_shared+3712];
	fma.rn.f32 	%f22435, %f22336, %f13998, %f22435;
	@%p1151 bra 	$L__BB0_1049;
	setp.eq.s32 	%p1152, %r3, 20;
	ld.shared.f32 	%f13999, [_ZZ32flash_attention_v2_causal_kernelILi64ELi64ELi64EEvPKfS1_S1_PfiiiifE8K_shared+3716];
	fma.rn.f32 	%f22435, %f22335, %f13999, %f22435;
	@%p1152 bra 	$L__BB0_1049;
	setp.eq.s32 	%p1153, %r3, 21;
	ld.shared.f32 	%f14000, [_ZZ32flash_attention_v2_causal_kernelILi64ELi64ELi64EEvPKfS1_S1_PfiiiifE8K_shared+3720];
	fma.rn.f32 	%f22435, %f22334, %f14000, %f22435;
	@%p1153 bra 	$L__BB0_1049;
	setp.eq.s32 	%p1154, %r3, 22;
	ld.shared.f32 	%f14001, [_ZZ32flash_attention_v2_causal_kernelILi64ELi64ELi64EEvPKfS1_S1_PfiiiifE8K_shared+3724];
	fma.rn.f32 	%f22435, %f22333, %f14001, %f22435;
	@%p1154 bra 	$L__BB0_1049;
	setp.eq.s32 	%p1155, %r3, 23;
	ld.shared.f32 	%f14002, [_ZZ32flash_attention_v2_causal_kernelILi64ELi64ELi64EEvPKfS1_S1_PfiiiifE8K_shared+3728];
	fma.rn.f32 	%f22435, %f22332, %f14002, %f22435;
	@%p1155 bra 	$L__BB0_1049;
	setp.eq.s32 	%p1156, %r3, 24;
	ld.shared.f32 	%f14003, [_ZZ32flash_attention_v2_causal_kernelILi64ELi64ELi64EEvPKfS1_S1_PfiiiifE8K_shared+3732];
	fma.rn.f32 	%f22435, %f22331, %f14003, %f22435;
	@%p1156 bra 	$L__BB0_1049;
	setp.eq.s32 	%p1157, %r3, 25;
	ld.shared.f32 	%f14004, [_ZZ32flash_attention_v2_causal_kernelILi64ELi64ELi64EEvPKfS1_S1_PfiiiifE8K_shared+3736];
	fma.rn.f32 	%f22435, %f22330, %f14004, %f22435;
	@%p1157 bra 	$L__BB0_1049;
	setp.eq.s32 	%p1158, %r3, 26;
	ld.shared.f32 	%f14005, [_ZZ32flash_attention_v2_causal_kernelILi64ELi64ELi64EEvPKfS1_S1_PfiiiifE8K_shared+3740];
	fma.rn.f32 	%f22435, %f22329, %f14005, %f22435;
	@%p1158 bra 	$L__BB0_1049;
	setp.eq.s32 	%p1159, %r3, 27;
	ld.shared.f32 	%f14006, [_ZZ32flash_attention_v2_causal_kernelILi64ELi64ELi64EEvPKfS1_S1_PfiiiifE8K_shared+3744];
	fma.rn.f32 	%f22435, %f22328, %f14006, %f22435;
	@%p1159 bra 	$L__BB0_1049;
	setp.eq.s32 	%p1160, %r3, 28;
	ld.shared.f32 	%f14007, [_ZZ32flash_attention_v2_causal_kernelILi64ELi64ELi64EEvPKfS1_S1_PfiiiifE8K_shared+3748];
	fma.rn.f32 	%f22435, %f22327, %f14007, %f22435;
	@%p1160 bra 	$L__BB0_1049;
	setp.eq.s32 	%p1161, %r3, 29;
	ld.shared.f32 	%f14008, [_ZZ32flash_attention_v2_causal_kernelILi64ELi64ELi64EEvPKfS1_S1_PfiiiifE8K_shared+3752];
	fma.rn.f32 	%f22435, %f22326, %f14008, %f22435;
	@%p1161 bra 	$L__BB0_1049;
	setp.eq.s32 	%p1162, %r3, 30;
	ld.shared.f32 	%f14009, [_ZZ32flash_attention_v2_causal_kernelILi64ELi64ELi64EEvPKfS1_S1_PfiiiifE8K_shared+3756];
	fma.rn.f32 	%f22435, %f22325, %f14009, %f22435;
	@%p1162 bra 	$L__BB0_1049;
	setp.eq.s32 	%p1163, %r3, 31;
	ld.shared.f32 	%f14010, [_ZZ32flash_attention_v2_causal_kernelILi64ELi64ELi64EEvPKfS1_S1_PfiiiifE8K_shared+3760];
	fma.rn.f32 	%f22435, %f22324, %f14010, %f22435;
	@%p1163 bra 	$L__BB0_1049;
	setp.eq.s32 	%p1164, %r3, 32;
	ld.shared.f32 	%f14011, [_ZZ32flash_attention_v2_causal_kernelILi64ELi64ELi64EEvPKfS1_S1_PfiiiifE8K_shared+3764];
	fma.rn.f32 	%f22435, %f22323, %f14011, %f22435;
	@%p1164 bra 	$L__BB0_1049;
	setp.eq.s32 	%p1165, %r3, 33;
	ld.shared.f32 	%f14012, [_ZZ32flash_attention_v2_causal_kernelILi64ELi64ELi64EEvPKfS1_S1_PfiiiifE8K_shared+3768];
	fma.rn.f32 	%f22435, %f22322, %f14012, %f22435;
	@%p1165 bra 	$L__BB0_1049;
	setp.eq.s32 	%p1166, %r3, 34;
	ld.shared.f32 	%f14013, [_ZZ32flash_attention_v2_causal_kernelILi64ELi64ELi64EEvPKfS1_S1_PfiiiifE8K_shared+3772];
	fma.rn.f32 	%f22435, %f22321, %f14013, %f22435;
	@%p1166 bra 	$L__BB0_1049;
	setp.eq.s32 	%p1167, %r3, 35;
	ld.shared.f32 	%f14014, [_ZZ32flash_attention_v2_causal_kernelILi64ELi64ELi64EEvPKfS1_S1_PfiiiifE8K_shared+3776];
	fma.rn.f32 	%f22435, %f22320, %f14014, %f22435;
	@%p1167 bra 	$L__BB0_1049;
	setp.eq.s32 	%p1168, %r3, 36;
	ld.shared.f32 	%f14015, [_ZZ32flash_attention_v2_causal_kernelILi64ELi64ELi64EEvPKfS1_S1_PfiiiifE8K_shared+3780];
	fma.rn.f32 	%f22435, %f22319, %f14015, %f22435;
	@%p1168 bra 	$L__BB0_1049;
	setp.eq.s32 	%p1169, %r3, 37;
	ld.shared.f32 	%f14016, [_ZZ32flash_attention_v2_causal_kernelILi64ELi64ELi64EEvPKfS1_S1_PfiiiifE8K_shared+3784];
	fma.rn.f32 	%f22435, %f22318, %f14016, %f22435;
	@%p1169 bra 	$L__BB0_1049;
	setp.eq.s32 	%p1170, %r3, 38;
	ld.shared.f32 	%f14017, [_ZZ32flash_attention_v2_causal_kernelILi64ELi64ELi64EEvPKfS1_S1_PfiiiifE8K_shared+3788];
	fma.rn.f32 	%f22435, %f22317, %f14017, %f22435;
	@%p1170 bra 	$L__BB0_1049;
	setp.eq.s32 	%p1171, %r3, 39;
	ld.shared.f32 	%f14018, [_ZZ32flash_attention_v2_causal_kernelILi64ELi64ELi64EEvPKfS1_S1_PfiiiifE8K_shared+3792];
	fma.rn.f32 	%f22435, %f22316, %f14018, %f22435;
	@%p1171 bra 	$L__BB0_1049;
	setp.eq.s32 	%p1172, %r3, 40;
	ld.shared.f32 	%f14019, [_ZZ32flash_attention_v2_causal_kernelILi64ELi64ELi64EEvPKfS1_S1_PfiiiifE8K_shared+3796];
	fma.rn.f32 	%f22435, %f22315, %f14019, %f22435;
	@%p1172 bra 	$L__BB0_1049;
	setp.eq.s32 	%p1173, %r3, 41;
	ld.shared.f32 	%f14020, [_ZZ32flash_attention_v2_causal_kernelILi64ELi64ELi64EEvPKfS1_S1_PfiiiifE8K_shared+3800];
	fma.rn.f32 	%f22435, %f22314, %f14020, %f22435;
	@%p1173 bra 	$L__BB0_1049;
	setp.eq.s32 	%p1174, %r3, 42;
	ld.shared.f32 	%f14021, [_ZZ32flash_attention_v2_causal_kernelILi64ELi64ELi64EEvPKfS1_S1_PfiiiifE8K_shared+3804];
	fma.rn.f32 	%f22435, %f22313, %f14021, %f22435;
	@%p1174 bra 	$L__BB0_1049;
	setp.eq.s32 	%p1175, %r3, 43;
	ld.shared.f32 	%f14022, [_ZZ32flash_attention_v2_causal_kernelILi64ELi64ELi64EEvPKfS1_S1_PfiiiifE8K_shared+3808];
	fma.rn.f32 	%f22435, %f22312, %f14022, %f22435;
	@%p1175 bra 	$L__BB0_1049;
	setp.eq.s32 	%p1176, %r3, 44;
	ld.shared.f32 	%f14023, [_ZZ32flash_attention_v2_causal_kernelILi64ELi64ELi64EEvPKfS1_S1_PfiiiifE8K_shared+3812];
	fma.rn.f32 	%f22435, %f22311, %f14023, %f22435;
	@%p1176 bra 	$L__BB0_1049;
	setp.eq.s32 	%p1177, %r3, 45;
	ld.shared.f32 	%f14024, [_ZZ32flash_attention_v2_causal_kernelILi64ELi64ELi64EEvPKfS1_S1_PfiiiifE8K_shared+3816];
	fma.rn.f32 	%f22435, %f22310, %f14024, %f22435;
	@%p1177 bra 	$L__BB0_1049;
	setp.eq.s32 	%p1178, %r3, 46;
	ld.shared.f32 	%f14025, [_ZZ32flash_attention_v2_causal_kernelILi64ELi64ELi64EEvPKfS1_S1_PfiiiifE8K_shared+3820];
	fma.rn.f32 	%f22435, %f22309, %f14025, %f22435;
	@%p1178 bra 	$L__BB0_1049;
	setp.eq.s32 	%p1179, %r3, 47;
	ld.shared.f32 	%f14026, [_ZZ32flash_attention_v2_causal_kernelILi64ELi64ELi64EEvPKfS1_S1_PfiiiifE8K_shared+3824];
	fma.rn.f32 	%f22435, %f22308, %f14026, %f22435;
	@%p1179 bra 	$L__BB0_1049;
	setp.eq.s32 	%p1180, %r3, 48;
	ld.shared.f32 	%f14027, [_ZZ32flash_attention_v2_causal_kernelILi64ELi64ELi64EEvPKfS1_S1_PfiiiifE8K_shared+3828];
	fma.rn.f32 	%f22435, %f22307, %f14027, %f22435;
	@%p1180 bra 	$L__BB0_1049;
	setp.eq.s32 	%p1181, %r3, 49;
	ld.shared.f32 	%f14028, [_ZZ32flash_attention_v2_causal_kernelILi64ELi64ELi64EEvPKfS1_S1_PfiiiifE8K_shared+3832];
	fma.rn.f32 	%f22435, %f22306, %f14028, %f22435;
	@%p1181 bra 	$L__BB0_1049;
	setp.eq.s32 	%p1182, %r3, 50;
	ld.shared.f32 	%f14029, [_ZZ32flash_attention_v2_causal_kernelILi64ELi64ELi64EEvPKfS1_S1_PfiiiifE8K_shared+3836];
	fma.rn.f32 	%f22435, %f22305, %f14029, %f22435;
	@%p1182 bra 	$L__BB0_1049;
	setp.eq.s32 	%p1183, %r3, 51;
	ld.shared.f32 	%f14030, [_ZZ32flash_attention_v2_causal_kernelILi64ELi64ELi64EEvPKfS1_S1_PfiiiifE8K_shared+3840];
	fma.rn.f32 	%f22435, %f22304, %f14030, %f22435;
	@%p1183 bra 	$L__BB0_1049;
	setp.eq.s32 	%p1184, %r3, 52;
	ld.shared.f32 	%f14031, [_ZZ32flash_attention_v2_causal_kernelILi64ELi64ELi64EEvPKfS1_S1_PfiiiifE8K_shared+3844];
	fma.rn.f32 	%f22435, %f22303, %f14031, %f22435;
	@%p1184 bra 	$L__BB0_1049;
	setp.eq.s32 	%p1185, %r3, 53;
	ld.shared.f32 	%f14032, [_ZZ32flash_attention_v2_causal_kernelILi64ELi64ELi64EEvPKfS1_S1_PfiiiifE8K_shared+3848];
	fma.rn.f32 	%f22435, %f22302, %f14032, %f22435;
	@%p1185 bra 	$L__BB0_1049;
	setp.eq.s32 	%p1186, %r3, 54;
	ld.shared.f32 	%f14033, [_ZZ32flash_attention_v2_causal_kernelILi64ELi64ELi64EEvPKfS1_S1_PfiiiifE8K_shared+3852];
	fma.rn.f32 	%f22435, %f22301, %f14033, %f22435;
	@%p1186 bra 	$L__BB0_1049;
	setp.eq.s32 	%p1187, %r3, 55;
	ld.shared.f32 	%f14034, [_ZZ32flash_attention_v2_causal_kernelILi64ELi64ELi64EEvPKfS1_S1_PfiiiifE8K_shared+3856];
	fma.rn.f32 	%f22435, %f22300, %f14034, %f22435;
	@%p1187 bra 	$L__BB0_1049;
	setp.eq.s32 	%p1188, %r3, 56;
	ld.shared.f32 	%f14035, [_ZZ32flash_attention_v2_causal_kernelILi64ELi64ELi64EEvPKfS1_S1_PfiiiifE8K_shared+3860];
	fma.rn.f32 	%f22435, %f22299, %f14035, %f22435;
	@%p1188 bra 	$L__BB0_1049;
	setp.eq.s32 	%p1189, %r3, 57;
	ld.shared.f32 	%f14036, [_ZZ32flash_attention_v2_causal_kernelILi64ELi64ELi64EEvPKfS1_S1_PfiiiifE8K_shared+3864];
	fma.rn.f32 	%f22435, %f22298, %f14036, %f22435;
	@%p1189 bra 	$L__BB0_1049;
	setp.eq.s32 	%p1190, %r3, 58;
	ld.shared.f32 	%f14037, [_ZZ32flash_attention_v2_causal_kernelILi64ELi64ELi64EEvPKfS1_S1_PfiiiifE8K_shared+3868];
	fma.rn.f32 	%f22435, %f22297, %f14037, %f22435;
	@%p1190 bra 	$L__BB0_1049;
	setp.eq.s32 	%p1191, %r3, 59;
	ld.shared.f32 	%f14038, [_ZZ32flash_attention_v2_causal_kernelILi64ELi64ELi64EEvPKfS1_S1_PfiiiifE8K_shared+3872];
	fma.rn.f32 	%f22435, %f22296, %f14038, %f22435;
	@%p1191 bra 	$L__BB0_1049;
	setp.eq.s32 	%p1192, %r3, 60;
	ld.shared.f32 	%f14039, [_ZZ32flash_attention_v2_causal_kernelILi64ELi64ELi64EEvPKfS1_S1_PfiiiifE8K_shared+3876];
	fma.rn.f32 	%f22435, %f22295, %f14039, %f22435;
	@%p1192 bra 	$L__BB0_1049;
	setp.eq.s32 	%p1193, %r3, 61;
	ld.shared.f32 	%f14040, [_ZZ32flash_attention_v2_causal_kernelILi64ELi64ELi64EEvPKfS1_S1_PfiiiifE8K_shared+3880];
	fma.rn.f32 	%f22435, %f22294, %f14040, %f22435;
	@%p1193 bra 	$L__BB0_1049;
	setp.eq.s32 	%p1194, %r3, 62;
	ld.shared.f32 	%f14041, [_ZZ32flash_attention_v2_causal_kernelILi64ELi64ELi64EEvPKfS1_S1_PfiiiifE8K_shared+3884];
	fma.rn.f32 	%f22435, %f22293, %f14041, %f22435;
	@%p1194 bra 	$L__BB0_1049;
	setp.eq.s32 	%p1195, %r3, 63;
	ld.shared.f32 	%f14042, [_ZZ32flash_attention_v2_causal_kernelILi64ELi64ELi64EEvPKfS1_S1_PfiiiifE8K_shared+3888];
	fma.rn.f32 	%f22435, %f22292, %f14042, %f22435;
	@%p1195 bra 	$L__BB0_1049;
	ld.shared.f32 	%f14043, [_ZZ32flash_attention_v2_causal_kernelILi64ELi64ELi64EEvPKfS1_S1_PfiiiifE8K_shared+3892];
	fma.rn.f32 	%f22435, %f22291, %f14043, %f22435;
$L__BB0_1049:
	ld.param.u32 	%r1333, [_Z32flash_attention_v2_causal_kernelILi64ELi64ELi64EEvPKfS1_S1_Pfiiiif_param_6];
	shl.b32 	%r246, %r1581, 6;
	or.b32  	%r247, %r246, 15;
	setp.ge.s32 	%p1196, %r247, %r1333;
	mov.u32 	%r248, %ctaid.x;
	shl.b32 	%r249, %r248, 6;
	mov.u32 	%r250, %tid.x;
	and.b32  	%r251, %r250, 63;
	or.b32  	%r252, %r249, %r251;
	setp.gt.u32 	%p1197, %r247, %r252;
	mov.f32 	%f22436, 0fFF7FFFFF;
	or.pred  	%p1198, %p1196, %p1197;
	@%p1198 bra 	$L__BB0_1114;
	ld.param.u32 	%r1465, [_Z32flash_attention_v2_causal_kernelILi64ELi64ELi64EEvPKfS1_S1_Pfiiiif_param_7];
	setp.eq.s32 	%p1199, %r1465, 1;
	ld.shared.f32 	%f14045, [_ZZ32flash_attention_v2_causal_kernelILi64ELi64ELi64EEvPKfS1_S1_PfiiiifE8K_shared+3900];
	fma.rn.f32 	%f22436, %f22354, %f14045, 0f00000000;
	@%p1199 bra 	$L__BB0_1114;
	setp.eq.s32 	%p1200, %r3, 2;
	ld.shared.f32 	%f14046, [_ZZ32flash_attention_v2_causal_kernelILi64ELi64ELi64EEvPKfS1_S1_PfiiiifE8K_shared+3904];
	fma.rn.f32 	%f22436, %f22353, %f14046, %f22436;
	@%p1200 bra 	$L__BB0_1114;
	setp.eq.s32 	%p1201, %r3, 3;
	ld.shared.f32 	%f14047, [_ZZ32flash_attention_v2_causal_kernelILi64ELi64ELi64EEvPKfS1_S1_PfiiiifE8K_shared+3908];
	fma.rn.f32 	%f22436, %f22352, %f14047, %f22436;
	@%p1201 bra 	$L__BB0_1114;
	setp.eq.s32 	%p1202, %r3, 4;
	ld.shared.f32 	%f14048, [_ZZ32flash_attention_v2_causal_kernelILi64ELi64ELi64EEvPKfS1_S1_PfiiiifE8K_shared+3912];
	fma.rn.f32 	%f22436, %f22351, %f14048, %f22436;
	@%p1202 bra 	$L__BB0_1114;
	setp.eq.s32 	%p1203, %r3, 5;
	ld.shared.f32 	%f14049, [_ZZ32flash_attention_v2_causal_kernelILi64ELi64ELi64EEvPKfS1_S1_PfiiiifE8K_shared+3916];
	fma.rn.f32 	%f22436, %f22350, %f14049, %f22436;
	@%p1203 bra 	$L__BB0_1114;
	setp.eq.s32 	%p1204, %r3, 6;
	ld.shared.f32 	%f14050, [_ZZ32flash_attention_v2_causal_kernelILi64ELi64ELi64EEvPKfS1_S1_PfiiiifE8K_shared+3920];
	fma.rn.f32 	%f22436, %f22349, %f14050, %f22436;
	@%p1204 bra 	$L__BB0_1114;
	setp.eq.s32 	%p1205, %r3, 7;
	ld.shared.f32 	%f14051, [_ZZ32flash_attention_v2_causal_kernelILi64ELi64ELi64EEvPKfS1_S1_PfiiiifE8K_shared+3924];
	fma.rn.f32 	%f22436, %f22348, %f14051, %f22436;
	@%p1205 bra 	$L__BB0_1114;
	setp.eq.s32 	%p1206, %r3, 8;
	ld.shared.f32 	%f14052, [_ZZ32flash_attention_v2_causal_kernelILi64ELi64ELi64EEvPKfS1_S1_PfiiiifE8K_shared+3928];
	fma.rn.f32 	%f22436, %f22347, %f14052, %f22436;
	@%p1206 bra 	$L__BB0_1114;
	setp.eq.s32 	%p1207, %r3, 9;
	ld.shared.f32 	%f14053, [_ZZ32flash_attention_v2_causal_kernelILi64ELi64ELi64EEvPKfS1_S1_PfiiiifE8K_shared+3932];
	fma.rn.f32 	%f22436, %f22346, %f14053, %f22436;
	@%p1207 bra 	$L__BB0_1114;
	setp.eq.s32 	%p1208, %r3, 10;
	ld.shared.f32 	%f14054, [_ZZ32flash_attention_v2_causal_kernelILi64ELi64ELi64EEvPKfS1_S1_PfiiiifE8K_shared+3936];
	fma.rn.f32 	%f22436, %f22345, %f14054, %f22436;
	@%p1208 bra 	$L__BB0_1114;
	setp.eq.s32 	%p1209, %r3, 11;
	ld.shared.f32 	%f14055, [_ZZ32flash_attention_v2_causal_kernelILi64ELi64ELi64EEvPKfS1_S1_PfiiiifE8K_shared+3940];
	fma.rn.f32 	%f22436, %f22344, %f14055, %f22436;
	@%p1209 bra 	$L__BB0_1114;
	setp.eq.s32 	%p1210, %r3, 12;
	ld.shared.f32 	%f14056, [_ZZ32flash_attention_v2_causal_kernelILi64ELi64ELi64EEvPKfS1_S1_PfiiiifE8K_shared+3944];
	fma.rn.f32 	%f22436, %f22343, %f14056, %f22436;
	@%p1210 bra 	$L__BB0_1114;
	setp.eq.s32 	%p1211, %r3, 13;
	ld.shared.f32 	%f14057, [_ZZ32flash_attention_v2_causal_kernelILi64ELi64ELi64EEvPKfS1_S1_PfiiiifE8K_shared+3948];
	fma.rn.f32 	%f22436, %f22342, %f14057, %f22436;
	@%p1211 bra 	$L__BB0_1114;
	setp.eq.s32 	%p1212, %r3, 14;
	ld.shared.f32 	%f14058, [_ZZ32flash_attention_v2_causal_kernelILi64ELi64ELi64EEvPKfS1_S1_PfiiiifE8K_shared+3952];
	fma.rn.f32 	%f22436, %f22341, %f14058, %f22436;
	@%p1212 bra 	$L__BB0_1114;
	setp.eq.s32 	%p1213, %r3, 15;
	ld.shared.f32 	%f14059, [_ZZ32flash_attention_v2_causal_kernelILi64ELi64ELi64EEvPKfS1_S1_PfiiiifE8K_shared+3956];
	fma.rn.f32 	%f22436, %f22340, %f14059, %f22436;
	@%p1213 bra 	$L__BB0_1114;
	setp.eq.s32 	%p1214, %r3, 16;
	ld.shared.f32 	%f14060, [_ZZ32flash_attention_v2_causal_kernelILi64ELi64ELi64EEvPKfS1_S1_PfiiiifE8K_shared+3960];
	fma.rn.f32 	%f22436, %f22339, %f14060, %f22436;
	@%p1214 bra 	$L__BB0_1114;
	setp.eq.s32 	%p1215, %r3, 17;
	ld.shared.f32 	%f14061, [_ZZ32flash_attention_v2_causal_kernelILi64ELi64ELi64EEvPKfS1_S1_PfiiiifE8K_shared+3964];
	fma.rn.f32 	%f22436, %f22338, %f14061, %f22436;
	@%p1215 bra 	$L__BB0_1114;
	setp.eq.s32 	%p1216, %r3, 18;
	ld.shared.f32 	%f14062, [_ZZ32flash_attention_v2_causal_kernelILi64ELi64ELi64EEvPKfS1_S1_PfiiiifE8K_shared+3968];
	fma.rn.f32 	%f22436, %f22337, %f14062, %f22436;
	@%p1216 bra 	$L__BB0_1114;
	setp.eq.s32 	%p1217, %r3, 19;
	ld.shared.f32 	%f14063, [_ZZ32flash_attention_v2_causal_kernelILi64ELi64ELi64EEvPKfS1_S1_PfiiiifE8K_shared+3972];
	fma.rn.f32 	%f22436, %f22336, %f14063, %f22436;
	@%p1217 bra 	$L__BB0_1114;
	setp.eq.s32 	%p1218, %r3, 20;
	ld.shared.f32 	%f14064, [_ZZ32flash_attention_v2_causal_kernelILi64ELi64ELi64EEvPKfS1_S1_PfiiiifE8K_shared+3976];
	fma.rn.f32 	%f22436, %f22335, %f14064, %f22436;
	@%p1218 bra 	$L__BB0_1114;
	setp.eq.s32 	%p1219, %r3, 21;
	ld.shared.f32 	%f14065, [_ZZ32flash_attention_v2_causal_kernelILi64ELi64ELi64EEvPKfS1_S1_PfiiiifE8K_shared+3980];
	fma.rn.f32 	%f22436, %f22334, %f14065, %f22436;
	@%p1219 bra 	$L__BB0_1114;
	setp.eq.s32 	%p1220, %r3, 22;
	ld.shared.f32 	%f14066, [_ZZ32flash_attention_v2_causal_kernelILi64ELi64ELi64EEvPKfS1_S1_PfiiiifE8K_shared+3984];
	fma.rn.f32 	%f22436, %f22333, %f14066, %f22436;
	@%p1220 bra 	$L__BB0_1114;
	setp.eq.s32 	%p1221, %r3, 23;
	ld.shared.f32 	%f14067, [_ZZ32flash_attention_v2_causal_kernelILi64ELi64ELi64EEvPKfS1_S1_PfiiiifE8K_shared+3988];
	fma.rn.f32 	%f22436, %f22332, %f14067, %f22436;
	@%p1221 bra 	$L__BB0_1114;
	setp.eq.s32 	%p1222, %r3, 24;
	ld.shared.f32 	%f14068, [_ZZ32flash_attention_v2_causal_kernelILi64ELi64ELi64EEvPKfS1_S1_PfiiiifE8K_shared+3992];
	fma.rn.f32 	%f22436, %f22331, %f14068, %f22436;
	@%p1222 bra 	$L__BB0_1114;
	setp.eq.s32 	%p1223, %r3, 25;
	ld.shared.f32 	%f14069, [_ZZ32flash_attention_v2_causal_kernelILi64ELi64ELi64EEvPKfS1_S1_PfiiiifE8K_shared+3996];
	fma.rn.f32 	%f22436, %f22330, %f14069, %f22436;
	@%p1223 bra 	$L__BB0_1114;
	setp.eq.s32 	%p1224, %r3, 26;
	ld.shared.f32 	%f14070, [_ZZ32flash_attention_v2_causal_kernelILi64ELi64ELi64EEvPKfS1_S1_PfiiiifE8K_shared+4000];
	fma.rn.f32 	%f22436, %f22329, %f14070, %f22436;
	@%p1224 bra 	$L__BB0_1114;
	setp.eq.s32 	%p1225, %r3, 27;
	ld.shared.f32 	%f14071, [_ZZ32flash_attention_v2_causal_kernelILi64ELi64ELi64EEvPKfS1_S1_PfiiiifE8K_shared+4004];
	fma.rn.f32 	%f22436, %f22328, %f14071, %f22436;
	@%p1225 bra 	$L__BB0_1114;
	setp.eq.s32 	%p1226, %r3, 28;
	ld.shared.f32 	%f14072, [_ZZ32flash_attention_v2_causal_kernelILi64ELi64ELi64EEvPKfS1_S1_PfiiiifE8K_shared+4008];
	fma.rn.f32 	%f22436, %f22327, %f14072, %f22436;
	@%p1226 bra 	$L__BB0_1114;
	setp.eq.s32 	%p1227, %r3, 29;
	ld.shared.f32 	%f14073, [_ZZ32flash_attention_v2_causal_kernelILi64ELi64ELi64EEvPKfS1_S1_PfiiiifE8K_shared+4012];
	fma.rn.f32 	%f22436, %f22326, %f14073, %f22436;
	@%p1227 bra 	$L__BB0_1114;
	setp.eq.s32 	%p1228, %r3, 30;
	ld.shared.f32 	%f14074, [_ZZ32flash_attention_v2_causal_kernelILi64ELi64ELi64EEvPKfS1_S1_PfiiiifE8K_shared+4016];
	fma.rn.f32 	%f22436, %f22325, %f14074, %f22436;
	@%p1228 bra 	$L__BB0_1114;
	setp.eq.s32 	%p1229, %r3, 31;
	ld.shared.f32 	%f14075, [_ZZ32flash_attention_v2_causal_kernelILi64ELi64ELi64EEvPKfS1_S1_PfiiiifE8K_shared+4020];
	fma.rn.f32 	%f22436, %f22324, %f14075, %f22436;
	@%p1229 bra 	$L__BB0_1114;
	setp.eq.s32 	%p1230, %r3, 32;
	ld.shared.f32 	%f14076, [_ZZ32flash_attention_v2_causal_kernelILi64ELi64ELi64EEvPKfS1_S1_PfiiiifE8K_shared+4024];
	fma.rn.f32 	%f22436, %f22323, %f14076, %f22436;
	@%p1230 bra 	$L__BB0_1114;
	setp.eq.s32 	%p1231, %r3, 33;
	ld.shared.f32 	%f14077, [_ZZ32flash_attention_v2_causal_kernelILi64ELi64ELi64EEvPKfS1_S1_PfiiiifE8K_shared+4028];
	fma.rn.f32 	%f22436, %f22322, %f14077, %f22436;
	@%p1231 bra 	$L__BB0_1114;
	setp.eq.s32 	%p1232, %r3, 34;
	ld.shared.f32 	%f14078, [_ZZ32flash_attention_v2_causal_kernelILi64ELi64ELi64EEvPKfS1_S1_PfiiiifE8K_shared+4032];
	fma.rn.f32 	%f22436, %f22321, %f14078, %f22436;
	@%p1232 bra 	$L__BB0_1114;
	setp.eq.s32 	%p1233, %r3, 35;
	ld.shared.f32 	%f14079, [_ZZ32flash_attention_v2_causal_kernelILi64ELi64ELi64EEvPKfS1_S1_PfiiiifE8K_shared+4036];
	fma.rn.f32 	%f22436, %f22320, %f14079, %f22436;
	@%p1233 bra 	$L__BB0_1114;
	setp.eq.s32 	%p1234, %r3, 36;
	ld.shared.f32 	%f14080, [_ZZ32flash_attention_v2_causal_kernelILi64ELi64ELi64EEvPKfS1_S1_PfiiiifE8K_shared+4040];
	fma.rn.f32 	%f22436, %f22319, %f14080, %f22436;
	@%p1234 bra 	$L__BB0_1114;
	setp.eq.s32 	%p1235, %r3, 37;
	ld.shared.f32 	%f14081, [_ZZ32flash_attention_v2_causal_kernelILi64ELi64ELi64EEvPKfS1_S1_PfiiiifE8K_shared+4044];
	fma.rn.f32 	%f22436, %f22318, %f14081, %f22436;
	@%p1235 bra 	$L__BB0_1114;
	setp.eq.s32 	%p1236, %r3, 38;
	ld.shared.f32 	%f14082, [_ZZ32flash_attention_v2_causal_kernelILi64ELi64ELi64EEvPKfS1_S1_PfiiiifE8K_shared+4048];
	fma.rn.f32 	%f22436, %f22317, %f14082, %f22436;
	@%p1236 bra 	$L__BB0_1114;
	setp.eq.s32 	%p1237, %r3, 39;
	ld.shared.f32 	%f14083, [_ZZ32flash_attention_v2_causal_kernelILi64ELi64ELi64EEvPKfS1_S1_PfiiiifE8K_shared+4052];
	fma.rn.f32 	%f22436, %f22316, %f14083, %f22436;
	@%p1237 bra 	$L__BB0_1114;
	setp.eq.s32 	%p1238, %r3, 40;
	ld.shared.f32 	%f14084, [_ZZ32flash_attention_v2_causal_kernelILi64ELi64ELi64EEvPKfS1_S1_PfiiiifE8K_shared+4056];
	fma.rn.f32 	%f22436, %f22315, %f14084, %f22436;
	@%p1238 bra 	$L__BB0_1114;
	setp.eq.s32 	%p1239, %r3, 41;
	ld.shared.f32 	%f14085, [_ZZ32flash_attention_v2_causal_kernelILi64ELi64ELi64EEvPKfS1_S1_PfiiiifE8K_shared+4060];
	fma.rn.f32 	%f22436, %f22314, %f14085, %f22436;
	@%p1239 bra 	$L__BB0_1114;
	setp.eq.s32 	%p1240, %r3, 42;
	ld.shared.f32 	%f14086, [_ZZ32flash_attention_v2_causal_kernelILi64ELi64ELi64EEvPKfS1_S1_PfiiiifE8K_shared+4064];
	fma.rn.f32 	%f22436, %f22313, %f14086, %f22436;
	@%p1240 bra 	$L__BB0_1114;
	setp.eq.s32 	%p1241, %r3, 43;
	ld.shared.f32 	%f14087, [_ZZ32flash_attention_v2_causal_kernelILi64ELi64ELi64EEvPKfS1_S1_PfiiiifE8K_shared+4068];
	fma.rn.f32 	%f22436, %f22312, %f14087, %f22436;
	@%p1241 bra 	$L__BB0_1114;
	setp.eq.s32 	%p1242, %r3, 44;
	ld.shared.f32 	%f14088, [_ZZ32flash_attention_v2_causal_kernelILi64ELi64ELi64EEvPKfS1_S1_PfiiiifE8K_shared+4072];
	fma.rn.f32 	%f22436, %f22311, %f14088, %f22436;
	@%p1242 bra 	$L__BB0_1114;
	setp.eq.s32 	%p1243, %r3, 45;
	ld.shared.f32 	%f14089, [_ZZ32flash_attention_v2_causal_kernelILi64ELi64ELi64EEvPKfS1_S1_PfiiiifE8K_shared+4076];
	fma.rn.f32 	%f22436, %f22310, %f14089, %f22436;
	@%p1243 bra 	$L__BB0_1114;
	setp.eq.s32 	%p1244, %r3, 46;
	ld.shared.f32 	%f14090, [_ZZ32flash_attention_v2_causal_kernelILi64ELi64ELi64EEvPKfS1_S1_PfiiiifE8K_shared+4080];
	fma.rn.f32 	%f22436, %f22309, %f14090, %f22436;
	@%p1244 bra 	$L__BB0_1114;
	setp.eq.s32 	%p1245, %r3, 47;
	ld.shared.f32 	%f14091, [_ZZ32flash_attention_v2_causal_kernelILi64ELi64ELi64EEvPKfS1_S1_PfiiiifE8K_shared+4084];
	fma.rn.f32 	%f22436, %f22308, %f14091, %f22436;
	@%p1245 bra 	$L__BB0_1114;
	setp.eq.s32 	%p1246, %r3, 48;
	ld.shared.f32 	%f14092, [_ZZ32flash_attention_v2_causal_kernelILi64ELi64ELi64EEvPKfS1_S1_PfiiiifE8K_shared+4088];
	fma.rn.f32 	%f22436, %f22307, %f14092, %f22436;
	@%p1246 bra 	$L__BB0_1114;
	setp.eq.s32 	%p1247, %r3, 49;
	ld.shared.f32 	%f14093, [_ZZ32flash_attention_v2_causal_kernelILi64ELi64ELi64EEvPKfS1_S1_PfiiiifE8K_shared+4092];
	fma.rn.f32 	%f22436, %f22306, %f14093, %f22436;
	@%p1247 bra 	$L__BB0_1114;
	setp.eq.s32 	%p1248, %r3, 50;
	ld.shared.f32 	%f14094, [_ZZ32flash_attention_v2_causal_kernelILi64ELi64ELi64EEvPKfS1_S1_PfiiiifE8K_shared+4096];
	fma.rn.f32 	%f22436, %f22305, %f14094, %f22436;
	@%p1248 bra 	$L__BB0_1114;
	setp.eq.s32 	%p1249, %r3, 51;
	ld.shared.f32 	%f14095, [_ZZ32flash_attention_v2_causal_kernelILi64ELi64ELi64EEvPKfS1_S1_PfiiiifE8K_shared+4100];
	fma.rn.f32 	%f22436, %f22304, %f14095, %f22436;
	@%p1249 bra 	$L__BB0_1114;
	setp.eq.s32 	%p1250, %r3, 52;
	ld.shared.f32 	%f14096, [_ZZ32flash_attention_v2_causal_kernelILi64ELi64ELi64EEvPKfS1_S1_PfiiiifE8K_shared+4104];
	fma.rn.f32 	%f22436, %f22303, %f14096, %f22436;
	@%p1250 bra 	$L__BB0_1114;
	setp.eq.s32 	%p1251, %r3, 53;
	ld.shared.f32 	%f14097, [_ZZ32flash_attention_v2_causal_kernelILi64ELi64ELi64EEvPKfS1_S1_PfiiiifE8K_shared+4108];
	fma.rn.f32 	%f22436, %f22302, %f14097, %f22436;
	@%p1251 bra 	$L__BB0_1114;
	setp.eq.s32 	%p1252, %r3, 54;
	ld.shared.f32 	%f14098, [_ZZ32flash_attention_v2_causal_kernelILi64ELi64ELi64EEvPKfS1_S1_PfiiiifE8K_shared+4112];
	fma.rn.f32 	%f22436, %f22301, %f14098, %f22436;
	@%p1252 bra 	$L__BB0_1114;
	setp.eq.s32 	%p1253, %r3, 55;
	ld.shared.f32 	%f14099, [_ZZ32flash_attention_v2_causal_kernelILi64ELi64ELi64EEvPKfS1_S1_PfiiiifE8K_shared+4116];
	fma.rn.f32 	%f22436, %f22300, %f14099, %f22436;
	@%p1253 bra 	$L__BB0_1114;
	setp.eq.s32 	%p1254, %r3, 56;
	ld.shared.f32 	%f14100, [_ZZ32flash_attention_v2_causal_kernelILi64ELi64ELi64EEvPKfS1_S1_PfiiiifE8K_shared+4120];
	fma.rn.f32 	%f22436, %f22299, %f14100, %f22436;
	@%p1254 bra 	$L__BB0_1114;
	setp.eq.s32 	%p1255, %r3, 57;
	ld.shared.f32 	%f14101, [_ZZ32flash_attention_v2_causal_kernelILi64ELi64ELi64EEvPKfS1_S1_PfiiiifE8K_shared+4124];
	fma.rn.f32 	%f22436, %f22298, %f14101, %f22436;
	@%p1255 bra 	$L__BB0_1114;
	setp.eq.s32 	%p1256, %r3, 58;
	ld.shared.f32 	%f14102, [_ZZ32flash_attention_v2_causal_kernelILi64ELi64ELi64EEvPKfS1_S1_PfiiiifE8K_shared+4128];
	fma.rn.f32 	%f22436, %f22297, %f14102, %f22436;
	@%p1256 bra 	$L__BB0_1114;
	setp.eq.s32 	%p1257, %r3, 59;
	ld.shared.f32 	%f14103, [_ZZ32flash_attention_v2_causal_kernelILi64ELi64ELi64EEvPKfS1_S1_PfiiiifE8K_shared+4132];
	fma.rn.f32 	%f22436, %f22296, %f14103, %f22436;
	@%p1257 bra 	$L__BB0_1114;
	setp.eq.s32 	%p1258, %r3, 60;
	ld.shared.f32 	%f14104, [_ZZ32flash_attention_v2_causal_kernelILi64ELi64ELi64EEvPKfS1_S1_PfiiiifE8K_shared+4136];
	fma.rn.f32 	%f22436, %f22295, %f14104, %f22436;
	@%p1258 bra 	$L__BB0_1114;
	setp.eq.s32 	%p1259, %r3, 61;
	ld.shared.f32 	%f14105, [_ZZ32flash_attention_v2_causal_kernelILi64ELi64ELi64EEvPKfS1_S1_PfiiiifE8K_shared+4140];
	fma.rn.f32 	%f22436, %f22294, %f14105, %f22436;
	@%p1259 bra 	$L__BB0_1114;
	setp.eq.s32 	%p1260, %r3, 62;
	ld.shared.f32 	%f14106, [_ZZ32flash_attention_v2_causal_kernelILi64ELi64ELi64EEvPKfS1_S1_PfiiiifE8K_shared+4144];
	fma.rn.f32 	%f22436, %f22293, %f14106, %f22436;
	@%p1260 bra 	$L__BB0_1114;
	setp.eq.s32 	%p1261, %r3, 63;
	ld.shared.f32 	%f14107, [_ZZ32flash_attention_v2_causal_kernelILi64ELi64ELi64EEvPKfS1_S1_PfiiiifE8K_shared+4148];
	fma.rn.f32 	%f22436, %f22292, %f14107, %f22436;
	@%p1261 bra 	$L__BB0_1114;
	ld.shared.f32 	%f14108, [_ZZ32flash_attention_v2_causal_kernelILi64ELi64ELi64EEvPKfS1_S1_PfiiiifE8K_shared+4152];
	fma.rn.f32 	%f22436, %f22291, %f14108, %f22436;
$L__BB0_1114:
	ld.param.u32 	%r1334, [_Z32flash_attention_v2_causal_kernelILi64ELi64ELi64EEvPKfS1_S1_Pfiiiif_param_6];
	shl.b32 	%r254, %r1581, 6;
	or.b32  	%r255, %r254, 16;
	setp.ge.s32 	%p1262, %r255, %r1334;
	mov.u32 	%r256, %ctaid.x;
	shl.b32 	%r257, %r256, 6;
	mov.u32 	%r258, %tid.x;
	and.b32  	%r259, %r258, 63;
	or.b32  	%r260, %r257, %r259;
	setp.gt.u32 	%p1263, %r255, %r260;
	mov.f32 	%f22437, 0fFF7FFFFF;
	or.pred  	%p1264, %p1262, %p1263;
	@%p1264 bra 	$L__BB0_1179;
	ld.param.u32 	%r1466, [_Z32flash_attention_v2_causal_kernelILi64ELi64ELi64EEvPKfS1_S1_Pfiiiif_param_7];
	setp.eq.s32 	%p1265, %r1466, 1;
	ld.shared.f32 	%f14110, [_ZZ32flash_attention_v2_causal_kernelILi64ELi64ELi64EEvPKfS1_S1_PfiiiifE8K_shared+4160];
	fma.rn.f32 	%f22437, %f22354, %f14110, 0f00000000;
	@%p1265 bra 	$L__BB0_1179;
	setp.eq.s32 	%p1266, %r3, 2;
	ld.shared.f32 	%f14111, [_ZZ32flash_attention_v2_causal_kernelILi64ELi64ELi64EEvPKfS1_S1_PfiiiifE8K_shared+4164];
	fma.rn.f32 	%f22437, %f22353, %f14111, %f22437;
	@%p1266 bra 	$L__BB0_1179;
	setp.eq.s32 	%p1267, %r3, 3;
	ld.shared.f32 	%f14112, [_ZZ32flash_attention_v2_causal_kernelILi64ELi64ELi64EEvPKfS1_S1_PfiiiifE8K_shared+4168];
	fma.rn.f32 	%f22437, %f22352, %f14112, %f22437;
	@%p1267 bra 	$L__BB0_1179;
	setp.eq.s32 	%p1268, %r3, 4;
	ld.shared.f32 	%f14113, [_ZZ32flash_attention_v2_causal_kernelILi64ELi64ELi64EEvPKfS1_S1_PfiiiifE8K_shared+4172];
	fma.rn.f32 	%f22437, %f22351, %f14113, %f22437;
	@%p1268 bra 	$L__BB0_1179;
	setp.eq.s32 	%p1269, %r3, 5;
	ld.shared.f32 	%f14114, [_ZZ32flash_attention_v2_causal_kernelILi64ELi64ELi64EEvPKfS1_S1_PfiiiifE8K_shared+4176];
	fma.rn.f32 	%f22437, %f22350, %f14114, %f22437;
	@%p1269 bra 	$L__BB0_1179;
	setp.eq.s32 	%p1270, %r3, 6;
	ld.shared.f32 	%f14115, [_ZZ32flash_attention_v2_causal_kernelILi64ELi64ELi64EEvPKfS1_S1_PfiiiifE8K_shared+4180];
	fma.rn.f32 	%f22437, %f22349, %f14115, %f22437;
	@%p1270 bra 	$L__BB0_1179;
	setp.eq.s32 	%p1271, %r3, 7;
	ld.shared.f32 	%f14116, [_ZZ32flash_attention_v2_causal_kernelILi64ELi64ELi64EEvPKfS1_S1_PfiiiifE8K_shared+4184];
	fma.rn.f32 	%f22437, %f22348, %f14116, %f22437;
	@%p1271 bra 	$L__BB0_1179;
	setp.eq.s32 	%p1272, %r3, 8;
	ld.shared.f32 	%f14117, [_ZZ32flash_attention_v2_causal_kernelILi64ELi64ELi64EEvPKfS1_S1_PfiiiifE8K_shared+4188];
	fma.rn.f32 	%f22437, %f22347, %f14117, %f22437;
	@%p1272 bra 	$L__BB0_1179;
	setp.eq.s32 	%p1273, %r3, 9;
	ld.shared.f32 	%f14118, [_ZZ32flash_attention_v2_causal_kernelILi64ELi64ELi64EEvPKfS1_S1_PfiiiifE8K_shared+4192];
	fma.rn.f32 	%f22437, %f22346, %f14118, %f22437;
	@%p1273 bra 	$L__BB0_1179;
	setp.eq.s32 	%p1274, %r3, 10;
	ld.shared.f32 	%f14119, [_ZZ32flash_attention_v2_causal_kernelILi64ELi64ELi64EEvPKfS1_S1_PfiiiifE8K_shared+4196];
	fma.rn.f32 	%f22437, %f22345, %f14119, %f22437;
	@%p1274 bra 	$L__BB0_1179;
	setp.eq.s32 	%p1275, %r3, 11;
	ld.shared.f32 	%f14120, [_ZZ32flash_attention_v2_causal_kernelILi64ELi64ELi64EEvPKfS1_S1_PfiiiifE8K_shared+4200];
	fma.rn.f32 	%f22437, %f22344, %f14120, %f22437;
	@%p1275 bra 	$L__BB0_1179;
	setp.eq.s32 	%p1276, %r3, 12;
	ld.shared.f32 	%f14121, [_ZZ32flash_attention_v2_causal_kernelILi64ELi64ELi64EEvPKfS1_S1_PfiiiifE8K_shared+4204];
	fma.rn.f32 	%f22437, %f22343, %f14121, %f22437;
	@%p1276 bra 	$L__BB0_1179;
	setp.eq.s32 	%p1277, %r3, 13;
	ld.shared.f32 	%f14122, [_ZZ32flash_attention_v2_causal_kernelILi64ELi64ELi64EEvPKfS1_S1_PfiiiifE8K_shared+4208];
	fma.rn.f32 	%f22437, %f22342, %f14122, %f22437;
	@%p1277 bra 	$L__BB0_1179;
	setp.eq.s32 	%p1278, %r3, 14;
	ld.shared.f32 	%f14123, [_ZZ32flash_attention_v2_causal_kernelILi64ELi64ELi64EEvPKfS1_S1_PfiiiifE8K_shared+4212];
	fma.rn.f32 	%f22437, %f22341, %f14123, %f22437;
	@%p1278 bra 	$L__BB0_1179;
	setp.eq.s32 	%p1279, %r3, 15;
	ld.shared.f32 	%f14124, [_ZZ32flash_attention_v2_causal_kernelILi64ELi64ELi64EEvPKfS1_S1_PfiiiifE8K_shared+4216];
	fma.rn.f32 	%f22437, %f22340, %f14124, %f22437;
	@%p1279 bra 	$L__BB0_1179;
	setp.eq.s32 	%p1280, %r3, 16;
	ld.shared.f32 	%f14125, [_ZZ32flash_attention_v2_causal_kernelILi64ELi64ELi64EEvPKfS1_S1_PfiiiifE8K_shared+4220];
	fma.rn.f32 	%f22437, %f22339, %f14125, %f22437;
	@%p1280 bra 	$L__BB0_1179;
	setp.eq.s32 	%p1281, %r3, 17;
	ld.shared.f32 	%f14126, [_ZZ32flash_attention_v2_causal_kernelILi64ELi64ELi64EEvPKfS1_S1_PfiiiifE8K_shared+4224];
	fma.rn.f32 	%f22437, %f22338, %f14126, %f22437;
	@%p1281 bra 	$L__BB0_1179;
	setp.eq.s32 	%p1282, %r3, 18;
	ld.shared.f32 	%f14127, [_ZZ32flash_attention_v2_causal_kernelILi64ELi64ELi64EEvPKfS1_S1_PfiiiifE8K_shared+4228];
	fma.rn.f32 	%f22437, %f22337, %f14127, %f22437;
	@%p1282 bra 	$L__BB0_1179;
	setp.eq.s32 	%p1283, %r3, 19;
	ld.shared.f32 	%f14128, [_ZZ32flash_attention_v2_causal_kernelILi64ELi64ELi64EEvPKfS1_S1_PfiiiifE8K_shared+4232];
	fma.rn.f32 	%f22437, %f22336, %f14128, %f22437;
	@%p1283 bra 	$L__BB0_1179;
	setp.eq.s32 	%p1284, %r3, 20;
	ld.shared.f32 	%f14129, [_ZZ32flash_attention_v2_causal_kernelILi64ELi64ELi64EEvPKfS1_S1_PfiiiifE8K_shared+4236];
	fma.rn.f32 	%f22437, %f22335, %f14129, %f22437;
	@%p1284 bra 	$L__BB0_1179;
	setp.eq.s32 	%p1285, %r3, 21;
	ld.shared.f32 	%f14130, [_ZZ32flash_attention_v2_causal_kernelILi64ELi64ELi64EEvPKfS1_S1_PfiiiifE8K_shared+4240];
	fma.rn.f32 	%f22437, %f22334, %f14130, %f22437;
	@%p1285 bra 	$L__BB0_1179;
	setp.eq.s32 	%p1286, %r3, 22;
	ld.shared.f32 	%f14131, [_ZZ32flash_attention_v2_causal_kernelILi64ELi64ELi64EEvPKfS1_S1_PfiiiifE8K_shared+4244];
	fma.rn.f32 	%f22437, %f22333, %f14131, %f22437;
	@%p1286 bra 	$L__BB0_1179;
	setp.eq.s32 	%p1287, %r3, 23;
	ld.shared.f32 	%f14132, [_ZZ32flash_attention_v2_causal_kernelILi64ELi64ELi64EEvPKfS1_S1_PfiiiifE8K_shared+4248];
	fma.rn.f32 	%f22437, %f22332, %f14132, %f22437;
	@%p1287 bra 	$L__BB0_1179;
	setp.eq.s32 	%p1288, %r3, 24;
	ld.shared.f32 	%f14133, [_ZZ32flash_attention_v2_causal_kernelILi64ELi64ELi64EEvPKfS1_S1_PfiiiifE8K_shared+4252];
	fma.rn.f32 	%f22437, %f22331, %f14133, %f22437;
	@%p1288 bra 	$L__BB0_1179;
	setp.eq.s32 	%p1289, %r3, 25;
	ld.shared.f32 	%f14134, [_ZZ32flash_attention_v2_causal_kernelILi64ELi64ELi64EEvPKfS1_S1_PfiiiifE8K_shared+4256];
	fma.rn.f32 	%f22437, %f22330, %f14134, %f22437;
	@%p1289 bra 	$L__BB0_1179;
	setp.eq.s32 	%p1290, %r3, 26;
	ld.shared.f32 	%f14135, [_ZZ32flash_attention_v2_causal_kernelILi64ELi64ELi64EEvPKfS1_S1_PfiiiifE8K_shared+4260];
	fma.rn.f32 	%f22437, %f22329, %f14135, %f22437;
	@%p1290 bra 	$L__BB0_1179;
	setp.eq.s32 	%p1291, %r3, 27;
	ld.shared.f32 	%f14136, [_ZZ32flash_attention_v2_causal_kernelILi64ELi64ELi64EEvPKfS1_S1_PfiiiifE8K_shared+4264];
	fma.rn.f32 	%f22437, %f22328, %f14136, %f22437;
	@%p1291 bra 	$L__BB0_1179;
	setp.eq.s32 	%p1292, %r3, 28;
	ld.shared.f32 	%f14137, [_ZZ32flash_attention_v2_causal_kernelILi64ELi64ELi64EEvPKfS1_S1_PfiiiifE8K_shared+4268];
	fma.rn.f32 	%f22437, %f22327, %f14137, %f22437;
	@%p1292 bra 	$L__BB0_1179;
	setp.eq.s32 	%p1293, %r3, 29;
	ld.shared.f32 	%f14138, [_ZZ32flash_attention_v2_causal_kernelILi64ELi64ELi64EEvPKfS1_S1_PfiiiifE8K_shared+4272];
	fma.rn.f32 	%f22437, %f22326, %f14138, %f22437;
	@%p1293 bra 	$L__BB0_1179;
	setp.eq.s32 	%p1294, %r3, 30;
	ld.shared.f32 	%f14139, [_ZZ32flash_attention_v2_causal_kernelILi64ELi64ELi64EEvPKfS1_S1_PfiiiifE8K_shared+4276];
	fma.rn.f32 	%f22437, %f22325, %f14139, %f22437;
	@%p1294 bra 	$L__BB0_1179;
	setp.eq.s32 	%p1295, %r3, 31;
	ld.shared.f32 	%f14140, [_ZZ32flash_attention_v2_causal_kernelILi64ELi64ELi64EEvPKfS1_S1_PfiiiifE8K_shared+4280];
	fma.rn.f32 	%f22437, %f22324, %f14140, %f22437;
	@%p1295 bra 	$L__BB0_1179;
	setp.eq.s32 	%p1296, %r3, 32;
	ld.shared.f32 	%f14141, [_ZZ32flash_attention_v2_causal_kernelILi64ELi64ELi64EEvPKfS1_S1_PfiiiifE8K_shared+4284];
	fma.rn.f32 	%f22437, %f22323, %f14141, %f22437;
	@%p1296 bra 	$L__BB0_1179;
	setp.eq.s32 	%p1297, %r3, 33;
	ld.shared.f32 	%f14142, [_ZZ32flash_attention_v2_causal_kernelILi64ELi64ELi64EEvPKfS1_S1_PfiiiifE8K_shared+4288];
	fma.rn.f32 	%f22437, %f22322, %f14142, %f22437;
	@%p1297 bra 	$L__BB0_1179;
	setp.eq.s32 	%p1298, %r3, 34;
	ld.shared.f32 	%f14143, [_ZZ32flash_attention_v2_causal_kernelILi64ELi64ELi64EEvPKfS1_S1_PfiiiifE8K_shared+4292];
	fma.rn.f32 	%f22437, %f22321, %f14143, %f22437;
	@%p1298 bra 	$L__BB0_1179;
	setp.eq.s32 	%p1299, %r3, 35;
	ld.shared.f32 	%f14144, [_ZZ32flash_attention_v2_causal_kernelILi64ELi64ELi64EEvPKfS1_S1_PfiiiifE8K_shared+4296];
	fma.rn.f32 	%f22437, %f22320, %f14144, %f22437;
	@%p1299 bra 	$L__BB0_1179;
	setp.eq.s32 	%p1300, %r3, 36;
	ld.shared.f32 	%f14145, [_ZZ32flash_attention_v2_causal_kernelILi64ELi64ELi64EEvPKfS1_S1_PfiiiifE8K_shared+4300];
	fma.rn.f32 	%f22437, %f22319, %f14145, %f22437;
	@%p1300 bra 	$L__BB0_1179;
	setp.eq.s32 	%p1301, %r3, 37;
	ld.shared.f32 	%f14146, [_ZZ32flash_attention_v2_causal_kernelILi64ELi64ELi64EEvPKfS1_S1_PfiiiifE8K_shared+4304];
	fma.rn.f32 	%f22437, %f22318, %f14146, %f22437;
	@%p1301 bra 	$L__BB0_1179;
	setp.eq.s32 	%p1302, %r3, 38;
	ld.shared.f32 	%f14147, [_ZZ32flash_attention_v2_causal_kernelILi64ELi64ELi64EEvPKfS1_S1_PfiiiifE8K_shared+4308];
	fma.rn.f32 	%f22437, %f22317, %f14147, %f22437;
	@%p1302 bra 	$L__BB0_1179;
	setp.eq.s32 	%p1303, %r3, 39;
	ld.shared.f32 	%f14148, [_ZZ32flash_attention_v2_causal_kernelILi64ELi64ELi64EEvPKfS1_S1_PfiiiifE8K_shared+4312];
	fma.rn.f32 	%f22437, %f22316, %f14148, %f22437;
	@%p1303 bra 	$L__BB0_1179;
	setp.eq.s32 	%p1304, %r3, 40;
	ld.shared.f32 	%f14149, [_ZZ32flash_attention_v2_causal_kernelILi64ELi64ELi64EEvPKfS1_S1_PfiiiifE8K_shared+4316];
	fma.rn.f32 	%f22437, %f22315, %f14149, %f22437;
	@%p1304 bra 	$L__BB0_1179;
	setp.eq.s32 	%p1305, %r3, 41;
	ld.shared.f32 	%f14150, [_ZZ32flash_attention_v2_causal_kernelILi64ELi64ELi64EEvPKfS1_S1_PfiiiifE8K_shared+4320];
	fma.rn.f32 	%f22437, %f22314, %f14150, %f22437;
	@%p1305 bra 	$L__BB0_1179;
	setp.eq.s32 	%p1306, %r3, 42;
	ld.shared.f32 	%f14151, [_ZZ32flash_attention_v2_causal_kernelILi64ELi64ELi64EEvPKfS1_S1_PfiiiifE8K_shared+4324];
	fma.rn.f32 	%f22437, %f22313, %f14151, %f22437;
	@%p1306 bra 	$L__BB0_1179;
	setp.eq.s32 	%p1307, %r3, 43;
	ld.shared.f32 	%f14152, [_ZZ32flash_attention_v2_causal_kernelILi64ELi64ELi64EEvPKfS1_S1_PfiiiifE8K_shared+4328];
	fma.rn.f32 	%f22437, %f22312, %f14152, %f22437;
	@%p1307 bra 	$L__BB0_1179;
	setp.eq.s32 	%p1308, %r3, 44;
	ld.shared.f32 	%f14153, [_ZZ32flash_attention_v2_causal_kernelILi64ELi64ELi64EEvPKfS1_S1_PfiiiifE8K_shared+4332];
	fma.rn.f32 	%f22437, %f22311, %f14153, %f22437;
	@%p1308 bra 	$L__BB0_1179;
	setp.eq.s32 	%p1309, %r3, 45;
	ld.shared.f32 	%f14154, [_ZZ32flash_attention_v2_causal_kernelILi64ELi64ELi64EEvPKfS1_S1_PfiiiifE8K_shared+4336];
	fma.rn.f32 	%f22437, %f22310, %f14154, %f22437;
	@%p1309 bra 	$L__BB0_1179;
	setp.eq.s32 	%p1310, %r3, 46;
	ld.shared.f32 	%f14155, [_ZZ32flash_attention_v2_causal_kernelILi64ELi64ELi64EEvPKfS1_S1_PfiiiifE8K_shared+4340];
	fma.rn.f32 	%f22437, %f22309, %f14155, %f22437;
	@%p1310 bra 	$L__BB0_1179;
	setp.eq.s32 	%p1311, %r3, 47;
	ld.shared.f32 	%f14156, [_ZZ32flash_attention_v2_causal_kernelILi64ELi64ELi64EEvPKfS1_S1_PfiiiifE8K_shared+4344];
	fma.rn.f32 	%f22437, %f22308, %f14156, %f22437;
	@%p1311 bra 	$L__BB0_1179;
	setp.eq.s32 	%p1312, %r3, 48;
	ld.shared.f32 	%f14157, [_ZZ32flash_attention_v2_causal_kernelILi64ELi64ELi64EEvPKfS1_S1_PfiiiifE8K_shared+4348];
	fma.rn.f32 	%f22437, %f22307, %f14157, %f22437;
	@%p1312 bra 	$L__BB0_1179;
	setp.eq.s32 	%p1313, %r3, 49;
	ld.shared.f32 	%f14158, [_ZZ32flash_attention_v2_causal_kernelILi64ELi64ELi64EEvPKfS1_S1_PfiiiifE8K_shared+4352];
	fma.rn.f32 	%f22437, %f22306, %f14158, %f22437;
	@%p1313 bra 	$L__BB0_1179;
	setp.eq.s32 	%p1314, %r3, 50;
	ld.shared.f32 	%f14159, [_ZZ32flash_attention_v2_causal_kernelILi64ELi64ELi64EEvPKfS1_S1_PfiiiifE8K_shared+4356];
	fma.rn.f32 	%f22437, %f22305, %f14159, %f22437;
	@%p1314 bra 	$L__BB0_1179;
	setp.eq.s32 	%p1315, %r3, 51;
	ld.shared.f32 	%f14160, [_ZZ32flash_attention_v2_causal_kernelILi64ELi64ELi64EEvPKfS1_S1_PfiiiifE8K_shared+4360];
	fma.rn.f32 	%f22437, %f22304, %f14160, %f22437;
	@%p1315 bra 	$L__BB0_1179;
	setp.eq.s32 	%p1316, %r3, 52;
	ld.shared.f32 	%f14161, [_ZZ32flash_attention_v2_causal_kernelILi64ELi64ELi64EEvPKfS1_S1_PfiiiifE8K_shared+4364];
	fma.rn.f32 	%f22437, %f22303, %f14161, %f22437;
	@%p1316 bra 	$L__BB0_1179;
	setp.eq.s32 	%p1317, %r3, 53;
	ld.shared.f32 	%f14162, [_ZZ32flash_attention_v2_causal_kernelILi64ELi64ELi64EEvPKfS1_S1_PfiiiifE8K_shared+4368];
	fma.rn.f32 	%f22437, %f22302, %f14162, %f22437;
	@%p1317 bra 	$L__BB0_1179;
	setp.eq.s32 	%p1318, %r3, 54;
	ld.shared.f32 	%f14163, [_ZZ32flash_attention_v2_causal_kernelILi64ELi64ELi64EEvPKfS1_S1_PfiiiifE8K_shared+4372];
	fma.rn.f32 	%f22437, %f22301, %f14163, %f22437;
	@%p1318 bra 	$L__BB0_1179;
	setp.eq.s32 	%p1319, %r3, 55;
	ld.shared.f32 	%f14164, [_ZZ32flash_attention_v2_causal_kernelILi64ELi64ELi64EEvPKfS1_S1_PfiiiifE8K_shared+4376];
	fma.rn.f32 	%f22437, %f22300, %f14164, %f22437;
	@%p1319 bra 	$L__BB0_1179;
	setp.eq.s32 	%p1320, %r3, 56;
	ld.shared.f32 	%f14165, [_ZZ32flash_attention_v2_causal_kernelILi64ELi64ELi64EEvPKfS1_S1_PfiiiifE8K_shared+4380];
	fma.rn.f32 	%f22437, %f22299, %f14165, %f22437;
	@%p1320 bra 	$L__BB0_1179;
	setp.eq.s32 	%p1321, %r3, 57;
	ld.shared.f32 	%f14166, [_ZZ32flash_attention_v2_causal_kernelILi64ELi64ELi64EEvPKfS1_S1_PfiiiifE8K_shared+4384];
	fma.rn.f32 	%f22437, %f22298, %f14166, %f22437;
	@%p1321 bra 	$L__BB0_1179;
	setp.eq.s32 	%p1322, %r3, 58;
	ld.shared.f32 	%f14167, [_ZZ32flash_attention_v2_causal_kernelILi64ELi64ELi64EEvPKfS1_S1_PfiiiifE8K_shared+4388];
	fma.rn.f32 	%f22437, %f22297, %f14167, %f22437;
	@%p1322 bra 	$L__BB0_1179;
	setp.eq.s32 	%p1323, %r3, 59;
	ld.shared.f32 	%f14168, [_ZZ32flash_attention_v2_causal_kernelILi64ELi64ELi64EEvPKfS1_S1_PfiiiifE8K_shared+4392];
	fma.rn.f32 	%f22437, %f22296, %f14168, %f22437;
	@%p1323 bra 	$L__BB0_1179;
	setp.eq.s32 	%p1324, %r3, 60;
	ld.shared.f32 	%f14169, [_ZZ32flash_attention_v2_causal_kernelILi64ELi64ELi64EEvPKfS1_S1_PfiiiifE8K_shared+4396];
	fma.rn.f32 	%f22437, %f22295, %f14169, %f22437;
	@%p1324 bra 	$L__BB0_1179;
	setp.eq.s32 	%p1325, %r3, 61;
	ld.shared.f32 	%f14170, [_ZZ32flash_attention_v2_causal_kernelILi64ELi64ELi64EEvPKfS1_S1_PfiiiifE8K_shared+4400];
	fma.rn.f32 	%f22437, %f22294, %f14170, %f22437;
	@%p1325 bra 	$L__BB0_1179;
	setp.eq.s32 	%p1326, %r3, 62;
	ld.shared.f32 	%f14171, [_ZZ32flash_attention_v2_causal_kernelILi64ELi64ELi64EEvPKfS1_S1_PfiiiifE8K_shared+4404];
	fma.rn.f32 	%f22437, %f22293, %f14171, %f22437;
	@%p1326 bra 	$L__BB0_1179;
	setp.eq.s32 	%p1327, %r3, 63;
	ld.shared.f32 	%f14172, [_ZZ32flash_attention_v2_causal_kernelILi64ELi64ELi64EEvPKfS1_S1_PfiiiifE8K_shared+4408];
	fma.rn.f32 	%f22437, %f22292, %f14172, %f22437;
	@%p1327 bra 	$L__BB0_1179;
	ld.shared.f32 	%f14173, [_ZZ32flash_attention_v2_causal_kernelILi64ELi64ELi64EEvPKfS1_S1_PfiiiifE8K_shared+4412];
	fma.rn.f32 	%f22437, %f22291, %f14173, %f22437;
$L__BB0_1179:
	ld.param.u32 	%r1335, [_Z32flash_attention_v2_causal_kernelILi64ELi64ELi64EEvPKfS1_S1_Pfiiiif_param_6];
	shl.b32 	%r262, %r1581, 6;
	or.b32  	%r263, %r262, 17;
	setp.ge.s32 	%p1328, %r263, %r1335;
	mov.u32 	%r264, %ctaid.x;
	shl.b32 	%r265, %r264, 6;
	mov.u32 	%r266, %tid.x;
	and.b32  	%r267, %r266, 63;
	or.b32  	%r268, %r265, %r267;
	setp.gt.u32 	%p1329, %r263, %r268;
	mov.f32 	%f22438, 0fFF7FFFFF;
	or.pred  	%p1330, %p1328, %p1329;
	@%p1330 bra 	$L__BB0_1244;
	ld.param.u32 	%r1467, [_Z32flash_attention_v2_causal_kernelILi64ELi64ELi64EEvPKfS1_S1_Pfiiiif_param_7];
	setp.eq.s32 	%p1331, %r1467, 1;
	ld.shared.f32 	%f14175, [_ZZ32flash_attention_v2_causal_kernelILi64ELi64ELi64EEvPKfS1_S1_PfiiiifE8K_shared+4420];
	fma.rn.f32 	%f22438, %f22354, %f14175, 0f00000000;
	@%p1331 bra 	$L__BB0_1244;
	setp.eq.s32 	%p1332, %r3, 2;
	ld.shared.f32 	%f14176, [_ZZ32flash_attention_v2_causal_kernelILi64ELi64ELi64EEvPKfS1_S1_PfiiiifE8K_shared+4424];
	fma.rn.f32 	%f22438, %f22353, %f14176, %f22438;
	@%p1332 bra 	$L__BB0_1244;
	setp.eq.s32 	%p1333, %r3, 3;
	ld.shared.f32 	%f14177, [_ZZ32flash_attention_v2_causal_kernelILi64ELi64ELi64EEvPKfS1_S1_PfiiiifE8K_shared+4428];
	fma.rn.f32 	%f22438, %f22352, %f14177, %f22438;
	@%p1333 bra 	$L__BB0_1244;
	setp.eq.s32 	%p1334, %r3, 4;
	ld.shared.f32 	%f14178, [_ZZ32flash_attention_v2_causal_kernelILi64ELi64ELi64EEvPKfS1_S1_PfiiiifE8K_shared+4432];
	fma.rn.f32 	%f22438, %f22351, %f14178, %f22438;
	@%p1334 bra 	$L__BB0_1244;
	setp.eq.s32 	%p1335, %r3, 5;
	ld.shared.f32 	%f14179, [_ZZ32flash_attention_v2_causal_kernelILi64ELi64ELi64EEvPKfS1_S1_PfiiiifE8K_shared+4436];
	fma.rn.f32 	%f22438, %f22350, %f14179, %f22438;
	@%p1335 bra 	$L__BB0_1244;
	setp.eq.s32 	%p1336, %r3, 6;
	ld.shared.f32 	%f14180, [_ZZ32flash_attention_v2_causal_kernelILi64ELi64ELi64EEvPKfS1_S1_PfiiiifE8K_shared+4440];
	fma.rn.f32 	%f22438, %f22349, %f14180, %f22438;
	@%p1336 bra 	$L__BB0_1244;
	setp.eq.s32 	%p1337, %r3, 7;
	ld.shared.f32 	%f14181, [_ZZ32flash_attention_v2_causal_kernelILi64ELi64ELi64EEvPKfS1_S1_PfiiiifE8K_shared+4444];
	fma.rn.f32 	%f22438, %f22348, %f14181, %f22438;
	@%p1337 bra 	$L__BB0_1244;
	setp.eq.s32 	%p1338, %r3, 8;
	ld.shared.f32 	%f14182, [_ZZ32flash_attention_v2_causal_kernelILi64ELi64ELi64EEvPKfS1_S1_PfiiiifE8K_shared+4448];
	fma.rn.f32 	%f22438, %f22347, %f14182, %f22438;
	@%p1338 bra 	$L__BB0_1244;
	setp.eq.s32 	%p1339, %r3, 9;
	ld.shared.f32 	%f14183, [_ZZ32flash_attention_v2_causal_kernelILi64ELi64ELi64EEvPKfS1_S1_PfiiiifE8K_shared+4452];
	fma.rn.f32 	%f22438, %f22346, %f14183, %f22438;
	@%p1339 bra 	$L__BB0_1244;
	setp.eq.s32 	%p1340, %r3, 10;
	ld.shared.f32 	%f14184, [_ZZ32flash_attention_v2_causal_kernelILi64ELi64ELi64EEvPKfS1_S1_PfiiiifE8K_shared+4456];
	fma.rn.f32 	%f22438, %f22345, %f14184, %f22438;
	@%p1340 bra 	$L__BB0_1244;
	setp.eq.s32 	%p1341, %r3, 11;
	ld.shared.f32 	%f14185, [_ZZ32flash_attention_v2_causal_kernelILi64ELi64ELi64EEvPKfS1_S1_PfiiiifE8K_shared+4460];
	fma.rn.f32 	%f22438, %f22344, %f14185, %f22438;
	@%p1341 bra 	$L__BB0_1244;
	setp.eq.s32 	%p1342, %r3, 12;
	ld.shared.f32 	%f14186, [_ZZ32flash_attention_v2_causal_kernelILi64ELi64ELi64EEvPKfS1_S1_PfiiiifE8K_shared+4464];
	fma.rn.f32 	%f22438, %f22343, %f14186, %f22438;
	@%p1342 bra 	$L__BB0_1244;
	setp.eq.s32 	%p1343, %r3, 13;
	ld.shared.f32 	%f14187, [_ZZ32flash_attention_v2_causal_kernelILi64ELi64ELi64EEvPKfS1_S1_PfiiiifE8K_shared+4468];
	fma.rn.f32 	%f22438, %f22342, %f14187, %f22438;
	@%p1343 bra 	$L__BB0_1244;
	setp.eq.s32 	%p1344, %r3, 14;
	ld.shared.f32 	%f14188, [_ZZ32flash_attention_v2_causal_kernelILi64ELi64ELi64EEvPKfS1_S1_PfiiiifE8K_shared+4472];
	fma.rn.f32 	%f22438, %f22341, %f14188, %f22438;
	@%p1344 bra 	$L__BB0_1244;
	setp.eq.s32 	%p1345, %r3, 15;
	ld.shared.f32 	%f14189, [_ZZ32flash_attention_v2_causal_kernelILi64ELi64ELi64EEvPKfS1_S1_PfiiiifE8K_shared+4476];
	fma.rn.f32 	%f22438, %f22340, %f14189, %f22438;
	@%p1345 bra 	$L__BB0_1244;
	setp.eq.s32 	%p1346, %r3, 16;
	ld.shared.f32 	%f14190, [_ZZ32flash_attention_v2_causal_kernelILi64ELi64ELi64EEvPKfS1_S1_PfiiiifE8K_shared+4480];
	fma.rn.f32 	%f22438, %f22339, %f14190, %f22438;
	@%p1346 bra 	$L__BB0_1244;
	setp.eq.s32 	%p1347, %r3, 17;
	ld.shared.f32 	%f14191, [_ZZ32flash_attention_v2_causal_kernelILi64ELi64ELi64EEvPKfS1_S1_PfiiiifE8K_shared+4484];
	fma.rn.f32 	%f22438, %f22338, %f14191, %f22438;
	@%p1347 bra 	$L__BB0_1244;
	setp.eq.s32 	%p1348, %r3, 18;
	ld.shared.f32 	%f14192, [_ZZ32flash_attention_v2_causal_kernelILi64ELi64ELi64EEvPKfS1_S1_PfiiiifE8K_shared+4488];
	fma.rn.f32 	%f22438, %f22337, %f14192, %f22438;
	@%p1348 bra 	$L__BB0_1244;
	setp.eq.s32 	%p1349, %r3, 19;
	ld.shared.f32 	%f14193, [_ZZ32flash_attention_v2_causal_kernelILi64ELi64ELi64EEvPKfS1_S1_PfiiiifE8K_shared+4492];
	fma.rn.f32 	%f22438, %f22336, %f14193, %f22438;
	@%p1349 bra 	$L__BB0_1244;
	setp.eq.s32 	%p1350, %r3, 20;
	ld.shared.f32 	%f14194, [_ZZ32flash_attention_v2_causal_kernelILi64ELi64ELi64EEvPKfS1_S1_PfiiiifE8K_shared+4496];
	fma.rn.f32 	%f22438, %f22335, %f14194, %f22438;
	@%p1350 bra 	$L__BB0_1244;
	setp.eq.s32 	%p1351, %r3, 21;
	ld.shared.f32 	%f14195, [_ZZ32flash_attention_v2_causal_kernelILi64ELi64ELi64EEvPKfS1_S1_PfiiiifE8K_shared+4500];
	fma.rn.f32 	%f22438, %f22334, %f14195, %f22438;
	@%p1351 bra 	$L__BB0_1244;
	setp.eq.s32 	%p1352, %r3, 22;
	ld.shared.f32 	%f14196, [_ZZ32flash_attention_v2_causal_kernelILi64ELi64ELi64EEvPKfS1_S1_PfiiiifE8K_shared+4504];
	fma.rn.f32 	%f22438, %f22333, %f14196, %f22438;
	@%p1352 bra 	$L__BB0_1244;
	setp.eq.s32 	%p1353, %r3, 23;
	ld.shared.f32 	%f14197, [_ZZ32flash_attention_v2_causal_kernelILi64ELi64ELi64EEvPKfS1_S1_PfiiiifE8K_shared+4508];
	fma.rn.f32 	%f22438, %f22332, %f14197, %f22438;
	@%p1353 bra 	$L__BB0_1244;
	setp.eq.s32 	%p1354, %r3, 24;
	ld.shared.f32 	%f14198, [_ZZ32flash_attention_v2_causal_kernelILi64ELi64ELi64EEvPKfS1_S1_PfiiiifE8K_shared+4512];
	fma.rn.f32 	%f22438, %f22331, %f14198, %f22438;
	@%p1354 bra 	$L__BB0_1244;
	setp.eq.s32 	%p1355, %r3, 25;
	ld.shared.f32 	%f14199, [_ZZ32flash_attention_v2_causal_kernelILi64ELi64ELi64EEvPKfS1_S1_PfiiiifE8K_shared+4516];
	fma.rn.f32 	%f22438, %f22330, %f14199, %f22438;
	@%p1355 bra 	$L__BB0_1244;
	setp.eq.s32 	%p1356, %r3, 26;
	ld.shared.f32 	%f14200, [_ZZ32flash_attention_v2_causal_kernelILi64ELi64ELi64EEvPKfS1_S1_PfiiiifE8K_shared+4520];
	fma.rn.f32 	%f22438, %f22329, %f14200, %f22438;
	@%p1356 bra 	$L__BB0_1244;
	setp.eq.s32 	%p1357, %r3, 27;
	ld.shared.f32 	%f14201, [_ZZ32flash_attention_v2_causal_kernelILi64ELi64ELi64EEvPKfS1_S1_PfiiiifE8K_shared+4524];
	fma.rn.f32 	%f22438, %f22328, %f14201, %f22438;
	@%p1357 bra 	$L__BB0_1244;
	setp.eq.s32 	%p1358, %r3, 28;
	ld.shared.f32 	%f14202, [_ZZ32flash_attention_v2_causal_kernelILi64ELi64ELi64EEvPKfS1_S1_PfiiiifE8K_shared+4528];
	fma.rn.f32 	%f22438, %f22327, %f14202, %f22438;
	@%p1358 bra 	$L__BB0_1244;
	setp.eq.s32 	%p1359, %r3, 29;
	ld.shared.f32 	%f14203, [_ZZ32flash_attention_v2_causal_kernelILi64ELi64ELi64EEvPKfS1_S1_PfiiiifE8K_shared+4532];
	fma.rn.f32 	%f22438, %f22326, %f14203, %f22438;
	@%p1359 bra 	$L__BB0_1244;
	setp.eq.s32 	%p1360, %r3, 30;
	ld.shared.f32 	%f14204, [_ZZ32flash_attention_v2_causal_kernelILi64ELi64ELi64EEvPKfS1_S1_PfiiiifE8K_shared+4536];
	fma.rn.f32 	%f22438, %f22325, %f14204, %f22438;
	@%p1360 bra 	$L__BB0_1244;
	setp.eq.s32 	%p1361, %r3, 31;
	ld.shared.f32 	%f14205, [_ZZ32flash_attention_v2_causal_kernelILi64ELi64ELi64EEvPKfS1_S1_PfiiiifE8K_shared+4540];
	fma.rn.f32 	%f22438, %f22324, %f14205, %f22438;
	@%p1361 bra 	$L__BB0_1244;
	setp.eq.s32 	%p1362, %r3, 32;
	ld.shared.f32 	%f14206, [_ZZ32flash_attention_v2_causal_kernelILi64ELi64ELi64EEvPKfS1_S1_PfiiiifE8K_shared+4544];
	fma.rn.f32 	%f22438, %f22323, %f14206, %f22438;
	@%p1362 bra 	$L__BB0_1244;
	setp.eq.s32 	%p1363, %r3, 33;
	ld.shared.f32 	%f14207, [_ZZ32flash_attention_v2_causal_kernelILi64ELi64ELi64EEvPKfS1_S1_PfiiiifE8K_shared+4548];
	fma.rn.f32 	%f22438, %f22322, %f14207, %f22438;
	@%p1363 bra 	$L__BB0_1244;
	setp.eq.s32 	%p1364, %r3, 34;
	ld.shared.f32 	%f14208, [_ZZ32flash_attention_v2_causal_kernelILi64ELi64ELi64EEvPKfS1_S1_PfiiiifE8K_shared+4552];
	fma.rn.f32 	%f22438, %f22321, %f14208, %f22438;
	@%p1364 bra 	$L__BB0_1244;
	setp.eq.s32 	%p1365, %r3, 35;
	ld.shared.f32 	%f14209, [_ZZ32flash_attention_v2_causal_kernelILi64ELi64ELi64EEvPKfS1_S1_PfiiiifE8K_shared+4556];
	fma.rn.f32 	%f22438, %f22320, %f14209, %f22438;
	@%p1365 bra 	$L__BB0_1244;
	setp.eq.s32 	%p1366, %r3, 36;
	ld.shared.f32 	%f14210, [_ZZ32flash_attention_v2_causal_kernelILi64ELi64ELi64EEvPKfS1_S1_PfiiiifE8K_shared+4560];
	fma.rn.f32 	%f22438, %f22319, %f14210, %f22438;
	@%p1366 bra 	$L__BB0_1244;
	setp.eq.s32 	%p1367, %r3, 37;
	ld.shared.f32 	%f14211, [_ZZ32flash_attention_v2_causal_kernelILi64ELi64ELi64EEvPKfS1_S1_PfiiiifE8K_shared+4564];
	fma.rn.f32 	%f22438, %f22318, %f14211, %f22438;
	@%p1367 bra 	$L__BB0_1244;
	setp.eq.s32 	%p1368, %r3, 38;
	ld.shared.f32 	%f14212, [_ZZ32flash_attention_v2_causal_kernelILi64ELi64ELi64EEvPKfS1_S1_PfiiiifE8K_shared+4568];
	fma.rn.f32 	%f22438, %f22317, %f14212, %f22438;
	@%p1368 bra 	$L__BB0_1244;
	setp.eq.s32 	%p1369, %r3, 39;
	ld.shared.f32 	%f14213, [_ZZ32flash_attention_v2_causal_kernelILi64ELi64ELi64EEvPKfS1_S1_PfiiiifE8K_shared+4572];
	fma.rn.f32 	%f22438, %f22316, %f14213, %f22438;
	@%p1369 bra 	$L__BB0_1244;
	setp.eq.s32 	%p1370, %r3, 40;
	ld.shared.f32 	%f14214, [_ZZ32flash_attention_v2_causal_kernelILi64ELi64ELi64EEvPKfS1_S1_PfiiiifE8K_shared+4576];
	fma.rn.f32 	%f22438, %f22315, %f14214, %f22438;
	@%p1370 bra 	$L__BB0_1244;
	setp.eq.s32 	%p1371, %r3, 41;
	ld.shared.f32 	%f14215, [_ZZ32flash_attention_v2_causal_kernelILi64ELi64ELi64EEvPKfS1_S1_PfiiiifE8K_shared+4580];
	fma.rn.f32 	%f22438, %f22314, %f14215, %f22438;
	@%p1371 bra 	$L__BB0_1244;
	setp.eq.s32 	%p1372, %r3, 42;
	ld.shared.f32 	%f14216, [_ZZ32flash_attention_v2_causal_kernelILi64ELi64ELi64EEvPKfS1_S1_PfiiiifE8K_shared+4584];
	fma.rn.f32 	%f22438, %f22313, %f14216, %f22438;
	@%p1372 bra 	$L__BB0_1244;
	setp.eq.s32 	%p1373, %r3, 43;
	ld.shared.f32 	%f14217, [_ZZ32flash_attention_v2_causal_kernelILi64ELi64ELi64EEvPKfS1_S1_PfiiiifE8K_shared+4588];
	fma.rn.f32 	%f22438, %f22312, %f14217, %f22438;
	@%p1373 bra 	$L__BB0_1244;
	setp.eq.s32 	%p1374, %r3, 44;
	ld.shared.f32 	%f14218, [_ZZ32flash_attention_v2_causal_kernelILi64ELi64ELi64EEvPKfS1_S1_PfiiiifE8K_shared+4592];
	fma.rn.f32 	%f22438, %f22311, %f14218, %f22438;
	@%p1374 bra 	$L__BB0_1244;
	setp.eq.s32 	%p1375, %r3, 45;
	ld.shared.f32 	%f14219, [_ZZ32flash_attention_v2_causal_kernelILi64ELi64ELi64EEvPKfS1_S1_PfiiiifE8K_shared+4596];
	fma.rn.f32 	%f22438, %f22310, %f14219, %f22438;
	@%p1375 bra 	$L__BB0_1244;
	setp.eq.s32 	%p1376, %r3, 46;
	ld.shared.f32 	%f14220, [_ZZ32flash_attention_v2_causal_kernelILi64ELi64ELi64EEvPKfS1_S1_PfiiiifE8K_shared+4600];
	fma.rn.f32 	%f22438, %f22309, %f14220, %f22438;
	@%p1376 bra 	$L__BB0_1244;
	setp.eq.s32 	%p1377, %r3, 47;
	ld.shared.f32 	%f14221, [_ZZ32flash_attention_v2_causal_kernelILi64ELi64ELi64EEvPKfS1_S1_PfiiiifE8K_shared+4604];
	fma.rn.f32 	%f22438, %f22308, %f14221, %f22438;
	@%p1377 bra 	$L__BB0_1244;
	setp.eq.s32 	%p1378, %r3, 48;
	ld.shared.f32 	%f14222, [_ZZ32flash_attention_v2_causal_kernelILi64ELi64ELi64EEvPKfS1_S1_PfiiiifE8K_shared+4608];
	fma.rn.f32 	%f22438, %f22307, %f14222, %f22438;
	@%p1378 bra 	$L__BB0_1244;
	setp.eq.s32 	%p1379, %r3, 49;
	ld.shared.f32 	%f14223, [_ZZ32flash_attention_v2_causal_kernelILi64ELi64ELi64EEvPKfS1_S1_PfiiiifE8K_shared+4612];
	fma.rn.f32 	%f22438, %f22306, %f14223, %f22438;
	@%p1379 bra 	$L__BB0_1244;
	setp.eq.s32 	%p1380, %r3, 50;
	ld.shared.f32 	%f14224, [_ZZ32flash_attention_v2_causal_kernelILi64ELi64ELi64EEvPKfS1_S1_PfiiiifE8K_shared+4616];
	fma.rn.f32 	%f22438, %f22305, %f14224, %f22438;
	@%p1380 bra 	$L__BB0_1244;
	setp.eq.s32 	%p1381, %r3, 51;
	ld.shared.f32 	%f14225, [_ZZ32flash_attention_v2_causal_kernelILi64ELi64ELi64EEvPKfS1_S1_PfiiiifE8K_shared+4620];
	fma.rn.f32 	%f22438, %f22304, %f14225, %f22438;
	@%p1381 bra 	$L__BB0_1244;
	setp.eq.s32 	%p1382, %r3, 52;
	ld.shared.f32 	%f14226, [_ZZ32flash_attention_v2_causal_kernelILi64ELi64ELi64EEvPKfS1_S1_PfiiiifE8K_shared+4624];
	fma.rn.f32 	%f22438, %f22303, %f14226, %f22438;
	@%p1382 bra 	$L__BB0_1244;
	setp.eq.s32 	%p1383, %r3, 53;
	ld.shared.f32 	%f14227, [_ZZ32flash_attention_v2_causal_kernelILi64ELi64ELi64EEvPKfS1_S1_PfiiiifE8K_shared+4628];
	fma.rn.f32 	%f22438, %f22302, %f14227, %f22438;
	@%p1383 bra 	$L__BB0_1244;
	setp.eq.s32 	%p1384, %r3, 54;
	ld.shared.f32 	%f14228, [_ZZ32flash_attention_v2_causal_kernelILi64ELi64ELi64EEvPKfS1_S1_PfiiiifE8K_shared+4632];
	fma.rn.f32 	%f22438, %f22301, %f14228, %f22438;
	@%p1384 bra 	$L__BB0_1244;
	setp.eq.s32 	%p1385, %r3, 55;
	ld.shared.f32 	%f14229, [_ZZ32flash_attention_v2_causal_kernelILi64ELi64ELi64EEvPKfS1_S1_PfiiiifE8K_shared+4636];
	fma.rn.f32 	%f22438, %f22300, %f14229, %f22438;
	@%p1385 bra 	$L__BB0_1244;
	setp.eq.s32 	%p1386, %r3, 56;
	ld.shared.f32 	%f14230, [_ZZ32flash_attention_v2_causal_kernelILi64ELi64ELi64EEvPKfS1_S1_PfiiiifE8K_shared+4640];
	fma.rn.f32 	%f22438, %f22299, %f14230, %f22438;
	@%p1386 bra 	$L__BB0_1244;
	setp.eq.s32 	%p1387, %r3, 57;
	ld.shared.f32 	%f14231, [_ZZ32flash_attention_v2_causal_kernelILi64ELi64ELi64EEvPKfS1_S1_PfiiiifE8K_shared+4644];
	fma.rn.f32 	%f22438, %f22298, %f14231, %f22438;
	@%p1387 bra 	$L__BB0_1244;
	setp.eq.s32 	%p1388, %r3, 58;
	ld.shared.f32 	%f14232, [_ZZ32flash_attention_v2_causal_kernelILi64ELi64ELi64EEvPKfS1_S1_PfiiiifE8K_shared+4648];
	fma.rn.f32 	%f22438, %f22297, %f14232, %f22438;
	@%p1388 bra 	$L__BB0_1244;
	setp.eq.s32 	%p1389, %r3, 59;
	ld.shared.f32 	%f14233, [_ZZ32flash_attention_v2_causal_kernelILi64ELi64ELi64EEvPKfS1_S1_PfiiiifE8K_shared+4652];
	fma.rn.f32 	%f22438, %f22296, %f14233, %f22438;
	@%p1389 bra 	$L__BB0_1244;
	setp.eq.s32 	%p1390, %r3, 60;
	ld.shared.f32 	%f14234, [_ZZ32flash_attention_v2_causal_kernelILi64ELi64ELi64EEvPKfS1_S1_PfiiiifE8K_shared+4656];
	fma.rn.f32 	%f22438, %f22295, %f14234, %f22438;
	@%p1390 bra 	$L__BB0_1244;
	setp.eq.s32 	%p1391, %r3, 61;
	ld.shared.f32 	%f14235, [_ZZ32flash_attention_v2_causal_kernelILi64ELi64ELi64EEvPKfS1_S1_PfiiiifE8K_shared+4660];
	fma.rn.f32 	%f22438, %f22294, %f14235, %f22438;
	@%p1391 bra 	$L__BB0_1244;
	setp.eq.s32 	%p1392, %r3, 62;
	ld.shared.f32 	%f14236, [_ZZ32flash_attention_v2_causal_kernelILi64ELi64ELi64EEvPKfS1_S1_PfiiiifE8K_shared+4664];
	fma.rn.f32 	%f22438, %f22293, %f14236, %f22438;
	@%p1392 bra 	$L__BB0_1244;
	setp.eq.s32 	%p1393, %r3, 63;
	ld.shared.f32 	%f14237, [_ZZ32flash_attention_v2_causal_kernelILi64ELi64ELi64EEvPKfS1_S1_PfiiiifE8K_shared+4668];
	fma.rn.f32 	%f22438, %f22292, %f14237, %f22438;
	@%p1393 bra 	$L__BB0_1244;
	ld.shared.f32 	%f14238, [_ZZ32flash_attention_v2_causal_kernelILi64ELi64ELi64EEvPKfS1_S1_PfiiiifE8K_shared+4672];
	fma.rn.f32 	%f22438, %f22291, %f14238, %f22438;
$L__BB0_1244:
	ld.param.u32 	%r1336, [_Z32flash_attention_v2_causal_kernelILi64ELi64ELi64EEvPKfS1_S1_Pfiiiif_param_6];
	shl.b32 	%r270, %r1581, 6;
	or.b32  	%r271, %r270, 18;
	setp.ge.s32 	%p1394, %r271, %r1336;
	mov.u32 	%r272, %ctaid.x;
	shl.b32 	%r273, %r272, 6;
	mov.u32 	%r274, %tid.x;
	and.b32  	%r275, %r274, 63;
	or.b32  	%r276, %r273, %r275;
	setp.gt.u32 	%p1395, %r271, %r276;
	mov.f32 	%f22439, 0fFF7FFFFF;
	or.pred  	%p1396, %p1394, %p1395;
	@%p1396 bra 	$L__BB0_1309;
	ld.param.u32 	%r1468, [_Z32flash_attention_v2_causal_kernelILi64ELi64ELi64EEvPKfS1_S1_Pfiiiif_param_7];
	setp.eq.s32 	%p1397, %r1468, 1;
	ld.shared.f32 	%f14240, [_ZZ32flash_attention_v2_causal_kernelILi64ELi64ELi64EEvPKfS1_S1_PfiiiifE8K_shared+4680];
	fma.rn.f32 	%f22439, %f22354, %f14240, 0f00000000;
	@%p1397 bra 	$L__BB0_1309;
	setp.eq.s32 	%p1398, %r3, 2;
	ld.shared.f32 	%f14241, [_ZZ32flash_attention_v2_causal_kernelILi64ELi64ELi64EEvPKfS1_S1_PfiiiifE8K_shared+4684];
	fma.rn.f32 	%f22439, %f22353, %f14241, %f22439;
	@%p1398 bra 	$L__BB0_1309;
	setp.eq.s32 	%p1399, %r3, 3;
	ld.shared.f32 	%f14242, [_ZZ32flash_attention_v2_causal_kernelILi64ELi64ELi64EEvPKfS1_S1_PfiiiifE8K_shared+4688];
	fma.rn.f32 	%f22439, %f22352, %f14242, %f22439;
	@%p1399 bra 	$L__BB0_1309;
	setp.eq.s32 	%p1400, %r3, 4;
	ld.shared.f32 	%f14243, [_ZZ32flash_attention_v2_causal_kernelILi64ELi64ELi64EEvPKfS1_S1_PfiiiifE8K_shared+4692];
	fma.rn.f32 	%f22439, %f22351, %f14243, %f22439;
	@%p1400 bra 	$L__BB0_1309;
	setp.eq.s32 	%p1401, %r3, 5;
	ld.shared.f32 	%f14244, [_ZZ32flash_attention_v2_causal_kernelILi64ELi64ELi64EEvPKfS1_S1_PfiiiifE8K_shared+4696];
	fma.rn.f32 	%f22439, %f22350, %f14244, %f22439;
	@%p1401 bra 	$L__BB0_1309;
	setp.eq.s32 	%p1402, %r3, 6;
	ld.shared.f32 	%f14245, [_ZZ32flash_attention_v2_causal_kernelILi64ELi64ELi64EEvPKfS1_S1_PfiiiifE8K_shared+4700];
	fma.rn.f32 	%f22439, %f22349, %f14245, %f22439;
	@%p1402 bra 	$L__BB0_1309;
	setp.eq.s32 	%p1403, %r3, 7;
	ld.shared.f32 	%f14246, [_ZZ32flash_attention_v2_causal_kernelILi64ELi64ELi64EEvPKfS1_S1_PfiiiifE8K_shared+4704];
	fma.rn.f32 	%f22439, %f22348, %f14246, %f22439;
	@%p1403 bra 	$L__BB0_1309;
	setp.eq.s32 	%p1404, %r3, 8;
	ld.shared.f32 	%f14247, [_ZZ32flash_attention_v2_causal_kernelILi64ELi64ELi64EEvPKfS1_S1_PfiiiifE8K_shared+4708];
	fma.rn.f32 	%f22439, %f22347, %f14247, %f22439;
	@%p1404 bra 	$L__BB0_1309;
	setp.eq.s32 	%p1405, %r3, 9;
	ld.shared.f32 	%f14248, [_ZZ32flash_attention_v2_causal_kernelILi64ELi64ELi64EEvPKfS1_S1_PfiiiifE8K_shared+4712];
	fma.rn.f32 	%f22439, %f22346, %f14248, %f22439;
	@%p1405 bra 	$L__BB0_1309;
	setp.eq.s32 	%p1406, %r3, 10;
	ld.shared.f32 	%f14249, [_ZZ32flash_attention_v2_causal_kernelILi64ELi64ELi64EEvPKfS1_S1_PfiiiifE8K_shared+4716];
	fma.rn.f32 	%f22439, %f22345, %f14249, %f22439;
	@%p1406 bra 	$L__BB0_1309;
	setp.eq.s32 	%p1407, %r3, 11;
	ld.shared.f32 	%f14250, [_ZZ32flash_attention_v2_causal_kernelILi64ELi64ELi64EEvPKfS1_S1_PfiiiifE8K_shared+4720];
	fma.rn.f32 	%f22439, %f22344, %f14250, %f22439;
	@%p1407 bra 	$L__BB0_1309;
	setp.eq.s32 	%p1408, %r3, 12;
	ld.shared.f32 	%f14251, [_ZZ32flash_attention_v2_causal_kernelILi64ELi64ELi64EEvPKfS1_S1_PfiiiifE8K_shared+4724];
	fma.rn.f32 	%f22439, %f22343, %f14251, %f22439;
	@%p1408 bra 	$L__BB0_1309;
	setp.eq.s32 	%p1409, %r3, 13;
	ld.shared.f32 	%f14252, [_ZZ32flash_attention_v2_causal_kernelILi64ELi64ELi64EEvPKfS1_S1_PfiiiifE8K_shared+4728];
	fma.rn.f32 	%f22439, %f22342, %f14252, %f22439;
	@%p1409 bra 	$L__BB0_1309;
	setp.eq.s32 	%p1410, %r3, 14;
	ld.shared.f32 	%f14253, [_ZZ32flash_attention_v2_causal_kernelILi64ELi64ELi64EEvPKfS1_S1_PfiiiifE8K_shared+4732];
	fma.rn.f32 	%f22439, %f22341, %f14253, %f22439;
	@%p1410 bra 	$L__BB0_1309;
	setp.eq.s32 	%p1411, %r3, 15;
	ld.shared.f32 	%f14254, [_ZZ32flash_attention_v2_causal_kernelILi64ELi64ELi64EEvPKfS1_S1_PfiiiifE8K_shared+4736];
	fma.rn.f32 	%f22439, %f22340, %f14254, %f22439;
	@%p1411 bra 	$L__BB0_1309;
	setp.eq.s32 	%p1412, %r3, 16;
	ld.shared.f32 	%f14255, [_ZZ32flash_attention_v2_causal_kernelILi64ELi64ELi64EEvPKfS1_S1_PfiiiifE8K_shared+4740];
	fma.rn.f32 	%f22439, %f22339, %f14255, %f22439;
	@%p1412 bra 	$L__BB0_1309;
	setp.eq.s32 	%p1413, %r3, 17;
	ld.shared.f32 	%f14256, [_ZZ32flash_attention_v2_causal_kernelILi64ELi64ELi64EEvPKfS1_S1_PfiiiifE8K_shared+4744];
	fma.rn.f32 	%f22439, %f22338, %f14256, %f22439;
	@%p1413 bra 	$L__BB0_1309;
	setp.eq.s32 	%p1414, %r3, 18;
	ld.shared.f32 	%f14257, [_ZZ32flash_attention_v2_causal_kernelILi64ELi64ELi64EEvPKfS1_S1_PfiiiifE8K_shared+4748];
	fma.rn.f32 	%f22439, %f22337, %f14257, %f22439;
	@%p1414 bra 	$L__BB0_1309;
	setp.eq.s32 	%p1415, %r3, 19;
	ld.shared.f32 	%f14258, [_ZZ32flash_attention_v2_causal_kernelILi64ELi64ELi64EEvPKfS1_S1_PfiiiifE8K_shared+4752];
	fma.rn.f32 	%f22439, %f22336, %f14258, %f22439;
	@%p1415 bra 	$L__BB0_1309;
	setp.eq.s32 	%p1416, %r3, 20;
	ld.shared.f32 	%f14259, [_ZZ32flash_attention_v2_causal_kernelILi64ELi64ELi64EEvPKfS1_S1_PfiiiifE8K_shared+4756];
	fma.rn.f32 	%f22439, %f22335, %f14259, %f22439;
	@%p1416 bra 	$L__BB0_1309;
	setp.eq.s32 	%p1417, %r3, 21;
	ld.shared.f32 	%f14260, [_ZZ32flash_attention_v2_causal_kernelILi64ELi64ELi64EEvPKfS1_S1_PfiiiifE8K_shared+4760];
	fma.rn.f32 	%f22439, %f22334, %f14260, %f22439;
	@%p1417 bra 	$L__BB0_1309;
	setp.eq.s32 	%p1418, %r3, 22;
	ld.shared.f32 	%f14261, [_ZZ32flash_attention_v2_causal_kernelILi64ELi64ELi64EEvPKfS1_S1_PfiiiifE8K_shared+4764];
	fma.rn.f32 	%f22439, %f22333, %f14261, %f22439;
	@%p1418 bra 	$L__BB0_1309;
	setp.eq.s32 	%p1419, %r3, 23;
	ld.shared.f32 	%f14262, [_ZZ32flash_attention_v2_causal_kernelILi64ELi64ELi64EEvPKfS1_S1_PfiiiifE8K_shared+4768];
	fma.rn.f32 	%f22439, %f22332, %f14262, %f22439;
	@%p1419 bra 	$L__BB0_1309;
	setp.eq.s32 	%p1420, %r3, 24;
	ld.shared.f32 	%f14263, [_ZZ32flash_attention_v2_causal_kernelILi64ELi64ELi64EEvPKfS1_S1_PfiiiifE8K_shared+4772];
	fma.rn.f32 	%f22439, %f22331, %f14263, %f22439;
	@%p1420 bra 	$L__BB0_1309;
	setp.eq.s32 	%p1421, %r3, 25;
	ld.shared.f32 	%f14264, [_ZZ32flash_attention_v2_causal_kernelILi64ELi64ELi64EEvPKfS1_S1_PfiiiifE8K_shared+4776];
	fma.rn.f32 	%f22439, %f22330, %f14264, %f22439;
	@%p1421 bra 	$L__BB0_1309;
	setp.eq.s32 	%p1422, %r3, 26;
	ld.shared.f32 	%f14265, [_ZZ32flash_attention_v2_causal_kernelILi64ELi64ELi64EEvPKfS1_S1_PfiiiifE8K_shared+4780];
	fma.rn.f32 	%f22439, %f22329, %f14265, %f22439;
	@%p1422 bra 	$L__BB0_1309;
	setp.eq.s32 	%p1423, %r3, 27;
	ld.shared.f32 	%f14266, [_ZZ32flash_attention_v2_causal_kernelILi64ELi64ELi64EEvPKfS1_S1_PfiiiifE8K_shared+4784];
	fma.rn.f32 	%f22439, %f22328, %f14266, %f22439;
	@%p1423 bra 	$L__BB0_1309;
	setp.eq.s32 	%p1424, %r3, 28;
	ld.shared.f32 	%f14267, [_ZZ32flash_attention_v2_causal_kernelILi64ELi64ELi64EEvPKfS1_S1_PfiiiifE8K_shared+4788];
	fma.rn.f32 	%f22439, %f22327, %f14267, %f22439;
	@%p1424 bra 	$L__BB0_1309;
	setp.eq.s32 	%p1425, %r3, 29;
	ld.shared.f32 	%f14268, [_ZZ32flash_attention_v2_causal_kernelILi64ELi64ELi64EEvPKfS1_S1_PfiiiifE8K_shared+4792];
	fma.rn.f32 	%f22439, %f22326, %f14268, %f22439;
	@%p1425 bra 	$L__BB0_1309;
	setp.eq.s32 	%p1426, %r3, 30;
	ld.shared.f32 	%f14269, [_ZZ32flash_attention_v2_causal_kernelILi64ELi64ELi64EEvPKfS1_S1_PfiiiifE8K_shared+4796];
	fma.rn.f32 	%f22439, %f22325, %f14269, %f22439;
	@%p1426 bra 	$L__BB0_1309;
	setp.eq.s32 	%p1427, %r3, 31;
	ld.shared.f32 	%f14270, [_ZZ32flash_attention_v2_causal_kernelILi64ELi64ELi64EEvPKfS1_S1_PfiiiifE8K_shared+4800];
	fma.rn.f32 	%f22439, %f22324, %f14270, %f22439;
	@%p1427 bra 	$L__BB0_1309;
	setp.eq.s32 	%p1428, %r3, 32;
	ld.shared.f32 	%f14271, [_ZZ32flash_attention_v2_causal_kernelILi64ELi64ELi64EEvPKfS1_S1_PfiiiifE8K_shared+4804];
	fma.rn.f32 	%f22439, %f22323, %f14271, %f22439;
	@%p1428 bra 	$L__BB0_1309;
	setp.eq.s32 	%p1429, %r3, 33;
	ld.shared.f32 	%f14272, [_ZZ32flash_attention_v2_causal_kernelILi64ELi64ELi64EEvPKfS1_S1_PfiiiifE8K_shared+4808];
	fma.rn.f32 	%f22439, %f22322, %f14272, %f22439;
	@%p1429 bra 	$L__BB0_1309;
	setp.eq.s32 	%p1430, %r3, 34;
	ld.shared.f32 	%f14273, [_ZZ32flash_attention_v2_causal_kernelILi64ELi64ELi64EEvPKfS1_S1_PfiiiifE8K_shared+4812];
	fma.rn.f32 	%f22439, %f22321, %f14273, %f22439;
	@%p1430 bra 	$L__BB0_1309;
	setp.eq.s32 	%p1431, %r3, 35;
	ld.shared.f32 	%f14274, [_ZZ32flash_attention_v2_causal_kernelILi64ELi64ELi64EEvPKfS1_S1_PfiiiifE8K_shared+4816];
	fma.rn.f32 	%f22439, %f22320, %f14274, %f22439;
	@%p1431 bra 	$L__BB0_1309;
	setp.eq.s32 	%p1432, %r3, 36;
	ld.shared.f32 	%f14275, [_ZZ32flash_attention_v2_causal_kernelILi64ELi64ELi64EEvPKfS1_S1_PfiiiifE8K_shared+4820];
	fma.rn.f32 	%f22439, %f22319, %f14275, %f22439;
	@%p1432 bra 	$L__BB0_1309;
	setp.eq.s32 	%p1433, %r3, 37;
	ld.shared.f32 	%f14276, [_ZZ32flash_attention_v2_causal_kernelILi64ELi64ELi64EEvPKfS1_S1_PfiiiifE8K_shared+4824];
	fma.rn.f32 	%f22439, %f22318, %f14276, %f22439;
	@%p1433 bra 	$L__BB0_1309;
	setp.eq.s32 	%p1434, %r3, 38;
	ld.shared.f32 	%f14277, [_ZZ32flash_attention_v2_causal_kernelILi64ELi64ELi64EEvPKfS1_S1_PfiiiifE8K_shared+4828];
	fma.rn.f32 	%f22439, %f22317, %f14277, %f22439;
	@%p1434 bra 	$L__BB0_1309;
	setp.eq.s32 	%p1435, %r3, 39;
	ld.shared.f32 	%f14278, [_ZZ32flash_attention_v2_causal_kernelILi64ELi64ELi64EEvPKfS1_S1_PfiiiifE8K_shared+4832];
	fma.rn.f32 	%f22439, %f22316, %f14278, %f22439;
	@%p1435 bra 	$L__BB0_1309;
	setp.eq.s32 	%p1436, %r3, 40;
	ld.shared.f32 	%f14279, [_ZZ32flash_attention_v2_causal_kernelILi64ELi64ELi64EEvPKfS1_S1_PfiiiifE8K_shared+4836];
	fma.rn.f32 	%f22439, %f22315, %f14279, %f22439;
	@%p1436 bra 	$L__BB0_1309;
	setp.eq.s32 	%p1437, %r3, 41;
	ld.shared.f32 	%f14280, [_ZZ32flash_attention_v2_causal_kernelILi64ELi64ELi64EEvPKfS1_S1_PfiiiifE8K_shared+4840];
	fma.rn.f32 	%f22439, %f22314, %f14280, %f22439;
	@%p1437 bra 	$L__BB0_1309;
	setp.eq.s32 	%p1438, %r3, 42;
	ld.shared.f32 	%f14281, [_ZZ32flash_attention_v2_causal_kernelILi64ELi64ELi64EEvPKfS1_S1_PfiiiifE8K_shared+4844];
	fma.rn.f32 	%f22439, %f22313, %f14281, %f22439;
	@%p1438 bra 	$L__BB0_1309;
	setp.eq.s32 	%p1439, %r3, 43;
	ld.shared.f32 	%f14282, [_ZZ32flash_attention_v2_causal_kernelILi64ELi64ELi64EEvPKfS1_S1_PfiiiifE8K_shared+4848];
	fma.rn.f32 	%f22439, %f22312, %f14282, %f22439;
	@%p1439 bra 	$L__BB0_1309;
	setp.eq.s32 	%p1440, %r3, 44;
	ld.shared.f32 	%f14283, [_ZZ32flash_attention_v2_causal_kernelILi64ELi64ELi64EEvPKfS1_S1_PfiiiifE8K_shared+4852];
	fma.rn.f32 	%f22439, %f22311, %f14283, %f22439;
	@%p1440 bra 	$L__BB0_1309;
	setp.eq.s32 	%p1441, %r3, 45;
	ld.shared.f32 	%f14284, [_ZZ32flash_attention_v2_causal_kernelILi64ELi64ELi64EEvPKfS1_S1_PfiiiifE8K_shared+4856];
	fma.rn.f32 	%f22439, %f22310, %f14284, %f22439;
	@%p1441 bra 	$L__BB0_1309;
	setp.eq.s32 	%p1442, %r3, 46;
	ld.shared.f32 	%f14285, [_ZZ32flash_attention_v2_causal_kernelILi64ELi64ELi64EEvPKfS1_S1_PfiiiifE8K_shared+4860];
	fma.rn.f32 	%f22439, %f22309, %f14285, %f22439;
	@%p1442 bra 	$L__BB0_1309;
	setp.eq.s32 	%p1443, %r3, 47;
	ld.shared.f32 	%f14286, [_ZZ32flash_attention_v2_causal_kernelILi64ELi64ELi64EEvPKfS1_S1_PfiiiifE8K_shared+4864];
	fma.rn.f32 	%f22439, %f22308, %f14286, %f22439;
	@%p1443 bra 	$L__BB0_1309;
	setp.eq.s32 	%p1444, %r3, 48;
	ld.shared.f32 	%f14287, [_ZZ32flash_attention_v2_causal_kernelILi64ELi64ELi64EEvPKfS1_S1_PfiiiifE8K_shared+4868];
	fma.rn.f32 	%f22439, %f22307, %f14287, %f22439;
	@%p1444 bra 	$L__BB0_1309;
	setp.eq.s32 	%p1445, %r3, 49;
	ld.shared.f32 	%f14288, [_ZZ32flash_attention_v2_causal_kernelILi64ELi64ELi64EEvPKfS1_S1_PfiiiifE8K_shared+4872];
	fma.rn.f32 	%f22439, %f22306, %f14288, %f22439;
	@%p1445 bra 	$L__BB0_1309;
	setp.eq.s32 	%p1446, %r3, 50;
	ld.shared.f32 	%f14289, [_ZZ32flash_attention_v2_causal_kernelILi64ELi64ELi64EEvPKfS1_S1_PfiiiifE8K_shared+4876];
	fma.rn.f32 	%f22439, %f22305, %f14289, %f22439;
	@%p1446 bra 	$L__BB0_1309;
	setp.eq.s32 	%p1447, %r3, 51;
	ld.shared.f32 	%f14290, [_ZZ32flash_attention_v2_causal_kernelILi64ELi64ELi64EEvPKfS1_S1_PfiiiifE8K_shared+4880];
	fma.rn.f32 	%f22439, %f22304, %f14290, %f22439;
	@%p1447 bra 	$L__BB0_1309;
	setp.eq.s32 	%p1448, %r3, 52;
	ld.shared.f32 	%f14291, [_ZZ32flash_attention_v2_causal_kernelILi64ELi64ELi64EEvPKfS1_S1_PfiiiifE8K_shared+4884];
	fma.rn.f32 	%f22439, %f22303, %f14291, %f22439;
	@%p1448 bra 	$L__BB0_1309;
	setp.eq.s32 	%p1449, %r3, 53;
	ld.shared.f32 	%f14292, [_ZZ32flash_attention_v2_causal_kernelILi64ELi64ELi64EEvPKfS1_S1_PfiiiifE8K_shared+4888];
	fma.rn.f32 	%f22439, %f22302, %f14292, %f22439;
	@%p1449 bra 	$L__BB0_1309;
	setp.eq.s32 	%p1450, %r3, 54;
	ld.shared.f32 	%f14293, [_ZZ32flash_attention_v2_causal_kernelILi64ELi64ELi64EEvPKfS1_S1_PfiiiifE8K_shared+4892];
	fma.rn.f32 	%f22439, %f22301, %f14293, %f22439;
	@%p1450 bra 	$L__BB0_1309;
	setp.eq.s32 	%p1451, %r3, 55;
	ld.shared.f32 	%f14294, [_ZZ32flash_attention_v2_causal_kernelILi64ELi64ELi64EEvPKfS1_S1_PfiiiifE8K_shared+4896];
	fma.rn.f32 	%f22439, %f22300, %f14294, %f22439;
	@%p1451 bra 	$L__BB0_1309;
	setp.eq.s32 	%p1452, %r3, 56;
	ld.shared.f32 	%f14295, [_ZZ32flash_attention_v2_causal_kernelILi64ELi64ELi64EEvPKfS1_S1_PfiiiifE8K_shared+4900];
	fma.rn.f32 	%f22439, %f22299, %f14295, %f22439;
	@%p1452 bra 	$L__BB0_1309;
	setp.eq.s32 	%p1453, %r3, 57;
	ld.shared.f32 	%f14296, [_ZZ32flash_attention_v2_causal_kernelILi64ELi64ELi64EEvPKfS1_S1_PfiiiifE8K_shared+4904];
	fma.rn.f32 	%f22439, %f22298, %f14296, %f22439;
	@%p1453 bra 	$L__BB0_1309;
	setp.eq.s32 	%p1454, %r3, 58;
	ld.shared.f32 	%f14297, [_ZZ32flash_attention_v2_causal_kernelILi64ELi64ELi64EEvPKfS1_S1_PfiiiifE8K_shared+4908];
	fma.rn.f32 	%f22439, %f22297, %f14297, %f22439;
	@%p1454 bra 	$L__BB0_1309;
	setp.eq.s32 	%p1455, %r3, 59;
	ld.shared.f32 	%f14298, [_ZZ32flash_attention_v2_causal_kernelILi64ELi64ELi64EEvPKfS1_S1_PfiiiifE8K_shared+4912];
	fma.rn.f32 	%f22439, %f22296, %f14298, %f22439;
	@%p1455 bra 	$L__BB0_1309;
	setp.eq.s32 	%p1456, %r3, 60;
	ld.shared.f32 	%f14299, [_ZZ32flash_attention_v2_causal_kernelILi64ELi64ELi64EEvPKfS1_S1_PfiiiifE8K_shared+4916];
	fma.rn.f32 	%f22439, %f22295, %f14299, %f22439;
	@%p1456 bra 	$L__BB0_1309;
	setp.eq.s32 	%p1457, %r3, 61;
	ld.shared.f32 	%f14300, [_ZZ32flash_attention_v2_causal_kernelILi64ELi64ELi64EEvPKfS1_S1_PfiiiifE8K_shared+4920];
	fma.rn.f32 	%f22439, %f22294, %f14300, %f22439;
	@%p1457 bra 	$L__BB0_1309;
	setp.eq.s32 	%p1458, %r3, 62;
	ld.shared.f32 	%f14301, [_ZZ32flash_attention_v2_causal_kernelILi64ELi64ELi64EEvPKfS1_S1_PfiiiifE8K_shared+4924];
	fma.rn.f32 	%f22439, %f22293, %f14301, %f22439;
	@%p1458 bra 	$L__BB0_1309;
	setp.eq.s32 	%p1459, %r3, 63;
	ld.shared.f32 	%f14302, [_ZZ32flash_attention_v2_causal_kernelILi64ELi64ELi64EEvPKfS1_S1_PfiiiifE8K_shared+4928];
	fma.rn.f32 	%f22439, %f22292, %f14302, %f22439;
	@%p1459 bra 	$L__BB0_1309;
	ld.shared.f32 	%f14303, [_ZZ32flash_attention_v2_causal_kernelILi64ELi64ELi64EEvPKfS1_S1_PfiiiifE8K_shared+4932];
	fma.rn.f32 	%f22439, %f22291, %f14303, %f22439;
$L__BB0_1309:
	ld.param.u32 	%r1337, [_Z32flash_attention_v2_causal_kernelILi64ELi64ELi64EEvPKfS1_S1_Pfiiiif_param_6];
	shl.b32 	%r278, %r1581, 6;
	or.b32  	%r279, %r278, 19;
	setp.ge.s32 	%p1460, %r279, %r1337;
	mov.u32 	%r280, %ctaid.x;
	shl.b32 	%r281, %r280, 6;
	mov.u32 	%r282, %tid.x;
	and.b32  	%r283, %r282, 63;
	or.b32  	%r284, %r281, %r283;
	setp.gt.u32 	%p1461, %r279, %r284;
	mov.f32 	%f22440, 0fFF7FFFFF;
	or.pred  	%p1462, %p1460, %p1461;
	@%p1462 bra 	$L__BB0_1374;
	ld.param.u32 	%r1469, [_Z32flash_attention_v2_causal_kernelILi64ELi64ELi64EEvPKfS1_S1_Pfiiiif_param_7];
	setp.eq.s32 	%p1463, %r1469, 1;
	ld.shared.f32 	%f14305, [_ZZ32flash_attention_v2_causal_kernelILi64ELi64ELi64EEvPKfS1_S1_PfiiiifE8K_shared+4940];
	fma.rn.f32 	%f22440, %f22354, %f14305, 0f00000000;
	@%p1463 bra 	$L__BB0_1374;
	setp.eq.s32 	%p1464, %r3, 2;
	ld.shared.f32 	%f14306, [_ZZ32flash_attention_v2_causal_kernelILi64ELi64ELi64EEvPKfS1_S1_PfiiiifE8K_shared+4944];
	fma.rn.f32 	%f22440, %f22353, %f14306, %f22440;
	@%p1464 bra 	$L__BB0_1374;
	setp.eq.s32 	%p1465, %r3, 3;
	ld.shared.f32 	%f14307, [_ZZ32flash_attention_v2_causal_kernelILi64ELi64ELi64EEvPKfS1_S1_PfiiiifE8K_shared+4948];
	fma.rn.f32 	%f22440, %f22352, %f14307, %f22440;
	@%p1465 bra 	$L__BB0_1374;
	setp.eq.s32 	%p1466, %r3, 4;
	ld.shared.f32 	%f14308, [_ZZ32flash_attention_v2_causal_kernelILi64ELi64ELi64EEvPKfS1_S1_PfiiiifE8K_shared+4952];
	fma.rn.f32 	%f22440, %f22351, %f14308, %f22440;
	@%p1466 bra 	$L__BB0_1374;
	setp.eq.s32 	%p1467, %r3, 5;
	ld.shared.f32 	%f14309, [_ZZ32flash_attention_v2_causal_kernelILi64ELi64ELi64EEvPKfS1_S1_PfiiiifE8K_shared+4956];
	fma.rn.f32 	%f22440, %f22350, %f14309, %f22440;
	@%p1467 bra 	$L__BB0_1374;
	setp.eq.s32 	%p1468, %r3, 6;
	ld.shared.f32 	%f14310, [_ZZ32flash_attention_v2_causal_kernelILi64ELi64ELi64EEvPKfS1_S1_PfiiiifE8K_shared+4960];
	fma.rn.f32 	%f22440, %f22349, %f14310, %f22440;
	@%p1468 bra 	$L__BB0_1374;
	setp.eq.s32 	%p1469, %r3, 7;
	ld.shared.f32 	%f14311, [_ZZ32flash_attention_v2_causal_kernelILi64ELi64ELi64EEvPKfS1_S1_PfiiiifE8K_shared+4964];
	fma.rn.f32 	%f22440, %f22348, %f14311, %f22440;
	@%p1469 bra 	$L__BB0_1374;
	setp.eq.s32 	%p1470, %r3, 8;
	ld.shared.f32 	%f14312, [_ZZ32flash_attention_v2_causal_kernelILi64ELi64ELi64EEvPKfS1_S1_PfiiiifE8K_shared+4968];
	fma.rn.f32 	%f22440, %f22347, %f14312, %f22440;
	@%p1470 bra 	$L__BB0_1374;
	setp.eq.s32 	%p1471, %r3, 9;
	ld.shared.f32 	%f14313, [_ZZ32flash_attention_v2_causal_kernelILi64ELi64ELi64EEvPKfS1_S1_PfiiiifE8K_shared+4972];
	fma.rn.f32 	%f22440, %f22346, %f14313, %f22440;
	@%p1471 bra 	$L__BB0_1374;
	setp.eq.s32 	%p1472, %r3, 10;
	ld.shared.f32 	%f14314, [_ZZ32flash_attention_v2_causal_kernelILi64ELi64ELi64EEvPKfS1_S1_PfiiiifE8K_shared+4976];
	fma.rn.f32 	%f22440, %f22345, %f14314, %f22440;
	@%p1472 bra 	$L__BB0_1374;
	setp.eq.s32 	%p1473, %r3, 11;
	ld.shared.f32 	%f14315, [_ZZ32flash_attention_v2_causal_kernelILi64ELi64ELi64EEvPKfS1_S1_PfiiiifE8K_shared+4980];
	fma.rn.f32 	%f22440, %f22344, %f14315, %f22440;
	@%p1473 bra 	$L__BB0_1374;
	setp.eq.s32 	%p1474, %r3, 12;
	ld.shared.f32 	%f14316, [_ZZ32flash_attention_v2_causal_kernelILi64ELi64ELi64EEvPKfS1_S1_PfiiiifE8K_shared+4984];
	fma.rn.f32 	%f22440, %f22343, %f14316, %f22440;
	@%p1474 bra 	$L__BB0_1374;
	setp.eq.s32 	%p1475, %r3, 13;
	ld.shared.f32 	%f14317, [_ZZ32flash_attention_v2_causal_kernelILi64ELi64ELi64EEvPKfS1_S1_PfiiiifE8K_shared+4988];
	fma.rn.f32 	%f22440, %f22342, %f14317, %f22440;
	@%p1475 bra 	$L__BB0_1374;
	setp.eq.s32 	%p1476, %r3, 14;
	ld.shared.f32 	%f14318, [_ZZ32flash_attention_v2_causal_kernelILi64ELi64ELi64EEvPKfS1_S1_PfiiiifE8K_shared+4992];
	fma.rn.f32 	%f22440, %f22341, %f14318, %f22440;
	@%p1476 bra 	$L__BB0_1374;
	setp.eq.s32 	%p1477, %r3, 15;
	ld.shared.f32 	%f14319, [_ZZ32flash_attention_v2_causal_kernelILi64ELi64ELi64EEvPKfS1_S1_PfiiiifE8K_shared+4996];
	fma.rn.f32 	%f22440, %f22340, %f14319, %f22440;
	@%p1477 bra 	$L__BB0_1374;
	setp.eq.s32 	%p1478, %r3, 16;
	ld.shared.f32 	%f14320, [_ZZ32flash_attention_v2_causal_kernelILi64ELi64ELi64EEvPKfS1_S1_PfiiiifE8K_shared+5000];
	fma.rn.f32 	%f22440, %f22339, %f14320, %f22440;
	@%p1478 bra 	$L__BB0_1374;
	setp.eq.s32 	%p1479, %r3, 17;
	ld.shared.f32 	%f14321, [_ZZ32flash_attention_v2_causal_kernelILi64ELi64ELi64EEvPKfS1_S1_PfiiiifE8K_shared+5004];
	fma.rn.f32 	%f22440, %f22338, %f14321, %f22440;
	@%p1479 bra 	$L__BB0_1374;
	setp.eq.s32 	%p1480, %r3, 18;
	ld.shared.f32 	%f14322, [_ZZ32flash_attention_v2_causal_kernelILi64ELi64ELi64EEvPKfS1_S1_PfiiiifE8K_shared+5008];
	fma.rn.f32 	%f22440, %f22337, %f14322, %f22440;
	@%p1480 bra 	$L__BB0_1374;
	setp.eq.s32 	%p1481, %r3, 19;
	ld.shared.f32 	%f14323, [_ZZ32flash_attention_v2_causal_kernelILi64ELi64ELi64EEvPKfS1_S1_PfiiiifE8K_shared+5012];
	fma.rn.f32 	%f22440, %f22336, %f14323, %f22440;
	@%p1481 bra 	$L__BB0_1374;
	setp.eq.s32 	%p1482, %r3, 20;
	ld.shared.f32 	%f14324, [_ZZ32flash_attention_v2_causal_kernelILi64ELi64ELi64EEvPKfS1_S1_PfiiiifE8K_shared+5016];
	fma.rn.f32 	%f22440, %f22335, %f14324, %f22440;
	@%p1482 bra 	$L__BB0_1374;
	setp.eq.s32 	%p1483, %r3, 21;
	ld.shared.f32 	%f14325, [_ZZ32flash_attention_v2_causal_kernelILi64ELi64ELi64EEvPKfS1_S1_PfiiiifE8K_shared+5020];
	fma.rn.f32 	%f22440, %f22334, %f14325, %f22440;
	@%p1483 bra 	$L__BB0_1374;
	setp.eq.s32 	%p1484, %r3, 22;
	ld.shared.f32 	%f14326, [_ZZ32flash_attention_v2_causal_kernelILi64ELi64ELi64EEvPKfS1_S1_PfiiiifE8K_shared+5024];
	fma.rn.f32 	%f22440, %f22333, %f14326, %f22440;
	@%p1484 bra 	$L__BB0_1374;
	setp.eq.s32 	%p1485, %r3, 23;
	ld.shared.f32 	%f14327, [_ZZ32flash_attention_v2_causal_kernelILi64ELi64ELi64EEvPKfS1_S1_PfiiiifE8K_shared+5028];
	fma.rn.f32 	%f22440, %f22332, %f14327, %f22440;
	@%p1485 bra 	$L__BB0_1374;
	setp.eq.s32 	%p1486, %r3, 24;
	ld.shared.f32 	%f14328, [_ZZ32flash_attention_v2_causal_kernelILi64ELi64ELi64EEvPKfS1_S1_PfiiiifE8K_shared+5032];
	fma.rn.f32 	%f22440, %f22331, %f14328, %f22440;
	@%p1486 bra 	$L__BB0_1374;
	setp.eq.s32 	%p1487, %r3, 25;
	ld.shared.f32 	%f14329, [_ZZ32flash_attention_v2_causal_kernelILi64ELi64ELi64EEvPKfS1_S1_PfiiiifE8K_shared+5036];
	fma.rn.f32 	%f22440, %f22330, %f14329, %f22440;
	@%p1487 bra 	$L__BB0_1374;
	setp.eq.s32 	%p1488, %r3, 26;
	ld.shared.f32 	%f14330, [_ZZ32flash_attention_v2_causal_kernelILi64ELi64ELi64EEvPKfS1_S1_PfiiiifE8K_shared+5040];
	fma.rn.f32 	%f22440, %f22329, %f14330, %f22440;
	@%p1488 bra 	$L__BB0_1374;
	setp.eq.s32 	%p1489, %r3, 27;
	ld.shared.f32 	%f14331, [_ZZ32flash_attention_v2_causal_kernelILi64ELi64ELi64EEvPKfS1_S1_PfiiiifE8K_shared+5044];
	fma.rn.f32 	%f22440, %f22328, %f14331, %f22440;
	@%p1489 bra 	$L__BB0_1374;
	setp.eq.s32 	%p1490, %r3, 28;
	ld.shared.f32 	%f14332, [_ZZ32flash_attention_v2_causal_kernelILi64ELi64ELi64EEvPKfS1_S1_PfiiiifE8K_shared+5048];
	fma.rn.f32 	%f22440, %f22327, %f14332, %f22440;
	@%p1490 bra 	$L__BB0_1374;
	setp.eq.s32 	%p1491, %r3, 29;
	ld.shared.f32 	%f14333, [_ZZ32flash_attention_v2_causal_kernelILi64ELi64ELi64EEvPKfS1_S1_PfiiiifE8K_shared+5052];
	fma.rn.f32 	%f22440, %f22326, %f14333, %f22440;
	@%p1491 bra 	$L__BB0_1374;
	setp.eq.s32 	%p1492, %r3, 30;
	ld.shared.f32 	%f14334, [_ZZ32flash_attention_v2_causal_kernelILi64ELi64ELi64EEvPKfS1_S1_PfiiiifE8K_shared+5056];
	fma.rn.f32 	%f22440, %f22325, %f14334, %f22440;
	@%p1492 bra 	$L__BB0_1374;
	setp.eq.s32 	%p1493, %r3, 31;
	ld.shared.f32 	%f14335, [_ZZ32flash_attention_v2_causal_kernelILi64ELi64ELi64EEvPKfS1_S1_PfiiiifE8K_shared+5060];
	fma.rn.f32 	%f22440, %f22324, %f14335, %f22440;
	@%p1493 bra 	$L__BB0_1374;
	setp.eq.s32 	%p1494, %r3, 32;
	ld.shared.f32 	%f14336, [_ZZ32flash_attention_v2_causal_kernelILi64ELi64ELi64EEvPKfS1_S1_PfiiiifE8K_shared+5064];
	fma.rn.f32 	%f22440, %f22323, %f14336, %f22440;
	@%p1494 bra 	$L__BB0_1374;
	setp.eq.s32 	%p1495, %r3, 33;
	ld.shared.f32 	%f14337, [_ZZ32flash_attention_v2_causal_kernelILi64ELi64ELi64EEvPKfS1_S1_PfiiiifE8K_shared+5068];
	fma.rn.f32 	%f22440, %f22322, %f14337, %f22440;
	@%p1495 bra 	$L__BB0_1374;
	setp.eq.s32 	%p1496, %r3, 34;
	ld.shared.f32 	%f14338, [_ZZ32flash_attention_v2_causal_kernelILi64ELi64ELi64EEvPKfS1_S1_PfiiiifE8K_shared+5072];
	fma.rn.f32 	%f22440, %f22321, %f14338, %f22440;
	@%p1496 bra 	$L__BB0_1374;
	setp.eq.s32 	%p1497, %r3, 35;
	ld.shared.f32 	%f14339, [_ZZ32flash_attention_v2_causal_kernelILi64ELi64ELi64EEvPKfS1_S1_PfiiiifE8K_shared+5076];
	fma.rn.f32 	%f22440, %f22320, %f14339, %f22440;
	@%p1497 bra 	$L__BB0_1374;
	setp.eq.s32 	%p1498, %r3, 36;
	ld.shared.f32 	%f14340, [_ZZ32flash_attention_v2_causal_kernelILi64ELi64ELi64EEvPKfS1_S1_PfiiiifE8K_shared+5080];
	fma.rn.f32 	%f22440, %f22319, %f14340, %f22440;
	@%p1498 bra 	$L__BB0_1374;
	setp.eq.s32 	%p1499, %r3, 37;
	ld.shared.f32 	%f14341, [_ZZ32flash_attention_v2_causal_kernelILi64ELi64ELi64EEvPKfS1_S1_PfiiiifE8K_shared+5084];
	fma.rn.f32 	%f22440, %f22318, %f14341, %f22440;
	@%p1499 bra 	$L__BB0_1374;
	setp.eq.s32 	%p1500, %r3, 38;
	ld.shared.f32 	%f14342, [_ZZ32flash_attention_v2_causal_kernelILi64ELi64ELi64EEvPKfS1_S1_PfiiiifE8K_shared+5088];
	fma.rn.f32 	%f22440, %f22317, %f14342, %f22440;
	@%p1500 bra 	$L__BB0_1374;
	setp.eq.s32 	%p1501, %r3, 39;
	ld.shared.f32 	%f14343, [_ZZ32flash_attention_v2_causal_kernelILi64ELi64ELi64EEvPKfS1_S1_PfiiiifE8K_shared+5092];
	fma.rn.f32 	%f22440, %f22316, %f14343, %f22440;
	@%p1501 bra 	$L__BB0_1374;
	setp.eq.s32 	%p1502, %r3, 40;
	ld.shared.f32 	%f14344, [_ZZ32flash_attention_v2_causal_kernelILi64ELi64ELi64EEvPKfS1_S1_PfiiiifE8K_shared+5096];
	fma.rn.f32 	%f22440, %f22315, %f14344, %f22440;
	@%p1502 bra 	$L__BB0_1374;
	setp.eq.s32 	%p1503, %r3, 41;
	ld.shared.f32 	%f14345, [_ZZ32flash_attention_v2_causal_kernelILi64ELi64ELi64EEvPKfS1_S1_PfiiiifE8K_shared+5100];
	fma.rn.f32 	%f22440, %f22314, %f14345, %f22440;
	@%p1503 bra 	$L__BB0_1374;
	setp.eq.s32 	%p1504, %r3, 42;
	ld.shared.f32 	%f14346, [_ZZ32flash_attention_v2_causal_kernelILi64ELi64ELi64EEvPKfS1_S1_PfiiiifE8K_shared+5104];
	fma.rn.f32 	%f22440, %f22313, %f14346, %f22440;
	@%p1504 bra 	$L__BB0_1374;
	setp.eq.s32 	%p1505, %r3, 43;
	ld.shared.f32 	%f14347, [_ZZ32flash_attention_v2_causal_kernelILi64ELi64ELi64EEvPKfS1_S1_PfiiiifE8K_shared+5108];
	fma.rn.f32 	%f22440, %f22312, %f14347, %f22440;
	@%p1505 bra 	$L__BB0_1374;
	setp.eq.s32 	%p1506, %r3, 44;
	ld.shared.f32 	%f14348, [_ZZ32flash_attention_v2_causal_kernelILi64ELi64ELi64EEvPKfS1_S1_PfiiiifE8K_shared+5112];
	fma.rn.f32 	%f22440, %f22311, %f14348, %f22440;
	@%p1506 bra 	$L__BB0_1374;
	setp.eq.s32 	%p1507, %r3, 45;
	ld.shared.f32 	%f14349, [_ZZ32flash_attention_v2_causal_kernelILi64ELi64ELi64EEvPKfS1_S1_PfiiiifE8K_shared+5116];
	fma.rn.f32 	%f22440, %f22310, %f14349, %f22440;
	@%p1507 bra 	$L__BB0_1374;
	setp.eq.s32 	%p1508, %r3, 46;
	ld.shared.f32 	%f14350, [_ZZ32flash_attention_v2_causal_kernelILi64ELi64ELi64EEvPKfS1_S1_PfiiiifE8K_shared+5120];
	fma.rn.f32 	%f22440, %f22309, %f14350, %f22440;
	@%p1508 bra 	$L__BB0_1374;
	setp.eq.s32 	%p1509, %r3, 47;
	ld.shared.f32 	%f14351, [_ZZ32flash_attention_v2_causal_kernelILi64ELi64ELi64EEvPKfS1_S1_PfiiiifE8K_shared+5124];
	fma.rn.f32 	%f22440, %f22308, %f14351, %f22440;
	@%p1509 bra 	$L__BB0_1374;
	setp.eq.s32 	%p1510, %r3, 48;
	ld.shared.f32 	%f14352, [_ZZ32flash_attention_v2_causal_kernelILi64ELi64ELi64EEvPKfS1_S1_PfiiiifE8K_shared+5128];
	fma.rn.f32 	%f22440, %f22307, %f14352, %f22440;
	@%p1510 bra 	$L__BB0_1374;
	setp.eq.s32 	%p1511, %r3, 49;
	ld.shared.f32 	%f14353, [_ZZ32flash_attention_v2_causal_kernelILi64ELi64ELi64EEvPKfS1_S1_PfiiiifE8K_shared+5132];
	fma.rn.f32 	%f22440, %f22306, %f14353, %f22440;
	@%p1511 bra 	$L__BB0_1374;
	setp.eq.s32 	%p1512, %r3, 50;
	ld.shared.f32 	%f14354, [_ZZ32flash_attention_v2_causal_kernelILi64ELi64ELi64EEvPKfS1_S1_PfiiiifE8K_shared+5136];
	fma.rn.f32 	%f22440, %f22305, %f14354, %f22440;
	@%p1512 bra 	$L__BB0_1374;
	setp.eq.s32 	%p1513, %r3, 51;
	ld.shared.f32 	%f14355, [_ZZ32flash_attention_v2_causal_kernelILi64ELi64ELi64EEvPKfS1_S1_PfiiiifE8K_shared+5140];
	fma.rn.f32 	%f22440, %f22304, %f14355, %f22440;
	@%p1513 bra 	$L__BB0_1374;
	setp.eq.s32 	%p1514, %r3, 52;
	ld.shared.f32 	%f14356, [_ZZ32flash_attention_v2_causal_kernelILi64ELi64ELi64EEvPKfS1_S1_PfiiiifE8K_shared+5144];
	fma.rn.f32 	%f22440, %f22303, %f14356, %f22440;
	@%p1514 bra 	$L__BB0_1374;
	setp.eq.s32 	%p1515, %r3, 53;
	ld.shared.f32 	%f14357, [_ZZ32flash_attention_v2_causal_kernelILi64ELi64ELi64EEvPKfS1_S1_PfiiiifE8K_shared+5148];
	fma.rn.f32 	%f22440, %f22302, %f14357, %f22440;
	@%p1515 bra 	$L__BB0_1374;
	setp.eq.s32 	%p1516, %r3, 54;
	ld.shared.f32 	%f14358, [_ZZ32flash_attention_v2_causal_kernelILi64ELi64ELi64EEvPKfS1_S1_PfiiiifE8K_shared+5152];
	fma.rn.f32 	%f22440, %f22301, %f14358, %f22440;
	@%p1516 bra 	$L__BB0_1374;
	setp.eq.s32 	%p1517, %r3, 55;
	ld.shared.f32 	%f14359, [_ZZ32flash_attention_v2_causal_kernelILi64ELi64ELi64EEvPKfS1_S1_PfiiiifE8K_shared+5156];
	fma.rn.f32 	%f22440, %f22300, %f14359, %f22440;
	@%p1517 bra 	$L__BB0_1374;
	setp.eq.s32 	%p1518, %r3, 56;
	ld.shared.f32 	%f14360, [_ZZ32flash_attention_v2_causal_kernelILi64ELi64ELi64EEvPKfS1_S1_PfiiiifE8K_shared+5160];
	fma.rn.f32 	%f22440, %f22299, %f14360, %f22440;
	@%p1518 bra 	$L__BB0_1374;
	setp.eq.s32 	%p1519, %r3, 57;
	ld.shared.f32 	%f14361, [_ZZ32flash_attention_v2_causal_kernelILi64ELi64ELi64EEvPKfS1_S1_PfiiiifE8K_shared+5164];
	fma.rn.f32 	%f22440, %f22298, %f14361, %f22440;
	@%p1519 bra 	$L__BB0_1374;
	setp.eq.s32 	%p1520, %r3, 58;
	ld.shared.f32 	%f14362, [_ZZ32flash_attention_v2_causal_kernelILi64ELi64ELi64EEvPKfS1_S1_PfiiiifE8K_shared+5168];
	fma.rn.f32 	%f22440, %f22297, %f14362, %f22440;
	@%p1520 bra 	$L__BB0_1374;
	setp.eq.s32 	%p1521, %r3, 59;
	ld.shared.f32 	%f14363, [_ZZ32flash_attention_v2_causal_kernelILi64ELi64ELi64EEvPKfS1_S1_PfiiiifE8K_shared+5172];
	fma.rn.f32 	%f22440, %f22296, %f14363, %f22440;
	@%p1521 bra 	$L__BB0_1374;
	setp.eq.s32 	%p1522, %r3, 60;
	ld.shared.f32 	%f14364, [_ZZ32flash_attention_v2_causal_kernelILi64ELi64ELi64EEvPKfS1_S1_PfiiiifE8K_shared+5176];
	fma.rn.f32 	%f22440, %f22295, %f14364, %f22440;
	@%p1522 bra 	$L__BB0_1374;
	setp.eq.s32 	%p1523, %r3, 61;
	ld.shared.f32 	%f14365, [_ZZ32flash_attention_v2_causal_kernelILi64ELi64ELi64EEvPKfS1_S1_PfiiiifE8K_shared+5180];
	fma.rn.f32 	%f22440, %f22294, %f14365, %f22440;
	@%p1523 bra 	$L__BB0_1374;
	setp.eq.s32 	%p1524, %r3, 62;
	ld.shared.f32 	%f14366, [_ZZ32flash_attention_v2_causal_kernelILi64ELi64ELi64EEvPKfS1_S1_PfiiiifE8K_shared+5184];
	fma.rn.f32 	%f22440, %f22293, %f14366, %f22440;
	@%p1524 bra 	$L__BB0_1374;
	setp.eq.s32 	%p1525, %r3, 63;
	ld.shared.f32 	%f14367, [_ZZ32flash_attention_v2_causal_kernelILi64ELi64ELi64EEvPKfS1_S1_PfiiiifE8K_shared+5188];
	fma.rn.f32 	%f22440, %f22292, %f14367, %f22440;
	@%p1525 bra 	$L__BB0_1374;
	ld.shared.f32 	%f14368, [_ZZ32flash_attention_v2_causal_kernelILi64ELi64ELi64EEvPKfS1_S1_PfiiiifE8K_shared+5192];
	fma.rn.f32 	%f22440, %f22291, %f14368, %f22440;
$L__BB0_1374:
	ld.param.u32 	%r1338, [_Z32flash_attention_v2_causal_kernelILi64ELi64ELi64EEvPKfS1_S1_Pfiiiif_param_6];
	shl.b32 	%r286, %r1581, 6;
	or.b32  	%r287, %r286, 20;
	setp.ge.s32 	%p1526, %r287, %r1338;
	mov.u32 	%r288, %ctaid.x;
	shl.b32 	%r289, %r288, 6;
	mov.u32 	%r290, %tid.x;
	and.b32  	%r291, %r290, 63;
	or.b32  	%r292, %r289, %r291;
	setp.gt.u32 	%p1527, %r287, %r292;
	mov.f32 	%f22441, 0fFF7FFFFF;
	or.pred  	%p1528, %p1526, %p1527;
	@%p1528 bra 	$L__BB0_1439;
	ld.param.u32 	%r1470, [_Z32flash_attention_v2_causal_kernelILi64ELi64ELi64EEvPKfS1_S1_Pfiiiif_param_7];
	setp.eq.s32 	%p1529, %r1470, 1;
	ld.shared.f32 	%f14370, [_ZZ32flash_attention_v2_causal_kernelILi64ELi64ELi64EEvPKfS1_S1_PfiiiifE8K_shared+5200];
	fma.rn.f32 	%f22441, %f22354, %f14370, 0f00000000;
	@%p1529 bra 	$L__BB0_1439;
	setp.eq.s32 	%p1530, %r3, 2;
	ld.shared.f32 	%f14371, [_ZZ32flash_attention_v2_causal_kernelILi64ELi64ELi64EEvPKfS1_S1_PfiiiifE8K_shared+5204];
	fma.rn.f32 	%f22441, %f22353, %f14371, %f22441;
	@%p1530 bra 	$L__BB0_1439;
	setp.eq.s32 	%p1531, %r3, 3;
	ld.shared.f32 	%f14372, [_ZZ32flash_attention_v2_causal_kernelILi64ELi64ELi64EEvPKfS1_S1_PfiiiifE8K_shared+5208];
	fma.rn.f32 	%f22441, %f22352, %f14372, %f22441;
	@%p1531 bra 	$L__BB0_1439;
	setp.eq.s32 	%p1532, %r3, 4;
	ld.shared.f32 	%f14373, [_ZZ32flash_attention_v2_causal_kernelILi64ELi64ELi64EEvPKfS1_S1_PfiiiifE8K_shared+5212];
	fma.rn.f32 	%f22441, %f22351, %f14373, %f22441;
	@%p1532 bra 	$L__BB0_1439;
	setp.eq.s32 	%p1533, %r3, 5;
	ld.shared.f32 	%f14374, [_ZZ32flash_attention_v2_causal_kernelILi64ELi64ELi64EEvPKfS1_S1_PfiiiifE8K_shared+5216];
	fma.rn.f32 	%f22441, %f22350, %f14374, %f22441;
	@%p1533 bra 	$L__BB0_1439;
	setp.eq.s32 	%p1534, %r3, 6;
	ld.shared.f32 	%f14375, [_ZZ32flash_attention_v2_causal_kernelILi64ELi64ELi64EEvPKfS1_S1_PfiiiifE8K_shared+5220];
	fma.rn.f32 	%f22441, %f22349, %f14375, %f22441;
	@%p1534 bra 	$L__BB0_1439;
	setp.eq.s32 	%p1535, %r3, 7;
	ld.shared.f32 	%f14376, [_ZZ32flash_attention_v2_causal_kernelILi64ELi64ELi64EEvPKfS1_S1_PfiiiifE8K_shared+5224];
	fma.rn.f32 	%f22441, %f22348, %f14376, %f22441;
	@%p1535 bra 	$L__BB0_1439;
	setp.eq.s32 	%p1536, %r3, 8;
	ld.shared.f32 	%f14377, [_ZZ32flash_attention_v2_causal_kernelILi64ELi64ELi64EEvPKfS1_S1_PfiiiifE8K_shared+5228];
	fma.rn.f32 	%f22441, %f22347, %f14377, %f22441;
	@%p1536 bra 	$L__BB0_1439;
	setp.eq.s32 	%p1537, %r3, 9;
	ld.shared.f32 	%f14378, [_ZZ32flash_attention_v2_causal_kernelILi64ELi64ELi64EEvPKfS1_S1_PfiiiifE8K_shared+5232];
	fma.rn.f32 	%f22441, %f22346, %f14378, %f22441;
	@%p1537 bra 	$L__BB0_1439;
	setp.eq.s32 	%p1538, %r3, 10;
	ld.shared.f32 	%f14379, [_ZZ32flash_attention_v2_causal_kernelILi64ELi64ELi64EEvPKfS1_S1_PfiiiifE8K_shared+5236];
	fma.rn.f32 	%f22441, %f22345, %f14379, %f22441;
	@%p1538 bra 	$L__BB0_1439;
	setp.eq.s32 	%p1539, %r3, 11;
	ld.shared.f32 	%f14380, [_ZZ32flash_attention_v2_causal_kernelILi64ELi64ELi64EEvPKfS1_S1_PfiiiifE8K_shared+5240];
	fma.rn.f32 	%f22441, %f22344, %f14380, %f22441;
	@%p1539 bra 	$L__BB0_1439;
	setp.eq.s32 	%p1540, %r3, 12;
	ld.shared.f32 	%f14381, [_ZZ32flash_attention_v2_causal_kernelILi64ELi64ELi64EEvPKfS1_S1_PfiiiifE8K_shared+5244];
	fma.rn.f32 	%f22441, %f22343, %f14381, %f22441;
	@%p1540 bra 	$L__BB0_1439;
	setp.eq.s32 	%p1541, %r3, 13;
	ld.shared.f32 	%f14382, [_ZZ32flash_attention_v2_causal_kernelILi64ELi64ELi64EEvPKfS1_S1_PfiiiifE8K_shared+5248];
	fma.rn.f32 	%f22441, %f22342, %f14382, %f22441;
	@%p1541 bra 	$L__BB0_1439;
	setp.eq.s32 	%p1542, %r3, 14;
	ld.shared.f32 	%f14383, [_ZZ32flash_attention_v2_causal_kernelILi64ELi64ELi64EEvPKfS1_S1_PfiiiifE8K_shared+5252];
	fma.rn.f32 	%f22441, %f22341, %f14383, %f22441;
	@%p1542 bra 	$L__BB0_1439;
	setp.eq.s32 	%p1543, %r3, 15;
	ld.shared.f32 	%f14384, [_ZZ32flash_attention_v2_causal_kernelILi64ELi64ELi64EEvPKfS1_S1_PfiiiifE8K_shared+5256];
	fma.rn.f32 	%f22441, %f22340, %f14384, %f22441;
	@%p1543 bra 	$L__BB0_1439;
	setp.eq.s32 	%p1544, %r3, 16;
	ld.shared.f32 	%f14385, [_ZZ32flash_attention_v2_causal_kernelILi64ELi64ELi64EEvPKfS1_S1_PfiiiifE8K_shared+5260];
	fma.rn.f32 	%f22441, %f22339, %f14385, %f22441;
	@%p1544 bra 	$L__BB0_1439;
	setp.eq.s32 	%p1545, %r3, 17;
	ld.shared.f32 	%f14386, [_ZZ32flash_attention_v2_causal_kernelILi64ELi64ELi64EEvPKfS1_S1_PfiiiifE8K_shared+5264];
	fma.rn.f32 	%f22441, %f22338, %f14386, %f22441;
	@%p1545 bra 	$L__BB0_1439;
	setp.eq.s32 	%p1546, %r3, 18;
	ld.shared.f32 	%f14387, [_ZZ32flash_attention_v2_causal_kernelILi64ELi64ELi64EEvPKfS1_S1_PfiiiifE8K_shared+5268];
	fma.rn.f32 	%f22441, %f22337, %f14387, %f22441;
	@%p1546 bra 	$L__BB0_1439;
	setp.eq.s32 	%p1547, %r3, 19;
	ld.shared.f32 	%f14388, [_ZZ32flash_attention_v2_causal_kernelILi64ELi64ELi64EEvPKfS1_S1_PfiiiifE8K_shared+5272];
	fma.rn.f32 	%f22441, %f22336, %f14388, %f22441;
	@%p1547 bra 	$L__BB0_1439;
	setp.eq.s32 	%p1548, %r3, 20;
	ld.shared.f32 	%f14389, [_ZZ32flash_attention_v2_causal_kernelILi64ELi64ELi64EEvPKfS1_S1_PfiiiifE8K_shared+5276];
	fma.rn.f32 	%f22441, %f22335, %f14389, %f22441;
	@%p1548 bra 	$L__BB0_1439;
	setp.eq.s32 	%p1549, %r3, 21;
	ld.shared.f32 	%f14390, [_ZZ32flash_attention_v2_causal_kernelILi64ELi64ELi64EEvPKfS1_S1_PfiiiifE8K_shared+5280];
	fma.rn.f32 	%f22441, %f22334, %f14390, %f22441;
	@%p1549 bra 	$L__BB0_1439;
	setp.eq.s32 	%p1550, %r3, 22;
	ld.shared.f32 	%f14391, [_ZZ32flash_attention_v2_causal_kernelILi64ELi64ELi64EEvPKfS1_S1_PfiiiifE8K_shared+5284];
	fma.rn.f32 	%f22441, %f22333, %f14391, %f22441;
	@%p1550 bra 	$L__BB0_1439;
	setp.eq.s32 	%p1551, %r3, 23;
	ld.shared.f32 	%f14392, [_ZZ32flash_attention_v2_causal_kernelILi64ELi64ELi64EEvPKfS1_S1_PfiiiifE8K_shared+5288];
	fma.rn.f32 	%f22441, %f22332, %f14392, %f22441;
	@%p1551 bra 	$L__BB0_1439;
	setp.eq.s32 	%p1552, %r3, 24;
	ld.shared.f32 	%f14393, [_ZZ32flash_attention_v2_causal_kernelILi64ELi64ELi64EEvPKfS1_S1_PfiiiifE8K_shared+5292];
	fma.rn.f32 	%f22441, %f22331, %f14393, %f22441;
	@%p1552 bra 	$L__BB0_1439;
	setp.eq.s32 	%p1553, %r3, 25;
	ld.shared.f32 	%f14394, [_ZZ32flash_attention_v2_causal_kernelILi64ELi64ELi64EEvPKfS1_S1_PfiiiifE8K_shared+5296];
	fma.rn.f32 	%f22441, %f22330, %f14394, %f22441;
	@%p1553 bra 	$L__BB0_1439;
	setp.eq.s32 	%p1554, %r3, 26;
	ld.shared.f32 	%f14395, [_ZZ32flash_attention_v2_causal_kernelILi64ELi64ELi64EEvPKfS1_S1_PfiiiifE8K_shared+5300];
	fma.rn.f32 	%f22441, %f22329, %f14395, %f22441;
	@%p1554 bra 	$L__BB0_1439;
	setp.eq.s32 	%p1555, %r3, 27;
	ld.shared.f32 	%f14396, [_ZZ32flash_attention_v2_causal_kernelILi64ELi64ELi64EEvPKfS1_S1_PfiiiifE8K_shared+5304];
	fma.rn.f32 	%f22441, %f22328, %f14396, %f22441;
	@%p1555 bra 	$L__BB0_1439;
	setp.eq.s32 	%p1556, %r3, 28;
	ld.shared.f32 	%f14397, [_ZZ32flash_attention_v2_causal_kernelILi64ELi64ELi64EEvPKfS1_S1_PfiiiifE8K_shared+5308];
	fma.rn.f32 	%f22441, %f22327, %f14397, %f22441;
	@%p1556 bra 	$L__BB0_1439;
	setp.eq.s32 	%p1557, %r3, 29;
	ld.shared.f32 	%f14398, [_ZZ32flash_attention_v2_causal_kernelILi64ELi64ELi64EEvPKfS1_S1_PfiiiifE8K_shared+5312];
	fma.rn.f32 	%f22441, %f22326, %f14398, %f22441;
	@%p1557 bra 	$L__BB0_1439;
	setp.eq.s32 	%p1558, %r3, 30;
	ld.shared.f32 	%f14399, [_ZZ32flash_attention_v2_causal_kernelILi64ELi64ELi64EEvPKfS1_S1_PfiiiifE8K_shared+5316];
	fma.rn.f32 	%f22441, %f22325, %f14399, %f22441;
	@%p1558 bra 	$L__BB0_1439;
	setp.eq.s32 	%p1559, %r3, 31;
	ld.shared.f32 	%f14400, [_ZZ32flash_attention_v2_causal_kernelILi64ELi64ELi64EEvPKfS1_S1_PfiiiifE8K_shared+5320];
	fma.rn.f32 	%f22441, %f22324, %f14400, %f22441;
	@%p1559 bra 	$L__BB0_1439;
	setp.eq.s32 	%p1560, %r3, 32;
	ld.shared.f32 	%f14401, [_ZZ32flash_attention_v2_causal_kernelILi64ELi64ELi64EEvPKfS1_S1_PfiiiifE8K_shared+5324];
	fma.rn.f32 	%f22441, %f22323, %f14401, %f22441;
	@%p1560 bra 	$L__BB0_1439;
	setp.eq.s32 	%p1561, %r3, 33;
	ld.shared.f32 	%f14402, [_ZZ32flash_attention_v2_causal_kernelILi64ELi64ELi64EEvPKfS1_S1_PfiiiifE8K_shared+5328];
	fma.rn.f32 	%f22441, %f22322, %f14402, %f22441;
	@%p1561 bra 	$L__BB0_1439;
	setp.eq.s32 	%p1562, %r3, 34;
	ld.shared.f32 	%f14403, [_ZZ32flash_attention_v2_causal_kernelILi64ELi64ELi64EEvPKfS1_S1_PfiiiifE8K_shared+5332];
	fma.rn.f32 	%f22441, %f22321, %f14403, %f22441;
	@%p1562 bra 	$L__BB0_1439;
	setp.eq.s32 	%p1563, %r3, 35;
	ld.shared.f32 	%f14404, [_ZZ32flash_attention_v2_causal_kernelILi64ELi64ELi64EEvPKfS1_S1_PfiiiifE8K_shared+5336];
	fma.rn.f32 	%f22441, %f22320, %f14404, %f22441;
	@%p1563 bra 	$L__BB0_1439;
	setp.eq.s32 	%p1564, %r3, 36;
	ld.shared.f32 	%f14405, [_ZZ32flash_attention_v2_causal_kernelILi64ELi64ELi64EEvPKfS1_S1_PfiiiifE8K_shared+5340];
	fma.rn.f32 	%f22441, %f22319, %f14405, %f22441;
	@%p1564 bra 	$L__BB0_1439;
	setp.eq.s32 	%p1565, %r3, 37;
	ld.shared.f32 	%f14406, [_ZZ32flash_attention_v2_causal_kernelILi64ELi64ELi64EEvPKfS1_S1_PfiiiifE8K_shared+5344];
	fma.rn.f32 	%f22441, %f22318, %f14406, %f22441;
	@%p1565 bra 	$L__BB0_1439;
	setp.eq.s32 	%p1566, %r3, 38;
	ld.shared.f32 	%f14407, [_ZZ32flash_attention_v2_causal_kernelILi64ELi64ELi64EEvPKfS1_S1_PfiiiifE8K_shared+5348];
	fma.rn.f32 	%f22441, %f22317, %f14407, %f22441;
	@%p1566 bra 	$L__BB0_1439;
	setp.eq.s32 	%p1567, %r3, 39;
	ld.shared.f32 	%f14408, [_ZZ32flash_attention_v2_causal_kernelILi64ELi64ELi64EEvPKfS1_S1_PfiiiifE8K_shared+5352];
	fma.rn.f32 	%f22441, %f22316, %f14408, %f22441;
	@%p1567 bra 	$L__BB0_1439;
	setp.eq.s32 	%p1568, %r3, 40;
	ld.shared.f32 	%f14409, [_ZZ32flash_attention_v2_causal_kernelILi64ELi64ELi64EEvPKfS1_S1_PfiiiifE8K_shared+5356];
	fma.rn.f32 	%f22441, %f22315, %f14409, %f22441;
	@%p1568 bra 	$L__BB0_1439;
	setp.eq.s32 	%p1569, %r3, 41;
	ld.shared.f32 	%f14410, [_ZZ32flash_attention_v2_causal_kernelILi64ELi64ELi64EEvPKfS1_S1_PfiiiifE8K_shared+5360];
	fma.rn.f32 	%f22441, %f22314, %f14410, %f22441;
	@%p1569 bra 	$L__BB0_1439;
	setp.eq.s32 	%p1570, %r3, 42;
	ld.shared.f32 	%f14411, [_ZZ32flash_attention_v2_causal_kernelILi64ELi64ELi64EEvPKfS1_S1_PfiiiifE8K_shared+5364];
	fma.rn.f32 	%f22441, %f22313, %f14411, %f22441;
	@%p1570 bra 	$L__BB0_1439;
	setp.eq.s32 	%p1571, %r3, 43;
	ld.shared.f32 	%f14412, [_ZZ32flash_attention_v2_causal_kernelILi64ELi64ELi64EEvPKfS1_S1_PfiiiifE8K_shared+5368];
	fma.rn.f32 	%f22441, %f22312, %f14412, %f22441;
	@%p1571 bra 	$L__BB0_1439;
	setp.eq.s32 	%p1572, %r3, 44;
	ld.shared.f32 	%f14413, [_ZZ32flash_attention_v2_causal_kernelILi64ELi64ELi64EEvPKfS1_S1_PfiiiifE8K_shared+5372];
	fma.rn.f32 	%f22441, %f22311, %f14413, %f22441;
	@%p1572 bra 	$L__BB0_1439;
	setp.eq.s32 	%p1573, %r3, 45;
	ld.shared.f32 	%f14414, [_ZZ32flash_attention_v2_causal_kernelILi64ELi64ELi64EEvPKfS1_S1_PfiiiifE8K_shared+5376];
	fma.rn.f32 	%f22441, %f22310, %f14414, %f22441;
	@%p1573 bra 	$L__BB0_1439;
	setp.eq.s32 	%p1574, %r3, 46;
	ld.shared.f32 	%f14415, [_ZZ32flash_attention_v2_causal_kernelILi64ELi64ELi64EEvPKfS1_S1_PfiiiifE8K_shared+5380];
	fma.rn.f32 	%f22441, %f22309, %f14415, %f22441;
	@%p1574 bra 	$L__BB0_1439;
	setp.eq.s32 	%p1575, %r3, 47;
	ld.shared.f32 	%f14416, [_ZZ32flash_attention_v2_causal_kernelILi64ELi64ELi64EEvPKfS1_S1_PfiiiifE8K_shared+5384];
	fma.rn.f32 	%f22441, %f22308, %f14416, %f22441;
	@%p1575 bra 	$L__BB0_1439;
	setp.eq.s32 	%p1576, %r3, 48;
	ld.shared.f32 	%f14417, [_ZZ32flash_attention_v2_causal_kernelILi64ELi64ELi64EEvPKfS1_S1_PfiiiifE8K_shared+5388];
	fma.rn.f32 	%f22441, %f22307, %f14417, %f22441;
	@%p1576 bra 	$L__BB0_1439;
	setp.eq.s32 	%p1577, %r3, 49;
	ld.shared.f32 	%f14418, [_ZZ32flash_attention_v2_causal_kernelILi64ELi64ELi64EEvPKfS1_S1_PfiiiifE8K_shared+5392];
	fma.rn.f32 	%f22441, %f22306, %f14418, %f22441;
	@%p1577 bra 	$L__BB0_1439;
	setp.eq.s32 	%p1578, %r3, 50;
	ld.shared.f32 	%f14419, [_ZZ32flash_attention_v2_causal_kernelILi64ELi64ELi64EEvPKfS1_S1_PfiiiifE8K_shared+5396];
	fma.rn.f32 	%f22441, %f22305, %f14419, %f22441;
	@%p1578 bra 	$L__BB0_1439;
	setp.eq.s32 	%p1579, %r3, 51;
	ld.shared.f32 	%f14420, [_ZZ32flash_attention_v2_causal_kernelILi64ELi64ELi64EEvPKfS1_S1_PfiiiifE8K_shared+5400];
	fma.rn.f32 	%f22441, %f22304, %f14420, %f22441;
	@%p1579 bra 	$L__BB0_1439;
	setp.eq.s32 	%p1580, %r3, 52;
	ld.shared.f32 	%f14421, [_ZZ32flash_attention_v2_causal_kernelILi64ELi64ELi64EEvPKfS1_S1_PfiiiifE8K_shared+5404];
	fma.rn.f32 	%f22441, %f22303, %f14421, %f22441;
	@%p1580 bra 	$L__BB0_1439;
	setp.eq.s32 	%p1581, %r3, 53;
	ld.shared.f32 	%f14422, [_ZZ32flash_attention_v2_causal_kernelILi64ELi64ELi64EEvPKfS1_S1_PfiiiifE8K_shared+5408];
	fma.rn.f32 	%f22441, %f22302, %f14422, %f22441;
	@%p1581 bra 	$L__BB0_1439;
	setp.eq.s32 	%p1582, %r3, 54;
	ld.shared.f32 	%f14423, [_ZZ32flash_attention_v2_causal_kernelILi64ELi64ELi64EEvPKfS1_S1_PfiiiifE8K_shared+5412];
	fma.rn.f32 	%f22441, %f22301, %f14423, %f22441;
	@%p1582 bra 	$L__BB0_1439;
	setp.eq.s32 	%p1583, %r3, 55;
	ld.shared.f32 	%f14424, [_ZZ32flash_attention_v2_causal_kernelILi64ELi64ELi64EEvPKfS1_S1_PfiiiifE8K_shared+5416];
	fma.rn.f32 	%f22441, %f22300, %f14424, %f22441;
	@%p1583 bra 	$L__BB0_1439;
	setp.eq.s32 	%p1584, %r3, 56;
	ld.shared.f32 	%f14425, [_ZZ32flash_attention_v2_causal_kernelILi64ELi64ELi64EEvPKfS1_S1_PfiiiifE8K_shared+5420];
	fma.rn.f32 	%f22441, %f22299, %f14425, %f22441;
	@%p1584 bra 	$L__BB0_1439;
	setp.eq.s32 	%p1585, %r3, 57;
	ld.shared.f32 	%f14426, [_ZZ32flash_attention_v2_causal_kernelILi64ELi64ELi64EEvPKfS1_S1_PfiiiifE8K_shared+5424];
	fma.rn.f32 	%f22441, %f22298, %f14426, %f22441;
	@%p1585 bra 	$L__BB0_1439;
	setp.eq.s32 	%p1586, %r3, 58;
	ld.shared.f32 	%f14427, [_ZZ32flash_attention_v2_causal_kernelILi64ELi64ELi64EEvPKfS1_S1_PfiiiifE8K_shared+5428];
	fma.rn.f32 	%f22441, %f22297, %f14427, %f22441;
	@%p1586 bra 	$L__BB0_1439;
	setp.eq.s32 	%p1587, %r3, 59;
	ld.shared.f32 	%f14428, [_ZZ32flash_attention_v2_causal_kernelILi64ELi64ELi64EEvPKfS1_S1_PfiiiifE8K_shared+5432];
	fma.rn.f32 	%f22441, %f22296, %f14428, %f22441;
	@%p1587 bra 	$L__BB0_1439;
	setp.eq.s32 	%p1588, %r3, 60;
	ld.shared.f32 	%f14429, [_ZZ32flash_attention_v2_causal_kernelILi64ELi64ELi64EEvPKfS1_S1_PfiiiifE8K_shared+5436];
	fma.rn.f32 	%f22441, %f22295, %f14429, %f22441;
	@%p1588 bra 	$L__BB0_1439;
	setp.eq.s32 	%p1589, %r3, 61;
	ld.shared.f32 	%f14430, [_ZZ32flash_attention_v2_causal_kernelILi64ELi64ELi64EEvPKfS1_S1_PfiiiifE8K_shared+5440];
	fma.rn.f32 	%f22441, %f22294, %f14430, %f22441;
	@%p1589 bra 	$L__BB0_1439;
	setp.eq.s32 	%p1590, %r3, 62;
	ld.shared.f32 	%f14431, [_ZZ32flash_attention_v2_causal_kernelILi64ELi64ELi64EEvPKfS1_S1_PfiiiifE8K_shared+5444];
	fma.rn.f32 	%f22441, %f22293, %f14431, %f22441;
	@%p1590 bra 	$L__BB0_1439;
	setp.eq.s32 	%p1591, %r3, 63;
	ld.shared.f32 	%f14432, [_ZZ32flash_attention_v2_causal_kernelILi64ELi64ELi64EEvPKfS1_S1_PfiiiifE8K_shared+5448];
	fma.rn.f32 	%f22441, %f22292, %f14432, %f22441;
	@%p1591 bra 	$L__BB0_1439;
	ld.shared.f32 	%f14433, [_ZZ32flash_attention_v2_causal_kernelILi64ELi64ELi64EEvPKfS1_S1_PfiiiifE8K_shared+5452];
	fma.rn.f32 	%f22441, %f22291, %f14433, %f22441;
$L__BB0_1439:
	ld.param.u32 	%r1339, [_Z32flash_attention_v2_causal_kernelILi64ELi64ELi64EEvPKfS1_S1_Pfiiiif_param_6];
	shl.b32 	%r294, %r1581, 6;
	or.b32  	%r295, %r294, 21;
	setp.ge.s32 	%p1592, %r295, %r1339;
	mov.u32 	%r296, %ctaid.x;
	shl.b32 	%r297, %r296, 6;
	mov.u32 	%r298, %tid.x;
	and.b32  	%r299, %r298, 63;
	or.b32  	%r300, %r297, %r299;
	setp.gt.u32 	%p1593, %r295, %r300;
	mov.f32 	%f22442, 0fFF7FFFFF;
	or.pred  	%p1594, %p1592, %p1593;
	@%p1594 bra 	$L__BB0_1504;
	ld.param.u32 	%r1471, [_Z32flash_attention_v2_causal_kernelILi64ELi64ELi64EEvPKfS1_S1_Pfiiiif_param_7];
	setp.eq.s32 	%p1595, %r1471, 1;
	ld.shared.f32 	%f14435, [_ZZ32flash_attention_v2_causal_kernelILi64ELi64ELi64EEvPKfS1_S1_PfiiiifE8K_shared+5460];
	fma.rn.f32 	%f22442, %f22354, %f14435, 0f00000000;
	@%p1595 bra 	$L__BB0_1504;
	setp.eq.s32 	%p1596, %r3, 2;
	ld.shared.f32 	%f14436, [_ZZ32flash_attention_v2_causal_kernelILi64ELi64ELi64EEvPKfS1_S1_PfiiiifE8K_shared+5464];
	fma.rn.f32 	%f22442, %f22353, %f14436, %f22442;
	@%p1596 bra 	$L__BB0_1504;
	setp.eq.s32 	%p1597, %r3, 3;
	ld.shared.f32 	%f14437, [_ZZ32flash_attention_v2_causal_kernelILi64ELi64ELi64EEvPKfS1_S1_PfiiiifE8K_shared+5468];
	fma.rn.f32 	%f22442, %f22352, %f14437, %f22442;
	@%p1597 bra 	$L__BB0_1504;
	setp.eq.s32 	%p1598, %r3, 4;
	ld.shared.f32 	%f14438, [_ZZ32flash_attention_v2_causal_kernelILi64ELi64ELi64EEvPKfS1_S1_PfiiiifE8K_shared+5472];
	fma.rn.f32 	%f22442, %f22351, %f14438, %f22442;
	@%p1598 bra 	$L__BB0_1504;
	setp.eq.s32 	%p1599, %r3, 5;
	ld.shared.f32 	%f14439, [_ZZ32flash_attention_v2_causal_kernelILi64ELi64ELi64EEvPKfS1_S1_PfiiiifE8K_shared+5476];
	fma.rn.f32 	%f22442, %f22350, %f14439, %f22442;
	@%p1599 bra 	$L__BB0_1504;
	setp.eq.s32 	%p1600, %r3, 6;
	ld.shared.f32 	%f14440, [_ZZ32flash_attention_v2_causal_kernelILi64ELi64ELi64EEvPKfS1_S1_PfiiiifE8K_shared+5480];
	fma.rn.f32 	%f22442, %f22349, %f14440, %f22442;
	@%p1600 bra 	$L__BB0_1504;
	setp.eq.s32 	%p1601, %r3, 7;
	ld.shared.f32 	%f14441, [_ZZ32flash_attention_v2_causal_kernelILi64ELi64ELi64EEvPKfS1_S1_PfiiiifE8K_shared+5484];
	fma.rn.f32 	%f22442, %f22348, %f14441, %f22442;
	@%p1601 bra 	$L__BB0_1504;
	setp.eq.s32 	%p1602, %r3, 8;
	ld.shared.f32 	%f14442, [_ZZ32flash_attention_v2_causal_kernelILi64ELi64ELi64EEvPKfS1_S1_PfiiiifE8K_shared+5488];
	fma.rn.f32 	%f22442, %f22347, %f14442, %f22442;
	@%p1602 bra 	$L__BB0_1504;
	setp.eq.s32 	%p1603, %r3, 9;
	ld.shared.f32 	%f14443, [_ZZ32flash_attention_v2_causal_kernelILi64ELi64ELi64EEvPKfS1_S1_PfiiiifE8K_shared+5492];
	fma.rn.f32 	%f22442, %f22346, %f14443, %f22442;
	@%p1603 bra 	$L__BB0_1504;
	setp.eq.s32 	%p1604, %r3, 10;
	ld.shared.f32 	%f14444, [_ZZ32flash_attention_v2_causal_kernelILi64ELi64ELi64EEvPKfS1_S1_PfiiiifE8K_shared+5496];
	fma.rn.f32 	%f22442, %f22345, %f14444, %f22442;
	@%p1604 bra 	$L__BB0_1504;
	setp.eq.s32 	%p1605, %r3, 11;
	ld.shared.f32 	%f14445, [_ZZ32flash_attention_v2_causal_kernelILi64ELi64ELi64EEvPKfS1_S1_PfiiiifE8K_shared+5500];
	fma.rn.f32 	%f22442, %f22344, %f14445, %f22442;
	@%p1605 bra 	$L__BB0_1504;
	setp.eq.s32 	%p1606, %r3, 12;
	ld.shared.f32 	%f14446, [_ZZ32flash_attention_v2_causal_kernelILi64ELi64ELi64EEvPKfS1_S1_PfiiiifE8K_shared+5504];
	fma.rn.f32 	%f22442, %f22343, %f14446, %f22442;
	@%p1606 bra 	$L__BB0_1504;
	setp.eq.s32 	%p1607, %r3, 13;
	ld.shared.f32 	%f14447, [_ZZ32flash_attention_v2_causal_kernelILi64ELi64ELi64EEvPKfS1_S1_PfiiiifE8K_shared+5508];
	fma.rn.f32 	%f22442, %f22342, %f14447, %f22442;
	@%p1607 bra 	$L__BB0_1504;
	setp.eq.s32 	%p1608, %r3, 14;
	ld.shared.f32 	%f14448, [_ZZ32flash_attention_v2_causal_kernelILi64ELi64ELi64EEvPKfS1_S1_PfiiiifE8K_shared+5512];
	fma.rn.f32 	%f22442, %f22341, %f14448, %f22442;
	@%p1608 bra 	$L__BB0_1504;
	setp.eq.s32 	%p1609, %r3, 15;
	ld.shared.f32 	%f14449, [_ZZ32flash_attention_v2_causal_kernelILi64ELi64ELi64EEvPKfS1_S1_PfiiiifE8K_shared+5516];
	fma.rn.f32 	%f22442, %f22340, %f14449, %f22442;
	@%p1609 bra 	$L__BB0_1504;
	setp.eq.s32 	%p1610, %r3, 16;
	ld.shared.f32 	%f14450, [_ZZ32flash_attention_v2_causal_kernelILi64ELi64ELi64EEvPKfS1_S1_PfiiiifE8K_shared+5520];
	fma.rn.f32 	%f22442, %f22339, %f14450, %f22442;
	@%p1610 bra 	$L__BB0_1504;
	setp.eq.s32 	%p1611, %r3, 17;
	ld.shared.f32 	%f14451, [_ZZ32flash_attention_v2_causal_kernelILi64ELi64ELi64EEvPKfS1_S1_PfiiiifE8K_shared+5524];
	fma.rn.f32 	%f22442, %f22338, %f14451, %f22442;
	@%p1611 bra 	$L__BB0_1504;
	setp.eq.s32 	%p1612, %r3, 18;
	ld.shared.f32 	%f14452, [_ZZ32flash_attention_v2_causal_kernelILi64ELi64ELi64EEvPKfS1_S1_PfiiiifE8K_shared+5528];
	fma.rn.f32 	%f22442, %f22337, %f14452, %f22442;
	@%p1612 bra 	$L__BB0_1504;
	setp.eq.s32 	%p1613, %r3, 19;
	ld.shared.f32 	%f14453, [_ZZ32flash_attention_v2_causal_kernelILi64ELi64ELi64EEvPKfS1_S1_PfiiiifE8K_shared+5532];
	fma.rn.f32 	%f22442, %f22336, %f14453, %f22442;
	@%p1613 bra 	$L__BB0_1504;
	setp.eq.s32 	%p1614, %r3, 20;
	ld.shared.f32 	%f14454, [_ZZ32flash_attention_v2_causal_kernelILi64ELi64ELi64EEvPKfS1_S1_PfiiiifE8K_shared+5536];
	fma.rn.f32 	%f22442, %f22335, %f14454, %f22442;
	@%p1614 bra 	$L__BB0_1504;
	setp.eq.s32 	%p1615, %r3, 21;
	ld.shared.f32 	%f14455, [_ZZ32flash_attention_v2_causal_kernelILi64ELi64ELi64EEvPKfS1_S1_PfiiiifE8K_shared+5540];
	fma.rn.f32 	%f22442, %f22334, %f14455, %f22442;
	@%p1615 bra 	$L__BB0_1504;
	setp.eq.s32 	%p1616, %r3, 22;
	ld.shared.f32 	%f14456, [_ZZ32flash_attention_v2_causal_kernelILi64ELi64ELi64EEvPKfS1_S1_PfiiiifE8K_shared+5544];
	fma.rn.f32 	%f22442, %f22333, %f14456, %f22442;
	@%p1616 bra 	$L__BB0_1504;
	setp.eq.s32 	%p1617, %r3, 23;
	ld.shared.f32 	%f14457, [_ZZ32flash_attention_v2_causal_kernelILi64ELi64ELi64EEvPKfS1_S1_PfiiiifE8K_shared+5548];
	fma.rn.f32 	%f22442, %f22332, %f14457, %f22442;
	@%p1617 bra 	$L__BB0_1504;
	setp.eq.s32 	%p1618, %r3, 24;
	ld.shared.f32 	%f14458, [_ZZ32flash_attention_v2_causal_kernelILi64ELi64ELi64EEvPKfS1_S1_PfiiiifE8K_shared+5552];
	fma.rn.f32 	%f22442, %f22331, %f14458, %f22442;
	@%p1618 bra 	$L__BB0_1504;
	setp.eq.s32 	%p1619, %r3, 25;
	ld.shared.f32 	%f14459, [_ZZ32flash_attention_v2_causal_kernelILi64ELi64ELi64EEvPKfS1_S1_PfiiiifE8K_shared+5556];
	fma.rn.f32 	%f22442, %f22330, %f14459, %f22442;
	@%p1619 bra 	$L__BB0_1504;
	setp.eq.s32 	%p1620, %r3, 26;
	ld.shared.f32 	%f14460, [_ZZ32flash_attention_v2_causal_kernelILi64ELi64ELi64EEvPKfS1_S1_PfiiiifE8K_shared+5560];
	fma.rn.f32 	%f22442, %f22329, %f14460, %f22442;
	@%p1620 bra 	$L__BB0_1504;
	setp.eq.s32 	%p1621, %r3, 27;
	ld.shared.f32 	%f14461, [_ZZ32flash_attention_v2_causal_kernelILi64ELi64ELi64EEvPKfS1_S1_PfiiiifE8K_shared+5564];
	fma.rn.f32 	%f22442, %f22328, %f14461, %f22442;
	@%p1621 bra 	$L__BB0_1504;
	setp.eq.s32 	%p1622, %r3, 28;
	ld.shared.f32 	%f14462, [_ZZ32flash_attention_v2_causal_kernelILi64ELi64ELi64EEvPKfS1_S1_PfiiiifE8K_shared+5568];
	fma.rn.f32 	%f22442, %f22327, %f14462, %f22442;
	@%p1622 bra 	$L__BB0_1504;
	setp.eq.s32 	%p1623, %r3, 29;
	ld.shared.f32 	%f14463, [_ZZ32flash_attention_v2_causal_kernelILi64ELi64ELi64EEvPKfS1_S1_PfiiiifE8K_shared+5572];
	fma.rn.f32 	%f22442, %f22326, %f14463, %f22442;
	@%p1623 bra 	$L__BB0_1504;
	setp.eq.s32 	%p1624, %r3, 30;
	ld.shared.f32 	%f14464, [_ZZ32flash_attention_v2_causal_kernelILi64ELi64ELi64EEvPKfS1_S1_PfiiiifE8K_shared+5576];
	fma.rn.f32 	%f22442, %f22325, %f14464, %f22442;
	@%p1624 bra 	$L__BB0_1504;
	setp.eq.s32 	%p1625, %r3, 31;
	ld.shared.f32 	%f14465, [_ZZ32flash_attention_v2_causal_kernelILi64ELi64ELi64EEvPKfS1_S1_PfiiiifE8K_shared+5580];
	fma.rn.f32 	%f22442, %f22324, %f14465, %f22442;
	@%p1625 bra 	$L__BB0_1504;
	setp.eq.s32 	%p1626, %r3, 32;
	ld.shared.f32 	%f14466, [_ZZ32flash_attention_v2_causal_kernelILi64ELi64ELi64EEvPKfS1_S1_PfiiiifE8K_shared+5584];
	fma.rn.f32 	%f22442, %f22323, %f14466, %f22442;
	@%p1626 bra 	$L__BB0_1504;
	setp.eq.s32 	%p1627, %r3, 33;
	ld.shared.f32 	%f14467, [_ZZ32flash_attention_v2_causal_kernelILi64ELi64ELi64EEvPKfS1_S1_PfiiiifE8K_shared+5588];
	fma.rn.f32 	%f22442, %f22322, %f14467, %f22442;
	@%p1627 bra 	$L__BB0_1504;
	setp.eq.s32 	%p1628, %r3, 34;
	ld.shared.f32 	%f14468, [_ZZ32flash_attention_v2_causal_kernelILi64ELi64ELi64EEvPKfS1_S1_PfiiiifE8K_shared+5592];
	fma.rn.f32 	%f22442, %f22321, %f14468, %f22442;
	@%p1628 bra 	$L__BB0_1504;
	setp.eq.s32 	%p1629, %r3, 35;
	ld.shared.f32 	%f14469, [_ZZ32flash_attention_v2_causal_kernelILi64ELi64ELi64EEvPKfS1_S1_PfiiiifE8K_shared+5596];
	fma.rn.f32 	%f22442, %f22320, %f14469, %f22442;
	@%p1629 bra 	$L__BB0_1504;
	setp.eq.s32 	%p1630, %r3, 36;
	ld.shared.f32 	%f14470, [_ZZ32flash_attention_v2_causal_kernelILi64ELi64ELi64EEvPKfS1_S1_PfiiiifE8K_shared+5600];
	fma.rn.f32 	%f22442, %f22319, %f14470, %f22442;
	@%p1630 bra 	$L__BB0_1504;
	setp.eq.s32 	%p1631, %r3, 37;
	ld.shared.f32 	%f14471, [_ZZ32flash_attention_v2_causal_kernelILi64ELi64ELi64EEvPKfS1_S1_PfiiiifE8K_shared+5604];
	fma.rn.f32 	%f22442, %f22318, %f14471, %f22442;
	@%p1631 bra 	$L__BB0_1504;
	setp.eq.s32 	%p1632, %r3, 38;
	ld.shared.f32 	%f14472, [_ZZ32flash_attention_v2_causal_kernelILi64ELi64ELi64EEvPKfS1_S1_PfiiiifE8K_shared+5608];
	fma.rn.f32 	%f22442, %f22317, %f14472, %f22442;
	@%p1632 bra 	$L__BB0_1504;
	setp.eq.s32 	%p1633, %r3, 39;
	ld.shared.f32 	%f14473, [_ZZ32flash_attention_v2_causal_kernelILi64ELi64ELi64EEvPKfS1_S1_PfiiiifE8K_shared+5612];
	fma.rn.f32 	%f22442, %f22316, %f14473, %f22442;
	@%p1633 bra 	$L__BB0_1504;
	setp.eq.s32 	%p1634, %r3, 40;
	ld.shared.f32 	%f14474, [_ZZ32flash_attention_v2_causal_kernelILi64ELi64ELi64EEvPKfS1_S1_PfiiiifE8K_shared+5616];
	fma.rn.f32 	%f22442, %f22315, %f14474, %f22442;
	@%p1634 bra 	$L__BB0_1504;
	setp.eq.s32 	%p1635, %r3, 41;
	ld.shared.f32 	%f14475, [_ZZ32flash_attention_v2_causal_kernelILi64ELi64ELi64EEvPKfS1_S1_PfiiiifE8K_shared+5620];
	fma.rn.f32 	%f22442, %f22314, %f14475, %f22442;
	@%p1635 bra 	$L__BB0_1504;
	setp.eq.s32 	%p1636, %r3, 42;
	ld.shared.f32 	%f14476, [_ZZ32flash_attention_v2_causal_kernelILi64ELi64ELi64EEvPKfS1_S1_PfiiiifE8K_shared+5624];
	fma.rn.f32 	%f22442, %f22313, %f14476, %f22442;
	@%p1636 bra 	$L__BB0_1504;
	setp.eq.s32 	%p1637, %r3, 43;
	ld.shared.f32 	%f14477, [_ZZ32flash_attention_v2_causal_kernelILi64ELi64ELi64EEvPKfS1_S1_PfiiiifE8K_shared+5628];
	fma.rn.f32 	%f22442, %f22312, %f14477, %f22442;
	@%p1637 bra 	$L__BB0_1504;
	setp.eq.s32 	%p1638, %r3, 44;
	ld.shared.f32 	%f14478, [_ZZ32flash_attention_v2_causal_kernelILi64ELi64ELi64EEvPKfS1_S1_PfiiiifE8K_shared+5632];
	fma.rn.f32 	%f22442, %f22311, %f14478, %f22442;
	@%p1638 bra 	$L__BB0_1504;
	setp.eq.s32 	%p1639, %r3, 45;
	ld.shared.f32 	%f14479, [_ZZ32flash_attention_v2_causal_kernelILi64ELi64ELi64EEvPKfS1_S1_PfiiiifE8K_shared+5636];
	fma.rn.f32 	%f22442, %f22310, %f14479, %f22442;
	@%p1639 bra 	$L__BB0_1504;
	setp.eq.s32 	%p1640, %r3, 46;
	ld.shared.f32 	%f14480, [_ZZ32flash_attention_v2_causal_kernelILi64ELi64ELi64EEvPKfS1_S1_PfiiiifE8K_shared+5640];
	fma.rn.f32 	%f22442, %f22309, %f14480, %f22442;
	@%p1640 bra 	$L__BB0_1504;
	setp.eq.s32 	%p1641, %r3, 47;
	ld.shared.f32 	%f14481, [_ZZ32flash_attention_v2_causal_kernelILi64ELi64ELi64EEvPKfS1_S1_PfiiiifE8K_shared+5644];
	fma.rn.f32 	%f22442, %f22308, %f14481, %f22442;
	@%p1641 bra 	$L__BB0_1504;
	setp.eq.s32 	%p1642, %r3, 48;
	ld.shared.f32 	%f14482, [_ZZ32flash_attention_v2_causal_kernelILi64ELi64ELi64EEvPKfS1_S1_PfiiiifE8K_shared+5648];
	fma.rn.f32 	%f22442, %f22307, %f14482, %f22442;
	@%p1642 bra 	$L__BB0_1504;
	setp.eq.s32 	%p1643, %r3, 49;
	ld.shared.f32 	%f14483, [_ZZ32flash_attention_v2_causal_kernelILi64ELi64ELi64EEvPKfS1_S1_PfiiiifE8K_shared+5652];
	fma.rn.f32 	%f22442, %f22306, %f14483, %f22442;
	@%p1643 bra 	$L__BB0_1504;
	setp.eq.s32 	%p1644, %r3, 50;
	ld.shared.f32 	%f14484, [_ZZ32flash_attention_v2_causal_kernelILi64ELi64ELi64EEvPKfS1_S1_PfiiiifE8K_shared+5656];
	fma.rn.f32 	%f22442, %f22305, %f14484, %f22442;
	@%p1644 bra 	$L__BB0_1504;
	setp.eq.s32 	%p1645, %r3, 51;
	ld.shared.f32 	%f14485, [_ZZ32flash_attention_v2_causal_kernelILi64ELi64ELi64EEvPKfS1_S1_PfiiiifE8K_shared+5660];
	fma.rn.f32 	%f22442, %f22304, %f14485, %f22442;
	@%p1645 bra 	$L__BB0_1504;
	setp.eq.s32 	%p1646, %r3, 52;
	ld.shared.f32 	%f14486, [_ZZ32flash_attention_v2_causal_kernelILi64ELi64ELi64EEvPKfS1_S1_PfiiiifE8K_shared+5664];
	fma.rn.f32 	%f22442, %f22303, %f14486, %f22442;
	@%p1646 bra 	$L__BB0_1504;
	setp.eq.s32 	%p1647, %r3, 53;
	ld.shared.f32 	%f14487, [_ZZ32flash_attention_v2_causal_kernelILi64ELi64ELi64EEvPKfS1_S1_PfiiiifE8K_shared+5668];
	fma.rn.f32 	%f22442, %f22302, %f14487, %f22442;
	@%p1647 bra 	$L__BB0_1504;
	setp.eq.s32 	%p1648, %r3, 54;
	ld.shared.f32 	%f14488, [_ZZ32flash_attention_v2_causal_kernelILi64ELi64ELi64EEvPKfS1_S1_PfiiiifE8K_shared+5672];
	fma.rn.f32 	%f22442, %f22301, %f14488, %f22442;
	@%p1648 bra 	$L__BB0_1504;
	setp.eq.s32 	%p1649, %r3, 55;
	ld.shared.f32 	%f14489, [_ZZ32flash_attention_v2_causal_kernelILi64ELi64ELi64EEvPKfS1_S1_PfiiiifE8K_shared+5676];
	fma.rn.f32 	%f22442, %f22300, %f14489, %f22442;
	@%p1649 bra 	$L__BB0_1504;
	setp.eq.s32 	%p1650, %r3, 56;
	ld.shared.f32 	%f14490, [_ZZ32flash_attention_v2_causal_kernelILi64ELi64ELi64EEvPKfS1_S1_PfiiiifE8K_shared+5680];
	fma.rn.f32 	%f22442, %f22299, %f14490, %f22442;
	@%p1650 bra 	$L__BB0_1504;
	setp.eq.s32 	%p1651, %r3, 57;
	ld.shared.f32 	%f14491, [_ZZ32flash_attention_v2_causal_kernelILi64ELi64ELi64EEvPKfS1_S1_PfiiiifE8K_shared+5684];
	fma.rn.f32 	%f22442, %f22298, %f14491, %f22442;
	@%p1651 bra 	$L__BB0_1504;
	setp.eq.s32 	%p1652, %r3, 58;
	ld.shared.f32 	%f14492, [_ZZ32flash_attention_v2_causal_kernelILi64ELi64ELi64EEvPKfS1_S1_PfiiiifE8K_shared+5688];
	fma.rn.f32 	%f22442, %f22297, %f14492, %f22442;
	@%p1652 bra 	$L__BB0_1504;
	setp.eq.s32 	%p1653, %r3, 59;
	ld.shared.f32 	%f14493, [_ZZ32flash_attention_v2_causal_kernelILi64ELi64ELi64EEvPKfS1_S1_PfiiiifE8K_shared+5692];
	fma.rn.f32 	%f22442, %f22296, %f14493, %f22442;
	@%p1653 bra 	$L__BB0_1504;
	setp.eq.s32 	%p1654, %r3, 60;
	ld.shared.f32 	%f14494, [_ZZ32flash_attention_v2_causal_kernelILi64ELi64ELi64EEvPKfS1_S1_PfiiiifE8K_shared+5696];
	fma.rn.f32 	%f22442, %f22295, %f14494, %f22442;
	@%p1654 bra 	$L__BB0_1504;
	setp.eq.s32 	%p1655, %r3, 61;
	ld.shared.f32 	%f14495, [_ZZ32flash_attention_v2_causal_kernelILi64ELi64ELi64EEvPKfS1_S1_PfiiiifE8K_shared+5700];
	fma.rn.f32 	%f22442, %f22294, %f14495, %f22442;
	@%p1655 bra 	$L__BB0_1504;
	setp.eq.s32 	%p1656, %r3, 62;
	ld.shared.f32 	%f14496, [_ZZ32flash_attention_v2_causal_kernelILi64ELi64ELi64EEvPKfS1_S1_PfiiiifE8K_shared+5704];
	fma.rn.f32 	%f22442, %f22293, %f14496, %f22442;
	@%p1656 bra 	$L__BB0_1504;
	setp.eq.s32 	%p1657, %r3, 63;
	ld.shared.f32 	%f14497, [_ZZ32flash_attention_v2_causal_kernelILi64ELi64ELi64EEvPKfS1_S1_PfiiiifE8K_shared+5708];
	fma.rn.f32 	%f22442, %f22292, %f14497, %f22442;
	@%p1657 bra 	$L__BB0_1504;
	ld.shared.f32 	%f14498, [_ZZ32flash_attention_v2_causal_kernelILi64ELi64ELi64EEvPKfS1_S1_PfiiiifE8K_shared+5712];
	fma.rn.f32 	%f22442, %f22291, %f14498, %f22442;
$L__BB0_1504:
	ld.param.u32 	%r1340, [_Z32flash_attention_v2_causal_kernelILi64ELi64ELi64EEvPKfS1_S1_Pfiiiif_param_6];
	shl.b32 	%r302, %r1581, 6;
	or.b32  	%r303, %r302, 22;
	setp.ge.s32 	%p1658, %r303, %r1340;
	mov.u32 	%r304, %ctaid.x;
	shl.b32 	%r305, %r304, 6;
	mov.u32 	%r306, %tid.x;
	and.b32  	%r307, %r306, 63;
	or.b32  	%r308, %r305, %r307;
	setp.gt.u32 	%p1659, %r303, %r308;
	mov.f32 	%f22443, 0fFF7FFFFF;
	or.pred  	%p1660, %p1658, %p1659;
	@%p1660 bra 	$L__BB0_1569;
	ld.param.u32 	%r1472, [_Z32flash_attention_v2_causal_kernelILi64ELi64ELi64EEvPKfS1_S1_Pfiiiif_param_7];
	setp.eq.s32 	%p1661, %r1472, 1;
	ld.shared.f32 	%f14500, [_ZZ32flash_attention_v2_causal_kernelILi64ELi64ELi64EEvPKfS1_S1_PfiiiifE8K_shared+5720];
	fma.rn.f32 	%f22443, %f22354, %f14500, 0f00000000;
	@%p1661 bra 	$L__BB0_1569;
	setp.eq.s32 	%p1662, %r3, 2;
	ld.shared.f32 	%f14501, [_ZZ32flash_attention_v2_causal_kernelILi64ELi64ELi64EEvPKfS1_S1_PfiiiifE8K_shared+5724];
	fma.rn.f32 	%f22443, %f22353, %f14501, %f22443;
	@%p1662 bra 	$L__BB0_1569;
	setp.eq.s32 	%p1663, %r3, 3;
	ld.shared.f32 	%f14502, [_ZZ32flash_attention_v2_causal_kernelILi64ELi64ELi64EEvPKfS1_S1_PfiiiifE8K_shared+5728];
	fma.rn.f32 	%f22443, %f22352, %f14502, %f22443;
	@%p1663 bra 	$L__BB0_1569;
	setp.eq.s32 	%p1664, %r3, 4;
	ld.shared.f32 	%f14503, [_ZZ32flash_attention_v2_causal_kernelILi64ELi64ELi64EEvPKfS1_S1_PfiiiifE8K_shared+5732];
	fma.rn.f32 	%f22443, %f22351, %f14503, %f22443;
	@%p1664 bra 	$L__BB0_1569;
	setp.eq.s32 	%p1665, %r3, 5;
	ld.shared.f32 	%f14504, [_ZZ32flash_attention_v2_causal_kernelILi64ELi64ELi64EEvPKfS1_S1_PfiiiifE8K_shared+5736];
	fma.rn.f32 	%f22443, %f22350, %f14504, %f22443;
	@%p1665 bra 	$L__BB0_1569;
	setp.eq.s32 	%p1666, %r3, 6;
	ld.shared.f32 	%f14505, [_ZZ32flash_attention_v2_causal_kernelILi64ELi64ELi64EEvPKfS1_S1_PfiiiifE8K_shared+5740];
	fma.rn.f32 	%f22443, %f22349, %f14505, %f22443;
	@%p1666 bra 	$L__BB0_1569;
	setp.eq.s32 	%p1667, %r3, 7;
	ld.shared.f32 	%f14506, [_ZZ32flash_attention_v2_causal_kernelILi64ELi64ELi64EEvPKfS1_S1_PfiiiifE8K_shared+5744];
	fma.rn.f32 	%f22443, %f22348, %f14506, %f22443;
	@%p1667 bra 	$L__BB0_1569;
	setp.eq.s32 	%p1668, %r3, 8;
	ld.shared.f32 	%f14507, [_ZZ32flash_attention_v2_causal_kernelILi64ELi64ELi64EEvPKfS1_S1_PfiiiifE8K_shared+5748];
	fma.rn.f32 	%f22443, %f22347, %f14507, %f22443;
	@%p1668 bra 	$L__BB0_1569;
	setp.eq.s32 	%p1669, %r3, 9;
	ld.shared.f32 	%f14508, [_ZZ32flash_attention_v2_causal_kernelILi64ELi64ELi64EEvPKfS1_S1_PfiiiifE8K_shared+5752];
	fma.rn.f32 	%f22443, %f22346, %f14508, %f22443;
	@%p1669 bra 	$L__BB0_1569;
	setp.eq.s32 	%p1670, %r3, 10;
	ld.shared.f32 	%f14509, [_ZZ32flash_attention_v2_causal_kernelILi64ELi64ELi64EEvPKfS1_S1_PfiiiifE8K_shared+5756];
	fma.rn.f32 	%f22443, %f22345, %f14509, %f22443;
	@%p1670 bra 	$L__BB0_1569;
	setp.eq.s32 	%p1671, %r3, 11;
	ld.shared.f32 	%f14510, [_ZZ32flash_attention_v2_causal_kernelILi64ELi64ELi64EEvPKfS1_S1_PfiiiifE8K_shared+5760];
	fma.rn.f32 	%f22443, %f22344, %f14510, %f22443;
	@%p1671 bra 	$L__BB0_1569;
	setp.eq.s32 	%p1672, %r3, 12;
	ld.shared.f32 	%f14511, [_ZZ32flash_attention_v2_causal_kernelILi64ELi64ELi64EEvPKfS1_S1_PfiiiifE8K_shared+5764];
	fma.rn.f32 	%f22443, %f22343, %f14511, %f22443;
	@%p1672 bra 	$L__BB0_1569;
	setp.eq.s32 	%p1673, %r3, 13;
	ld.shared.f32 	%f14512, [_ZZ32flash_attention_v2_causal_kernelILi64ELi64ELi64EEvPKfS1_S1_PfiiiifE8K_shared+5768];
	fma.rn.f32 	%f22443, %f22342, %f14512, %f22443;
	@%p1673 bra 	$L__BB0_1569;
	setp.eq.s32 	%p1674, %r3, 14;
	ld.shared.f32 	%f14513, [_ZZ32flash_attention_v2_causal_kernelILi64ELi64ELi64EEvPKfS1_S1_PfiiiifE8K_shared+5772];
	fma.rn.f32 	%f22443, %f22341, %f14513, %f22443;
	@%p1674 bra 	$L__BB0_1569;
	setp.eq.s32 	%p1675, %r3, 15;
	ld.shared.f32 	%f14514, [_ZZ32flash_attention_v2_causal_kernelILi64ELi64ELi64EEvPKfS1_S1_PfiiiifE8K_shared+5776];
	fma.rn.f32 	%f22443, %f22340, %f14514, %f22443;
	@%p1675 bra 	$L__BB0_1569;
	setp.eq.s32 	%p1676, %r3, 16;
	ld.shared.f32 	%f14515, [_ZZ32flash_attention_v2_causal_kernelILi64ELi64ELi64EEvPKfS1_S1_PfiiiifE8K_shared+5780];
	fma.rn.f32 	%f22443, %f22339, %f14515, %f22443;
	@%p1676 bra 	$L__BB0_1569;
	setp.eq.s32 	%p1677, %r3, 17;
	ld.shared.f32 	%f14516, [_ZZ32flash_attention_v2_causal_kernelILi64ELi64ELi64EEvPKfS1_S1_PfiiiifE8K_shared+5784];
	fma.rn.f32 	%f22443, %f22338, %f14516, %f22443;
	@%p1677 bra 	$L__BB0_1569;
	setp.eq.s32 	%p1678, %r3, 18;
	ld.shared.f32 	%f14517, [_ZZ32flash_attention_v2_causal_kernelILi64ELi64ELi64EEvPKfS1_S1_PfiiiifE8K_shared+5788];
	fma.rn.f32 	%f22443, %f22337, %f14517, %f22443;
	@%p1678 bra 	$L__BB0_1569;
	setp.eq.s32 	%p1679, %r3, 19;
	ld.shared.f32 	%f14518, [_ZZ32flash_attention_v2_causal_kernelILi64ELi64ELi64EEvPKfS1_S1_PfiiiifE8K_shared+5792];
	fma.rn.f32 	%f22443, %f22336, %f14518, %f22443;
	@%p1679 bra 	$L__BB0_1569;
	setp.eq.s32 	%p1680, %r3, 20;
	ld.shared.f32 	%f14519, [_ZZ32flash_attention_v2_causal_kernelILi64ELi64ELi64EEvPKfS1_S1_PfiiiifE8K_shared+5796];
	fma.rn.f32 	%f22443, %f22335, %f14519, %f22443;
	@%p1680 bra 	$L__BB0_1569;
	setp.eq.s32 	%p1681, %r3, 21;
	ld.shared.f32 	%f14520, [_ZZ32flash_attention_v2_causal_kernelILi64ELi64ELi64EEvPKfS1_S1_PfiiiifE8K_shared+5800];
	fma.rn.f32 	%f22443, %f22334, %f14520, %f22443;
	@%p1681 bra 	$L__BB0_1569;
	setp.eq.s32 	%p1682, %r3, 22;
	ld.shared.f32 	%f14521, [_ZZ32flash_attention_v2_causal_kernelILi64ELi64ELi64EEvPKfS1_S1_PfiiiifE8K_shared+5804];
	fma.rn.f32 	%f22443, %f22333, %f14521, %f22443;
	@%p1682 bra 	$L__BB0_1569;
	setp.eq.s32 	%p1683, %r3, 23;
	ld.shared.f32 	%f14522, [_ZZ32flash_attention_v2_causal_kernelILi64ELi64ELi64EEvPKfS1_S1_PfiiiifE8K_shared+5808];
	fma.rn.f32 	%f22443, %f22332, %f14522, %f22443;
	@%p1683 bra 	$L__BB0_1569;
	setp.eq.s32 	%p1684, %r3, 24;
	ld.shared.f32 	%f14523, [_ZZ32flash_attention_v2_causal_kernelILi64ELi64ELi64EEvPKfS1_S1_PfiiiifE8K_shared+5812];
	fma.rn.f32 	%f22443, %f22331, %f14523, %f22443;
	@%p1684 bra 	$L__BB0_1569;
	setp.eq.s32 	%p1685, %r3, 25;
	ld.shared.f32 	%f14524, [_ZZ32flash_attention_v2_causal_kernelILi64ELi64ELi64EEvPKfS1_S1_PfiiiifE8K_shared+5816];
	fma.rn.f32 	%f22443, %f22330, %f14524, %f22443;
	@%p1685 bra 	$L__BB0_1569;
	setp.eq.s32 	%p1686, %r3, 26;
	ld.shared.f32 	%f14525, [_ZZ32flash_attention_v2_causal_kernelILi64ELi64ELi64EEvPKfS1_S1_PfiiiifE8K_shared+5820];
	fma.rn.f32 	%f22443, %f22329, %f14525, %f22443;
	@%p1686 bra 	$L__BB0_1569;
	setp.eq.s32 	%p1687, %r3, 27;
	ld.shared.f32 	%f14526, [_ZZ32flash_attention_v2_causal_kernelILi64ELi64ELi64EEvPKfS1_S1_PfiiiifE8K_shared+5824];
	fma.rn.f32 	%f22443, %f22328, %f14526, %f22443;
	@%p1687 bra 	$L__BB0_1569;
	setp.eq.s32 	%p1688, %r3, 28;
	ld.shared.f32 	%f14527, [_ZZ32flash_attention_v2_causal_kernelILi64ELi64ELi64EEvPKfS1_S1_PfiiiifE8K_shared+5828];
	fma.rn.f32 	%f22443, %f22327, %f14527, %f22443;
	@%p1688 bra 	$L__BB0_1569;
	setp.eq.s32 	%p1689, %r3, 29;
	ld.shared.f32 	%f14528, [_ZZ32flash_attention_v2_causal_kernelILi64ELi64ELi64EEvPKfS1_S1_PfiiiifE8K_shared+5832];
	fma.rn.f32 	%f22443, %f22326, %f14528, %f22443;
	@%p1689 bra 	$L__BB0_1569;
	setp.eq.s32 	%p1690, %r3, 30;
	ld.shared.f32 	%f14529, [_ZZ32flash_attention_v2_causal_kernelILi64ELi64ELi64EEvPKfS1_S1_PfiiiifE8K_shared+5836];
	fma.rn.f32 	%f22443, %f22325, %f14529, %f22443;
	@%p1690 bra 	$L__BB0_1569;
	setp.eq.s32 	%p1691, %r3, 31;
	ld.shared.f32 	%f14530, [_ZZ32flash_attention_v2_causal_kernelILi64ELi64ELi64EEvPKfS1_S1_PfiiiifE8K_shared+5840];
	fma.rn.f32 	%f22443, %f22324, %f14530, %f22443;
	@%p1691 bra 	$L__BB0_1569;
	setp.eq.s32 	%p1692, %r3, 32;
	ld.shared.f32 	%f14531, [_ZZ32flash_attention_v2_causal_kernelILi64ELi64ELi64EEvPKfS1_S1_PfiiiifE8K_shared+5844];
	fma.rn.f32 	%f22443, %f22323, %f14531, %f22443;
	@%p1692 bra 	$L__BB0_1569;
	setp.eq.s32 	%p1693, %r3, 33;
	ld.shared.f32 	%f14532, [_ZZ32flash_attention_v2_causal_kernelILi64ELi64ELi64EEvPKfS1_S1_PfiiiifE8K_shared+5848];
	fma.rn.f32 	%f22443, %f22322, %f14532, %f22443;
	@%p1693 bra 	$L__BB0_1569;
	setp.eq.s32 	%p1694, %r3, 34;
	ld.shared.f32 	%f14533, [_ZZ32flash_attention_v2_causal_kernelILi64ELi64ELi64EEvPKfS1_S1_PfiiiifE8K_shared+5852];
	fma.rn.f32 	%f22443, %f22321, %f14533, %f22443;
	@%p1694 bra 	$L__BB0_1569;
	setp.eq.s32 	%p1695, %r3, 35;
	ld.shared.f32 	%f14534, [_ZZ32flash_attention_v2_causal_kernelILi64ELi64ELi64EEvPKfS1_S1_PfiiiifE8K_shared+5856];
	fma.rn.f32 	%f22443, %f22320, %f14534, %f22443;
	@%p1695 bra 	$L__BB0_1569;
	setp.eq.s32 	%p1696, %r3, 36;
	ld.shared.f32 	%f14535, [_ZZ32flash_attention_v2_causal_kernelILi64ELi64ELi64EEvPKfS1_S1_PfiiiifE8K_shared+5860];
	fma.rn.f32 	%f22443, %f22319, %f14535, %f22443;
	@%p1696 bra 	$L__BB0_1569;
	setp.eq.s32 	%p1697, %r3, 37;
	ld.shared.f32 	%f14536, [_ZZ32flash_attention_v2_causal_kernelILi64ELi64ELi64EEvPKfS1_S1_PfiiiifE8K_shared+5864];
	fma.rn.f32 	%f22443, %f22318, %f14536, %f22443;
	@%p1697 bra 	$L__BB0_1569;
	setp.eq.s32 	%p1698, %r3, 38;
	ld.shared.f32 	%f14537, [_ZZ32flash_attention_v2_causal_kernelILi64ELi64ELi64EEvPKfS1_S1_PfiiiifE8K_shared+5868];
	fma.rn.f32 	%f22443, %f22317, %f14537, %f22443;
	@%p1698 bra 	$L__BB0_1569;
	setp.eq.s32 	%p1699, %r3, 39;
	ld.shared.f32 	%f14538, [_ZZ32flash_attention_v2_causal_kernelILi64ELi64ELi64EEvPKfS1_S1_PfiiiifE8K_shared+5872];
	fma.rn.f32 	%f22443, %f22316, %f14538, %f22443;
	@%p1699 bra 	$L__BB0_1569;
	setp.eq.s32 	%p1700, %r3, 40;
	ld.shared.f32 	%f14539, [_ZZ32flash_attention_v2_causal_kernelILi64ELi64ELi64EEvPKfS1_S1_PfiiiifE8K_shared+5876];
	fma.rn.f32 	%f22443, %f22315, %f14539, %f22443;
	@%p1700 bra 	$L__BB0_1569;
	setp.eq.s32 	%p1701, %r3, 41;
	ld.shared.f32 	%f14540, [_ZZ32flash_attention_v2_causal_kernelILi64ELi64ELi64EEvPKfS1_S1_PfiiiifE8K_shared+5880];
	fma.rn.f32 	%f22443, %f22314, %f14540, %f22443;
	@%p1701 bra 	$L__BB0_1569;
	setp.eq.s32 	%p1702, %r3, 42;
	ld.shared.f32 	%f14541, [_ZZ32flash_attention_v2_causal_kernelILi64ELi64ELi64EEvPKfS1_S1_PfiiiifE8K_shared+5884];
	fma.rn.f32 	%f22443, %f22313, %f14541, %f22443;
	@%p1702 bra 	$L__BB0_1569;
	setp.eq.s32 	%p1703, %r3, 43;
	ld.shared.f32 	%f14542, [_ZZ32flash_attention_v2_causal_kernelILi64ELi64ELi64EEvPKfS1_S1_PfiiiifE8K_shared+5888];
	fma.rn.f32 	%f22443, %f22312, %f14542, %f22443;
	@%p1703 bra 	$L__BB0_1569;
	setp.eq.s32 	%p1704, %r3, 44;
	ld.shared.f32 	%f14543, [_ZZ32flash_attention_v2_causal_kernelILi64ELi64ELi64EEvPKfS1_S1_PfiiiifE8K_shared+5892];
	fma.rn.f32 	%f22443, %f22311, %f14543, %f22443;
	@%p1704 bra 	$L__BB0_1569;
	setp.eq.s32 	%p1705, %r3, 45;
	ld.shared.f32 	%f14544, [_ZZ32flash_attention_v2_causal_kernelILi64ELi64ELi64EEvPKfS1_S1_PfiiiifE8K_shared+5896];
	fma.rn.f32 	%f22443, %f22310, %f14544, %f22443;
	@%p1705 bra 	$L__BB0_1569;
	setp.eq.s32 	%p1706, %r3, 46;
	ld.shared.f32 	%f14545, [_ZZ32flash_attention_v2_causal_kernelILi64ELi64ELi64EEvPKfS1_S1_PfiiiifE8K_shared+5900];
	fma.rn.f32 	%f22443, %f22309, %f14545, %f22443;
	@%p1706 bra 	$L__BB0_1569;
	setp.eq.s32 	%p1707, %r3, 47;
	ld.shared.f32 	%f14546, [_ZZ32flash_attention_v2_causal_kernelILi64ELi64ELi64EEvPKfS1_S1_PfiiiifE8K_shared+5904];
	fma.rn.f32 	%f22443, %f22308, %f14546, %f22443;
	@%p1707 bra 	$L__BB0_1569;
	setp.eq.s32 	%p1708, %r3, 48;
	ld.shared.f32 	%f14547, [_ZZ32flash_attention_v2_causal_kernelILi64ELi64ELi64EEvPKfS1_S1_PfiiiifE8K_shared+5908];
	fma.rn.f32 	%f22443, %f22307, %f14547, %f22443;
	@%p1708 bra 	$L__BB0_1569;
	setp.eq.s32 	%p1709, %r3, 49;
	ld.shared.f32 	%f14548, [_ZZ32flash_attention_v2_causal_kernelILi64ELi64ELi64EEvPKfS1_S1_PfiiiifE8K_shared+5912];
	fma.rn.f32 	%f22443, %f22306, %f14548, %f22443;
	@%p1709 bra 	$L__BB0_1569;
	setp.eq.s32 	%p1710, %r3, 50;
	ld.shared.f32 	%f14549, [_ZZ32flash_attention_v2_causal_kernelILi64ELi64ELi64EEvPKfS1_S1_PfiiiifE8K_shared+5916];
	fma.rn.f32 	%f22443, %f22305, %f14549, %f22443;
	@%p1710 bra 	$L__BB0_1569;
	setp.eq.s32 	%p1711, %r3, 51;
	ld.shared.f32 	%f14550, [_ZZ32flash_attention_v2_causal_kernelILi64ELi64ELi64EEvPKfS1_S1_PfiiiifE8K_shared+5920];
	fma.rn.f32 	%f22443, %f22304, %f14550, %f22443;
	@%p1711 bra 	$L__BB0_1569;
	setp.eq.s32 	%p1712, %r3, 52;
	ld.shared.f32 	%f14551, [_ZZ32flash_attention_v2_causal_kernelILi64ELi64ELi64EEvPKfS1_S1_PfiiiifE8K_shared+5924];
	fma.rn.f32 	%f22443, %f22303, %f14551, %f22443;
	@%p1712 bra 	$L__BB0_1569;
	setp.eq.s32 	%p1713, %r3, 53;
	ld.shared.f32 	%f14552, [_ZZ32flash_attention_v2_causal_kernelILi64ELi64ELi64EEvPKfS1_S1_PfiiiifE8K_shared+5928];
	fma.rn.f32 	%f22443, %f22302, %f14552, %f22443;
	@%p1713 bra 	$L__BB0_1569;
	setp.eq.s32 	%p1714, %r3, 54;
	ld.shared.f32 	%f14553, [_ZZ32flash_attention_v2_causal_kernelILi64ELi64ELi64EEvPKfS1_S1_PfiiiifE8K_shared+5932];
	fma.rn.f32 	%f22443, %f22301, %f14553, %f22443;
	@%p1714 bra 	$L__BB0_1569;
	setp.eq.s32 	%p1715, %r3, 55;
	ld.shared.f32 	%f14554, [_ZZ32flash_attention_v2_causal_kernelILi64ELi64ELi64EEvPKfS1_S1_PfiiiifE8K_shared+5936];
	fma.rn.f32 	%f22443, %f22300, %f14554, %f22443;
	@%p1715 bra 	$L__BB0_1569;
	setp.eq.s32 	%p1716, %r3, 56;
	ld.shared.f32 	%f14555, [_ZZ32flash_attention_v2_causal_kernelILi64ELi64ELi64EEvPKfS1_S1_PfiiiifE8K_shared+5940];
	fma.rn.f32 	%f22443, %f22299, %f14555, %f22443;
	@%p1716 bra 	$L__BB0_1569;
	setp.eq.s32 	%p1717, %r3, 57;
	ld.shared.f32 	%f14556, [_ZZ32flash_attention_v2_causal_kernelILi64ELi64ELi64EEvPKfS1_S1_PfiiiifE8K_shared+5944];
	fma.rn.f32 	%f22443, %f22298, %f14556, %f22443;
	@%p1717 bra 	$L__BB0_1569;
	setp.eq.s32 	%p1718, %r3, 58;
	ld.shared.f32 	%f14557, [_ZZ32flash_attention_v2_causal_kernelILi64ELi64ELi64EEvPKfS1_S1_PfiiiifE8K_shared+5948];
	fma.rn.f32 	%f22443, %f22297, %f14557, %f22443;
	@%p1718 bra 	$L__BB0_1569;
	setp.eq.s32 	%p1719, %r3, 59;
	ld.shared.f32 	%f14558, [_ZZ32flash_attention_v2_causal_kernelILi64ELi64ELi64EEvPKfS1_S1_PfiiiifE8K_shared+5952];
	fma.rn.f32 	%f22443, %f22296, %f14558, %f22443;
	@%p1719 bra 	$L__BB0_1569;
	setp.eq.s32 	%p1720, %r3, 60;
	ld.shared.f32 	%f14559, [_ZZ32flash_attention_v2_causal_kernelILi64ELi64ELi64EEvPKfS1_S1_PfiiiifE8K_shared+5956];
	fma.rn.f32 	%f22443, %f22295, %f14559, %f22443;
	@%p1720 bra 	$L__BB0_1569;
	setp.eq.s32 	%p1721, %r3, 61;
	ld.shared.f32 	%f14560, [_ZZ32flash_attention_v2_causal_kernelILi64ELi64ELi64EEvPKfS1_S1_PfiiiifE8K_shared+5960];
	fma.rn.f32 	%f22443, %f22294, %f14560, %f22443;
	@%p1721 bra 	$L__BB0_1569;
	setp.eq.s32 	%p1722, %r3, 62;
	ld.shared.f32 	%f14561, [_ZZ32flash_attention_v2_causal_kernelILi64ELi64ELi64EEvPKfS1_S1_PfiiiifE8K_shared+5964];
	fma.rn.f32 	%f22443, %f22293, %f14561, %f22443;
	@%p1722 bra 	$L__BB0_1569;
	setp.eq.s32 	%p1723, %r3, 63;
	ld.shared.f32 	%f14562, [_ZZ32flash_attention_v2_causal_kernelILi64ELi64ELi64EEvPKfS1_S1_PfiiiifE8K_shared+5968];
	fma.rn.f32 	%f22443, %f22292, %f14562, %f22443;
	@%p1723 bra 	$L__BB0_1569;
	ld.shared.f32 	%f14563, [_ZZ32flash_attention_v2_causal_kernelILi64ELi64ELi64EEvPKfS1_S1_PfiiiifE8K_shared+5972];
	fma.rn.f32 	%f22443, %f22291, %f14563, %f22443;
$L__BB0_1569:
	ld.param.u32 	%r1341, [_Z32flash_attention_v2_causal_kernelILi64ELi64ELi64EEvPKfS1_S1_Pfiiiif_param_6];
	shl.b32 	%r310, %r1581, 6;
	or.b32  	%r311, %r310, 23;
	setp.ge.s32 	%p1724, %r311, %r1341;
	mov.u32 	%r312, %ctaid.x;
	shl.b32 	%r313, %r312, 6;
	mov.u32 	%r314, %tid.x;
	and.b32  	%r315, %r314, 63;
	or.b32  	%r316, %r313, %r315;
	setp.gt.u32 	%p1725, %r311, %r316;
	mov.f32 	%f22444, 0fFF7FFFFF;
	or.pred  	%p1726, %p1724, %p1725;
	@%p1726 bra 	$L__BB0_1634;
	ld.param.u32 	%r1473, [_Z32flash_attention_v2_causal_kernelILi64ELi64ELi64EEvPKfS1_S1_Pfiiiif_param_7];
	setp.eq.s32 	%p1727, %r1473, 1;
	ld.shared.f32 	%f14565, [_ZZ32flash_attention_v2_causal_kernelILi64ELi64ELi64EEvPKfS1_S1_PfiiiifE8K_shared+5980];
	fma.rn.f32 	%f22444, %f22354, %f14565, 0f00000000;
	@%p1727 bra 	$L__BB0_1634;
	setp.eq.s32 	%p1728, %r3, 2;
	ld.shared.f32 	%f14566, [_ZZ32flash_attention_v2_causal_kernelILi64ELi64ELi64EEvPKfS1_S1_PfiiiifE8K_shared+5984];
	fma.rn.f32 	%f22444, %f22353, %f14566, %f22444;
	@%p1728 bra 	$L__BB0_1634;
	setp.eq.s32 	%p1729, %r3, 3;
	ld.shared.f32 	%f14567, [_ZZ32flash_attention_v2_causal_kernelILi64ELi64ELi64EEvPKfS1_S1_PfiiiifE8K_shared+5988];
	fma.rn.f32 	%f22444, %f22352, %f14567, %f22444;
	@%p1729 bra 	$L__BB0_1634;
	setp.eq.s32 	%p1730, %r3, 4;
	ld.shared.f32 	%f14568, [_ZZ32flash_attention_v2_causal_kernelILi64ELi64ELi64EEvPKfS1_S1_PfiiiifE8K_shared+5992];
	fma.rn.f32 	%f22444, %f22351, %f14568, %f22444;
	@%p1730 bra 	$L__BB0_1634;
	setp.eq.s32 	%p1731, %r3, 5;
	ld.shared.f32 	%f14569, [_ZZ32flash_attention_v2_causal_kernelILi64ELi64ELi64EEvPKfS1_S1_PfiiiifE8K_shared+5996];
	fma.rn.f32 	%f22444, %f22350, %f14569, %f22444;
	@%p1731 bra 	$L__BB0_1634;
	setp.eq.s32 	%p1732, %r3, 6;
	ld.shared.f32 	%f14570, [_ZZ32flash_attention_v2_causal_kernelILi64ELi64ELi64EEvPKfS1_S1_PfiiiifE8K_shared+6000];
	fma.rn.f32 	%f22444, %f22349, %f14570, %f22444;
	@%p1732 bra 	$L__BB0_1634;
	setp.eq.s32 	%p1733, %r3, 7;
	ld.shared.f32 	%f14571, [_ZZ32flash_attention_v2_causal_kernelILi64ELi64ELi64EEvPKfS1_S1_PfiiiifE8K_shared+6004];
	fma.rn.f32 	%f22444, %f22348, %f14571, %f22444;
	@%p1733 bra 	$L__BB0_1634;
	setp.eq.s32 	%p1734, %r3, 8;
	ld.shared.f32 	%f14572, [_ZZ32flash_attention_v2_causal_kernelILi64ELi64ELi64EEvPKfS1_S1_PfiiiifE8K_shared+6008];
	fma.rn.f32 	%f22444, %f22347, %f14572, %f22444;
	@%p1734 bra 	$L__BB0_1634;
	setp.eq.s32 	%p1735, %r3, 9;
	ld.shared.f32 	%f14573, [_ZZ32flash_attention_v2_causal_kernelILi64ELi64ELi64EEvPKfS1_S1_PfiiiifE8K_shared+6012];
	fma.rn.f32 	%f22444, %f22346, %f14573, %f22444;
	@%p1735 bra 	$L__BB0_1634;
	setp.eq.s32 	%p1736, %r3, 10;
	ld.shared.f32 	%f14574, [_ZZ32flash_attention_v2_causal_kernelILi64ELi64ELi64EEvPKfS1_S1_PfiiiifE8K_shared+6016];
	fma.rn.f32 	%f22444, %f22345, %f14574, %f22444;
	@%p1736 bra 	$L__BB0_1634;
	setp.eq.s32 	%p1737, %r3, 11;
	ld.shared.f32 	%f14575, [_ZZ32flash_attention_v2_causal_kernelILi64ELi64ELi64EEvPKfS1_S1_PfiiiifE8K_shared+6020];
	fma.rn.f32 	%f22444, %f22344, %f14575, %f22444;
	@%p1737 bra 	$L__BB0_1634;
	setp.eq.s32 	%p1738, %r3, 12;
	ld.shared.f32 	%f14576, [_ZZ32flash_attention_v2_causal_kernelILi64ELi64ELi64EEvPKfS1_S1_PfiiiifE8K_shared+6024];
	fma.rn.f32 	%f22444, %f22343, %f14576, %f22444;
	@%p1738 bra 	$L__BB0_1634;
	setp.eq.s32 	%p1739, %r3, 13;
	ld.shared.f32 	%f14577, [_ZZ32flash_attention_v2_causal_kernelILi64ELi64ELi64EEvPKfS1_S1_PfiiiifE8K_shared+6028];
	fma.rn.f32 	%f22444, %f22342, %f14577, %f22444;
	@%p1739 bra 	$L__BB0_1634;
	setp.eq.s32 	%p1740, %r3, 14;
	ld.shared.f32 	%f14578, [_ZZ32flash_attention_v2_causal_kernelILi64ELi64ELi64EEvPKfS1_S1_PfiiiifE8K_shared+6032];
	fma.rn.f32 	%f22444, %f22341, %f14578, %f22444;
	@%p1740 bra 	$L__BB0_1634;
	setp.eq.s32 	%p1741, %r3, 15;
	ld.shared.f32 	%f14579, [_ZZ32flash_attention_v2_causal_kernelILi64ELi64ELi64EEvPKfS1_S1_PfiiiifE8K_shared+6036];
	fma.rn.f32 	%f22444, %f22340, %f14579, %f22444;
	@%p1741 bra 	$L__BB0_1634;
	setp.eq.s32 	%p1742, %r3, 16;
	ld.shared.f32 	%f14580, [_ZZ32flash_attention_v2_causal_kernelILi64ELi64ELi64EEvPKfS1_S1_PfiiiifE8K_shared+6040];
	fma.rn.f32 	%f22444, %f22339, %f14580, %f22444;
	@%p1742 bra 	$L__BB0_1634;
	setp.eq.s32 	%p1743, %r3, 17;
	ld.shared.f32 	%f14581, [_ZZ32flash_attention_v2_causal_kernelILi64ELi64ELi64EEvPKfS1_S1_PfiiiifE8K_shared+6044];
	fma.rn.f32 	%f22444, %f22338, %f14581, %f22444;
	@%p1743 bra 	$L__BB0_1634;
	setp.eq.s32 	%p1744, %r3, 18;
	ld.shared.f32 	%f14582, [_ZZ32flash_attention_v2_causal_kernelILi64ELi64ELi64EEvPKfS1_S1_PfiiiifE8K_shared+6048];
	fma.rn.f32 	%f22444, %f22337, %f14582, %f22444;
	@%p1744 bra 	$L__BB0_1634;
	setp.eq.s32 	%p1745, %r3, 19;
	ld.shared.f32 	%f14583, [_ZZ32flash_attention_v2_causal_kernelILi64ELi64ELi64EEvPKfS1_S1_PfiiiifE8K_shared+6052];
	fma.rn.f32 	%f22444, %f22336, %f14583, %f22444;
	@%p1745 bra 	$L__BB0_1634;
	setp.eq.s32 	%p1746, %r3, 20;
	ld.shared.f32 	%f14584, [_ZZ32flash_attention_v2_causal_kernelILi64ELi64ELi64EEvPKfS1_S1_PfiiiifE8K_shared+6056];
	fma.rn.f32 	%f22444, %f22335, %f14584, %f22444;
	@%p1746 bra 	$L__BB0_1634;
	setp.eq.s32 	%p1747, %r3, 21;
	ld.shared.f32 	%f14585, [_ZZ32flash_attention_v2_causal_kernelILi64ELi64ELi64EEvPKfS1_S1_PfiiiifE8K_shared+6060];
	fma.rn.f32 	%f22444, %f22334, %f14585, %f22444;
	@%p1747 bra 	$L__BB0_1634;
	setp.eq.s32 	%p1748, %r3, 22;
	ld.shared.f32 	%f14586, [_ZZ32flash_attention_v2_causal_kernelILi64ELi64ELi64EEvPKfS1_S1_PfiiiifE8K_shared+6064];
	fma.rn.f32 	%f22444, %f22333, %f14586, %f22444;
	@%p1748 bra 	$L__BB0_1634;
	setp.eq.s32 	%p1749, %r3, 23;
	ld.shared.f32 	%f14587, [_ZZ32flash_attention_v2_causal_kernelILi64ELi64ELi64EEvPKfS1_S1_PfiiiifE8K_shared+6068];
	fma.rn.f32 	%f22444, %f22332, %f14587, %f22444;
	@%p1749 bra 	$L__BB0_1634;
	setp.eq.s32 	%p1750, %r3, 24;
	ld.shared.f32 	%f14588, [_ZZ32flash_attention_v2_causal_kernelILi64ELi64ELi64EEvPKfS1_S1_PfiiiifE8K_shared+6072];
	fma.rn.f32 	%f22444, %f22331, %f14588, %f22444;
	@%p1750 bra 	$L__BB0_1634;
	setp.eq.s32 	%p1751, %r3, 25;
	ld.shared.f32 	%f14589, [_ZZ32flash_attention_v2_causal_kernelILi64ELi64ELi64EEvPKfS1_S1_PfiiiifE8K_shared+6076];
	fma.rn.f32 	%f22444, %f22330, %f14589, %f22444;
	@%p1751 bra 	$L__BB0_1634;
	setp.eq.s32 	%p1752, %r3, 26;
	ld.shared.f32 	%f14590, [_ZZ32flash_attention_v2_causal_kernelILi64ELi64ELi64EEvPKfS1_S1_PfiiiifE8K_shared+6080];
	fma.rn.f32 	%f22444, %f22329, %f14590, %f22444;
	@%p1752 bra 	$L__BB0_1634;
	setp.eq.s32 	%p1753, %r3, 27;
	ld.shared.f32 	%f14591, [_ZZ32flash_attention_v2_causal_kernelILi64ELi64ELi64EEvPKfS1_S1_PfiiiifE8K_shared+6084];
	fma.rn.f32 	%f22444, %f22328, %f14591, %f22444;
	@%p1753 bra 	$L__BB0_1634;
	setp.eq.s32 	%p1754, %r3, 28;
	ld.shared.f32 	%f14592, [_ZZ32flash_attention_v2_causal_kernelILi64ELi64ELi64EEvPKfS1_S1_PfiiiifE8K_shared+6088];
	fma.rn.f32 	%f22444, %f22327, %f14592, %f22444;
	@%p1754 bra 	$L__BB0_1634;
	setp.eq.s32 	%p1755, %r3, 29;
	ld.shared.f32 	%f14593, [_ZZ32flash_attention_v2_causal_kernelILi64ELi64ELi64EEvPKfS1_S1_PfiiiifE8K_shared+6092];
	fma.rn.f32 	%f22444, %f22326, %f14593, %f22444;
	@%p1755 bra 	$L__BB0_1634;
	setp.eq.s32 	%p1756, %r3, 30;
	ld.shared.f32 	%f14594, [_ZZ32flash_attention_v2_causal_kernelILi64ELi64ELi64EEvPKfS1_S1_PfiiiifE8K_shared+6096];
	fma.rn.f32 	%f22444, %f22325, %f14594, %f22444;
	@%p1756 bra 	$L__BB0_1634;
	setp.eq.s32 	%p1757, %r3, 31;
	ld.shared.f32 	%f14595, [_ZZ32flash_attention_v2_causal_kernelILi64ELi64ELi64EEvPKfS1_S1_PfiiiifE8K_shared+6100];
	fma.rn.f32 	%f22444, %f22324, %f14595, %f22444;
	@%p1757 bra 	$L__BB0_1634;
	setp.eq.s32 	%p1758, %r3, 32;
	ld.shared.f32 	%f14596, [_ZZ32flash_attention_v2_causal_kernelILi64ELi64ELi64EEvPKfS1_S1_PfiiiifE8K_shared+6104];
	fma.rn.f32 	%f22444, %f22323, %f14596, %f22444;
	@%p1758 bra 	$L__BB0_1634;
	setp.eq.s32 	%p1759, %r3, 33;
	ld.shared.f32 	%f14597, [_ZZ32flash_attention_v2_causal_kernelILi64ELi64ELi64EEvPKfS1_S1_PfiiiifE8K_shared+6108];
	fma.rn.f32 	%f22444, %f22322, %f14597, %f22444;
	@%p1759 bra 	$L__BB0_1634;
	setp.eq.s32 	%p1760, %r3, 34;
	ld.shared.f32 	%f14598, [_ZZ32flash_attention_v2_causal_kernelILi64ELi64ELi64EEvPKfS1_S1_PfiiiifE8K_shared+6112];
	fma.rn.f32 	%f22444, %f22321, %f14598, %f22444;
	@%p1760 bra 	$L__BB0_1634;
	setp.eq.s32 	%p1761, %r3, 35;
	ld.shared.f32 	%f14599, [_ZZ32flash_attention_v2_causal_kernelILi64ELi64ELi64EEvPKfS1_S1_PfiiiifE8K_shared+6116];
	fma.rn.f32 	%f22444, %f22320, %f14599, %f22444;
	@%p1761 bra 	$L__BB0_1634;
	setp.eq.s32 	%p1762, %r3, 36;
	ld.shared.f32 	%f14600, [_ZZ32flash_attention_v2_causal_kernelILi64ELi64ELi64EEvPKfS1_S1_PfiiiifE8K_shared+6120];
	fma.rn.f32 	%f22444, %f22319, %f14600, %f22444;
	@%p1762 bra 	$L__BB0_1634;
	setp.eq.s32 	%p1763, %r3, 37;
	ld.shared.f32 	%f14601, [_ZZ32flash_attention_v2_causal_kernelILi64ELi64ELi64EEvPKfS1_S1_PfiiiifE8K_shared+6124];
	fma.rn.f32 	%f22444, %f22318, %f14601, %f22444;
	@%p1763 bra 	$L__BB0_1634;
	setp.eq.s32 	%p1764, %r3, 38;
	ld.shared.f32 	%f14602, [_ZZ32flash_attention_v2_causal_kernelILi64ELi64ELi64EEvPKfS1_S1_PfiiiifE8K_shared+6128];
	fma.rn.f32 	%f22444, %f22317, %f14602, %f22444;
	@%p1764 bra 	$L__BB0_1634;
	setp.eq.s32 	%p1765, %r3, 39;
	ld.shared.f32 	%f14603, [_ZZ32flash_attention_v2_causal_kernelILi64ELi64ELi64EEvPKfS1_S1_PfiiiifE8K_shared+6132];
	fma.rn.f32 	%f22444, %f22316, %f14603, %f22444;
	@%p1765 bra 	$L__BB0_1634;
	setp.eq.s32 	%p1766, %r3, 40;
	ld.shared.f32 	%f14604, [_ZZ32flash_attention_v2_causal_kernelILi64ELi64ELi64EEvPKfS1_S1_PfiiiifE8K_shared+6136];
	fma.rn.f32 	%f22444, %f22315, %f14604, %f22444;
	@%p1766 bra 	$L__BB0_1634;
	setp.eq.s32 	%p1767, %r3, 41;
	ld.shared.f32 	%f14605, [_ZZ32flash_attention_v2_causal_kernelILi64ELi64ELi64EEvPKfS1_S1_PfiiiifE8K_shared+6140];
	fma.rn.f32 	%f22444, %f22314, %f14605, %f22444;
	@%p1767 bra 	$L__BB0_1634;
	setp.eq.s32 	%p1768, %r3, 42;
	ld.shared.f32 	%f14606, [_ZZ32flash_attention_v2_causal_kernelILi64ELi64ELi64EEvPKfS1_S1_PfiiiifE8K_shared+6144];
	fma.rn.f32 	%f22444, %f22313, %f14606, %f22444;
	@%p1768 bra 	$L__BB0_1634;
	setp.eq.s32 	%p1769, %r3, 43;
	ld.shared.f32 	%f14607, [_ZZ32flash_attention_v2_causal_kernelILi64ELi64ELi64EEvPKfS1_S1_PfiiiifE8K_shared+6148];
	fma.rn.f32 	%f22444, %f22312, %f14607, %f22444;
	@%p1769 bra 	$L__BB0_1634;
	setp.eq.s32 	%p1770, %r3, 44;
	ld.shared.f32 	%f14608, [_ZZ32flash_attention_v2_causal_kernelILi64ELi64ELi64EEvPKfS1_S1_PfiiiifE8K_shared+6152];
	fma.rn.f32 	%f22444, %f22311, %f14608, %f22444;
	@%p1770 bra 	$L__BB0_1634;
	setp.eq.s32 	%p1771, %r3, 45;
	ld.shared.f32 	%f14609, [_ZZ32flash_attention_v2_causal_kernelILi64ELi64ELi64EEvPKfS1_S1_PfiiiifE8K_shared+6156];
	fma.rn.f32 	%f22444, %f22310, %f14609, %f22444;
	@%p1771 bra 	$L__BB0_1634;
	setp.eq.s32 	%p1772, %r3, 46;
	ld.shared.f32 	%f14610, [_ZZ32flash_attention_v2_causal_kernelILi64ELi64ELi64EEvPKfS1_S1_PfiiiifE8K_shared+6160];
	fma.rn.f32 	%f22444, %f22309, %f14610, %f22444;
	@%p1772 bra 	$L__BB0_1634;
	setp.eq.s32 	%p1773, %r3, 47;
	ld.shared.f32 	%f14611, [_ZZ32flash_attention_v2_causal_kernelILi64ELi64ELi64EEvPKfS1_S1_PfiiiifE8K_shared+6164];
	fma.rn.f32 	%f22444, %f22308, %f14611, %f22444;
	@%p1773 bra 	$L__BB0_1634;
	setp.eq.s32 	%p1774, %r3, 48;
	ld.shared.f32 	%f14612, [_ZZ32flash_attention_v2_causal_kernelILi64ELi64ELi64EEvPKfS1_S1_PfiiiifE8K_shared+6168];
	fma.rn.f32 	%f22444, %f22307, %f14612, %f22444;
	@%p1774 bra 	$L__BB0_1634;
	setp.eq.s32 	%p1775, %r3, 49;
	ld.shared.f32 	%f14613, [_ZZ32flash_attention_v2_causal_kernelILi64ELi64ELi64EEvPKfS1_S1_PfiiiifE8K_shared+6172];
	fma.rn.f32 	%f22444, %f22306, %f14613, %f22444;
	@%p1775 bra 	$L__BB0_1634;
	setp.eq.s32 	%p1776, %r3, 50;
	ld.shared.f32 	%f14614, [_ZZ32flash_attention_v2_causal_kernelILi64ELi64ELi64EEvPKfS1_S1_PfiiiifE8K_shared+6176];
	fma.rn.f32 	%f22444, %f22305, %f14614, %f22444;
	@%p1776 bra 	$L__BB0_1634;
	setp.eq.s32 	%p1777, %r3, 51;
	ld.shared.f32 	%f14615, [_ZZ32flash_attention_v2_causal_kernelILi64ELi64ELi64EEvPKfS1_S1_PfiiiifE8K_shared+6180];
	fma.rn.f32 	%f22444, %f22304, %f14615, %f22444;
	@%p1777 bra 	$L__BB0_1634;
	setp.eq.s32 	%p1778, %r3, 52;
	ld.shared.f32 	%f14616, [_ZZ32flash_attention_v2_causal_kernelILi64ELi64ELi64EEvPKfS1_S1_PfiiiifE8K_shared+6184];
	fma.rn.f32 	%f22444, %f22303, %f14616, %f22444;
	@%p1778 bra 	$L__BB0_1634;
	setp.eq.s32 	%p1779, %r3, 53;
	ld.shared.f32 	%f14617, [_ZZ32flash_attention_v2_causal_kernelILi64ELi64ELi64EEvPKfS1_S1_PfiiiifE8K_shared+6188];
	fma.rn.f32 	%f22444, %f22302, %f14617, %f22444;
	@%p1779 bra 	$L__BB0_1634;
	setp.eq.s32 	%p1780, %r3, 54;
	ld.shared.f32 	%f14618, [_ZZ32flash_attention_v2_causal_kernelILi64ELi64ELi64EEvPKfS1_S1_PfiiiifE8K_shared+6192];
	fma.rn.f32 	%f22444, %f22301, %f14618, %f22444;
	@%p1780 bra 	$L__BB0_1634;
	setp.eq.s32 	%p1781, %r3, 55;
	ld.shared.f32 	%f14619, [_ZZ32flash_attention_v2_causal_kernelILi64ELi64ELi64EEvPKfS1_S1_PfiiiifE8K_shared+6196];
	fma.rn.f32 	%f22444, %f22300, %f14619, %f22444;
	@%p1781 bra 	$L__BB0_1634;
	setp.eq.s32 	%p1782, %r3, 56;
	ld.shared.f32 	%f14620, [_ZZ32flash_attention_v2_causal_kernelILi64ELi64ELi64EEvPKfS1_S1_PfiiiifE8K_shared+6200];
	fma.rn.f32 	%f22444, %f22299, %f14620, %f22444;
	@%p1782 bra 	$L__BB0_1634;
	setp.eq.s32 	%p1783, %r3, 57;
	ld.shared.f32 	%f14621, [_ZZ32flash_attention_v2_causal_kernelILi64ELi64ELi64EEvPKfS1_S1_PfiiiifE8K_shared+6204];
	fma.rn.f32 	%f22444, %f22298, %f14621, %f22444;
	@%p1783 bra 	$L__BB0_1634;
	setp.eq.s32 	%p1784, %r3, 58;
	ld.shared.f32 	%f14622, [_ZZ32flash_attention_v2_causal_kernelILi64ELi64ELi64EEvPKfS1_S1_PfiiiifE8K_shared+6208];
	fma.rn.f32 	%f22444, %f22297, %f14622, %f22444;
	@%p1784 bra 	$L__BB0_1634;
	setp.eq.s32 	%p1785, %r3, 59;
	ld.shared.f32 	%f14623, [_ZZ32flash_attention_v2_causal_kernelILi64ELi64ELi64EEvPKfS1_S1_PfiiiifE8K_shared+6212];
	fma.rn.f32 	%f22444, %f22296, %f14623, %f22444;
	@%p1785 bra 	$L__BB0_1634;
	setp.eq.s32 	%p1786, %r3, 60;
	ld.shared.f32 	%f14624, [_ZZ32flash_attention_v2_causal_kernelILi64ELi64ELi64EEvPKfS1_S1_PfiiiifE8K_shared+6216];
	fma.rn.f32 	%f22444, %f22295, %f14624, %f22444;
	@%p1786 bra 	$L__BB0_1634;
	setp.eq.s32 	%p1787, %r3, 61;
	ld.shared.f32 	%f14625, [_ZZ32flash_attention_v2_causal_kernelILi64ELi64ELi64EEvPKfS1_S1_PfiiiifE8K_shared+6220];
	fma.rn.f32 	%f22444, %f22294, %f14625, %f22444;
	@%p1787 bra 	$L__BB0_1634;
	setp.eq.s32 	%p1788, %r3, 62;
	ld.shared.f32 	%f14626, [_ZZ32flash_attention_v2_causal_kernelILi64ELi64ELi64EEvPKfS1_S1_PfiiiifE8K_shared+6224];
	fma.rn.f32 	%f22444, %f22293, %f14626, %f22444;
	@%p1788 bra 	$L__BB0_1634;
	setp.eq.s32 	%p1789, %r3, 63;
	ld.shared.f32 	%f14627, [_ZZ32flash_attention_v2_causal_kernelILi64ELi64ELi64EEvPKfS1_S1_PfiiiifE8K_shared+6228];
	fma.rn.f32 	%f22444, %f22292, %f14627, %f22444;
	@%p1789 bra 	$L__BB0_1634;
	ld.shared.f32 	%f14628, [_ZZ32flash_attention_v2_causal_kernelILi64ELi64ELi64EEvPKfS1_S1_PfiiiifE8K_shared+6232];
	fma.rn.f32 	%f22444, %f22291, %f14628, %f22444;
$L__BB0_1634:
	ld.param.u32 	%r1342, [_Z32flash_attention_v2_causal_kernelILi64ELi64ELi64EEvPKfS1_S1_Pfiiiif_param_6];
	shl.b32 	%r318, %r1581, 6;
	or.b32  	%r319, %r318, 24;
	setp.ge.s32 	%p1790, %r319, %r1342;
	mov.u32 	%r320, %ctaid.x;
	shl.b32 	%r321, %r320, 6;
	mov.u32 	%r322, %tid.x;
	and.b32  	%r323, %r322, 63;
	or.b32  	%r324, %r321, %r323;
	setp.gt.u32 	%p1791, %r319, %r324;
	mov.f32 	%f22445, 0fFF7FFFFF;
	or.pred  	%p1792, %p1790, %p1791;
	@%p1792 bra 	$L__BB0_1699;
	ld.param.u32 	%r1474, [_Z32flash_attention_v2_causal_kernelILi64ELi64ELi64EEvPKfS1_S1_Pfiiiif_param_7];
	setp.eq.s32 	%p1793, %r1474, 1;
	ld.shared.f32 	%f14630, [_ZZ32flash_attention_v2_causal_kernelILi64ELi64ELi64EEvPKfS1_S1_PfiiiifE8K_shared+6240];
	fma.rn.f32 	%f22445, %f22354, %f14630, 0f00000000;
	@%p1793 bra 	$L__BB0_1699;
	setp.eq.s32 	%p1794, %r3, 2;
	ld.shared.f32 	%f14631, [_ZZ32flash_attention_v2_causal_kernelILi64ELi64ELi64EEvPKfS1_S1_PfiiiifE8K_shared+6244];
	fma.rn.f32 	%f22445, %f22353, %f14631, %f22445;
	@%p1794 bra 	$L__BB0_1699;
	setp.eq.s32 	%p1795, %r3, 3;
	ld.shared.f32 	%f14632, [_ZZ32flash_attention_v2_causal_kernelILi64ELi64ELi64EEvPKfS1_S1_PfiiiifE8K_shared+6248];
	fma.rn.f32 	%f22445, %f22352, %f14632, %f22445;
	@%p1795 bra 	$L__BB0_1699;
	setp.eq.s32 	%p1796, %r3, 4;
	ld.shared.f32 	%f14633, [_ZZ32flash_attention_v2_causal_kernelILi64ELi64ELi64EEvPKfS1_S1_PfiiiifE8K_shared+6252];
	fma.rn.f32 	%f22445, %f22351, %f14633, %f22445;
	@%p1796 bra 	$L__BB0_1699;
	setp.eq.s32 	%p1797, %r3, 5;
	ld.shared.f32 	%f14634, [_ZZ32flash_attention_v2_causal_kernelILi64ELi64ELi64EEvPKfS1_S1_PfiiiifE8K_shared+6256];
	fma.rn.f32 	%f22445, %f22350, %f14634, %f22445;
	@%p1797 bra 	$L__BB0_1699;
	setp.eq.s32 	%p1798, %r3, 6;
	ld.shared.f32 	%f14635, [_ZZ32flash_attention_v2_causal_kernelILi64ELi64ELi64EEvPKfS1_S1_PfiiiifE8K_shared+6260];
	fma.rn.f32 	%f22445, %f22349, %f14635, %f22445;
	@%p1798 bra 	$L__BB0_1699;
	setp.eq.s32 	%p1799, %r3, 7;
	ld.shared.f32 	%f14636, [_ZZ32flash_attention_v2_causal_kernelILi64ELi64ELi64EEvPKfS1_S1_PfiiiifE8K_shared+6264];
	fma.rn.f32 	%f22445, %f22348, %f14636, %f22445;
	@%p1799 bra 	$L__BB0_1699;
	setp.eq.s32 	%p1800, %r3, 8;
	ld.shared.f32 	%f14637, [_ZZ32flash_attention_v2_causal_kernelILi64ELi64ELi64EEvPKfS1_S1_PfiiiifE8K_shared+6268];
	fma.rn.f32 	%f22445, %f22347, %f14637, %f22445;
	@%p1800 bra 	$L__BB0_1699;
	setp.eq.s32 	%p1801, %r3, 9;
	ld.shared.f32 	%f14638, [_ZZ32flash_attention_v2_causal_kernelILi64ELi64ELi64EEvPKfS1_S1_PfiiiifE8K_shared+6272];
	fma.rn.f32 	%f22445, %f22346, %f14638, %f22445;
	@%p1801 bra 	$L__BB0_1699;
	setp.eq.s32 	%p1802, %r3, 10;
	ld.shared.f32 	%f14639, [_ZZ32flash_attention_v2_causal_kernelILi64ELi64ELi64EEvPKfS1_S1_PfiiiifE8K_shared+6276];
	fma.rn.f32 	%f22445, %f22345, %f14639, %f22445;
	@%p1802 bra 	$L__BB0_1699;
	setp.eq.s32 	%p1803, %r3, 11;
	ld.shared.f32 	%f14640, [_ZZ32flash_attention_v2_causal_kernelILi64ELi64ELi64EEvPKfS1_S1_PfiiiifE8K_shared+6280];
	fma.rn.f32 	%f22445, %f22344, %f14640, %f22445;
	@%p1803 bra 	$L__BB0_1699;
	setp.eq.s32 	%p1804, %r3, 12;
	ld.shared.f32 	%f14641, [_ZZ32flash_attention_v2_causal_kernelILi64ELi64ELi64EEvPKfS1_S1_PfiiiifE8K_shared+6284];
	fma.rn.f32 	%f22445, %f22343, %f14641, %f22445;
	@%p1804 bra 	$L__BB0_1699;
	setp.eq.s32 	%p1805, %r3, 13;
	ld.shared.f32 	%f14642, [_ZZ32flash_attention_v2_causal_kernelILi64ELi64ELi64EEvPKfS1_S1_PfiiiifE8K_shared+6288];
	fma.rn.f32 	%f22445, %f22342, %f14642, %f22445;
	@%p1805 bra 	$L__BB0_1699;
	setp.eq.s32 	%p1806, %r3, 14;
	ld.shared.f32 	%f14643, [_ZZ32flash_attention_v2_causal_kernelILi64ELi64ELi64EEvPKfS1_S1_PfiiiifE8K_shared+6292];
	fma.rn.f32 	%f22445, %f22341, %f14643, %f22445;
	@%p1806 bra 	$L__BB0_1699;
	setp.eq.s32 	%p1807, %r3, 15;
	ld.shared.f32 	%f14644, [_ZZ32flash_attention_v2_causal_kernelILi64ELi64ELi64EEvPKfS1_S1_PfiiiifE8K_shared+6296];
	fma.rn.f32 	%f22445, %f22340, %f14644, %f22445;
	@%p1807 bra 	$L__BB0_1699;
	setp.eq.s32 	%p1808, %r3, 16;
	ld.shared.f32 	%f14645, [_ZZ32flash_attention_v2_causal_kernelILi64ELi64ELi64EEvPKfS1_S1_PfiiiifE8K_shared+6300];
	fma.rn.f32 	%f22445, %f22339, %f14645, %f22445;
	@%p1808 bra 	$L__BB0_1699;
	setp.eq.s32 	%p1809, %r3, 17;
	ld.shared.f32 	%f14646, [_ZZ32flash_attention_v2_causal_kernelILi64ELi64ELi64EEvPKfS1_S1_PfiiiifE8K_shared+6304];
	fma.rn.f32 	%f22445, %f22338, %f14646, %f22445;
	@%p1809 bra 	$L__BB0_1699;
	setp.eq.s32 	%p1810, %r3, 18;
	ld.shared.f32 	%f14647, [_ZZ32flash_attention_v2_causal_kernelILi64ELi64ELi64EEvPKfS1_S1_PfiiiifE8K_shared+6308];
	fma.rn.f32 	%f22445, %f22337, %f14647, %f22445;
	@%p1810 bra 	$L__BB0_1699;
	setp.eq.s32 	%p1811, %r3, 19;
	ld.shared.f32 	%f14648, [_ZZ32flash_attention_v2_causal_kernelILi64ELi64ELi64EEvPKfS1_S1_PfiiiifE8K_shared+6312];
	fma.rn.f32 	%f22445, %f22336, %f14648, %f22445;
	@%p1811 bra 	$L__BB0_1699;
	setp.eq.s32 	%p1812, %r3, 20;
	ld.shared.f32 	%f14649, [_ZZ32flash_attention_v2_causal_kernelILi64ELi64ELi64EEvPKfS1_S1_PfiiiifE8K_shared+6316];
	fma.rn.f32 	%f22445, %f22335, %f14649, %f22445;
	@%p1812 bra 	$L__BB0_1699;
	setp.eq.s32 	%p1813, %r3, 21;
	ld.shared.f32 	%f14650, [_ZZ32flash_attention_v2_causal_kernelILi64ELi64ELi64EEvPKfS1_S1_PfiiiifE8K_shared+6320];
	fma.rn.f32 	%f22445, %f22334, %f14650, %f22445;
	@%p1813 bra 	$L__BB0_1699;
	setp.eq.s32 	%p1814, %r3, 22;
	ld.shared.f32 	%f14651, [_ZZ32flash_attention_v2_causal_kernelILi64ELi64ELi64EEvPKfS1_S1_PfiiiifE8K_shared+6324];
	fma.rn.f32 	%f22445, %f22333, %f14651, %f22445;
	@%p1814 bra 	$L__BB0_1699;
	setp.eq.s32 	%p1815, %r3, 23;
	ld.shared.f32 	%f14652, [_ZZ32flash_attention_v2_causal_kernelILi64ELi64ELi64EEvPKfS1_S1_PfiiiifE8K_shared+6328];
	fma.rn.f32 	%f22445, %f22332, %f14652, %f22445;
	@%p1815 bra 	$L__BB0_1699;
	setp.eq.s32 	%p1816, %r3, 24;
	ld.shared.f32 	%f14653, [_ZZ32flash_attention_v2_causal_kernelILi64ELi64ELi64EEvPKfS1_S1_PfiiiifE8K_shared+6332];
	fma.rn.f32 	%f22445, %f22331, %f14653, %f22445;
	@%p1816 bra 	$L__BB0_1699;
	setp.eq.s32 	%p1817, %r3, 25;
	ld.shared.f32 	%f14654, [_ZZ32flash_attention_v2_causal_kernelILi64ELi64ELi64EEvPKfS1_S1_PfiiiifE8K_shared+6336];
	fma.rn.f32 	%f22445, %f22330, %f14654, %f22445;
	@%p1817 bra 	$L__BB0_1699;
	setp.eq.s32 	%p1818, %r3, 26;
	ld.shared.f32 	%f14655, [_ZZ32flash_attention_v2_causal_kernelILi64ELi64ELi64EEvPKfS1_S1_PfiiiifE8K_shared+6340];
	fma.rn.f32 	%f22445, %f22329, %f14655, %f22445;
	@%p1818 bra 	$L__BB0_1699;
	setp.eq.s32 	%p1819, %r3, 27;
	ld.shared.f32 	%f14656, [_ZZ32flash_attention_v2_causal_kernelILi64ELi64ELi64EEvPKfS1_S1_PfiiiifE8K_shared+6344];
	fma.rn.f32 	%f22445, %f22328, %f14656, %f22445;
	@%p1819 bra 	$L__BB0_1699;
	setp.eq.s32 	%p1820, %r3, 28;
	ld.shared.f32 	%f14657, [_ZZ32flash_attention_v2_causal_kernelILi64ELi64ELi64EEvPKfS1_S1_PfiiiifE8K_shared+6348];
	fma.rn.f32 	%f22445, %f22327, %f14657, %f22445;
	@%p1820 bra 	$L__BB0_1699;
	setp.eq.s32 	%p1821, %r3, 29;
	ld.shared.f32 	%f14658, [_ZZ32flash_attention_v2_causal_kernelILi64ELi64ELi64EEvPKfS1_S1_PfiiiifE8K_shared+6352];
	fma.rn.f32 	%f22445, %f22326, %f14658, %f22445;
	@%p1821 bra 	$L__BB0_1699;
	setp.eq.s32 	%p1822, %r3, 30;
	ld.shared.f32 	%f14659, [_ZZ32flash_attention_v2_causal_kernelILi64ELi64ELi64EEvPKfS1_S1_PfiiiifE8K_shared+6356];
	fma.rn.f32 	%f22445, %f22325, %f14659, %f22445;
	@%p1822 bra 	$L__BB0_1699;
	setp.eq.s32 	%p1823, %r3, 31;
	ld.shared.f32 	%f14660, [_ZZ32flash_attention_v2_causal_kernelILi64ELi64ELi64EEvPKfS1_S1_PfiiiifE8K_shared+6360];
	fma.rn.f32 	%f22445, %f22324, %f14660, %f22445;
	@%p1823 bra 	$L__BB0_1699;
	setp.eq.s32 	%p1824, %r3, 32;
	ld.shared.f32 	%f14661, [_ZZ32flash_attention_v2_causal_kernelILi64ELi64ELi64EEvPKfS1_S1_PfiiiifE8K_shared+6364];
	fma.rn.f32 	%f22445, %f22323, %f14661, %f22445;
	@%p1824 bra 	$L__BB0_1699;
	setp.eq.s32 	%p1825, %r3, 33;
	ld.shared.f32 	%f14662, [_ZZ32flash_attention_v2_causal_kernelILi64ELi64ELi64EEvPKfS1_S1_PfiiiifE8K_shared+6368];
	fma.rn.f32 	%f22445, %f22322, %f14662, %f22445;
	@%p1825 bra 	$L__BB0_1699;
	setp.eq.s32 	%p1826, %r3, 34;
	ld.shared.f32 	%f14663, [_ZZ32flash_attention_v2_causal_kernelILi64ELi64ELi64EEvPKfS1_S1_PfiiiifE8K_shared+6372];
	fma.rn.f32 	%f22445, %f22321, %f14663, %f22445;
	@%p1826 bra 	$L__BB0_1699;
	setp.eq.s32 	%p1827, %r3, 35;
	ld.shared.f32 	%f14664, [_ZZ32flash_attention_v2_causal_kernelILi64ELi64ELi64EEvPKfS1_S1_PfiiiifE8K_shared+6376];
	fma.rn.f32 	%f22445, %f22320, %f14664, %f22445;
	@%p1827 bra 	$L__BB0_1699;
	setp.eq.s32 	%p1828, %r3, 36;
	ld.shared.f32 	%f14665, [_ZZ32flash_attention_v2_causal_kernelILi64ELi64ELi64EEvPKfS1_S1_PfiiiifE8K_shared+6380];
	fma.rn.f32 	%f22445, %f22319, %f14665, %f22445;
	@%p1828 bra 	$L__BB0_1699;
	setp.eq.s32 	%p1829, %r3, 37;
	ld.shared.f32 	%f14666, [_ZZ32flash_attention_v2_causal_kernelILi64ELi64ELi64EEvPKfS1_S1_PfiiiifE8K_shared+6384];
	fma.rn.f32 	%f22445, %f22318, %f14666, %f22445;
	@%p1829 bra 	$L__BB0_1699;
	setp.eq.s32 	%p1830, %r3, 38;
	ld.shared.f32 	%f14667, [_ZZ32flash_attention_v2_causal_kernelILi64ELi64ELi64EEvPKfS1_S1_PfiiiifE8K_shared+6388];
	fma.rn.f32 	%f22445, %f22317, %f14667, %f22445;
	@%p1830 bra 	$L__BB0_1699;
	setp.eq.s32 	%p1831, %r3, 39;
	ld.shared.f32 	%f14668, [_ZZ32flash_attention_v2_causal_kernelILi64ELi64ELi64EEvPKfS1_S1_PfiiiifE8K_shared+6392];
	fma.rn.f32 	%f22445, %f22316, %f14668, %f22445;
	@%p1831 bra 	$L__BB0_1699;
	setp.eq.s32 	%p1832, %r3, 40;
	ld.shared.f32 	%f14669, [_ZZ32flash_attention_v2_causal_kernelILi64ELi64ELi64EEvPKfS1_S1_PfiiiifE8K_shared+6396];
	fma.rn.f32 	%f22445, %f22315, %f14669, %f22445;
	@%p1832 bra 	$L__BB0_1699;
	setp.eq.s32 	%p1833, %r3, 41;
	ld.shared.f32 	%f14670, [_ZZ32flash_attention_v2_causal_kernelILi64ELi64ELi64EEvPKfS1_S1_PfiiiifE8K_shared+6400];
	fma.rn.f32 	%f22445, %f22314, %f14670, %f22445;
	@%p1833 bra 	$L__BB0_1699;
	setp.eq.s32 	%p1834, %r3, 42;
	ld.shared.f32 	%f14671, [_ZZ32flash_attention_v2_causal_kernelILi64ELi64ELi64EEvPKfS1_S1_PfiiiifE8K_shared+6404];
	fma.rn.f32 	%f22445, %f22313, %f14671, %f22445;
	@%p1834 bra 	$L__BB0_1699;
	setp.eq.s32 	%p1835, %r3, 43;
	ld.shared.f32 	%f14672, [_ZZ32flash_attention_v2_causal_kernelILi64ELi64ELi64EEvPKfS1_S1_PfiiiifE8K_shared+6408];
	fma.rn.f32 	%f22445, %f22312, %f14672, %f22445;
	@%p1835 bra 	$L__BB0_1699;
	setp.eq.s32 	%p1836, %r3, 44;
	ld.shared.f32 	%f14673, [_ZZ32flash_attention_v2_causal_kernelILi64ELi64ELi64EEvPKfS1_S1_PfiiiifE8K_shared+6412];
	fma.rn.f32 	%f22445, %f22311, %f14673, %f22445;
	@%p1836 bra 	$L__BB0_1699;
	setp.eq.s32 	%p1837, %r3, 45;
	ld.shared.f32 	%f14674, [_ZZ32flash_attention_v2_causal_kernelILi64ELi64ELi64EEvPKfS1_S1_PfiiiifE8K_shared+6416];
	fma.rn.f32 	%f22445, %f22310, %f14674, %f22445;
	@%p1837 bra 	$L__BB0_1699;
	setp.eq.s32 	%p1838, %r3, 46;
	ld.shared.f32 	%f14675, [_ZZ32flash_attention_v2_causal_kernelILi64ELi64ELi64EEvPKfS1_S1_PfiiiifE8K_shared+6420];
	fma.rn.f32 	%f22445, %f22309, %f14675, %f22445;
	@%p1838 bra 	$L__BB0_1699;
	setp.eq.s32 	%p1839, %r3, 47;
	ld.shared.f32 	%f14676, [_ZZ32flash_attention_v2_causal_kernelILi64ELi64ELi64EEvPKfS1_S1_PfiiiifE8K_shared+6424];
	fma.rn.f32 	%f22445, %f22308, %f14676, %f22445;
	@%p1839 bra 	$L__BB0_1699;
	setp.eq.s32 	%p1840, %r3, 48;
	ld.shared.f32 	%f14677, [_ZZ32flash_attention_v2_causal_kernelILi64ELi64ELi64EEvPKfS1_S1_PfiiiifE8K_shared+6428];
	fma.rn.f32 	%f22445, %f22307, %f14677, %f22445;
	@%p1840 bra 	$L__BB0_1699;
	setp.eq.s32 	%p1841, %r3, 49;
	ld.shared.f32 	%f14678, [_ZZ32flash_attention_v2_causal_kernelILi64ELi64ELi64EEvPKfS1_S1_PfiiiifE8K_shared+6432];
	fma.rn.f32 	%f22445, %f22306, %f14678, %f22445;
	@%p1841 bra 	$L__BB0_1699;
	setp.eq.s32 	%p1842, %r3, 50;
	ld.shared.f32 	%f14679, [_ZZ32flash_attention_v2_causal_kernelILi64ELi64ELi64EEvPKfS1_S1_PfiiiifE8K_shared+6436];
	fma.rn.f32 	%f22445, %f22305, %f14679, %f22445;
	@%p1842 bra 	$L__BB0_1699;
	setp.eq.s32 	%p1843, %r3, 51;
	ld.shared.f32 	%f14680, [_ZZ32flash_attention_v2_causal_kernelILi64ELi64ELi64EEvPKfS1_S1_PfiiiifE8K_shared+6440];
	fma.rn.f32 	%f22445, %f22304, %f14680, %f22445;
	@%p1843 bra 	$L__BB0_1699;
	setp.eq.s32 	%p1844, %r3, 52;
	ld.shared.f32 	%f14681, [_ZZ32flash_attention_v2_causal_kernelILi64ELi64ELi64EEvPKfS1_S1_PfiiiifE8K_shared+6444];
	fma.rn.f32 	%f22445, %f22303, %f14681, %f22445;
	@%p1844 bra 	$L__BB0_1699;
	setp.eq.s32 	%p1845, %r3, 53;
	ld.shared.f32 	%f14682, [_ZZ32flash_attention_v2_causal_kernelILi64ELi64ELi64EEvPKfS1_S1_PfiiiifE8K_shared+6448];
	fma.rn.f32 	%f22445, %f22302, %f14682, %f22445;
	@%p1845 bra 	$L__BB0_1699;
	setp.eq.s32 	%p1846, %r3, 54;
	ld.shared.f32 	%f14683, [_ZZ32flash_attention_v2_causal_kernelILi64ELi64ELi64EEvPKfS1_S1_PfiiiifE8K_shared+6452];
	fma.rn.f32 	%f22445, %f22301, %f14683, %f22445;
	@%p1846 bra 	$L__BB0_1699;
	setp.eq.s32 	%p1847, %r3, 55;
	ld.shared.f32 	%f14684, [_ZZ32flash_attention_v2_causal_kernelILi64ELi64ELi64EEvPKfS1_S1_PfiiiifE8K_shared+6456];
	fma.rn.f32 	%f22445, %f22300, %f14684, %f22445;
	@%p1847 bra 	$L__BB0_1699;
	setp.eq.s32 	%p1848, %r3, 56;
	ld.shared.f32 	%f14685, [_ZZ32flash_attention_v2_causal_kernelILi64ELi64ELi64EEvPKfS1_S1_PfiiiifE8K_shared+6460];
	fma.rn.f32 	%f22445, %f22299, %f14685, %f22445;
	@%p1848 bra 	$L__BB0_1699;
	setp.eq.s32 	%p1849, %r3, 57;
	ld.shared.f32 	%f14686, [_ZZ32flash_attention_v2_causal_kernelILi64ELi64ELi64EEvPKfS1_S1_PfiiiifE8K_shared+6464];
	fma.rn.f32 	%f22445, %f22298, %f14686, %f22445;
	@%p1849 bra 	$L__BB0_1699;
	setp.eq.s32 	%p1850, %r3, 58;
	ld.shared.f32 	%f14687, [_ZZ32flash_attention_v2_causal_kernelILi64ELi64ELi64EEvPKfS1_S1_PfiiiifE8K_shared+6468];
	fma.rn.f32 	%f22445, %f22297, %f14687, %f22445;
	@%p1850 bra 	$L__BB0_1699;
	setp.eq.s32 	%p1851, %r3, 59;
	ld.shared.f32 	%f14688, [_ZZ32flash_attention_v2_causal_kernelILi64ELi64ELi64EEvPKfS1_S1_PfiiiifE8K_shared+6472];
	fma.rn.f32 	%f22445, %f22296, %f14688, %f22445;
	@%p1851 bra 	$L__BB0_1699;
	setp.eq.s32 	%p1852, %r3, 60;
	ld.shared.f32 	%f14689, [_ZZ32flash_attention_v2_causal_kernelILi64ELi64ELi64EEvPKfS1_S1_PfiiiifE8K_shared+6476];
	fma.rn.f32 	%f22445, %f22295, %f14689, %f22445;
	@%p1852 bra 	$L__BB0_1699;
	setp.eq.s32 	%p1853, %r3, 61;
	ld.shared.f32 	%f14690, [_ZZ32flash_attention_v2_causal_kernelILi64ELi64ELi64EEvPKfS1_S1_PfiiiifE8K_shared+6480];
	fma.rn.f32 	%f22445, %f22294, %f14690, %f22445;
	@%p1853 bra 	$L__BB0_1699;
	setp.eq.s32 	%p1854, %r3, 62;
	ld.shared.f32 	%f14691, [_ZZ32flash_attention_v2_causal_kernelILi64ELi64ELi64EEvPKfS1_S1_PfiiiifE8K_shared+6484];
	fma.rn.f32 	%f22445, %f22293, %f14691, %f22445;
	@%p1854 bra 	$L__BB0_1699;
	setp.eq.s32 	%p1855, %r3, 63;
	ld.shared.f32 	%f14692, [_ZZ32flash_attention_v2_causal_kernelILi64ELi64ELi64EEvPKfS1_S1_PfiiiifE8K_shared+6488];
	fma.rn.f32 	%f22445, %f22292, %f14692, %f22445;
	@%p1855 bra 	$L__BB0_1699;
	ld.shared.f32 	%f14693, [_ZZ32flash_attention_v2_causal_kernelILi64ELi64ELi64EEvPKfS1_S1_PfiiiifE8K_shared+6492];
	fma.rn.f32 	%f22445, %f22291, %f14693, %f22445;
$L__BB0_1699:
	ld.param.u32 	%r1343, [_Z32flash_attention_v2_causal_kernelILi64ELi64ELi64EEvPKfS1_S1_Pfiiiif_param_6];
	shl.b32 	%r326, %r1581, 6;
	or.b32  	%r327, %r326, 25;
	setp.ge.s32 	%p1856, %r327, %r1343;
	mov.u32 	%r328, %ctaid.x;
	shl.b32 	%r329, %r328, 6;
	mov.u32 	%r330, %tid.x;
	and.b32  	%r331, %r330, 63;
	or.b32  	%r332, %r329, %r331;
	setp.gt.u32 	%p1857, %r327, %r332;
	mov.f32 	%f22446, 0fFF7FFFFF;
	or.pred  	%p1858, %p1856, %p1857;
	@%p1858 bra 	$L__BB0_1764;
	ld.param.u32 	%r1475, [_Z32flash_attention_v2_causal_kernelILi64ELi64ELi64EEvPKfS1_S1_Pfiiiif_param_7];
	setp.eq.s32 	%p1859, %r1475, 1;
	ld.shared.f32 	%f14695, [_ZZ32flash_attention_v2_causal_kernelILi64ELi64ELi64EEvPKfS1_S1_PfiiiifE8K_shared+6500];
	fma.rn.f32 	%f22446, %f22354, %f14695, 0f00000000;
	@%p1859 bra 	$L__BB0_1764;
	setp.eq.s32 	%p1860, %r3, 2;
	ld.shared.f32 	%f14696, [_ZZ32flash_attention_v2_causal_kernelILi64ELi64ELi64EEvPKfS1_S1_PfiiiifE8K_shared+6504];
	fma.rn.f32 	%f22446, %f22353, %f14696, %f22446;
	@%p1860 bra 	$L__BB0_1764;
	setp.eq.s32 	%p1861, %r3, 3;
	ld.shared.f32 	%f14697, [_ZZ32flash_attention_v2_causal_kernelILi64ELi64ELi64EEvPKfS1_S1_PfiiiifE8K_shared+6508];
	fma.rn.f32 	%f22446, %f22352, %f14697, %f22446;
	@%p1861 bra 	$L__BB0_1764;
	setp.eq.s32 	%p1862, %r3, 4;
	ld.shared.f32 	%f14698, [_ZZ32flash_attention_v2_causal_kernelILi64ELi64ELi64EEvPKfS1_S1_PfiiiifE8K_shared+6512];
	fma.rn.f32 	%f22446, %f22351, %f14698, %f22446;
	@%p1862 bra 	$L__BB0_1764;
	setp.eq.s32 	%p1863, %r3, 5;
	ld.shared.f32 	%f14699, [_ZZ32flash_attention_v2_causal_kernelILi64ELi64ELi64EEvPKfS1_S1_PfiiiifE8K_shared+6516];
	fma.rn.f32 	%f22446, %f22350, %f14699, %f22446;
	@%p1863 bra 	$L__BB0_1764;
	setp.eq.s32 	%p1864, %r3, 6;
	ld.shared.f32 	%f14700, [_ZZ32flash_attention_v2_causal_kernelILi64ELi64ELi64EEvPKfS1_S1_PfiiiifE8K_shared+6520];
	fma.rn.f32 	%f22446, %f22349, %f14700, %f22446;
	@%p1864 bra 	$L__BB0_1764;
	setp.eq.s32 	%p1865, %r3, 7;
	ld.shared.f32 	%f14701, [_ZZ32flash_attention_v2_causal_kernelILi64ELi64ELi64EEvPKfS1_S1_PfiiiifE8K_shared+6524];
	fma.rn.f32 	%f22446, %f22348, %f14701, %f22446;
	@%p1865 bra 	$L__BB0_1764;
	setp.eq.s32 	%p1866, %r3, 8;
	ld.shared.f32 	%f14702, [_ZZ32flash_attention_v2_causal_kernelILi64ELi64ELi64EEvPKfS1_S1_PfiiiifE8K_shared+6528];
	fma.rn.f32 	%f22446, %f22347, %f14702, %f22446;
	@%p1866 bra 	$L__BB0_1764;
	setp.eq.s32 	%p1867, %r3, 9;
	ld.shared.f32 	%f14703, [_ZZ32flash_attention_v2_causal_kernelILi64ELi64ELi64EEvPKfS1_S1_PfiiiifE8K_shared+6532];
	fma.rn.f32 	%f22446, %f22346, %f14703, %f22446;
	@%p1867 bra 	$L__BB0_1764;
	setp.eq.s32 	%p1868, %r3, 10;
	ld.shared.f32 	%f14704, [_ZZ32flash_attention_v2_causal_kernelILi64ELi64ELi64EEvPKfS1_S1_PfiiiifE8K_shared+6536];
	fma.rn.f32 	%f22446, %f22345, %f14704, %f22446;
	@%p1868 bra 	$L__BB0_1764;
	setp.eq.s32 	%p1869, %r3, 11;
	ld.shared.f32 	%f14705, [_ZZ32flash_attention_v2_causal_kernelILi64ELi64ELi64EEvPKfS1_S1_PfiiiifE8K_shared+6540];
	fma.rn.f32 	%f22446, %f22344, %f14705, %f22446;
	@%p1869 bra 	$L__BB0_1764;
	setp.eq.s32 	%p1870, %r3, 12;
	ld.shared.f32 	%f14706, [_ZZ32flash_attention_v2_causal_kernelILi64ELi64ELi64EEvPKfS1_S1_PfiiiifE8K_shared+6544];
	fma.rn.f32 	%f22446, %f22343, %f14706, %f22446;
	@%p1870 bra 	$L__BB0_1764;
	setp.eq.s32 	%p1871, %r3, 13;
	ld.shared.f32 	%f14707, [_ZZ32flash_attention_v2_causal_kernelILi64ELi64ELi64EEvPKfS1_S1_PfiiiifE8K_shared+6548];
	fma.rn.f32 	%f22446, %f22342, %f14707, %f22446;
	@%p1871 bra 	$L__BB0_1764;
	setp.eq.s32 	%p1872, %r3, 14;
	ld.shared.f32 	%f14708, [_ZZ32flash_attention_v2_causal_kernelILi64ELi64ELi64EEvPKfS1_S1_PfiiiifE8K_shared+6552];
	fma.rn.f32 	%f22446, %f22341, %f14708, %f22446;
	@%p1872 bra 	$L__BB0_1764;
	setp.eq.s32 	%p1873, %r3, 15;
	ld.shared.f32 	%f14709, [_ZZ32flash_attention_v2_causal_kernelILi64ELi64ELi64EEvPKfS1_S1_PfiiiifE8K_shared+6556];
	fma.rn.f32 	%f22446, %f22340, %f14709, %f22446;
	@%p1873 bra 	$L__BB0_1764;
	setp.eq.s32 	%p1874, %r3, 16;
	ld.shared.f32 	%f14710, [_ZZ32flash_attention_v2_causal_kernelILi64ELi64ELi64EEvPKfS1_S1_PfiiiifE8K_shared+6560];
	fma.rn.f32 	%f22446, %f22339, %f14710, %f22446;
	@%p1874 bra 	$L__BB0_1764;
	setp.eq.s32 	%p1875, %r3, 17;
	ld.shared.f32 	%f14711, [_ZZ32flash_attention_v2_causal_kernelILi64ELi64ELi64EEvPKfS1_S1_PfiiiifE8K_shared+6564];
	fma.rn.f32 	%f22446, %f22338, %f14711, %f22446;
	@%p1875 bra 	$L__BB0_1764;
	setp.eq.s32 	%p1876, %r3, 18;
	ld.shared.f32 	%f14712, [_ZZ32flash_attention_v2_causal_kernelILi64ELi64ELi64EEvPKfS1_S1_PfiiiifE8K_shared+6568];
	fma.rn.f32 	%f22446, %f22337, %f14712, %f22446;
	@%p1876 bra 	$L__BB0_1764;
	setp.eq.s32 	%p1877, %r3, 19;
	ld.shared.f32 	%f14713, [_ZZ32flash_attention_v2_causal_kernelILi64ELi64ELi64EEvPKfS1_S1_PfiiiifE8K_shared+6572];
	fma.rn.f32 	%f22446, %f22336, %f14713, %f22446;
	@%p1877 bra 	$L__BB0_1764;
	setp.eq.s32 	%p1878, %r3, 20;
	ld.shared.f32 	%f14714, [_ZZ32flash_attention_v2_causal_kernelILi64ELi64ELi64EEvPKfS1_S1_PfiiiifE8K_shared+6576];
	fma.rn.f32 	%f22446, %f22335, %f14714, %f22446;
	@%p1878 bra 	$L__BB0_1764;
	setp.eq.s32 	%p1879, %r3, 21;
	ld.shared.f32 	%f14715, [_ZZ32flash_attention_v2_causal_kernelILi64ELi64ELi64EEvPKfS1_S1_PfiiiifE8K_shared+6580];
	fma.rn.f32 	%f22446, %f22334, %f14715, %f22446;
	@%p1879 bra 	$L__BB0_1764;
	setp.eq.s32 	%p1880, %r3, 22;
	ld.shared.f32 	%f14716, [_ZZ32flash_attention_v2_causal_kernelILi64ELi64ELi64EEvPKfS1_S1_PfiiiifE8K_shared+6584];
	fma.rn.f32 	%f22446, %f22333, %f14716, %f22446;
	@%p1880 bra 	$L__BB0_1764;
	setp.eq.s32 	%p1881, %r3, 23;
	ld.shared.f32 	%f14717, [_ZZ32flash_attention_v2_causal_kernelILi64ELi64ELi64EEvPKfS1_S1_PfiiiifE8K_shared+6588];
	fma.rn.f32 	%f22446, %f22332, %f14717, %f22446;
	@%p1881 bra 	$L__BB0_1764;
	setp.eq.s32 	%p1882, %r3, 24;
	ld.shared.f32 	%f14718, [_ZZ32flash_attention_v2_causal_kernelILi64ELi64ELi64EEvPKfS1_S1_PfiiiifE8K_shared+6592];
	fma.rn.f32 	%f22446, %f22331, %f14718, %f22446;
	@%p1882 bra 	$L__BB0_1764;
	setp.eq.s32 	%p1883, %r3, 25;
	ld.shared.f32 	%f14719, [_ZZ32flash_attention_v2_causal_kernelILi64ELi64ELi64EEvPKfS1_S1_PfiiiifE8K_shared+6596];
	fma.rn.f32 	%f22446, %f22330, %f14719, %f22446;
	@%p1883 bra 	$L__BB0_1764;
	setp.eq.s32 	%p1884, %r3, 26;
	ld.shared.f32 	%f14720, [_ZZ32flash_attention_v2_causal_kernelILi64ELi64ELi64EEvPKfS1_S1_PfiiiifE8K_shared+6600];
	fma.rn.f32 	%f22446, %f22329, %f14720, %f22446;
	@%p1884 bra 	$L__BB0_1764;
	setp.eq.s32 	%p1885, %r3, 27;
	ld.shared.f32 	%f14721, [_ZZ32flash_attention_v2_causal_kernelILi64ELi64ELi64EEvPKfS1_S1_PfiiiifE8K_shared+6604];
	fma.rn.f32 	%f22446, %f22328, %f14721, %f22446;
	@%p1885 bra 	$L__BB0_1764;
	setp.eq.s32 	%p1886, %r3, 28;
	ld.shared.f32 	%f14722, [_ZZ32flash_attention_v2_causal_kernelILi64ELi64ELi64EEvPKfS1_S1_PfiiiifE8K_shared+6608];
	fma.rn.f32 	%f22446, %f22327, %f14722, %f22446;
	@%p1886 bra 	$L__BB0_1764;
	setp.eq.s32 	%p1887, %r3, 29;
	ld.shared.f32 	%f14723, [_ZZ32flash_attention_v2_causal_kernelILi64ELi64ELi64EEvPKfS1_S1_PfiiiifE8K_shared+6612];
	fma.rn.f32 	%f22446, %f22326, %f14723, %f22446;
	@%p1887 bra 	$L__BB0_1764;
	setp.eq.s32 	%p1888, %r3, 30;
	ld.shared.f32 	%f14724, [_ZZ32flash_attention_v2_causal_kernelILi64ELi64ELi64EEvPKfS1_S1_PfiiiifE8K_shared+6616];
	fma.rn.f32 	%f22446, %f22325, %f14724, %f22446;
	@%p1888 bra 	$L__BB0_1764;
	setp.eq.s32 	%p1889, %r3, 31;
	ld.shared.f32 	%f14725, [_ZZ32flash_attention_v2_causal_kernelILi64ELi64ELi64EEvPKfS1_S1_PfiiiifE8K_shared+6620];
	fma.rn.f32 	%f22446, %f22324, %f14725, %f22446;
	@%p1889 bra 	$L__BB0_1764;
	setp.eq.s32 	%p1890, %r3, 32;
	ld.shared.f32 	%f14726, [_ZZ32flash_attention_v2_causal_kernelILi64ELi64ELi64EEvPKfS1_S1_PfiiiifE8K_shared+6624];
	fma.rn.f32 	%f22446, %f22323, %f14726, %f22446;
	@%p1890 bra 	$L__BB0_1764;
	setp.eq.s32 	%p1891, %r3, 33;
	ld.shared.f32 	%f14727, [_ZZ32flash_attention_v2_causal_kernelILi64ELi64ELi64EEvPKfS1_S1_PfiiiifE8K_shared+6628];
	fma.rn.f32 	%f22446, %f22322, %f14727, %f22446;
	@%p1891 bra 	$L__BB0_1764;
	setp.eq.s32 	%p1892, %r3, 34;
	ld.shared.f32 	%f14728, [_ZZ32flash_attention_v2_causal_kernelILi64ELi64ELi64EEvPKfS1_S1_PfiiiifE8K_shared+6632];
	fma.rn.f32 	%f22446, %f22321, %f14728, %f22446;
	@%p1892 bra 	$L__BB0_1764;
	setp.eq.s32 	%p1893, %r3, 35;
	ld.shared.f32 	%f14729, [_ZZ32flash_attention_v2_causal_kernelILi64ELi64ELi64EEvPKfS1_S1_PfiiiifE8K_shared+6636];
	fma.rn.f32 	%f22446, %f22320, %f14729, %f22446;
	@%p1893 bra 	$L__BB0_1764;
	setp.eq.s32 	%p1894, %r3, 36;
	ld.shared.f32 	%f14730, [_ZZ32flash_attention_v2_causal_kernelILi64ELi64ELi64EEvPKfS1_S1_PfiiiifE8K_shared+6640];
	fma.rn.f32 	%f22446, %f22319, %f14730, %f22446;
	@%p1894 bra 	$L__BB0_1764;
	setp.eq.s32 	%p1895, %r3, 37;
	ld.shared.f32 	%f14731, [_ZZ32flash_attention_v2_causal_kernelILi64ELi64ELi64EEvPKfS1_S1_PfiiiifE8K_shared+6644];
	fma.rn.f32 	%f22446, %f22318, %f14731, %f22446;
	@%p1895 bra 	$L__BB0_1764;
	setp.eq.s32 	%p1896, %r3, 38;
	ld.shared.f32 	%f14732, [_ZZ32flash_attention_v2_causal_kernelILi64ELi64ELi64EEvPKfS1_S1_PfiiiifE8K_shared+6648];
	fma.rn.f32 	%f22446, %f22317, %f14732, %f22446;
	@%p1896 bra 	$L__BB0_1764;
	setp.eq.s32 	%p1897, %r3, 39;
	ld.shared.f32 	%f14733, [_ZZ32flash_attention_v2_causal_kernelILi64ELi64ELi64EEvPKfS1_S1_PfiiiifE8K_shared+6652];
	fma.rn.f32 	%f22446, %f22316, %f14733, %f22446;
	@%p1897 bra 	$L__BB0_1764;
	setp.eq.s32 	%p1898, %r3, 40;
	ld.shared.f32 	%f14734, [_ZZ32flash_attention_v2_causal_kernelILi64ELi64ELi64EEvPKfS1_S1_PfiiiifE8K_shared+6656];
	fma.rn.f32 	%f22446, %f22315, %f14734, %f22446;
	@%p1898 bra 	$L__BB0_1764;
	setp.eq.s32 	%p1899, %r3, 41;
	ld.shared.f32 	%f14735, [_ZZ32flash_attention_v2_causal_kernelILi64ELi64ELi64EEvPKfS1_S1_PfiiiifE8K_shared+6660];
	fma.rn.f32 	%f22446, %f22314, %f14735, %f22446;
	@%p1899 bra 	$L__BB0_1764;
	setp.eq.s32 	%p1900, %r3, 42;
	ld.shared.f32 	%f14736, [_ZZ32flash_attention_v2_causal_kernelILi64ELi64ELi64EEvPKfS1_S1_PfiiiifE8K_shared+6664];
	fma.rn.f32 	%f22446, %f22313, %f14736, %f22446;
	@%p1900 bra 	$L__BB0_1764;
	setp.eq.s32 	%p1901, %r3, 43;
	ld.shared.f32 	%f14737, [_ZZ32flash_attention_v2_causal_kernelILi64ELi64ELi64EEvPKfS1_S1_PfiiiifE8K_shared+6668];
	fma.rn.f32 	%f22446, %f22312, %f14737, %f22446;
	@%p1901 bra 	$L__BB0_1764;
	setp.eq.s32 	%p1902, %r3, 44;
	ld.shared.f32 	%f14738, [_ZZ32flash_attention_v2_causal_kernelILi64ELi64ELi64EEvPKfS1_S1_PfiiiifE8K_shared+6672];
	fma.rn.f32 	%f22446, %f22311, %f14738, %f22446;
	@%p1902 bra 	$L__BB0_1764;
	setp.eq.s32 	%p1903, %r3, 45;
	ld.shared.f32 	%f14739, [_ZZ32flash_attention_v2_causal_kernelILi64ELi64ELi64EEvPKfS1_S1_PfiiiifE8K_shared+6676];
	fma.rn.f32 	%f22446, %f22310, %f14739, %f22446;
	@%p1903 bra 	$L__BB0_1764;
	setp.eq.s32 	%p1904, %r3, 46;
	ld.shared.f32 	%f14740, [_ZZ32flash_attention_v2_causal_kernelILi64ELi64ELi64EEvPKfS1_S1_PfiiiifE8K_shared+6680];
	fma.rn.f32 	%f22446, %f22309, %f14740, %f22446;
	@%p1904 bra 	$L__BB0_1764;
	setp.eq.s32 	%p1905, %r3, 47;
	ld.shared.f32 	%f14741, [_ZZ32flash_attention_v2_causal_kernelILi64ELi64ELi64EEvPKfS1_S1_PfiiiifE8K_shared+6684];
	fma.rn.f32 	%f22446, %f22308, %f14741, %f22446;
	@%p1905 bra 	$L__BB0_1764;
	setp.eq.s32 	%p1906, %r3, 48;
	ld.shared.f32 	%f14742, [_ZZ32flash_attention_v2_causal_kernelILi64ELi64ELi64EEvPKfS1_S1_PfiiiifE8K_shared+6688];
	fma.rn.f32 	%f22446, %f22307, %f14742, %f22446;
	@%p1906 bra 	$L__BB0_1764;
	setp.eq.s32 	%p1907, %r3, 49;
	ld.shared.f32 	%f14743, [_ZZ32flash_attention_v2_causal_kernelILi64ELi64ELi64EEvPKfS1_S1_PfiiiifE8K_shared+6692];
	fma.rn.f32 	%f22446, %f22306, %f14743, %f22446;
	@%p1907 bra 	$L__BB0_1764;
	setp.eq.s32 	%p1908, %r3, 50;
	ld.shared.f32 	%f14744, [_ZZ32flash_attention_v2_causal_kernelILi64ELi64ELi64EEvPKfS1_S1_PfiiiifE8K_shared+6696];
	fma.rn.f32 	%f22446, %f22305, %f14744, %f22446;
	@%p1908 bra 	$L__BB0_1764;
	setp.eq.s32 	%p1909, %r3, 51;
	ld.shared.f32 	%f14745, [_ZZ32flash_attention_v2_causal_kernelILi64ELi64ELi64EEvPKfS1_S1_PfiiiifE8K_shared+6700];
	fma.rn.f32 	%f22446, %f22304, %f14745, %f22446;
	@%p1909 bra 	$L__BB0_1764;
	setp.eq.s32 	%p1910, %r3, 52;
	ld.shared.f32 	%f14746, [_ZZ32flash_attention_v2_causal_kernelILi64ELi64ELi64EEvPKfS1_S1_PfiiiifE8K_shared+6704];
	fma.rn.f32 	%f22446, %f22303, %f14746, %f22446;
	@%p1910 bra 	$L__BB0_1764;
	setp.eq.s32 	%p1911, %r3, 53;
	ld.shared.f32 	%f14747, [_ZZ32flash_attention_v2_causal_kernelILi64ELi64ELi64EEvPKfS1_S1_PfiiiifE8K_shared+6708];
	fma.rn.f32 	%f22446, %f22302, %f14747, %f22446;
	@%p1911 bra 	$L__BB0_1764;
	setp.eq.s32 	%p1912, %r3, 54;
	ld.shared.f32 	%f14748, [_ZZ32flash_attention_v2_causal_kernelILi64ELi64ELi64EEvPKfS1_S1_PfiiiifE8K_shared+6712];
	fma.rn.f32 	%f22446, %f22301, %f14748, %f22446;
	@%p1912 bra 	$L__BB0_1764;
	setp.eq.s32 	%p1913, %r3, 55;
	ld.shared.f32 	%f14749, [_ZZ32flash_attention_v2_causal_kernelILi64ELi64ELi64EEvPKfS1_S1_PfiiiifE8K_shared+6716];
	fma.rn.f32 	%f22446, %f22300, %f14749, %f22446;
	@%p1913 bra 	$L__BB0_1764;
	setp.eq.s32 	%p1914, %r3, 56;
	ld.shared.f32 	%f14750, [_ZZ32flash_attention_v2_causal_kernelILi64ELi64ELi64EEvPKfS1_S1_PfiiiifE8K_shared+6720];
	fma.rn.f32 	%f22446, %f22299, %f14750, %f22446;
	@%p1914 bra 	$L__BB0_1764;
	setp.eq.s32 	%p1915, %r3, 57;
	ld.shared.f32 	%f14751, [_ZZ32flash_attention_v2_causal_kernelILi64ELi64ELi64EEvPKfS1_S1_PfiiiifE8K_shared+6724];
	fma.rn.f32 	%f22446, %f22298, %f14751, %f22446;
	@%p1915 bra 	$L__BB0_1764;
	setp.eq.s32 	%p1916, %r3, 58;
	ld.shared.f32 	%f14752, [_ZZ32flash_attention_v2_causal_kernelILi64ELi64ELi64EEvPKfS1_S1_PfiiiifE8K_shared+6728];
	fma.rn.f32 	%f22446, %f22297, %f14752, %f22446;
	@%p1916 bra 	$L__BB0_1764;
	setp.eq.s32 	%p1917, %r3, 59;
	ld.shared.f32 	%f14753, [_ZZ32flash_attention_v2_causal_kernelILi64ELi64ELi64EEvPKfS1_S1_PfiiiifE8K_shared+6732];
	fma.rn.f32 	%f22446, %f22296, %f14753, %f22446;
	@%p1917 bra 	$L__BB0_1764;
	setp.eq.s32 	%p1918, %r3, 60;
	ld.shared.f32 	%f14754, [_ZZ32flash_attention_v2_causal_kernelILi64ELi64ELi64EEvPKfS1_S1_PfiiiifE8K_shared+6736];
	fma.rn.f32 	%f22446, %f22295, %f14754, %f22446;
	@%p1918 bra 	$L__BB0_1764;
	setp.eq.s32 	%p1919, %r3, 61;
	ld.shared.f32 	%f14755, [_ZZ32flash_attention_v2_causal_kernelILi64ELi64ELi64EEvPKfS1_S1_PfiiiifE8K_shared+6740];
	fma.rn.f32 	%f22446, %f22294, %f14755, %f22446;
	@%p1919 bra 	$L__BB0_1764;
	setp.eq.s32 	%p1920, %r3, 62;
	ld.shared.f32 	%f14756, [_ZZ32flash_attention_v2_causal_kernelILi64ELi64ELi64EEvPKfS1_S1_PfiiiifE8K_shared+6744];
	fma.rn.f32 	%f22446, %f22293, %f14756, %f22446;
	@%p1920 bra 	$L__BB0_1764;
	setp.eq.s32 	%p1921, %r3, 63;
	ld.shared.f32 	%f14757, [_ZZ32flash_attention_v2_causal_kernelILi64ELi64ELi64EEvPKfS1_S1_PfiiiifE8K_shared+6748];
	fma.rn.f32 	%f22446, %f22292, %f14757, %f22446;
	@%p1921 bra 	$L__BB0_1764;
	ld.shared.f32 	%f14758, [_ZZ32flash_attention_v2_causal_kernelILi64ELi64ELi64EEvPKfS1_S1_PfiiiifE8K_shared+6752];
	fma.rn.f32 	%f22446, %f22291, %f14758, %f22446;
$L__BB0_1764:
	ld.param.u32 	%r1344, [_Z32flash_attention_v2_causal_kernelILi64ELi64ELi64EEvPKfS1_S1_Pfiiiif_param_6];
	shl.b32 	%r334, %r1581, 6;
	or.b32  	%r335, %r334, 26;
	setp.ge.s32 	%p1922, %r335, %r1344;
	mov.u32 	%r336, %ctaid.x;
	shl.b32 	%r337, %r336, 6;
	mov.u32 	%r338, %tid.x;
	and.b32  	%r339, %r338, 63;
	or.b32  	%r340, %r337, %r339;
	setp.gt.u32 	%p1923, %r335, %r340;
	mov.f32 	%f22447, 0fFF7FFFFF;
	or.pred  	%p1924, %p1922, %p1923;
	@%p1924 bra 	$L__BB0_1829;
	ld.param.u32 	%r1476, [_Z32flash_attention_v2_causal_kernelILi64ELi64ELi64EEvPKfS1_S1_Pfiiiif_param_7];
	setp.eq.s32 	%p1925, %r1476, 1;
	ld.shared.f32 	%f14760, [_ZZ32flash_attention_v2_causal_kernelILi64ELi64ELi64EEvPKfS1_S1_PfiiiifE8K_shared+6760];
	fma.rn.f32 	%f22447, %f22354, %f14760, 0f00000000;
	@%p1925 bra 	$L__BB0_1829;
	setp.eq.s32 	%p1926, %r3, 2;
	ld.shared.f32 	%f14761, [_ZZ32flash_attention_v2_causal_kernelILi64ELi64ELi64EEvPKfS1_S1_PfiiiifE8K_shared+6764];
	fma.rn.f32 	%f22447, %f22353, %f14761, %f22447;
	@%p1926 bra 	$L__BB0_1829;
	setp.eq.s32 	%p1927, %r3, 3;
	ld.shared.f32 	%f14762, [_ZZ32flash_attention_v2_causal_kernelILi64ELi64ELi64EEvPKfS1_S1_PfiiiifE8K_shared+6768];
	fma.rn.f32 	%f22447, %f22352, %f14762, %f22447;
	@%p1927 bra 	$L__BB0_1829;
	setp.eq.s32 	%p1928, %r3, 4;
	ld.shared.f32 	%f14763, [_ZZ32flash_attention_v2_causal_kernelILi64ELi64ELi64EEvPKfS1_S1_PfiiiifE8K_shared+6772];
	fma.rn.f32 	%f22447, %f22351, %f14763, %f22447;
	@%p1928 bra 	$L__BB0_1829;
	setp.eq.s32 	%p1929, %r3, 5;
	ld.shared.f32 	%f14764, [_ZZ32flash_attention_v2_causal_kernelILi64ELi64ELi64EEvPKfS1_S1_PfiiiifE8K_shared+6776];
	fma.rn.f32 	%f22447, %f22350, %f14764, %f22447;
	@%p1929 bra 	$L__BB0_1829;
	setp.eq.s32 	%p1930, %r3, 6;
	ld.shared.f32 	%f14765, [_ZZ32flash_attention_v2_causal_kernelILi64ELi64ELi64EEvPKfS1_S1_PfiiiifE8K_shared+6780];
	fma.rn.f32 	%f22447, %f22349, %f14765, %f22447;
	@%p1930 bra 	$L__BB0_1829;
	setp.eq.s32 	%p1931, %r3, 7;
	ld.shared.f32 	%f14766, [_ZZ32flash_attention_v2_causal_kernelILi64ELi64ELi64EEvPKfS1_S1_PfiiiifE8K_shared+6784];
	fma.rn.f32 	%f22447, %f22348, %f14766, %f22447;
	@%p1931 bra 	$L__BB0_1829;
	setp.eq.s32 	%p1932, %r3, 8;
	ld.shared.f32 	%f14767, [_ZZ32flash_attention_v2_causal_kernelILi64ELi64ELi64EEvPKfS1_S1_PfiiiifE8K_shared+6788];
	fma.rn.f32 	%f22447, %f22347, %f14767, %f22447;
	@%p1932 bra 	$L__BB0_1829;
	setp.eq.s32 	%p1933, %r3, 9;
	ld.shared.f32 	%f14768, [_ZZ32flash_attention_v2_causal_kernelILi64ELi64ELi64EEvPKfS1_S1_PfiiiifE8K_shared+6792];
	fma.rn.f32 	%f22447, %f22346, %f14768, %f22447;
	@%p1933 bra 	$L__BB0_1829;
	setp.eq.s32 	%p1934, %r3, 10;
	ld.shared.f32 	%f14769, [_ZZ32flash_attention_v2_causal_kernelILi64ELi64ELi64EEvPKfS1_S1_PfiiiifE8K_shared+6796];
	fma.rn.f32 	%f22447, %f22345, %f14769, %f22447;
	@%p1934 bra 	$L__BB0_1829;
	setp.eq.s32 	%p1935, %r3, 11;
	ld.shared.f32 	%f14770, [_ZZ32flash_attention_v2_causal_kernelILi64ELi64ELi64EEvPKfS1_S1_PfiiiifE8K_shared+6800];
	fma.rn.f32 	%f22447, %f22344, %f14770, %f22447;
	@%p1935 bra 	$L__BB0_1829;
	setp.eq.s32 	%p1936, %r3, 12;
	ld.shared.f32 	%f14771, [_ZZ32flash_attention_v2_causal_kernelILi64ELi64ELi64EEvPKfS1_S1_PfiiiifE8K_shared+6804];
	fma.rn.f32 	%f22447, %f22343, %f14771, %f22447;
	@%p1936 bra 	$L__BB0_1829;
	setp.eq.s32 	%p1937, %r3, 13;
	ld.shared.f32 	%f14772, [_ZZ32flash_attention_v2_causal_kernelILi64ELi64ELi64EEvPKfS1_S1_PfiiiifE8K_shared+6808];
	fma.rn.f32 	%f22447, %f22342, %f14772, %f22447;
	@%p1937 bra 	$L__BB0_1829;
	setp.eq.s32 	%p1938, %r3, 14;
	ld.shared.f32 	%f14773, [_ZZ32flash_attention_v2_causal_kernelILi64ELi64ELi64EEvPKfS1_S1_PfiiiifE8K_shared+6812];
	fma.rn.f32 	%f22447, %f22341, %f14773, %f22447;
	@%p1938 bra 	$L__BB0_1829;
	setp.eq.s32 	%p1939, %r3, 15;
	ld.shared.f32 	%f14774, [_ZZ32flash_attention_v2_causal_kernelILi64ELi64ELi64EEvPKfS1_S1_PfiiiifE8K_shared+6816];
	fma.rn.f32 	%f22447, %f22340, %f14774, %f22447;
	@%p1939 bra 	$L__BB0_1829;
	setp.eq.s32 	%p1940, %r3, 16;
	ld.shared.f32 	%f14775, [_ZZ32flash_attention_v2_causal_kernelILi64ELi64ELi64EEvPKfS1_S1_PfiiiifE8K_shared+6820];
	fma.rn.f32 	%f22447, %f22339, %f14775, %f22447;
	@%p1940 bra 	$L__BB0_1829;
	setp.eq.s32 	%p1941, %r3, 17;
	ld.shared.f32 	%f14776, [_ZZ32flash_attention_v2_causal_kernelILi64ELi64ELi64EEvPKfS1_S1_PfiiiifE8K_shared+6824];
	fma.rn.f32 	%f22447, %f22338, %f14776, %f22447;
	@%p1941 bra 	$L__BB0_1829;
	setp.eq.s32 	%p1942, %r3, 18;
	ld.shared.f32 	%f14777, [_ZZ32flash_attention_v2_causal_kernelILi64ELi64ELi64EEvPKfS1_S1_PfiiiifE8K_shared+6828];
	fma.rn.f32 	%f22447, %f22337, %f14777, %f22447;
	@%p1942 bra 	$L__BB0_1829;
	setp.eq.s32 	%p1943, %r3, 19;
	ld.shared.f32 	%f14778, [_ZZ32flash_attention_v2_causal_kernelILi64ELi64ELi64EEvPKfS1_S1_PfiiiifE8K_shared+6832];
	fma.rn.f32 	%f22447, %f22336, %f14778, %f22447;
	@%p1943 bra 	$L__BB0_1829;
	setp.eq.s32 	%p1944, %r3, 20;
	ld.shared.f32 	%f14779, [_ZZ32flash_attention_v2_causal_kernelILi64ELi64ELi64EEvPKfS1_S1_PfiiiifE8K_shared+6836];
	fma.rn.f32 	%f22447, %f22335, %f14779, %f22447;
	@%p1944 bra 	$L__BB0_1829;
	setp.eq.s32 	%p1945, %r3, 21;
	ld.shared.f32 	%f14780, [_ZZ32flash_attention_v2_causal_kernelILi64ELi64ELi64EEvPKfS1_S1_PfiiiifE8K_shared+6840];
	fma.rn.f32 	%f22447, %f22334, %f14780, %f22447;
	@%p1945 bra 	$L__BB0_1829;
	setp.eq.s32 	%p1946, %r3, 22;
	ld.shared.f32 	%f14781, [_ZZ32flash_attention_v2_causal_kernelILi64ELi64ELi64EEvPKfS1_S1_PfiiiifE8K_shared+6844];
	fma.rn.f32 	%f22447, %f22333, %f14781, %f22447;
	@%p1946 bra 	$L__BB0_1829;
	setp.eq.s32 	%p1947, %r3, 23;
	ld.shared.f32 	%f14782, [_ZZ32flash_attention_v2_causal_kernelILi64ELi64ELi64EEvPKfS1_S1_PfiiiifE8K_shared+6848];
	fma.rn.f32 	%f22447, %f22332, %f14782, %f22447;
	@%p1947 bra 	$L__BB0_1829;
	setp.eq.s32 	%p1948, %r3, 24;
	ld.shared.f32 	%f14783, [_ZZ32flash_attention_v2_causal_kernelILi64ELi64ELi64EEvPKfS1_S1_PfiiiifE8K_shared+6852];
	fma.rn.f32 	%f22447, %f22331, %f14783, %f22447;
	@%p1948 bra 	$L__BB0_1829;
	setp.eq.s32 	%p1949, %r3, 25;
	ld.shared.f32 	%f14784, [_ZZ32flash_attention_v2_causal_kernelILi64ELi64ELi64EEvPKfS1_S1_PfiiiifE8K_shared+6856];
	fma.rn.f32 	%f22447, %f22330, %f14784, %f22447;
	@%p1949 bra 	$L__BB0_1829;
	setp.eq.s32 	%p1950, %r3, 26;
	ld.shared.f32 	%f14785, [_ZZ32flash_attention_v2_causal_kernelILi64ELi64ELi64EEvPKfS1_S1_PfiiiifE8K_shared+6860];
	fma.rn.f32 	%f22447, %f22329, %f14785, %f22447;
	@%p1950 bra 	$L__BB0_1829;
	setp.eq.s32 	%p1951, %r3, 27;
	ld.shared.f32 	%f14786, [_ZZ32flash_attention_v2_causal_kernelILi64ELi64ELi64EEvPKfS1_S1_PfiiiifE8K_shared+6864];
	fma.rn.f32 	%f22447, %f22328, %f14786, %f22447;
	@%p1951 bra 	$L__BB0_1829;
	setp.eq.s32 	%p1952, %r3, 28;
	ld.shared.f32 	%f14787, [_ZZ32flash_attention_v2_causal_kernelILi64ELi64ELi64EEvPKfS1_S1_PfiiiifE8K_shared+6868];
	fma.rn.f32 	%f22447, %f22327, %f14787, %f22447;
	@%p1952 bra 	$L__BB0_1829;
	setp.eq.s32 	%p1953, %r3, 29;
	ld.shared.f32 	%f14788, [_ZZ32flash_attention_v2_causal_kernelILi64ELi64ELi64EEvPKfS1_S1_PfiiiifE8K_shared+6872];
	fma.rn.f32 	%f22447, %f22326, %f14788, %f22447;
	@%p1953 bra 	$L__BB0_1829;
	setp.eq.s32 	%p1954, %r3, 30;
	ld.shared.f32 	%f14789, [_ZZ32flash_attention_v2_causal_kernelILi64ELi64ELi64EEvPKfS1_S1_PfiiiifE8K_shared+6876];
	fma.rn.f32 	%f22447, %f22325, %f14789, %f22447;
	@%p1954 bra 	$L__BB0_1829;
	setp.eq.s32 	%p1955, %r3, 31;
	ld.shared.f32 	%f14790, [_ZZ32flash_attention_v2_causal_kernelILi64ELi64ELi64EEvPKfS1_S1_PfiiiifE8K_shared+6880];
	fma.rn.f32 	%f22447, %f22324, %f14790, %f22447;
	@%p1955 bra 	$L__BB0_1829;
	setp.eq.s32 	%p1956, %r3, 32;
	ld.shared.f32 	%f14791, [_ZZ32flash_attention_v2_causal_kernelILi64ELi64ELi64EEvPKfS1_S1_PfiiiifE8K_shared+6884];
	fma.rn.f32 	%f22447, %f22323, %f14791, %f22447;
	@%p1956 bra 	$L__BB0_1829;
	setp.eq.s32 	%p1957, %r3, 33;
	ld.shared.f32 	%f14792, [_ZZ32flash_attention_v2_causal_kernelILi64ELi64ELi64EEvPKfS1_S1_PfiiiifE8K_shared+6888];
	fma.rn.f32 	%f22447, %f22322, %f14792, %f22447;
	@%p1957 bra 	$L__BB0_1829;
	setp.eq.s32 	%p1958, %r3, 34;
	ld.shared.f32 	%f14793, [_ZZ32flash_attention_v2_causal_kernelILi64ELi64ELi64EEvPKfS1_S1_PfiiiifE8K_shared+6892];
	fma.rn.f32 	%f22447, %f22321, %f14793, %f22447;
	@%p1958 bra 	$L__BB0_1829;
	setp.eq.s32 	%p1959, %r3, 35;
	ld.shared.f32 	%f14794, [_ZZ32flash_attention_v2_causal_kernelILi64ELi64ELi64EEvPKfS1_S1_PfiiiifE8K_shared+6896];
	fma.rn.f32 	%f22447, %f22320, %f14794, %f22447;
	@%p1959 bra 	$L__BB0_1829;
	setp.eq.s32 	%p1960, %r3, 36;
	ld.shared.f32 	%f14795, [_ZZ32flash_attention_v2_causal_kernelILi64ELi64ELi64EEvPKfS1_S1_PfiiiifE8K_shared+6900];
	fma.rn.f32 	%f22447, %f22319, %f14795, %f22447;
	@%p1960 bra 	$L__BB0_1829;
	setp.eq.s32 	%p1961, %r3, 37;
	ld.shared.f32 	%f14796, [_ZZ32flash_attention_v2_causal_kernelILi64ELi64ELi64EEvPKfS1_S1_PfiiiifE8K_shared+6904];
	fma.rn.f32 	%f22447, %f22318, %f14796, %f22447;
	@%p1961 bra 	$L__BB0_1829;
	setp.eq.s32 	%p1962, %r3, 38;
	ld.shared.f32 	%f14797, [_ZZ32flash_attention_v2_causal_kernelILi64ELi64ELi64EEvPKfS1_S1_PfiiiifE8K_shared+6908];
	fma.rn.f32 	%f22447, %f22317, %f14797, %f22447;
	@%p1962 bra 	$L__BB0_1829;
	setp.eq.s32 	%p1963, %r3, 39;
	ld.shared.f32 	%f14798, [_ZZ32flash_attention_v2_causal_kernelILi64ELi64ELi64EEvPKfS1_S1_PfiiiifE8K_shared+6912];
	fma.rn.f32 	%f22447, %f22316, %f14798, %f22447;
	@%p1963 bra 	$L__BB0_1829;
	setp.eq.s32 	%p1964, %r3, 40;
	ld.shared.f32 	%f14799, [_ZZ32flash_attention_v2_causal_kernelILi64ELi64ELi64EEvPKfS1_S1_PfiiiifE8K_shared+6916];
	fma.rn.f32 	%f22447, %f22315, %f14799, %f22447;
	@%p1964 bra 	$L__BB0_1829;
	setp.eq.s32 	%p1965, %r3, 41;
	ld.shared.f32 	%f14800, [_ZZ32flash_attention_v2_causal_kernelILi64ELi64ELi64EEvPKfS1_S1_PfiiiifE8K_shared+6920];
	fma.rn.f32 	%f22447, %f22314, %f14800, %f22447;
	@%p1965 bra 	$L__BB0_1829;
	setp.eq.s32 	%p1966, %r3, 42;
	ld.shared.f32 	%f14801, [_ZZ32flash_attention_v2_causal_kernelILi64ELi64ELi64EEvPKfS1_S1_PfiiiifE8K_shared+6924];
	fma.rn.f32 	%f22447, %f22313, %f14801, %f22447;
	@%p1966 bra 	$L__BB0_1829;
	setp.eq.s32 	%p1967, %r3, 43;
	ld.shared.f32 	%f14802, [_ZZ32flash_attention_v2_causal_kernelILi64ELi64ELi64EEvPKfS1_S1_PfiiiifE8K_shared+6928];
	fma.rn.f32 	%f22447, %f22312, %f14802, %f22447;
	@%p1967 bra 	$L__BB0_1829;
	setp.eq.s32 	%p1968, %r3, 44;
	ld.shared.f32 	%f14803, [_ZZ32flash_attention_v2_causal_kernelILi64ELi64ELi64EEvPKfS1_S1_PfiiiifE8K_shared+6932];
	fma.rn.f32 	%f22447, %f22311, %f14803, %f22447;
	@%p1968 bra 	$L__BB0_1829;
	setp.eq.s32 	%p1969, %r3, 45;
	ld.shared.f32 	%f14804, [_ZZ32flash_attention_v2_causal_kernelILi64ELi64ELi64EEvPKfS1_S1_PfiiiifE8K_shared+6936];
	fma.rn.f32 	%f22447, %f22310, %f14804, %f22447;
	@%p1969 bra 	$L__BB0_1829;
	setp.eq.s32 	%p1970, %r3, 46;
	ld.shared.f32 	%f14805, [_ZZ32flash_attention_v2_causal_kernelILi64ELi64ELi64EEvPKfS1_S1_PfiiiifE8K_shared+6940];
	fma.rn.f32 	%f22447, %f22309, %f14805, %f22447;
	@%p1970 bra 	$L__BB0_1829;
	setp.eq.s32 	%p1971, %r3, 47;
	ld.shared.f32 	%f14806, [_ZZ32flash_attention_v2_causal_kernelILi64ELi64ELi64EEvPKfS1_S1_PfiiiifE8K_shared+6944];
	fma.rn.f32 	%f22447, %f22308, %f14806, %f22447;
	@%p1971 bra 	$L__BB0_1829;
	setp.eq.s32 	%p1972, %r3, 48;
	ld.shared.f32 	%f14807, [_ZZ32flash_attention_v2_causal_kernelILi64ELi64ELi64EEvPKfS1_S1_PfiiiifE8K_shared+6948];
	fma.rn.f32 	%f22447, %f22307, %f14807, %f22447;
	@%p1972 bra 	$L__BB0_1829;
	setp.eq.s32 	%p1973, %r3, 49;
	ld.shared.f32 	%f14808, [_ZZ32flash_attention_v2_causal_kernelILi64ELi64ELi64EEvPKfS1_S1_PfiiiifE8K_shared+6952];
	fma.rn.f32 	%f22447, %f22306, %f14808, %f22447;
	@%p1973 bra 	$L__BB0_1829;
	setp.eq.s32 	%p1974, %r3, 50;
	ld.shared.f32 	%f14809, [_ZZ32flash_attention_v2_causal_kernelILi64ELi64ELi64EEvPKfS1_S1_PfiiiifE8K_shared+6956];
	fma.rn.f32 	%f22447, %f22305, %f14809, %f22447;
	@%p1974 bra 	$L__BB0_1829;
	setp.eq.s32 	%p1975, %r3, 51;
	ld.shared.f32 	%f14810, [_ZZ32flash_attention_v2_causal_kernelILi64ELi64ELi64EEvPKfS1_S1_PfiiiifE8K_shared+6960];
	fma.rn.f32 	%f22447, %f22304, %f14810, %f22447;
	@%p1975 bra 	$L__BB0_1829;
	setp.eq.s32 	%p1976, %r3, 52;
	ld.shared.f32 	%f14811, [_ZZ32flash_attention_v2_causal_kernelILi64ELi64ELi64EEvPKfS1_S1_PfiiiifE8K_shared+6964];
	fma.rn.f32 	%f22447, %f22303, %f14811, %f22447;
	@%p1976 bra 	$L__BB0_1829;
	setp.eq.s32 	%p1977, %r3, 53;
	ld.shared.f32 	%f14812, [_ZZ32flash_attention_v2_causal_kernelILi64ELi64ELi64EEvPKfS1_S1_PfiiiifE8K_shared+6968];
	fma.rn.f32 	%f22447, %f22302, %f14812, %f22447;
	@%p1977 bra 	$L__BB0_1829;
	setp.eq.s32 	%p1978, %r3, 54;
	ld.shared.f32 	%f14813, [_ZZ32flash_attention_v2_causal_kernelILi64ELi64ELi64EEvPKfS1_S1_PfiiiifE8K_shared+6972];
	fma.rn.f32 	%f22447, %f22301, %f14813, %f22447;
	@%p1978 bra 	$L__BB0_1829;
	setp.eq.s32 	%p1979, %r3, 55;
	ld.shared.f32 	%f14814, [_ZZ32flash_attention_v2_causal_kernelILi64ELi64ELi64EEvPKfS1_S1_PfiiiifE8K_shared+6976];
	fma.rn.f32 	%f22447, %f22300, %f14814, %f22447;
	@%p1979 bra 	$L__BB0_1829;
	setp.eq.s32 	%p1980, %r3, 56;
	ld.shared.f32 	%f14815, [_ZZ32flash_attention_v2_causal_kernelILi64ELi64ELi64EEvPKfS1_S1_PfiiiifE8K_shared+6980];
	fma.rn.f32 	%f22447, %f22299, %f14815, %f22447;
	@%p1980 bra 	$L__BB0_1829;
	setp.eq.s32 	%p1981, %r3, 57;
	ld.shared.f32 	%f14816, [_ZZ32flash_attention_v2_causal_kernelILi64ELi64ELi64EEvPKfS1_S1_PfiiiifE8K_shared+6984];
	fma.rn.f32 	%f22447, %f22298, %f14816, %f22447;
	@%p1981 bra 	$L__BB0_1829;
	setp.eq.s32 	%p1982, %r3, 58;
	ld.shared.f32 	%f14817, [_ZZ32flash_attention_v2_causal_kernelILi64ELi64ELi64EEvPKfS1_S1_PfiiiifE8K_shared+6988];
	fma.rn.f32 	%f22447, %f22297, %f14817, %f22447;
	@%p1982 bra 	$L__BB0_1829;
	setp.eq.s32 	%p1983, %r3, 59;
	ld.shared.f32 	%f14818, [_ZZ32flash_attention_v2_causal_kernelILi64ELi64ELi64EEvPKfS1_S1_PfiiiifE8K_shared+6992];
	fma.rn.f32 	%f22447, %f22296, %f14818, %f22447;
	@%p1983 bra 	$L__BB0_1829;
	setp.eq.s32 	%p1984, %r3, 60;
	ld.shared.f32 	%f14819, [_ZZ32flash_attention_v2_causal_kernelILi64ELi64ELi64EEvPKfS1_S1_PfiiiifE8K_shared+6996];
	fma.rn.f32 	%f22447, %f22295, %f14819, %f22447;
	@%p1984 bra 	$L__BB0_1829;
	setp.eq.s32 	%p1985, %r3, 61;
	ld.shared.f32 	%f14820, [_ZZ32flash_attention_v2_causal_kernelILi64ELi64ELi64EEvPKfS1_S1_PfiiiifE8K_shared+7000];
	fma.rn.f32 	%f22447, %f22294, %f14820, %f22447;
	@%p1985 bra 	$L__BB0_1829;
	setp.eq.s32 	%p1986, %r3, 62;
	ld.shared.f32 	%f14821, [_ZZ32flash_attention_v2_causal_kernelILi64ELi64ELi64EEvPKfS1_S1_PfiiiifE8K_shared+7004];
	fma.rn.f32 	%f22447, %f22293, %f14821, %f22447;
	@%p1986 bra 	$L__BB0_1829;
	setp.eq.s32 	%p1987, %r3, 63;
	ld.shared.f32 	%f14822, [_ZZ32flash_attention_v2_causal_kernelILi64ELi64ELi64EEvPKfS1_S1_PfiiiifE8K_shared+7008];
	fma.rn.f32 	%f22447, %f22292, %f14822, %f22447;
	@%p1987 bra 	$L__BB0_1829;
	ld.shared.f32 	%f14823, [_ZZ32flash_attention_v2_causal_kernelILi64ELi64ELi64EEvPKfS1_S1_PfiiiifE8K_shared+7012];
	fma.rn.f32 	%f22447, %f22291, %f14823, %f22447;
$L__BB0_1829:
	ld.param.u32 	%r1345, [_Z32flash_attention_v2_causal_kernelILi64ELi64ELi64EEvPKfS1_S1_Pfiiiif_param_6];
	shl.b32 	%r342, %r1581, 6;
	or.b32  	%r343, %r342, 27;
	setp.ge.s32 	%p1988, %r343, %r1345;
	mov.u32 	%r344, %ctaid.x;
	shl.b32 	%r345, %r344, 6;
	mov.u32 	%r346, %tid.x;
	and.b32  	%r347, %r346, 63;
	or.b32  	%r348, %r345, %r347;
	setp.gt.u32 	%p1989, %r343, %r348;
	mov.f32 	%f22448, 0fFF7FFFFF;
	or.pred  	%p1990, %p1988, %p1989;
	@%p1990 bra 	$L__BB0_1894;
	ld.param.u32 	%r1477, [_Z32flash_attention_v2_causal_kernelILi64ELi64ELi64EEvPKfS1_S1_Pfiiiif_param_7];
	setp.eq.s32 	%p1991, %r1477, 1;
	ld.shared.f32 	%f14825, [_ZZ32flash_attention_v2_causal_kernelILi64ELi64ELi64EEvPKfS1_S1_PfiiiifE8K_shared+7020];
	fma.rn.f32 	%f22448, %f22354, %f14825, 0f00000000;
	@%p1991 bra 	$L__BB0_1894;
	setp.eq.s32 	%p1992, %r3, 2;
	ld.shared.f32 	%f14826, [_ZZ32flash_attention_v2_causal_kernelILi64ELi64ELi64EEvPKfS1_S1_PfiiiifE8K_shared+7024];
	fma.rn.f32 	%f22448, %f22353, %f14826, %f22448;
	@%p1992 bra 	$L__BB0_1894;
	setp.eq.s32 	%p1993, %r3, 3;
	ld.shared.f32 	%f14827, [_ZZ32flash_attention_v2_causal_kernelILi64ELi64ELi64EEvPKfS1_S1_PfiiiifE8K_shared+7028];
	fma.rn.f32 	%f22448, %f22352, %f14827, %f22448;
	@%p1993 bra 	$L__BB0_1894;
	setp.eq.s32 	%p1994, %r3, 4;
	ld.shared.f32 	%f14828, [_ZZ32flash_attention_v2_causal_kernelILi64ELi64ELi64EEvPKfS1_S1_PfiiiifE8K_shared+7032];
	fma.rn.f32 	%f22448, %f22351, %f14828, %f22448;
	@%p1994 bra 	$L__BB0_1894;
	setp.eq.s32 	%p1995, %r3, 5;
	ld.shared.f32 	%f14829, [_ZZ32flash_attention_v2_causal_kernelILi64ELi64ELi64EEvPKfS1_S1_PfiiiifE8K_shared+7036];
	fma.rn.f32 	%f22448, %f22350, %f14829, %f22448;
	@%p1995 bra 	$L__BB0_1894;
	setp.eq.s32 	%p1996, %r3, 6;
	ld.shared.f32 	%f14830, [_ZZ32flash_attention_v2_causal_kernelILi64ELi64ELi64EEvPKfS1_S1_PfiiiifE8K_shared+7040];
	fma.rn.f32 	%f22448, %f22349, %f14830, %f22448;
	@%p1996 bra 	$L__BB0_1894;
	setp.eq.s32 	%p1997, %r3, 7;
	ld.shared.f32 	%f14831, [_ZZ32flash_attention_v2_causal_kernelILi64ELi64ELi64EEvPKfS1_S1_PfiiiifE8K_shared+7044];
	fma.rn.f32 	%f22448, %f22348, %f14831, %f22448;
	@%p1997 bra 	$L__BB0_1894;
	setp.eq.s32 	%p1998, %r3, 8;
	ld.shared.f32 	%f14832, [_ZZ32flash_attention_v2_causal_kernelILi64ELi64ELi64EEvPKfS1_S1_PfiiiifE8K_shared+7048];
	fma.rn.f32 	%f22448, %f22347, %f14832, %f22448;
	@%p1998 bra 	$L__BB0_1894;
	setp.eq.s32 	%p1999, %r3, 9;
	ld.shared.f32 	%f14833, [_ZZ32flash_attention_v2_causal_kernelILi64ELi64ELi64EEvPKfS1_S1_PfiiiifE8K_shared+7052];
	fma.rn.f32 	%f22448, %f22346, %f14833, %f22448;
	@%p1999 bra 	$L__BB0_1894;
	setp.eq.s32 	%p2000, %r3, 10;
	ld.shared.f32 	%f14834, [_ZZ32flash_attention_v2_causal_kernelILi64ELi64ELi64EEvPKfS1_S1_PfiiiifE8K_shared+7056];
	fma.rn.f32 	%f22448, %f22345, %f14834, %f22448;
	@%p2000 bra 	$L__BB0_1894;
	setp.eq.s32 	%p2001, %r3, 11;
	ld.shared.f32 	%f14835, [_ZZ32flash_attention_v2_causal_kernelILi64ELi64ELi64EEvPKfS1_S1_PfiiiifE8K_shared+7060];
	fma.rn.f32 	%f22448, %f22344, %f14835, %f22448;
	@%p2001 bra 	$L__BB0_1894;
	setp.eq.s32 	%p2002, %r3, 12;
	ld.shared.f32 	%f14836, [_ZZ32flash_attention_v2_causal_kernelILi64ELi64ELi64EEvPKfS1_S1_PfiiiifE8K_shared+7064];
	fma.rn.f32 	%f22448, %f22343, %f14836, %f22448;
	@%p2002 bra 	$L__BB0_1894;
	setp.eq.s32 	%p2003, %r3, 13;
	ld.shared.f32 	%f14837, [_ZZ32flash_attention_v2_causal_kernelILi64ELi64ELi64EEvPKfS1_S1_PfiiiifE8K_shared+7068];
	fma.rn.f32 	%f22448, %f22342, %f14837, %f22448;
	@%p2003 bra 	$L__BB0_1894;
	setp.eq.s32 	%p2004, %r3, 14;
	ld.shared.f32 	%f14838, [_ZZ32flash_attention_v2_causal_kernelILi64ELi64ELi64EEvPKfS1_S1_PfiiiifE8K_shared+7072];
	fma.rn.f32 	%f22448, %f22341, %f14838, %f22448;
	@%p2004 bra 	$L__BB0_1894;
	setp.eq.s32 	%p2005, %r3, 15;
	ld.shared.f32 	%f14839, [_ZZ32flash_attention_v2_causal_kernelILi64ELi64ELi64EEvPKfS1_S1_PfiiiifE8K_shared+7076];
	fma.rn.f32 	%f22448, %f22340, %f14839, %f22448;
	@%p2005 bra 	$L__BB0_1894;
	setp.eq.s32 	%p2006, %r3, 16;
	ld.shared.f32 	%f14840, [_ZZ32flash_attention_v2_causal_kernelILi64ELi64ELi64EEvPKfS1_S1_PfiiiifE8K_shared+7080];
	fma.rn.f32 	%f22448, %f22339, %f14840, %f22448;
	@%p2006 bra 	$L__BB0_1894;
	setp.eq.s32 	%p2007, %r3, 17;
	ld.shared.f32 	%f14841, [_ZZ32flash_attention_v2_causal_kernelILi64ELi64ELi64EEvPKfS1_S1_PfiiiifE8K_shared+7084];
	fma.rn.f32 	%f22448, %f22338, %f14841, %f22448;
	@%p2007 bra 	$L__BB0_1894;
	setp.eq.s32 	%p2008, %r3, 18;
	ld.shared.f32 	%f14842, [_ZZ32flash_attention_v2_causal_kernelILi64ELi64ELi64EEvPKfS1_S1_PfiiiifE8K_shared+7088];
	fma.rn.f32 	%f22448, %f22337, %f14842, %f22448;
	@%p2008 bra 	$L__BB0_1894;
	setp.eq.s32 	%p2009, %r3, 19;
	ld.shared.f32 	%f14843, [_ZZ32flash_attention_v2_causal_kernelILi64ELi64ELi64EEvPKfS1_S1_PfiiiifE8K_shared+7092];
	fma.rn.f32 	%f22448, %f22336, %f14843, %f22448;
	@%p2009 bra 	$L__BB0_1894;
	setp.eq.s32 	%p2010, %r3, 20;
	ld.shared.f32 	%f14844, [_ZZ32flash_attention_v2_causal_kernelILi64ELi64ELi64EEvPKfS1_S1_PfiiiifE8K_shared+7096];
	fma.rn.f32 	%f22448, %f22335, %f14844, %f22448;
	@%p2010 bra 	$L__BB0_1894;
	setp.eq.s32 	%p2011, %r3, 21;
	ld.shared.f32 	%f14845, [_ZZ32flash_attention_v2_causal_kernelILi64ELi64ELi64EEvPKfS1_S1_PfiiiifE8K_shared+7100];
	fma.rn.f32 	%f22448, %f22334, %f14845, %f22448;
	@%p2011 bra 	$L__BB0_1894;
	setp.eq.s32 	%p2012, %r3, 22;
	ld.shared.f32 	%f14846, [_ZZ32flash_attention_v2_causal_kernelILi64ELi64ELi64EEvPKfS1_S1_PfiiiifE8K_shared+7104];
	fma.rn.f32 	%f22448, %f22333, %f14846, %f22448;
	@%p2012 bra 	$L__BB0_1894;
	setp.eq.s32 	%p2013, %r3, 23;
	ld.shared.f32 	%f14847, [_ZZ32flash_attention_v2_causal_kernelILi64ELi64ELi64EEvPKfS1_S1_PfiiiifE8K_shared+7108];
	fma.rn.f32 	%f22448, %f22332, %f14847, %f22448;
	@%p2013 bra 	$L__BB0_1894;
	setp.eq.s32 	%p2014, %r3, 24;
	ld.shared.f32 	%f14848, [_ZZ32flash_attention_v2_causal_kernelILi64ELi64ELi64EEvPKfS1_S1_PfiiiifE8K_shared+7112];
	fma.rn.f32 	%f22448, %f22331, %f14848, %f22448;
	@%p2014 bra 	$L__BB0_1894;
	setp.eq.s32 	%p2015, %r3, 25;
	ld.shared.f32 	%f14849, [_ZZ32flash_attention_v2_causal_kernelILi64ELi64ELi64EEvPKfS1_S1_PfiiiifE8K_shared+7116];
	fma.rn.f32 	%f22448, %f22330, %f14849, %f22448;
	@%p2015 bra 	$L__BB0_1894;
	setp.eq.s32 	%p2016, %r3, 26;
	ld.shared.f32 	%f14850, [_ZZ32flash_attention_v2_causal_kernelILi64ELi64ELi64EEvPKfS1_S1_PfiiiifE8K_shared+7120];
	fma.rn.f32 	%f22448, %f22329, %f14850, %f22448;
	@%p2016 bra 	$L__BB0_1894;
	setp.eq.s32 	%p2017, %r3, 27;
	ld.shared.f32 	%f14851, [_ZZ32flash_attention_v2_causal_kernelILi64ELi64ELi64EEvPKfS1_S1_PfiiiifE8K_shared+7124];
	fma.rn.f32 	%f22448, %f22328, %f14851, %f22448;
	@%p2017 bra 	$L__BB0_1894;
	setp.eq.s32 	%p2018, %r3, 28;
	ld.shared.f32 	%f14852, [_ZZ32flash_attention_v2_causal_kernelILi64ELi64ELi64EEvPKfS1_S1_PfiiiifE8K_shared+7128];
	fma.rn.f32 	%f22448, %f22327, %f14852, %f22448;
	@%p2018 bra 	$L__BB0_1894;
	setp.eq.s32 	%p2019, %r3, 29;
	ld.shared.f32 	%f14853, [_ZZ32flash_attention_v2_causal_kernelILi64ELi64ELi64EEvPKfS1_S1_PfiiiifE8K_shared+7132];
	fma.rn.f32 	%f22448, %f22326, %f14853, %f22448;
	@%p2019 bra 	$L__BB0_1894;
	setp.eq.s32 	%p2020, %r3, 30;
	ld.shared.f32 	%f14854, [_ZZ32flash_attention_v2_causal_kernelILi64ELi64ELi64EEvPKfS1_S1_PfiiiifE8K_shared+7136];
	fma.rn.f32 	%f22448, %f22325, %f14854, %f22448;
	@%p2020 bra 	$L__BB0_1894;
	setp.eq.s32 	%p2021, %r3, 31;
	ld.shared.f32 	%f14855, [_ZZ32flash_attention_v2_causal_kernelILi64ELi64ELi64EEvPKfS1_S1_PfiiiifE8K_shared+7140];
	fma.rn.f32 	%f22448, %f22324, %f14855, %f22448;
	@%p2021 bra 	$L__BB0_1894;
	setp.eq.s32 	%p2022, %r3, 32;
	ld.shared.f32 	%f14856, [_ZZ32flash_attention_v2_causal_kernelILi64ELi64ELi64EEvPKfS1_S1_PfiiiifE8K_shared+7144];
	fma.rn.f32 	%f22448, %f22323, %f14856, %f22448;
	@%p2022 bra 	$L__BB0_1894;
	setp.eq.s32 	%p2023, %r3, 33;
	ld.shared.f32 	%f14857, [_ZZ32flash_attention_v2_causal_kernelILi64ELi64ELi64EEvPKfS1_S1_PfiiiifE8K_shared+7148];
	fma.rn.f32 	%f22448, %f22322, %f14857, %f22448;
	@%p2023 bra 	$L__BB0_1894;
	setp.eq.s32 	%p2024, %r3, 34;
	ld.shared.f32 	%f14858, [_ZZ32flash_attention_v2_causal_kernelILi64ELi64ELi64EEvPKfS1_S1_PfiiiifE8K_shared+7152];
	fma.rn.f32 	%f22448, %f22321, %f14858, %f22448;
	@%p2024 bra 	$L__BB0_1894;
	setp.eq.s32 	%p2025, %r3, 35;
	ld.shared.f32 	%f14859, [_ZZ32flash_attention_v2_causal_kernelILi64ELi64ELi64EEvPKfS1_S1_PfiiiifE8K_shared+7156];
	fma.rn.f32 	%f22448, %f22320, %f14859, %f22448;
	@%p2025 bra 	$L__BB0_1894;
	setp.eq.s32 	%p2026, %r3, 36;
	ld.shared.f32 	%f14860, [_ZZ32flash_attention_v2_causal_kernelILi64ELi64ELi64EEvPKfS1_S1_PfiiiifE8K_shared+7160];
	fma.rn.f32 	%f22448, %f22319, %f14860, %f22448;
	@%p2026 bra 	$L__BB0_1894;
	setp.eq.s32 	%p2027, %r3, 37;
	ld.shared.f32 	%f14861, [_ZZ32flash_attention_v2_causal_kernelILi64ELi64ELi64EEvPKfS1_S1_PfiiiifE8K_shared+7164];
	fma.rn.f32 	%f22448, %f22318, %f14861, %f22448;
	@%p2027 bra 	$L__BB0_1894;
	setp.eq.s32 	%p2028, %r3, 38;
	ld.shared.f32 	%f14862, [_ZZ32flash_attention_v2_causal_kernelILi64ELi64ELi64EEvPKfS1_S1_PfiiiifE8K_shared+7168];
	fma.rn.f32 	%f22448, %f22317, %f14862, %f22448;
	@%p2028 bra 	$L__BB0_1894;
	setp.eq.s32 	%p2029, %r3, 39;
	ld.shared.f32 	%f14863, [_ZZ32flash_attention_v2_causal_kernelILi64ELi64ELi64EEvPKfS1_S1_PfiiiifE8K_shared+7172];
	fma.rn.f32 	%f22448, %f22316, %f14863, %f22448;
	@%p2029 bra 	$L__BB0_1894;
	setp.eq.s32 	%p2030, %r3, 40;
	ld.shared.f32 	%f14864, [_ZZ32flash_attention_v2_causal_kernelILi64ELi64ELi64EEvPKfS1_S1_PfiiiifE8K_shared+7176];
	fma.rn.f32 	%f22448, %f22315, %f14864, %f22448;
	@%p2030 bra 	$L__BB0_1894;
	setp.eq.s32 	%p2031, %r3, 41;
	ld.shared.f32 	%f14865, [_ZZ32flash_attention_v2_causal_kernelILi64ELi64ELi64EEvPKfS1_S1_PfiiiifE8K_shared+7180];
	fma.rn.f32 	%f22448, %f22314, %f14865, %f22448;
	@%p2031 bra 	$L__BB0_1894;
	setp.eq.s32 	%p2032, %r3, 42;
	ld.shared.f32 	%f14866, [_ZZ32flash_attention_v2_causal_kernelILi64ELi64ELi64EEvPKfS1_S1_PfiiiifE8K_shared+7184];
	fma.rn.f32 	%f22448, %f22313, %f14866, %f22448;
	@%p2032 bra 	$L__BB0_1894;
	setp.eq.s32 	%p2033, %r3, 43;
	ld.shared.f32 	%f14867, [_ZZ32flash_attention_v2_causal_kernelILi64ELi64ELi64EEvPKfS1_S1_PfiiiifE8K_shared+7188];
	fma.rn.f32 	%f22448, %f22312, %f14867, %f22448;
	@%p2033 bra 	$L__BB0_1894;
	setp.eq.s32 	%p2034, %r3, 44;
	ld.shared.f32 	%f14868, [_ZZ32flash_attention_v2_causal_kernelILi64ELi64ELi64EEvPKfS1_S1_PfiiiifE8K_shared+7192];
	fma.rn.f32 	%f22448, %f22311, %f14868, %f22448;
	@%p2034 bra 	$L__BB0_1894;
	setp.eq.s32 	%p2035, %r3, 45;
	ld.shared.f32 	%f14869, [_ZZ32flash_attention_v2_causal_kernelILi64ELi64ELi64EEvPKfS1_S1_PfiiiifE8K_shared+7196];
	fma.rn.f32 	%f22448, %f22310, %f14869, %f22448;
	@%p2035 bra 	$L__BB0_1894;
	setp.eq.s32 	%p2036, %r3, 46;
	ld.shared.f32 	%f14870, [_ZZ32flash_attention_v2_causal_kernelILi64ELi64ELi64EEvPKfS1_S1_PfiiiifE8K_shared+7200];
	fma.rn.f32 	%f22448, %f22309, %f14870, %f22448;
	@%p2036 bra 	$L__BB0_1894;
	setp.eq.s32 	%p2037, %r3, 47;
	ld.shared.f32 	%f14871, [_ZZ32flash_attention_v2_causal_kernelILi64ELi64ELi64EEvPKfS1_S1_PfiiiifE8K_shared+7204];
	fma.rn.f32 	%f22448, %f22308, %f14871, %f22448;
	@%p2037 bra 	$L__BB0_1894;
	setp.eq.s32 	%p2038, %r3, 48;
	ld.shared.f32 	%f14872, [_ZZ32flash_attention_v2_causal_kernelILi64ELi64ELi64EEvPKfS1_S1_PfiiiifE8K_shared+7208];
	fma.rn.f32 	%f22448, %f22307, %f14872, %f22448;
	@%p2038 bra 	$L__BB0_1894;
	setp.eq.s32 	%p2039, %r3, 49;
	ld.shared.f32 	%f14873, [_ZZ32flash_attention_v2_causal_kernelILi64ELi64ELi64EEvPKfS1_S1_PfiiiifE8K_shared+7212];
	fma.rn.f32 	%f22448, %f22306, %f14873, %f22448;
	@%p2039 bra 	$L__BB0_1894;
	setp.eq.s32 	%p2040, %r3, 50;
	ld.shared.f32 	%f14874, [_ZZ32flash_attention_v2_causal_kernelILi64ELi64ELi64EEvPKfS1_S1_PfiiiifE8K_shared+7216];
	fma.rn.f32 	%f22448, %f22305, %f14874, %f22448;
	@%p2040 bra 	$L__BB0_1894;
	setp.eq.s32 	%p2041, %r3, 51;
	ld.shared.f32 	%f14875, [_ZZ32flash_attention_v2_causal_kernelILi64ELi64ELi64EEvPKfS1_S1_PfiiiifE8K_shared+7220];
	fma.rn.f32 	%f22448, %f22304, %f14875, %f22448;
	@%p2041 bra 	$L__BB0_1894;
	setp.eq.s32 	%p2042, %r3, 52;
	ld.shared.f32 	%f14876, [_ZZ32flash_attention_v2_causal_kernelILi64ELi64ELi64EEvPKfS1_S1_PfiiiifE8K_shared+7224];
	fma.rn.f32 	%f22448, %f22303, %f14876, %f22448;
	@%p2042 bra 	$L__BB0_1894;
	setp.eq.s32 	%p2043, %r3, 53;
	ld.shared.f32 	%f14877, [_ZZ32flash_attention_v2_causal_kernelILi64ELi64ELi64EEvPKfS1_S1_PfiiiifE8K_shared+7228];
	fma.rn.f32 	%f22448, %f22302, %f14877, %f22448;
	@%p2043 bra 	$L__BB0_1894;
	setp.eq.s32 	%p2044, %r3, 54;
	ld.shared.f32 	%f14878, [_ZZ32flash_attention_v2_causal_kernelILi64ELi64ELi64EEvPKfS1_S1_PfiiiifE8K_shared+7232];
	fma.rn.f32 	%f22448, %f22301, %f14878, %f22448;
	@%p2044 bra 	$L__BB0_1894;
	setp.eq.s32 	%p2045, %r3, 55;
	ld.shared.f32 	%f14879, [_ZZ32flash_attention_v2_causal_kernelILi64ELi64ELi64EEvPKfS1_S1_PfiiiifE8K_shared+7236];
	fma.rn.f32 	%f22448, %f22300, %f14879, %f22448;
	@%p2045 bra 	$L__BB0_1894;
	setp.eq.s32 	%p2046, %r3, 56;
	ld.shared.f32 	%f14880, [_ZZ32flash_attention_v2_causal_kernelILi64ELi64ELi64EEvPKfS1_S1_PfiiiifE8K_shared+7240];
	fma.rn.f32 	%f22448, %f22299, %f14880, %f22448;
	@%p2046 bra 	$L__BB0_1894;
	setp.eq.s32 	%p2047, %r3, 57;
	ld.shared.f32 	%f14881, [_ZZ32flash_attention_v2_causal_kernelILi64ELi64ELi64EEvPKfS1_S1_PfiiiifE8K_shared+7244];
	fma.rn.f32 	%f22448, %f22298, %f14881, %f22448;
	@%p2047 bra 	$L__BB0_1894;
	setp.eq.s32 	%p2048, %r3, 58;
	ld.shared.f32 	%f14882, [_ZZ32flash_attention_v2_causal_kernelILi64ELi64ELi64EEvPKfS1_S1_PfiiiifE8K_shared+7248];
	fma.rn.f32 	%f22448, %f22297, %f14882, %f22448;
	@%p2048 bra 	$L__BB0_1894;
	setp.eq.s32 	%p2049, %r3, 59;
	ld.shared.f32 	%f14883, [_ZZ32flash_attention_v2_causal_kernelILi64ELi64ELi64EEvPKfS1_S1_PfiiiifE8K_shared+7252];
	fma.rn.f32 	%f22448, %f22296, %f14883, %f22448;
	@%p2049 bra 	$L__BB0_1894;
	setp.eq.s32 	%p2050, %r3, 60;
	ld.shared.f32 	%f14884, [_ZZ32flash_attention_v2_causal_kernelILi64ELi64ELi64EEvPKfS1_S1_PfiiiifE8K_shared+7256];
	fma.rn.f32 	%f22448, %f22295, %f14884, %f22448;
	@%p2050 bra 	$L__BB0_1894;
	setp.eq.s32 	%p2051, %r3, 61;
	ld.shared.f32 	%f14885, [_ZZ32flash_attention_v2_causal_kernelILi64ELi64ELi64EEvPKfS1_S1_PfiiiifE8K_shared+7260];
	fma.rn.f32 	%f22448, %f22294, %f14885, %f22448;
	@%p2051 bra 	$L__BB0_1894;
	setp.eq.s32 	%p2052, %r3, 62;
	ld.shared.f32 	%f14886, [_ZZ32flash_attention_v2_causal_kernelILi64ELi64ELi64EEvPKfS1_S1_PfiiiifE8K_shared+7264];
	fma.rn.f32 	%f22448, %f22293, %f14886, %f22448;
	@%p2052 bra 	$L__BB0_1894;
	setp.eq.s32 	%p2053, %r3, 63;
	ld.shared.f32 	%f14887, [_ZZ32flash_attention_v2_causal_kernelILi64ELi64ELi64EEvPKfS1_S1_PfiiiifE8K_shared+7268];
	fma.rn.f32 	%f22448, %f22292, %f14887, %f22448;
	@%p2053 bra 	$L__BB0_1894;
	ld.shared.f32 	%f14888, [_ZZ32flash_attention_v2_causal_kernelILi64ELi64ELi64EEvPKfS1_S1_PfiiiifE8K_shared+7272];
	fma.rn.f32 	%f22448, %f22291, %f14888, %f22448;
$L__BB0_1894:
	ld.param.u32 	%r1346, [_Z32flash_attention_v2_causal_kernelILi64ELi64ELi64EEvPKfS1_S1_Pfiiiif_param_6];
	shl.b32 	%r350, %r1581, 6;
	or.b32  	%r351, %r350, 28;
	setp.ge.s32 	%p2054, %r351, %r1346;
	mov.u32 	%r352, %ctaid.x;
	shl.b32 	%r353, %r352, 6;
	mov.u32 	%r354, %tid.x;
	and.b32  	%r355, %r354, 63;
	or.b32  	%r356, %r353, %r355;
	setp.gt.u32 	%p2055, %r351, %r356;
	mov.f32 	%f22449, 0fFF7FFFFF;
	or.pred  	%p2056, %p2054, %p2055;
	@%p2056 bra 	$L__BB0_1959;
	ld.param.u32 	%r1478, [_Z32flash_attention_v2_causal_kernelILi64ELi64ELi64EEvPKfS1_S1_Pfiiiif_param_7];
	setp.eq.s32 	%p2057, %r1478, 1;
	ld.shared.f32 	%f14890, [_ZZ32flash_attention_v2_causal_kernelILi64ELi64ELi64EEvPKfS1_S1_PfiiiifE8K_shared+7280];
	fma.rn.f32 	%f22449, %f22354, %f14890, 0f00000000;
	@%p2057 bra 	$L__BB0_1959;
	setp.eq.s32 	%p2058, %r3, 2;
	ld.shared.f32 	%f14891, [_ZZ32flash_attention_v2_causal_kernelILi64ELi64ELi64EEvPKfS1_S1_PfiiiifE8K_shared+7284];
	fma.rn.f32 	%f22449, %f22353, %f14891, %f22449;
	@%p2058 bra 	$L__BB0_1959;
	setp.eq.s32 	%p2059, %r3, 3;
	ld.shared.f32 	%f14892, [_ZZ32flash_attention_v2_causal_kernelILi64ELi64ELi64EEvPKfS1_S1_PfiiiifE8K_shared+7288];
	fma.rn.f32 	%f22449, %f22352, %f14892, %f22449;
	@%p2059 bra 	$L__BB0_1959;
	setp.eq.s32 	%p2060, %r3, 4;
	ld.shared.f32 	%f14893, [_ZZ32flash_attention_v2_causal_kernelILi64ELi64ELi64EEvPKfS1_S1_PfiiiifE8K_shared+7292];
	fma.rn.f32 	%f22449, %f22351, %f14893, %f22449;
	@%p2060 bra 	$L__BB0_1959;
	setp.eq.s32 	%p2061, %r3, 5;
	ld.shared.f32 	%f14894, [_ZZ32flash_attention_v2_causal_kernelILi64ELi64ELi64EEvPKfS1_S1_PfiiiifE8K_shared+7296];
	fma.rn.f32 	%f22449, %f22350, %f14894, %f22449;
	@%p2061 bra 	$L__BB0_1959;
	setp.eq.s32 	%p2062, %r3, 6;
	ld.shared.f32 	%f14895, [_ZZ32flash_attention_v2_causal_kernelILi64ELi64ELi64EEvPKfS1_S1_PfiiiifE8K_shared+7300];
	fma.rn.f32 	%f22449, %f22349, %f14895, %f22449;
	@%p2062 bra 	$L__BB0_1959;
	setp.eq.s32 	%p2063, %r3, 7;
	ld.shared.f32 	%f14896, [_ZZ32flash_attention_v2_causal_kernelILi64ELi64ELi64EEvPKfS1_S1_PfiiiifE8K_shared+7304];
	fma.rn.f32 	%f22449, %f22348, %f14896, %f22449;
	@%p2063 bra 	$L__BB0_1959;
	setp.eq.s32 	%p2064, %r3, 8;
	ld.shared.f32 	%f14897, [_ZZ32flash_attention_v2_causal_kernelILi64ELi64ELi64EEvPKfS1_S1_PfiiiifE8K_shared+7308];
	fma.rn.f32 	%f22449, %f22347, %f14897, %f22449;
	@%p2064 bra 	$L__BB0_1959;
	setp.eq.s32 	%p2065, %r3, 9;
	ld.shared.f32 	%f14898, [_ZZ32flash_attention_v2_causal_kernelILi64ELi64ELi64EEvPKfS1_S1_PfiiiifE8K_shared+7312];
	fma.rn.f32 	%f22449, %f22346, %f14898, %f22449;
	@%p2065 bra 	$L__BB0_1959;
	setp.eq.s32 	%p2066, %r3, 10;
	ld.shared.f32 	%f14899, [_ZZ32flash_attention_v2_causal_kernelILi64ELi64ELi64EEvPKfS1_S1_PfiiiifE8K_shared+7316];
	fma.rn.f32 	%f22449, %f22345, %f14899, %f22449;
	@%p2066 bra 	$L__BB0_1959;
	setp.eq.s32 	%p2067, %r3, 11;
	ld.shared.f32 	%f14900, [_ZZ32flash_attention_v2_causal_kernelILi64ELi64ELi64EEvPKfS1_S1_PfiiiifE8K_shared+7320];
	fma.rn.f32 	%f22449, %f22344, %f14900, %f22449;
	@%p2067 bra 	$L__BB0_1959;
	setp.eq.s32 	%p2068, %r3, 12;
	ld.shared.f32 	%f14901, [_ZZ32flash_attention_v2_causal_kernelILi64ELi64ELi64EEvPKfS1_S1_PfiiiifE8K_shared+7324];
	fma.rn.f32 	%f22449, %f22343, %f14901, %f22449;
	@%p2068 bra 	$L__BB0_1959;
	setp.eq.s32 	%p2069, %r3, 13;
	ld.shared.f32 	%f14902, [_ZZ32flash_attention_v2_causal_kernelILi64ELi64ELi64EEvPKfS1_S1_PfiiiifE8K_shared+7328];
	fma.rn.f32 	%f22449, %f22342, %f14902, %f22449;
	@%p2069 bra 	$L__BB0_1959;
	setp.eq.s32 	%p2070, %r3, 14;
	ld.shared.f32 	%f14903, [_ZZ32flash_attention_v2_causal_kernelILi64ELi64ELi64EEvPKfS1_S1_PfiiiifE8K_shared+7332];
	fma.rn.f32 	%f22449, %f22341, %f14903, %f22449;
	@%p2070 bra 	$L__BB0_1959;
	setp.eq.s32 	%p2071, %r3, 15;
	ld.shared.f32 	%f14904, [_ZZ32flash_attention_v2_causal_kernelILi64ELi64ELi64EEvPKfS1_S1_PfiiiifE8K_shared+7336];
	fma.rn.f32 	%f22449, %f22340, %f14904, %f22449;
	@%p2071 bra 	$L__BB0_1959;
	setp.eq.s32 	%p2072, %r3, 16;
	ld.shared.f32 	%f14905, [_ZZ32flash_attention_v2_causal_kernelILi64ELi64ELi64EEvPKfS1_S1_PfiiiifE8K_shared+7340];
	fma.rn.f32 	%f22449, %f22339, %f14905, %f22449;
	@%p2072 bra 	$L__BB0_1959;
	setp.eq.s32 	%p2073, %r3, 17;
	ld.shared.f32 	%f14906, [_ZZ32flash_attention_v2_causal_kernelILi64ELi64ELi64EEvPKfS1_S1_PfiiiifE8K_shared+7344];
	fma.rn.f32 	%f22449, %f22338, %f14906, %f22449;
	@%p2073 bra 	$L__BB0_1959;
	setp.eq.s32 	%p2074, %r3, 18;
	ld.shared.f32 	%f14907, [_ZZ32flash_attention_v2_causal_kernelILi64ELi64ELi64EEvPKfS1_S1_PfiiiifE8K_shared+7348];
	fma.rn.f32 	%f22449, %f22337, %f14907, %f22449;
	@%p2074 bra 	$L__BB0_1959;
	setp.eq.s32 	%p2075, %r3, 19;
	ld.shared.f32 	%f14908, [_ZZ32flash_attention_v2_causal_kernelILi64ELi64ELi64EEvPKfS1_S1_PfiiiifE8K_shared+7352];
	fma.rn.f32 	%f22449, %f22336, %f14908, %f22449;
	@%p2075 bra 	$L__BB0_1959;
	setp.eq.s32 	%p2076, %r3, 20;
	ld.shared.f32 	%f14909, [_ZZ32flash_attention_v2_causal_kernelILi64ELi64ELi64EEvPKfS1_S1_PfiiiifE8K_shared+7356];
	fma.rn.f32 	%f22449, %f22335, %f14909, %f22449;
	@%p2076 bra 	$L__BB0_1959;
	setp.eq.s32 	%p2077, %r3, 21;
	ld.shared.f32 	%f14910, [_ZZ32flash_attention_v2_causal_kernelILi64ELi64ELi64EEvPKfS1_S1_PfiiiifE8K_shared+7360];
	fma.rn.f32 	%f22449, %f22334, %f14910, %f22449;
	@%p2077 bra 	$L__BB0_1959;
	setp.eq.s32 	%p2078, %r3, 22;
	ld.shared.f32 	%f14911, [_ZZ32flash_attention_v2_causal_kernelILi64ELi64ELi64EEvPKfS1_S1_PfiiiifE8K_shared+7364];
	fma.rn.f32 	%f22449, %f22333, %f14911, %f22449;
	@%p2078 bra 	$L__BB0_1959;
	setp.eq.s32 	%p2079, %r3, 23;
	ld.shared.f32 	%f14912, [_ZZ32flash_attention_v2_causal_kernelILi64ELi64ELi64EEvPKfS1_S1_PfiiiifE8K_shared+7368];
	fma.rn.f32 	%f22449, %f22332, %f14912, %f22449;
	@%p2079 bra 	$L__BB0_1959;
	setp.eq.s32 	%p2080, %r3, 24;
	ld.shared.f32 	%f14913, [_ZZ32flash_attention_v2_causal_kernelILi64ELi64ELi64EEvPKfS1_S1_PfiiiifE8K_shared+7372];
	fma.rn.f32 	%f22449, %f22331, %f14913, %f22449;
	@%p2080 bra 	$L__BB0_1959;
	setp.eq.s32 	%p2081, %r3, 25;
	ld.shared.f32 	%f14914, [_ZZ32flash_attention_v2_causal_kernelILi64ELi64ELi64EEvPKfS1_S1_PfiiiifE8K_shared+7376];
	fma.rn.f32 	%f22449, %f22330, %f14914, %f22449;
	@%p2081 bra 	$L__BB0_1959;
	setp.eq.s32 	%p2082, %r3, 26;
	ld.shared.f32 	%f14915, [_ZZ32flash_attention_v2_causal_kernelILi64ELi64ELi64EEvPKfS1_S1_PfiiiifE8K_shared+7380];
	fma.rn.f32 	%f22449, %f22329, %f14915, %f22449;
	@%p2082 bra 	$L__BB0_1959;
	setp.eq.s32 	%p2083, %r3, 27;
	ld.shared.f32 	%f14916, [_ZZ32flash_attention_v2_causal_kernelILi64ELi64ELi64EEvPKfS1_S1_PfiiiifE8K_shared+7384];
	fma.rn.f32 	%f22449, %f22328, %f14916, %f22449;
	@%p2083 bra 	$L__BB0_1959;
	setp.eq.s32 	%p2084, %r3, 28;
	ld.shared.f32 	%f14917, [_ZZ32flash_attention_v2_causal_kernelILi64ELi64ELi64EEvPKfS1_S1_PfiiiifE8K_shared+7388];
	fma.rn.f32 	%f22449, %f22327, %f14917, %f22449;
	@%p2084 bra 	$L__BB0_1959;
	setp.eq.s32 	%p2085, %r3, 29;
	ld.shared.f32 	%f14918, [_ZZ32flash_attention_v2_causal_kernelILi64ELi64ELi64EEvPKfS1_S1_PfiiiifE8K_shared+7392];
	fma.rn.f32 	%f22449, %f22326, %f14918, %f22449;
	@%p2085 bra 	$L__BB0_1959;
	setp.eq.s32 	%p2086, %r3, 30;
	ld.shared.f32 	%f14919, [_ZZ32flash_attention_v2_causal_kernelILi64ELi64ELi64EEvPKfS1_S1_PfiiiifE8K_shared+7396];
	fma.rn.f32 	%f22449, %f22325, %f14919, %f22449;
	@%p2086 bra 	$L__BB0_1959;
	setp.eq.s32 	%p2087, %r3, 31;
	ld.shared.f32 	%f14920, [_ZZ32flash_attention_v2_causal_kernelILi64ELi64ELi64EEvPKfS1_S1_PfiiiifE8K_shared+7400];
	fma.rn.f32 	%f22449, %f22324, %f14920, %f22449;
	@%p2087 bra 	$L__BB0_1959;
	setp.eq.s32 	%p2088, %r3, 32;
	ld.shared.f32 	%f14921, [_ZZ32flash_attention_v2_causal_kernelILi64ELi64ELi64EEvPKfS1_S1_PfiiiifE8K_shared+7404];
	fma.rn.f32 	%f22449, %f22323, %f14921, %f22449;
	@%p2088 bra 	$L__BB0_1959;
	setp.eq.s32 	%p2089, %r3, 33;
	ld.shared.f32 	%f14922, [_ZZ32flash_attention_v2_causal_kernelILi64ELi64ELi64EEvPKfS1_S1_PfiiiifE8K_shared+7408];
	fma.rn.f32 	%f22449, %f22322, %f14922, %f22449;
	@%p2089 bra 	$L__BB0_1959;
	setp.eq.s32 	%p2090, %r3, 34;
	ld.shared.f32 	%f14923, [_ZZ32flash_attention_v2_causal_kernelILi64ELi64ELi64EEvPKfS1_S1_PfiiiifE8K_shared+7412];
	fma.rn.f32 	%f22449, %f22321, %f14923, %f22449;
	@%p2090 bra 	$L__BB0_1959;
	setp.eq.s32 	%p2091, %r3, 35;
	ld.shared.f32 	%f14924, [_ZZ32flash_attention_v2_causal_kernelILi64ELi64ELi64EEvPKfS1_S1_PfiiiifE8K_shared+7416];
	fma.rn.f32 	%f22449, %f22320, %f14924, %f22449;
	@%p2091 bra 	$L__BB0_1959;
	setp.eq.s32 	%p2092, %r3, 36;
	ld.shared.f32 	%f14925, [_ZZ32flash_attention_v2_causal_kernelILi64ELi64ELi64EEvPKfS1_S1_PfiiiifE8K_shared+7420];
	fma.rn.f32 	%f22449, %f22319, %f14925, %f22449;
	@%p2092 bra 	$L__BB0_1959;
	setp.eq.s32 	%p2093, %r3, 37;
	ld.shared.f32 	%f14926, [_ZZ32flash_attention_v2_causal_kernelILi64ELi64ELi64EEvPKfS1_S1_PfiiiifE8K_shared+7424];
	fma.rn.f32 	%f22449, %f22318, %f14926, %f22449;
	@%p2093 bra 	$L__BB0_1959;
	setp.eq.s32 	%p2094, %r3, 38;
	ld.shared.f32 	%f14927, [_ZZ32flash_attention_v2_causal_kernelILi64ELi64ELi64EEvPKfS1_S1_PfiiiifE8K_shared+7428];
	fma.rn.f32 	%f22449, %f22317, %f14927, %f22449;
	@%p2094 bra 	$L__BB0_1959;
	setp.eq.s32 	%p2095, %r3, 39;
	ld.shared.f32 	%f14928, [_ZZ32flash_attention_v2_causal_kernelILi64ELi64ELi64EEvPKfS1_S1_PfiiiifE8K_shared+7432];
	fma.rn.f32 	%f22449, %f22316, %f14928, %f22449;
	@%p2095 bra 	$L__BB0_1959;
	setp.eq.s32 	%p2096, %r3, 40;
	ld.shared.f32 	%f14929, [_ZZ32flash_attention_v2_causal_kernelILi64ELi64ELi64EEvPKfS1_S1_PfiiiifE8K_shared+7436];
	fma.rn.f32 	%f22449, %f22315, %f14929, %f22449;
	@%p2096 bra 	$L__BB0_1959;
	setp.eq.s32 	%p2097, %r3, 41;
	ld.shared.f32 	%f14930, [_ZZ32flash_attention_v2_causal_kernelILi64ELi64ELi64EEvPKfS1_S1_PfiiiifE8K_shared+7440];
	fma.rn.f32 	%f22449, %f22314, %f14930, %f22449;
	@%p2097 bra 	$L__BB0_1959;
	setp.eq.s32 	%p2098, %r3, 42;
	ld.shared.f32 	%f14931, [_ZZ32flash_attention_v2_causal_kernelILi64ELi64ELi64EEvPKfS1_S1_PfiiiifE8K_shared+7444];
	fma.rn.f32 	%f22449, %f22313, %f14931, %f22449;
	@%p2098 bra 	$L__BB0_1959;
	setp.eq.s32 	%p2099, %r3, 43;
	ld.shared.f32 	%f14932, [_ZZ32flash_attention_v2_causal_kernelILi64ELi64ELi64EEvPKfS1_S1_PfiiiifE8K_shared+7448];
	fma.rn.f32 	%f22449, %f22312, %f14932, %f22449;
	@%p2099 bra 	$L__BB0_1959;
	setp.eq.s32 	%p2100, %r3, 44;
	ld.shared.f32 	%f14933, [_ZZ32flash_attention_v2_causal_kernelILi64ELi64ELi64EEvPKfS1_S1_PfiiiifE8K_shared+7452];
	fma.rn.f32 	%f22449, %f22311, %f14933, %f22449;
	@%p2100 bra 	$L__BB0_1959;
	setp.eq.s32 	%p2101, %r3, 45;
	ld.shared.f32 	%f14934, [_ZZ32flash_attention_v2_causal_kernelILi64ELi64ELi64EEvPKfS1_S1_PfiiiifE8K_shared+7456];
	fma.rn.f32 	%f22449, %f22310, %f14934, %f22449;
	@%p2101 bra 	$L__BB0_1959;
	setp.eq.s32 	%p2102, %r3, 46;
	ld.shared.f32 	%f14935, [_ZZ32flash_attention_v2_causal_kernelILi64ELi64ELi64EEvPKfS1_S1_PfiiiifE8K_shared+7460];
	fma.rn.f32 	%f22449, %f22309, %f14935, %f22449;
	@%p2102 bra 	$L__BB0_1959;
	setp.eq.s32 	%p2103, %r3, 47;
	ld.shared.f32 	%f14936, [_ZZ32flash_attention_v2_causal_kernelILi64ELi64ELi64EEvPKfS1_S1_PfiiiifE8K_shared+7464];
	fma.rn.f32 	%f22449, %f22308, %f14936, %f22449;
	@%p2103 bra 	$L__BB0_1959;
	setp.eq.s32 	%p2104, %r3, 48;
	ld.shared.f32 	%f14937, [_ZZ32flash_attention_v2_causal_kernelILi64ELi64ELi64EEvPKfS1_S1_PfiiiifE8K_shared+7468];
	fma.rn.f32 	%f22449, %f22307, %f14937, %f22449;
	@%p2104 bra 	$L__BB0_1959;
	setp.eq.s32 	%p2105, %r3, 49;
	ld.shared.f32 	%f14938, [_ZZ32flash_attention_v2_causal_kernelILi64ELi64ELi64EEvPKfS1_S1_PfiiiifE8K_shared+7472];
	fma.rn.f32 	%f22449, %f22306, %f14938, %f22449;
	@%p2105 bra 	$L__BB0_1959;
	setp.eq.s32 	%p2106, %r3, 50;
	ld.shared.f32 	%f14939, [_ZZ32flash_attention_v2_causal_kernelILi64ELi64ELi64EEvPKfS1_S1_PfiiiifE8K_shared+7476];
	fma.rn.f32 	%f22449, %f22305, %f14939, %f22449;
	@%p2106 bra 	$L__BB0_1959;
	setp.eq.s32 	%p2107, %r3, 51;
	ld.shared.f32 	%f14940, [_ZZ32flash_attention_v2_causal_kernelILi64ELi64ELi64EEvPKfS1_S1_PfiiiifE8K_shared+7480];
	fma.rn.f32 	%f22449, %f22304, %f14940, %f22449;
	@%p2107 bra 	$L__BB0_1959;
	setp.eq.s32 	%p2108, %r3, 52;
	ld.shared.f32 	%f14941, [_ZZ32flash_attention_v2_causal_kernelILi64ELi64ELi64EEvPKfS1_S1_PfiiiifE8K_shared+7484];
	fma.rn.f32 	%f22449, %f22303, %f14941, %f22449;
	@%p2108 bra 	$L__BB0_1959;
	setp.eq.s32 	%p2109, %r3, 53;
	ld.shared.f32 	%f14942, [_ZZ32flash_attention_v2_causal_kernelILi64ELi64ELi64EEvPKfS1_S1_PfiiiifE8K_shared+7488];
	fma.rn.f32 	%f22449, %f22302, %f14942, %f22449;
	@%p2109 bra 	$L__BB0_1959;
	setp.eq.s32 	%p2110, %r3, 54;
	ld.shared.f32 	%f14943, [_ZZ32flash_attention_v2_causal_kernelILi64ELi64ELi64EEvPKfS1_S1_PfiiiifE8K_shared+7492];
	fma.rn.f32 	%f22449, %f22301, %f14943, %f22449;
	@%p2110 bra 	$L__BB0_1959;
	setp.eq.s32 	%p2111, %r3, 55;
	ld.shared.f32 	%f14944, [_ZZ32flash_attention_v2_causal_kernelILi64ELi64ELi64EEvPKfS1_S1_PfiiiifE8K_shared+7496];
	fma.rn.f32 	%f22449, %f22300, %f14944, %f22449;
	@%p2111 bra 	$L__BB0_1959;
	setp.eq.s32 	%p2112, %r3, 56;
	ld.shared.f32 	%f14945, [_ZZ32flash_attention_v2_causal_kernelILi64ELi64ELi64EEvPKfS1_S1_PfiiiifE8K_shared+7500];
	fma.rn.f32 	%f22449, %f22299, %f14945, %f22449;
	@%p2112 bra 	$L__BB0_1959;
	setp.eq.s32 	%p2113, %r3, 57;
	ld.shared.f32 	%f14946, [_ZZ32flash_attention_v2_causal_kernelILi64ELi64ELi64EEvPKfS1_S1_PfiiiifE8K_shared+7504];
	fma.rn.f32 	%f22449, %f22298, %f14946, %f22449;
	@%p2113 bra 	$L__BB0_1959;
	setp.eq.s32 	%p2114, %r3, 58;
	ld.shared.f32 	%f14947, [_ZZ32flash_attention_v2_causal_kernelILi64ELi64ELi64EEvPKfS1_S1_PfiiiifE8K_shared+7508];
	fma.rn.f32 	%f22449, %f22297, %f14947, %f22449;
	@%p2114 bra 	$L__BB0_1959;
	setp.eq.s32 	%p2115, %r3, 59;
	ld.shared.f32 	%f14948, [_ZZ32flash_attention_v2_causal_kernelILi64ELi64ELi64EEvPKfS1_S1_PfiiiifE8K_shared+7512];
	fma.rn.f32 	%f22449, %f22296, %f14948, %f22449;
	@%p2115 bra 	$L__BB0_1959;
	setp.eq.s32 	%p2116, %r3, 60;
	ld.shared.f32 	%f14949, [_ZZ32flash_attention_v2_causal_kernelILi64ELi64ELi64EEvPKfS1_S1_PfiiiifE8K_shared+7516];
	fma.rn.f32 	%f22449, %f22295, %f14949, %f22449;
	@%p2116 bra 	$L__BB0_1959;
	setp.eq.s32 	%p2117, %r3, 61;
	ld.shared.f32 	%f14950, [_ZZ32flash_attention_v2_causal_kernelILi64ELi64ELi64EEvPKfS1_S1_PfiiiifE8K_shared+7520];
	fma.rn.f32 	%f22449, %f22294, %f14950, %f22449;
	@%p2117 bra 	$L__BB0_1959;
	setp.eq.s32 	%p2118, %r3, 62;
	ld.shared.f32 	%f14951, [_ZZ32flash_attention_v2_causal_kernelILi64ELi64ELi64EEvPKfS1_S1_PfiiiifE8K_shared+7524];
	fma.rn.f32 	%f22449, %f22293, %f14951, %f22449;
	@%p2118 bra 	$L__BB0_1959;
	setp.eq.s32 	%p2119, %r3, 63;
	ld.shared.f32 	%f14952, [_ZZ32flash_attention_v2_causal_kernelILi64ELi64ELi64EEvPKfS1_S1_PfiiiifE8K_shared+7528];
	fma.rn.f32 	%f22449, %f22292, %f14952, %f22449;
	@%p2119 bra 	$L__BB0_1959;
	ld.shared.f32 	%f14953, [_ZZ32flash_attention_v2_causal_kernelILi64ELi64ELi64EEvPKfS1_S1_PfiiiifE8K_shared+7532];
	fma.rn.f32 	%f22449, %f22291, %f14953, %f22449;
$L__BB0_1959:
	ld.param.u32 	%r1347, [_Z32flash_attention_v2_causal_kernelILi64ELi64ELi64EEvPKfS1_S1_Pfiiiif_param_6];
	shl.b32 	%r358, %r1581, 6;
	or.b32  	%r359, %r358, 29;
	setp.ge.s32 	%p2120, %r359, %r1347;
	mov.u32 	%r360, %ctaid.x;
	shl.b32 	%r361, %r360, 6;
	mov.u32 	%r362, %tid.x;
	and.b32  	%r363, %r362, 63;
	or.b32  	%r364, %r361, %r363;
	setp.gt.u32 	%p2121, %r359, %r364;
	mov.f32 	%f22450, 0fFF7FFFFF;
	or.pred  	%p2122, %p2120, %p2121;
	@%p2122 bra 	$L__BB0_2024;
	ld.param.u32 	%r1479, [_Z32flash_attention_v2_causal_kernelILi64ELi64ELi64EEvPKfS1_S1_Pfiiiif_param_7];
	setp.eq.s32 	%p2123, %r1479, 1;
	ld.shared.f32 	%f14955, [_ZZ32flash_attention_v2_causal_kernelILi64ELi64ELi64EEvPKfS1_S1_PfiiiifE8K_shared+7540];
	fma.rn.f32 	%f22450, %f22354, %f14955, 0f00000000;
	@%p2123 bra 	$L__BB0_2024;
	setp.eq.s32 	%p2124, %r3, 2;
	ld.shared.f32 	%f14956, [_ZZ32flash_attention_v2_causal_kernelILi64ELi64ELi64EEvPKfS1_S1_PfiiiifE8K_shared+7544];
	fma.rn.f32 	%f22450, %f22353, %f14956, %f22450;
	@%p2124 bra 	$L__BB0_2024;
	setp.eq.s32 	%p2125, %r3, 3;
	ld.shared.f32 	%f14957, [_ZZ32flash_attention_v2_causal_kernelILi64ELi64ELi64EEvPKfS1_S1_PfiiiifE8K_shared+7548];
	fma.rn.f32 	%f22450, %f22352, %f14957, %f22450;
	@%p2125 bra 	$L__BB0_2024;
	setp.eq.s32 	%p2126, %r3, 4;
	ld.shared.f32 	%f14958, [_ZZ32flash_attention_v2_causal_kernelILi64ELi64ELi64EEvPKfS1_S1_PfiiiifE8K_shared+7552];
	fma.rn.f32 	%f22450, %f22351, %f14958, %f22450;
	@%p2126 bra 	$L__BB0_2024;
	setp.eq.s32 	%p2127, %r3, 5;
	ld.shared.f32 	%f14959, [_ZZ32flash_attention_v2_causal_kernelILi64ELi64ELi64EEvPKfS1_S1_PfiiiifE8K_shared+7556];
	fma.rn.f32 	%f22450, %f22350, %f14959, %f22450;
	@%p2127 bra 	$L__BB0_2024;
	setp.eq.s32 	%p2128, %r3, 6;
	ld.shared.f32 	%f14960, [_ZZ32flash_attention_v2_causal_kernelILi64ELi64ELi64EEvPKfS1_S1_PfiiiifE8K_shared+7560];
	fma.rn.f32 	%f22450, %f22349, %f14960, %f22450;
	@%p2128 bra 	$L__BB0_2024;
	setp.eq.s32 	%p2129, %r3, 7;
	ld.shared.f32 	%f14961, [_ZZ32flash_attention_v2_causal_kernelILi64ELi64ELi64EEvPKfS1_S1_PfiiiifE8K_shared+7564];
	fma.rn.f32 	%f22450, %f22348, %f14961, %f22450;
	@%p2129 bra 	$L__BB0_2024;
	setp.eq.s32 	%p2130, %r3, 8;
	ld.shared.f32 	%f14962, [_ZZ32flash_attention_v2_causal_kernelILi64ELi64ELi64EEvPKfS1_S1_PfiiiifE8K_shared+7568];
	fma.rn.f32 	%f22450, %f22347, %f14962, %f22450;
	@%p2130 bra 	$L__BB0_2024;
	setp.eq.s32 	%p2131, %r3, 9;
	ld.shared.f32 	%f14963, [_ZZ32flash_attention_v2_causal_kernelILi64ELi64ELi64EEvPKfS1_S1_PfiiiifE8K_shared+7572];
	fma.rn.f32 	%f22450, %f22346, %f14963, %f22450;
	@%p2131 bra 	$L__BB0_2024;
	setp.eq.s32 	%p2132, %r3, 10;
	ld.shared.f32 	%f14964, [_ZZ32flash_attention_v2_causal_kernelILi64ELi64ELi64EEvPKfS1_S1_PfiiiifE8K_shared+7576];
	fma.rn.f32 	%f22450, %f22345, %f14964, %f22450;
	@%p2132 bra 	$L__BB0_2024;
	setp.eq.s32 	%p2133, %r3, 11;
	ld.shared.f32 	%f14965, [_ZZ32flash_attention_v2_causal_kernelILi64ELi64ELi64EEvPKfS1_S1_PfiiiifE8K_shared+7580];
	fma.rn.f32 	%f22450, %f22344, %f14965, %f22450;
	@%p2133 bra 	$L__BB0_2024;
	setp.eq.s32 	%p2134, %r3, 12;
	ld.shared.f32 	%f14966, [_ZZ32flash_attention_v2_causal_kernelILi64ELi64ELi64EEvPKfS1_S1_PfiiiifE8K_shared+7584];
	fma.rn.f32 	%f22450, %f22343, %f14966, %f22450;
	@%p2134 bra 	$L__BB0_2024;
	setp.eq.s32 	%p2135, %r3, 13;
	ld.shared.f32 	%f14967, [_ZZ32flash_attention_v2_causal_kernelILi64ELi64ELi64EEvPKfS1_S1_PfiiiifE8K_shared+7588];
	fma.rn.f32 	%f22450, %f22342, %f14967, %f22450;
	@%p2135 bra 	$L__BB0_2024;
	setp.eq.s32 	%p2136, %r3, 14;
	ld.shared.f32 	%f14968, [_ZZ32flash_attention_v2_causal_kernelILi64ELi64ELi64EEvPKfS1_S1_PfiiiifE8K_shared+7592];
	fma.rn.f32 	%f22450, %f22341, %f14968, %f22450;
	@%p2136 bra 	$L__BB0_2024;
	setp.eq.s32 	%p2137, %r3, 15;
	ld.shared.f32 	%f14969, [_ZZ32flash_attention_v2_causal_kernelILi64ELi64ELi64EEvPKfS1_S1_PfiiiifE8K_shared+7596];
	fma.rn.f32 	%f22450, %f22340, %f14969, %f22450;
	@%p2137 bra 	$L__BB0_2024;
	setp.eq.s32 	%p2138, %r3, 16;
	ld.shared.f32 	%f14970, [_ZZ32flash_attention_v2_causal_kernelILi64ELi64ELi64EEvPKfS1_S1_PfiiiifE8K_shared+7600];
	fma.rn.f32 	%f22450, %f22339, %f14970, %f22450;
	@%p2138 bra 	$L__BB0_2024;
	setp.eq.s32 	%p2139, %r3, 17;
	ld.shared.f32 	%f14971, [_ZZ32flash_attention_v2_causal_kernelILi64ELi64ELi64EEvPKfS1_S1_PfiiiifE8K_shared+7604];
	fma.rn.f32 	%f22450, %f22338, %f14971, %f22450;
	@%p2139 bra 	$L__BB0_2024;
	setp.eq.s32 	%p2140, %r3, 18;
	ld.shared.f32 	%f14972, [_ZZ32flash_attention_v2_causal_kernelILi64ELi64ELi64EEvPKfS1_S1_PfiiiifE8K_shared+7608];
	fma.rn.f32 	%f22450, %f22337, %f14972, %f22450;
	@%p2140 bra 	$L__BB0_2024;
	setp.eq.s32 	%p2141, %r3, 19;
	ld.shared.f32 	%f14973, [_ZZ32flash_attention_v2_causal_kernelILi64ELi64ELi64EEvPKfS1_S1_PfiiiifE8K_shared+7612];
	fma.rn.f32 	%f22450, %f22336, %f14973, %f22450;
	@%p2141 bra 	$L__BB0_2024;
	setp.eq.s32 	%p2142, %r3, 20;
	ld.shared.f32 	%f14974, [_ZZ32flash_attention_v2_causal_kernelILi64ELi64ELi64EEvPKfS1_S1_PfiiiifE8K_shared+7616];
	fma.rn.f32 	%f22450, %f22335, %f14974, %f22450;
	@%p2142 bra 	$L__BB0_2024;
	setp.eq.s32 	%p2143, %r3, 21;
	ld.shared.f32 	%f14975, [_ZZ32flash_attention_v2_causal_kernelILi64ELi64ELi64EEvPKfS1_S1_PfiiiifE8K_shared+7620];
	fma.rn.f32 	%f22450, %f22334, %f14975, %f22450;
	@%p2143 bra 	$L__BB0_2024;
	setp.eq.s32 	%p2144, %r3, 22;
	ld.shared.f32 	%f14976, [_ZZ32flash_attention_v2_causal_kernelILi64ELi64ELi64EEvPKfS1_S1_PfiiiifE8K_shared+7624];
	fma.rn.f32 	%f22450, %f22333, %f14976, %f22450;
	@%p2144 bra 	$L__BB0_2024;
	setp.eq.s32 	%p2145, %r3, 23;
	ld.shared.f32 	%f14977, [_ZZ32flash_attention_v2_causal_kernelILi64ELi64ELi64EEvPKfS1_S1_PfiiiifE8K_shared+7628];
	fma.rn.f32 	%f22450, %f22332, %f14977, %f22450;
	@%p2145 bra 	$L__BB0_2024;
	setp.eq.s32 	%p2146, %r3, 24;
	ld.shared.f32 	%f14978, [_ZZ32flash_attention_v2_causal_kernelILi64ELi64ELi64EEvPKfS1_S1_PfiiiifE8K_shared+7632];
	fma.rn.f32 	%f22450, %f22331, %f14978, %f22450;
	@%p2146 bra 	$L__BB0_2024;
	setp.eq.s32 	%p2147, %r3, 25;
	ld.shared.f32 	%f14979, [_ZZ32flash_attention_v2_causal_kernelILi64ELi64ELi64EEvPKfS1_S1_PfiiiifE8K_shared+7636];
	fma.rn.f32 	%f22450, %f22330, %f14979, %f22450;
	@%p2147 bra 	$L__BB0_2024;
	setp.eq.s32 	%p2148, %r3, 26;
	ld.shared.f32 	%f14980, [_ZZ32flash_attention_v2_causal_kernelILi64ELi64ELi64EEvPKfS1_S1_PfiiiifE8K_shared+7640];
	fma.rn.f32 	%f22450, %f22329, %f14980, %f22450;
	@%p2148 bra 	$L__BB0_2024;
	setp.eq.s32 	%p2149, %r3, 27;
	ld.shared.f32 	%f14981, [_ZZ32flash_attention_v2_causal_kernelILi64ELi64ELi64EEvPKfS1_S1_PfiiiifE8K_shared+7644];
	fma.rn.f32 	%f22450, %f22328, %f14981, %f22450;
	@%p2149 bra 	$L__BB0_2024;
	setp.eq.s32 	%p2150, %r3, 28;
	ld.shared.f32 	%f14982, [_ZZ32flash_attention_v2_causal_kernelILi64ELi64ELi64EEvPKfS1_S1_PfiiiifE8K_shared+7648];
	fma.rn.f32 	%f22450, %f22327, %f14982, %f22450;
	@%p2150 bra 	$L__BB0_2024;
	setp.eq.s32 	%p2151, %r3, 29;
	ld.shared.f32 	%f14983, [_ZZ32flash_attention_v2_causal_kernelILi64ELi64ELi64EEvPKfS1_S1_PfiiiifE8K_shared+7652];
	fma.rn.f32 	%f22450, %f22326, %f14983, %f22450;
	@%p2151 bra 	$L__BB0_2024;
	setp.eq.s32 	%p2152, %r3, 30;
	ld.shared.f32 	%f14984, [_ZZ32flash_attention_v2_causal_kernelILi64ELi64ELi64EEvPKfS1_S1_PfiiiifE8K_shared+7656];
	fma.rn.f32 	%f22450, %f22325, %f14984, %f22450;
	@%p2152 bra 	$L__BB0_2024;
	setp.eq.s32 	%p2153, %r3, 31;
	ld.shared.f32 	%f14985, [_ZZ32flash_attention_v2_causal_kernelILi64ELi64ELi64EEvPKfS1_S1_PfiiiifE8K_shared+7660];
	fma.rn.f32 	%f22450, %f22324, %f14985, %f22450;
	@%p2153 bra 	$L__BB0_2024;
	setp.eq.s32 	%p2154, %r3, 32;
	ld.shared.f32 	%f14986, [_ZZ32flash_attention_v2_causal_kernelILi64ELi64ELi64EEvPKfS1_S1_PfiiiifE8K_shared+7664];
	fma.rn.f32 	%f22450, %f22323, %f14986, %f22450;
	@%p2154 bra 	$L__BB0_2024;
	setp.eq.s32 	%p2155, %r3, 33;
	ld.shared.f32 	%f14987, [_ZZ32flash_attention_v2_causal_kernelILi64ELi64ELi64EEvPKfS1_S1_PfiiiifE8K_shared+7668];
	fma.rn.f32 	%f22450, %f22322, %f14987, %f22450;
	@%p2155 bra 	$L__BB0_2024;
	setp.eq.s32 	%p2156, %r3, 34;
	ld.shared.f32 	%f14988, [_ZZ32flash_attention_v2_causal_kernelILi64ELi64ELi64EEvPKfS1_S1_PfiiiifE8K_shared+7672];
	fma.rn.f32 	%f22450, %f22321, %f14988, %f22450;
	@%p2156 bra 	$L__BB0_2024;
	setp.eq.s32 	%p2157, %r3, 35;
	ld.shared.f32 	%f14989, [_ZZ32flash_attention_v2_causal_kernelILi64ELi64ELi64EEvPKfS1_S1_PfiiiifE8K_shared+7676];
	fma.rn.f32 	%f22450, %f22320, %f14989, %f22450;
	@%p2157 bra 	$L__BB0_2024;
	setp.eq.s32 	%p2158, %r3, 36;
	ld.shared.f32 	%f14990, [_ZZ32flash_attention_v2_causal_kernelILi64ELi64ELi64EEvPKfS1_S1_PfiiiifE8K_shared+7680];
	fma.rn.f32 	%f22450, %f22319, %f14990, %f22450;
	@%p2158 bra 	$L__BB0_2024;
	setp.eq.s32 	%p2159, %r3, 37;
	ld.shared.f32 	%f14991, [_ZZ32flash_attention_v2_causal_kernelILi64ELi64ELi64EEvPKfS1_S1_PfiiiifE8K_shared+7684];
	fma.rn.f32 	%f22450, %f22318, %f14991, %f22450;
	@%p2159 bra 	$L__BB0_2024;
	setp.eq.s32 	%p2160, %r3, 38;
	ld.shared.f32 	%f14992, [_ZZ32flash_attention_v2_causal_kernelILi64ELi64ELi64EEvPKfS1_S1_PfiiiifE8K_shared+7688];
	fma.rn.f32 	%f22450, %f22317, %f14992, %f22450;
	@%p2160 bra 	$L__BB0_2024;
	setp.eq.s32 	%p2161, %r3, 39;
	ld.shared.f32 	%f14993, [_ZZ32flash_attention_v2_causal_kernelILi64ELi64ELi64EEvPKfS1_S1_PfiiiifE8K_shared+7692];
	fma.rn.f32 	%f22450, %f22316, %f14993, %f22450;
	@%p2161 bra 	$L__BB0_2024;
	setp.eq.s32 	%p2162, %r3, 40;
	ld.shared.f32 	%f14994, [_ZZ32flash_attention_v2_causal_kernelILi64ELi64ELi64EEvPKfS1_S1_PfiiiifE8K_shared+7696];
	fma.rn.f32 	%f22450, %f22315, %f14994, %f22450;
	@%p2162 bra 	$L__BB0_2024;
	setp.eq.s32 	%p2163, %r3, 41;
	ld.shared.f32 	%f14995, [_ZZ32flash_attention_v2_causal_kernelILi64ELi64ELi64EEvPKfS1_S1_PfiiiifE8K_shared+7700];
	fma.rn.f32 	%f22450, %f22314, %f14995, %f22450;
	@%p2163 bra 	$L__BB0_2024;
	setp.eq.s32 	%p2164, %r3, 42;
	ld.shared.f32 	%f14996, [_ZZ32flash_attention_v2_causal_kernelILi64ELi64ELi64EEvPKfS1_S1_PfiiiifE8K_shared+7704];
	fma.rn.f32 	%f22450, %f22313, %f14996, %f22450;
	@%p2164 bra 	$L__BB0_2024;
	setp.eq.s32 	%p2165, %r3, 43;
	ld.shared.f32 	%f14997, [_ZZ32flash_attention_v2_causal_kernelILi64ELi64ELi64EEvPKfS1_S1_PfiiiifE8K_shared+7708];
	fma.rn.f32 	%f22450, %f22312, %f14997, %f22450;
	@%p2165 bra 	$L__BB0_2024;
	setp.eq.s32 	%p2166, %r3, 44;
	ld.shared.f32 	%f14998, [_ZZ32flash_attention_v2_causal_kernelILi64ELi64ELi64EEvPKfS1_S1_PfiiiifE8K_shared+7712];
	fma.rn.f32 	%f22450, %f22311, %f14998, %f22450;
	@%p2166 bra 	$L__BB0_2024;
	setp.eq.s32 	%p2167, %r3, 45;
	ld.shared.f32 	%f14999, [_ZZ32flash_attention_v2_causal_kernelILi64ELi64ELi64EEvPKfS1_S1_PfiiiifE8K_shared+7716];
	fma.rn.f32 	%f22450, %f22310, %f14999, %f22450;
	@%p2167 bra 	$L__BB0_2024;
	setp.eq.s32 	%p2168, %r3, 46;
	ld.shared.f32 	%f15000, [_ZZ32flash_attention_v2_causal_kernelILi64ELi64ELi64EEvPKfS1_S1_PfiiiifE8K_shared+7720];
	fma.rn.f32 	%f22450, %f22309, %f15000, %f22450;
	@%p2168 bra 	$L__BB0_2024;
	setp.eq.s32 	%p2169, %r3, 47;
	ld.shared.f32 	%f15001, [_ZZ32flash_attention_v2_causal_kernelILi64ELi64ELi64EEvPKfS1_S1_PfiiiifE8K_shared+7724];
	fma.rn.f32 	%f22450, %f22308, %f15001, %f22450;
	@%p2169 bra 	$L__BB0_2024;
	setp.eq.s32 	%p2170, %r3, 48;
	ld.shared.f32 	%f15002, [_ZZ32flash_attention_v2_causal_kernelILi64ELi64ELi64EEvPKfS1_S1_PfiiiifE8K_shared+7728];
	fma.rn.f32 	%f22450, %f22307, %f15002, %f22450;
	@%p2170 bra 	$L__BB0_2024;
	setp.eq.s32 	%p2171, %r3, 49;
	ld.shared.f32 	%f15003, [_ZZ32flash_attention_v2_causal_kernelILi64ELi64ELi64EEvPKfS1_S1_PfiiiifE8K_shared+7732];
	fma.rn.f32 	%f22450, %f22306, %f15003, %f22450;
	@%p2171 bra 	$L__BB0_2024;
	setp.eq.s32 	%p2172, %r3, 50;
	ld.shared.f32 	%f15004, [_ZZ32flash_attention_v2_causal_kernelILi64ELi64ELi64EEvPKfS1_S1_PfiiiifE8K_shared+7736];
	fma.rn.f32 	%f22450, %f22305, %f15004, %f22450;
	@%p2172 bra 	$L__BB0_2024;
	setp.eq.s32 	%p2173, %r3, 51;
	ld.shared.f32 	%f15005, [_ZZ32flash_attention_v2_causal_kernelILi64ELi64ELi64EEvPKfS1_S1_PfiiiifE8K_shared+7740];
	fma.rn.f32 	%f22450, %f22304, %f15005, %f22450;
	@%p2173 bra 	$L__BB0_2024;
	setp.eq.s32 	%p2174, %r3, 52;
	ld.shared.f32 	%f15006, [_ZZ32flash_attention_v2_causal_kernelILi64ELi64ELi64EEvPKfS1_S1_PfiiiifE8K_shared+7744];
	fma.rn.f32 	%f22450, %f22303, %f15006, %f22450;
	@%p2174 bra 	$L__BB0_2024;
	setp.eq.s32 	%p2175, %r3, 53;
	ld.shared.f32 	%f15007, [_ZZ32flash_attention_v2_causal_kernelILi64ELi64ELi64EEvPKfS1_S1_PfiiiifE8K_shared+7748];
	fma.rn.f32 	%f22450, %f22302, %f15007, %f22450;
	@%p2175 bra 	$L__BB0_2024;
	setp.eq.s32 	%p2176, %r3, 54;
	ld.shared.f32 	%f15008, [_ZZ32flash_attention_v2_causal_kernelILi64ELi64ELi64EEvPKfS1_S1_PfiiiifE8K_shared+7752];
	fma.rn.f32 	%f22450, %f22301, %f15008, %f22450;
	@%p2176 bra 	$L__BB0_2024;
	setp.eq.s32 	%p2177, %r3, 55;
	ld.shared.f32 	%f15009, [_ZZ32flash_attention_v2_causal_kernelILi64ELi64ELi64EEvPKfS1_S1_PfiiiifE8K_shared+7756];
	fma.rn.f32 	%f22450, %f22300, %f15009, %f22450;
	@%p2177 bra 	$L__BB0_2024;
	setp.eq.s32 	%p2178, %r3, 56;
	ld.shared.f32 	%f15010, [_ZZ32flash_attention_v2_causal_kernelILi64ELi64ELi64EEvPKfS1_S1_PfiiiifE8K_shared+7760];
	fma.rn.f32 	%f22450, %f22299, %f15010, %f22450;
	@%p2178 bra 	$L__BB0_2024;
	setp.eq.s32 	%p2179, %r3, 57;
	ld.shared.f32 	%f15011, [_ZZ32flash_attention_v2_causal_kernelILi64ELi64ELi64EEvPKfS1_S1_PfiiiifE8K_shared+7764];
	fma.rn.f32 	%f22450, %f22298, %f15011, %f22450;
	@%p2179 bra 	$L__BB0_2024;
	setp.eq.s32 	%p2180, %r3, 58;
	ld.shared.f32 	%f15012, [_ZZ32flash_attention_v2_causal_kernelILi64ELi64ELi64EEvPKfS1_S1_PfiiiifE8K_shared+7768];
	fma.rn.f32 	%f22450, %f22297, %f15012, %f22450;
	@%p2180 bra 	$L__BB0_2024;
	setp.eq.s32 	%p2181, %r3, 59;
	ld.shared.f32 	%f15013, [_ZZ32flash_attention_v2_causal_kernelILi64ELi64ELi64EEvPKfS1_S1_PfiiiifE8K_shared+7772];
	fma.rn.f32 	%f22450, %f22296, %f15013, %f22450;
	@%p2181 bra 	$L__BB0_2024;
	setp.eq.s32 	%p2182, %r3, 60;
	ld.shared.f32 	%f15014, [_ZZ32flash_attention_v2_causal_kernelILi64ELi64ELi64EEvPKfS1_S1_PfiiiifE8K_shared+7776];
	fma.rn.f32 	%f22450, %f22295, %f15014, %f22450;
	@%p2182 bra 	$L__BB0_2024;
	setp.eq.s32 	%p2183, %r3, 61;
	ld.shared.f32 	%f15015, [_ZZ32flash_attention_v2_causal_kernelILi64ELi64ELi64EEvPKfS1_S1_PfiiiifE8K_shared+7780];
	fma.rn.f32 	%f22450, %f22294, %f15015, %f22450;
	@%p2183 bra 	$L__BB0_2024;
	setp.eq.s32 	%p2184, %r3, 62;
	ld.shared.f32 	%f15016, [_ZZ32flash_attention_v2_causal_kernelILi64ELi64ELi64EEvPKfS1_S1_PfiiiifE8K_shared+7784];
	fma.rn.f32 	%f22450, %f22293, %f15016, %f22450;
	@%p2184 bra 	$L__BB0_2024;
	setp.eq.s32 	%p2185, %r3, 63;
	ld.shared.f32 	%f15017, [_ZZ32flash_attention_v2_causal_kernelILi64ELi64ELi64EEvPKfS1_S1_PfiiiifE8K_shared+7788];
	fma.rn.f32 	%f22450, %f22292, %f15017, %f22450;
	@%p2185 bra 	$L__BB0_2024;
	ld.shared.f32 	%f15018, [_ZZ32flash_attention_v2_causal_kernelILi64ELi64ELi64EEvPKfS1_S1_PfiiiifE8K_shared+7792];
	fma.rn.f32 	%f22450, %f22291, %f15018, %f22450;
$L__BB0_2024:
	ld.param.u32 	%r1348, [_Z32flash_attention_v2_causal_kernelILi64ELi64ELi64EEvPKfS1_S1_Pfiiiif_param_6];
	shl.b32 	%r366, %r1581, 6;
	or.b32  	%r367, %r366, 30;
	setp.ge.s32 	%p2186, %r367, %r1348;
	mov.u32 	%r368, %ctaid.x;
	shl.b32 	%r369, %r368, 6;
	mov.u32 	%r370, %tid.x;
	and.b32  	%r371, %r370, 63;
	or.b32  	%r372, %r369, %r371;
	setp.gt.u32 	%p2187, %r367, %r372;
	mov.f32 	%f22451, 0fFF7FFFFF;
	or.pred  	%p2188, %p2186, %p2187;
	@%p2188 bra 	$L__BB0_2089;
	ld.param.u32 	%r1480, [_Z32flash_attention_v2_causal_kernelILi64ELi64ELi64EEvPKfS1_S1_Pfiiiif_param_7];
	setp.eq.s32 	%p2189, %r1480, 1;
	ld.shared.f32 	%f15020, [_ZZ32flash_attention_v2_causal_kernelILi64ELi64ELi64EEvPKfS1_S1_PfiiiifE8K_shared+7800];
	fma.rn.f32 	%f22451, %f22354, %f15020, 0f00000000;
	@%p2189 bra 	$L__BB0_2089;
	setp.eq.s32 	%p2190, %r3, 2;
	ld.shared.f32 	%f15021, [_ZZ32flash_attention_v2_causal_kernelILi64ELi64ELi64EEvPKfS1_S1_PfiiiifE8K_shared+7804];
	fma.rn.f32 	%f22451, %f22353, %f15021, %f22451;
	@%p2190 bra 	$L__BB0_2089;
	setp.eq.s32 	%p2191, %r3, 3;
	ld.shared.f32 	%f15022, [_ZZ32flash_attention_v2_causal_kernelILi64ELi64ELi64EEvPKfS1_S1_PfiiiifE8K_shared+7808];
	fma.rn.f32 	%f22451, %f22352, %f15022, %f22451;
	@%p2191 bra 	$L__BB0_2089;
	setp.eq.s32 	%p2192, %r3, 4;
	ld.shared.f32 	%f15023, [_ZZ32flash_attention_v2_causal_kernelILi64ELi64ELi64EEvPKfS1_S1_PfiiiifE8K_shared+7812];
	fma.rn.f32 	%f22451, %f22351, %f15023, %f22451;
	@%p2192 bra 	$L__BB0_2089;
	setp.eq.s32 	%p2193, %r3, 5;
	ld.shared.f32 	%f15024, [_ZZ32flash_attention_v2_causal_kernelILi64ELi64ELi64EEvPKfS1_S1_PfiiiifE8K_shared+7816];
	fma.rn.f32 	%f22451, %f22350, %f15024, %f22451;
	@%p2193 bra 	$L__BB0_2089;
	setp.eq.s32 	%p2194, %r3, 6;
	ld.shared.f32 	%f15025, [_ZZ32flash_attention_v2_causal_kernelILi64ELi64ELi64EEvPKfS1_S1_PfiiiifE8K_shared+7820];
	fma.rn.f32 	%f22451, %f22349, %f15025, %f22451;
	@%p2194 bra 	$L__BB0_2089;
	setp.eq.s32 	%p2195, %r3, 7;
	ld.shared.f32 	%f15026, [_ZZ32flash_attention_v2_causal_kernelILi64ELi64ELi64EEvPKfS1_S1_PfiiiifE8K_shared+7824];
	fma.rn.f32 	%f22451, %f22348, %f15026, %f22451;
	@%p2195 bra 	$L__BB0_2089;
	setp.eq.s32 	%p2196, %r3, 8;
	ld.shared.f32 	%f15027, [_ZZ32flash_attention_v2_causal_kernelILi64ELi64ELi64EEvPKfS1_S1_PfiiiifE8K_shared+7828];
	fma.rn.f32 	%f22451, %f22347, %f15027, %f22451;
	@%p2196 bra 	$L__BB0_2089;
	setp.eq.s32 	%p2197, %r3, 9;
	ld.shared.f32 	%f15028, [_ZZ32flash_attention_v2_causal_kernelILi64ELi64ELi64EEvPKfS1_S1_PfiiiifE8K_shared+7832];
	fma.rn.f32 	%f22451, %f22346, %f15028, %f22451;
	@%p2197 bra 	$L__BB0_2089;
	setp.eq.s32 	%p2198, %r3, 10;
	ld.shared.f32 	%f15029, [_ZZ32flash_attention_v2_causal_kernelILi64ELi64ELi64EEvPKfS1_S1_PfiiiifE8K_shared+7836];
	fma.rn.f32 	%f22451, %f22345, %f15029, %f22451;
	@%p2198 bra 	$L__BB0_2089;
	setp.eq.s32 	%p2199, %r3, 11;
	ld.shared.f32 	%f15030, [_ZZ32flash_attention_v2_causal_kernelILi64ELi64ELi64EEvPKfS1_S1_PfiiiifE8K_shared+7840];
	fma.rn.f32 	%f22451, %f22344, %f15030, %f22451;
	@%p2199 bra 	$L__BB0_2089;
	setp.eq.s32 	%p2200, %r3, 12;
	ld.shared.f32 	%f15031, [_ZZ32flash_attention_v2_causal_kernelILi64ELi64ELi64EEvPKfS1_S1_PfiiiifE8K_shared+7844];
	fma.rn.f32 	%f22451, %f22343, %f15031, %f22451;
	@%p2200 bra 	$L__BB0_2089;
	setp.eq.s32 	%p2201, %r3, 13;
	ld.shared.f32 	%f15032, [_ZZ32flash_attention_v2_causal_kernelILi64ELi64ELi64EEvPKfS1_S1_PfiiiifE8K_shared+7848];
	fma.rn.f32 	%f22451, %f22342, %f15032, %f22451;
	@%p2201 bra 	$L__BB0_2089;
	setp.eq.s32 	%p2202, %r3, 14;
	ld.shared.f32 	%f15033, [_ZZ32flash_attention_v2_causal_kernelILi64ELi64ELi64EEvPKfS1_S1_PfiiiifE8K_shared+7852];
	fma.rn.f32 	%f22451, %f22341, %f15033, %f22451;
	@%p2202 bra 	$L__BB0_2089;
	setp.eq.s32 	%p2203, %r3, 15;
	ld.shared.f32 	%f15034, [_ZZ32flash_attention_v2_causal_kernelILi64ELi64ELi64EEvPKfS1_S1_PfiiiifE8K_shared+7856];
	fma.rn.f32 	%f22451, %f22340, %f15034, %f22451;
	@%p2203 bra 	$L__BB0_2089;
	setp.eq.s32 	%p2204, %r3, 16;
	ld.shared.f32 	%f15035, [_ZZ32flash_attention_v2_causal_kernelILi64ELi64ELi64EEvPKfS1_S1_PfiiiifE8K_shared+7860];
	fma.rn.f32 	%f22451, %f22339, %f15035, %f22451;
	@%p2204 bra 	$L__BB0_2089;
	setp.eq.s32 	%p2205, %r3, 17;
	ld.shared.f32 	%f15036, [_ZZ32flash_attention_v2_causal_kernelILi64ELi64ELi64EEvPKfS1_S1_PfiiiifE8K_shared+7864];
	fma.rn.f32 	%f22451, %f22338, %f15036, %f22451;
	@%p2205 bra 	$L__BB0_2089;
	setp.eq.s32 	%p2206, %r3, 18;
	ld.shared.f32 	%f15037, [_ZZ32flash_attention_v2_causal_kernelILi64ELi64ELi64EEvPKfS1_S1_PfiiiifE8K_shared+7868];
	fma.rn.f32 	%f22451, %f22337, %f15037, %f22451;
	@%p2206 bra 	$L__BB0_2089;
	setp.eq.s32 	%p2207, %r3, 19;
	ld.shared.f32 	%f15038, [_ZZ32flash_attention_v2_causal_kernelILi64ELi64ELi64EEvPKfS1_S1_PfiiiifE8K_shared+7872];
	fma.rn.f32 	%f22451, %f22336, %f15038, %f22451;
	@%p2207 bra 	$L__BB0_2089;
	setp.eq.s32 	%p2208, %r3, 20;
	ld.shared.f32 	%f15039, [_ZZ32flash_attention_v2_causal_kernelILi64ELi64ELi64EEvPKfS1_S1_PfiiiifE8K_shared+7876];
	fma.rn.f32 	%f22451, %f22335, %f15039, %f22451;
	@%p2208 bra 	$L__BB0_2089;
	setp.eq.s32 	%p2209, %r3, 21;
	ld.shared.f32 	%f15040, [_ZZ32flash_attention_v2_causal_kernelILi64ELi64ELi64EEvPKfS1_S1_PfiiiifE8K_shared+7880];
	fma.rn.f32 	%f22451, %f22334, %f15040, %f22451;
	@%p2209 bra 	$L__BB0_2089;
	setp.eq.s32 	%p2210, %r3, 22;
	ld.shared.f32 	%f15041, [_ZZ32flash_attention_v2_causal_kernelILi64ELi64ELi64EEvPKfS1_S1_PfiiiifE8K_shared+7884];
	fma.rn.f32 	%f22451, %f22333, %f15041, %f22451;
	@%p2210 bra 	$L__BB0_2089;
	setp.eq.s32 	%p2211, %r3, 23;
	ld.shared.f32 	%f15042, [_ZZ32flash_attention_v2_causal_kernelILi64ELi64ELi64EEvPKfS1_S1_PfiiiifE8K_shared+7888];
	fma.rn.f32 	%f22451, %f22332, %f15042, %f22451;
	@%p2211 bra 	$L__BB0_2089;
	setp.eq.s32 	%p2212, %r3, 24;
	ld.shared.f32 	%f15043, [_ZZ32flash_attention_v2_causal_kernelILi64ELi64ELi64EEvPKfS1_S1_PfiiiifE8K_shared+7892];
	fma.rn.f32 	%f22451, %f22331, %f15043, %f22451;
	@%p2212 bra 	$L__BB0_2089;
	setp.eq.s32 	%p2213, %r3, 25;
	ld.shared.f32 	%f15044, [_ZZ32flash_attention_v2_causal_kernelILi64ELi64ELi64EEvPKfS1_S1_PfiiiifE8K_shared+7896];
	fma.rn.f32 	%f22451, %f22330, %f15044, %f22451;
	@%p2213 bra 	$L__BB0_2089;
	setp.eq.s32 	%p2214, %r3, 26;
	ld.shared.f32 	%f15045, [_ZZ32flash_attention_v2_causal_kernelILi64ELi64ELi64EEvPKfS1_S1_PfiiiifE8K_shared+7900];
	fma.rn.f32 	%f22451, %f22329, %f15045, %f22451;
	@%p2214 bra 	$L__BB0_2089;
	setp.eq.s32 	%p2215, %r3, 27;
	ld.shared.f32 	%f15046, [_ZZ32flash_attention_v2_causal_kernelILi64ELi64ELi64EEvPKfS1_S1_PfiiiifE8K_shared+7904];
	fma.rn.f32 	%f22451, %f22328, %f15046, %f22451;
	@%p2215 bra 	$L__BB0_2089;
	setp.eq.s32 	%p2216, %r3, 28;
	ld.shared.f32 	%f15047, [_ZZ32flash_attention_v2_causal_kernelILi64ELi64ELi64EEvPKfS1_S1_PfiiiifE8K_shared+7908];
	fma.rn.f32 	%f22451, %f22327, %f15047, %f22451;
	@%p2216 bra 	$L__BB0_2089;
	setp.eq.s32 	%p2217, %r3, 29;
	ld.shared.f32 	%f15048, [_ZZ32flash_attention_v2_causal_kernelILi64ELi64ELi64EEvPKfS1_S1_PfiiiifE8K_shared+7912];
	fma.rn.f32 	%f22451, %f22326, %f15048, %f22451;
	@%p2217 bra 	$L__BB0_2089;
	setp.eq.s32 	%p2218, %r3, 30;
	ld.shared.f32 	%f15049, [_ZZ32flash_attention_v2_causal_kernelILi64ELi64ELi64EEvPKfS1_S1_PfiiiifE8K_shared+7916];
	fma.rn.f32 	%f22451, %f22325, %f15049, %f22451;
	@%p2218 bra 	$L__BB0_2089;
	setp.eq.s32 	%p2219, %r3, 31;
	ld.shared.f32 	%f15050, [_ZZ32flash_attention_v2_causal_kernelILi64ELi64ELi64EEvPKfS1_S1_PfiiiifE8K_shared+7920];
	fma.rn.f32 	%f22451, %f22324, %f15050, %f22451;
	@%p2219 bra 	$L__BB0_2089;
	setp.eq.s32 	%p2220, %r3, 32;
	ld.shared.f32 	%f15051, [_ZZ32flash_attention_v2_causal_kernelILi64ELi64ELi64EEvPKfS1_S1_PfiiiifE8K_shared+7924];
	fma.rn.f32 	%f22451, %f22323, %f15051, %f22451;
	@%p2220 bra 	$L__BB0_2089;
	setp.eq.s32 	%p2221, %r3, 33;
	ld.shared.f32 	%f15052, [_ZZ32flash_attention_v2_causal_kernelILi64ELi64ELi64EEvPKfS1_S1_PfiiiifE8K_shared+7928];
	fma.rn.f32 	%f22451, %f22322, %f15052, %f22451;
	@%p2221 bra 	$L__BB0_2089;
	setp.eq.s32 	%p2222, %r3, 34;
	ld.shared.f32 	%f15053, [_ZZ32flash_attention_v2_causal_kernelILi64ELi64ELi64EEvPKfS1_S1_PfiiiifE8K_shared+7932];
	fma.rn.f32 	%f22451, %f22321, %f15053, %f22451;
	@%p2222 bra 	$L__BB0_2089;
	setp.eq.s32 	%p2223, %r3, 35;
	ld.shared.f32 	%f15054, [_ZZ32flash_attention_v2_causal_kernelILi64ELi64ELi64EEvPKfS1_S1_PfiiiifE8K_shared+7936];
	fma.rn.f32 	%f22451, %f22320, %f15054, %f22451;
	@%p2223 bra 	$L__BB0_2089;
	setp.eq.s32 	%p2224, %r3, 36;
	ld.shared.f32 	%f15055, [_ZZ32flash_attention_v2_causal_kernelILi64ELi64ELi64EEvPKfS1_S1_PfiiiifE8K_shared+7940];
	fma.rn.f32 	%f22451, %f22319, %f15055, %f22451;
	@%p2224 bra 	$L__BB0_2089;
	setp.eq.s32 	%p2225, %r3, 37;
	ld.shared.f32 	%f15056, [_ZZ32flash_attention_v2_causal_kernelILi64ELi64ELi64EEvPKfS1_S1_PfiiiifE8K_shared+7944];
	fma.rn.f32 	%f22451, %f22318, %f15056, %f22451;
	@%p2225 bra 	$L__BB0_2089;
	setp.eq.s32 	%p2226, %r3, 38;
	ld.shared.f32 	%f15057, [_ZZ32flash_attention_v2_causal_kernelILi64ELi64ELi64EEvPKfS1_S1_PfiiiifE8K_shared+7948];
	fma.rn.f32 	%f22451, %f22317, %f15057, %f22451;
	@%p2226 bra 	$L__BB0_2089;
	setp.eq.s32 	%p2227, %r3, 39;
	ld.shared.f32 	%f15058, [_ZZ32flash_attention_v2_causal_kernelILi64ELi64ELi64EEvPKfS1_S1_PfiiiifE8K_shared+7952];
	fma.rn.f32 	%f22451, %f22316, %f15058, %f22451;
	@%p2227 bra 	$L__BB0_2089;
	setp.eq.s32 	%p2228, %r3, 40;
	ld.shared.f32 	%f15059, [_ZZ32flash_attention_v2_causal_kernelILi64ELi64ELi64EEvPKfS1_S1_PfiiiifE8K_shared+7956];
	fma.rn.f32 	%f22451, %f22315, %f15059, %f22451;
	@%p2228 bra 	$L__BB0_2089;
	setp.eq.s32 	%p2229, %r3, 41;
	ld.shared.f32 	%f15060, [_ZZ32flash_attention_v2_causal_kernelILi64ELi64ELi64EEvPKfS1_S1_PfiiiifE8K_shared+7960];
	fma.rn.f32 	%f22451, %f22314, %f15060, %f22451;
	@%p2229 bra 	$L__BB0_2089;
	setp.eq.s32 	%p2230, %r3, 42;
	ld.shared.f32 	%f15061, [_ZZ32flash_attention_v2_causal_kernelILi64ELi64ELi64EEvPKfS1_S1_PfiiiifE8K_shared+7964];
	fma.rn.f32 	%f22451, %f22313, %f15061, %f22451;
	@%p2230 bra 	$L__BB0_2089;
	setp.eq.s32 	%p2231, %r3, 43;
	ld.shared.f32 	%f15062, [_ZZ32flash_attention_v2_causal_kernelILi64ELi64ELi64EEvPKfS1_S1_PfiiiifE8K_shared+7968];
	fma.rn.f32 	%f22451, %f22312, %f15062, %f22451;
	@%p2231 bra 	$L__BB0_2089;
	setp.eq.s32 	%p2232, %r3, 44;
	ld.shared.f32 	%f15063, [_ZZ32flash_attention_v2_causal_kernelILi64ELi64ELi64EEvPKfS1_S1_PfiiiifE8K_shared+7972];
	fma.rn.f32 	%f22451, %f22311, %f15063, %f22451;
	@%p2232 bra 	$L__BB0_2089;
	setp.eq.s32 	%p2233, %r3, 45;
	ld.shared.f32 	%f15064, [_ZZ32flash_attention_v2_causal_kernelILi64ELi64ELi64EEvPKfS1_S1_PfiiiifE8K_shared+7976];
	fma.rn.f32 	%f22451, %f22310, %f15064, %f22451;
	@%p2233 bra 	$L__BB0_2089;
	setp.eq.s32 	%p2234, %r3, 46;
	ld.shared.f32 	%f15065, [_ZZ32flash_attention_v2_causal_kernelILi64ELi64ELi64EEvPKfS1_S1_PfiiiifE8K_shared+7980];
	fma.rn.f32 	%f22451, %f22309, %f15065, %f22451;
	@%p2234 bra 	$L__BB0_2089;
	setp.eq.s32 	%p2235, %r3, 47;
	ld.shared.f32 	%f15066, [_ZZ32flash_attention_v2_causal_kernelILi64ELi64ELi64EEvPKfS1_S1_PfiiiifE8K_shared+7984];
	fma.rn.f32 	%f22451, %f22308, %f15066, %f22451;
	@%p2235 bra 	$L__BB0_2089;
	setp.eq.s32 	%p2236, %r3, 48;
	ld.shared.f32 	%f15067, [_ZZ32flash_attention_v2_causal_kernelILi64ELi64ELi64EEvPKfS1_S1_PfiiiifE8K_shared+7988];
	fma.rn.f32 	%f22451, %f22307, %f15067, %f22451;
	@%p2236 bra 	$L__BB0_2089;
	setp.eq.s32 	%p2237, %r3, 49;
	ld.shared.f32 	%f15068, [_ZZ32flash_attention_v2_causal_kernelILi64ELi64ELi64EEvPKfS1_S1_PfiiiifE8K_shared+7992];
	fma.rn.f32 	%f22451, %f22306, %f15068, %f22451;
	@%p2237 bra 	$L__BB0_2089;
	setp.eq.s32 	%p2238, %r3, 50;
	ld.shared.f32 	%f15069, [_ZZ32flash_attention_v2_causal_kernelILi64ELi64ELi64EEvPKfS1_S1_PfiiiifE8K_shared+7996];
	fma.rn.f32 	%f22451, %f22305, %f15069, %f22451;
	@%p2238 bra 	$L__BB0_2089;
	setp.eq.s32 	%p2239, %r3, 51;
	ld.shared.f32 	%f15070, [_ZZ32flash_attention_v2_causal_kernelILi64ELi64ELi64EEvPKfS1_S1_PfiiiifE8K_shared+8000];
	fma.rn.f32 	%f22451, %f22304, %f15070, %f22451;
	@%p2239 bra 	$L__BB0_2089;
	setp.eq.s32 	%p2240, %r3, 52;
	ld.shared.f32 	%f15071, [_ZZ32flash_attention_v2_causal_kernelILi64ELi64ELi64EEvPKfS1_S1_PfiiiifE8K_shared+8004];
	fma.rn.f32 	%f22451, %f22303, %f15071, %f22451;
	@%p2240 bra 	$L__BB0_2089;
	setp.eq.s32 	%p2241, %r3, 53;
	ld.shared.f32 	%f15072, [_ZZ32flash_attention_v2_causal_kernelILi64ELi64ELi64EEvPKfS1_S1_PfiiiifE8K_shared+8008];
	fma.rn.f32 	%f22451, %f22302, %f15072, %f22451;
	@%p2241 bra 	$L__BB0_2089;
	setp.eq.s32 	%p2242, %r3, 54;
	ld.shared.f32 	%f15073, [_ZZ32flash_attention_v2_causal_kernelILi64ELi64ELi64EEvPKfS1_S1_PfiiiifE8K_shared+8012];
	fma.rn.f32 	%f22451, %f22301, %f15073, %f22451;
	@%p2242 bra 	$L__BB0_2089;
	setp.eq.s32 	%p2243, %r3, 55;
	ld.shared.f32 	%f15074, [_ZZ32flash_attention_v2_causal_kernelILi64ELi64ELi64EEvPKfS1_S1_PfiiiifE8K_shared+8016];
	fma.rn.f32 	%f22451, %f22300, %f15074, %f22451;
	@%p2243 bra 	$L__BB0_2089;
	setp.eq.s32 	%p2244, %r3, 56;
	ld.shared.f32 	%f15075, [_ZZ32flash_attention_v2_causal_kernelILi64ELi64ELi64EEvPKfS1_S1_PfiiiifE8K_shared+8020];
	fma.rn.f32 	%f22451, %f22299, %f15075, %f22451;
	@%p2244 bra 	$L__BB0_2089;
	setp.eq.s32 	%p2245, %r3, 57;
	ld.shared.f32 	%f15076, [_ZZ32flash_attention_v2_causal_kernelILi64ELi64ELi64EEvPKfS1_S1_PfiiiifE8K_shared+8024];
	fma.rn.f32 	%f22451, %f22298, %f15076, %f22451;
	@%p2245 bra 	$L__BB0_2089;
	setp.eq.s32 	%p2246, %r3, 58;
	ld.shared.f32 	%f15077, [_ZZ32flash_attention_v2_causal_kernelILi64ELi64ELi64EEvPKfS1_S1_PfiiiifE8K_shared+8028];
	fma.rn.f32 	%f22451, %f22297, %f15077, %f22451;
	@%p2246 bra 	$L__BB0_2089;
	setp.eq.s32 	%p2247, %r3, 59;
	ld.shared.f32 	%f15078, [_ZZ32flash_attention_v2_causal_kernelILi64ELi64ELi64EEvPKfS1_S1_PfiiiifE8K_shared+8032];
	fma.rn.f32 	%f22451, %f22296, %f15078, %f22451;
	@%p2247 bra 	$L__BB0_2089;
	setp.eq.s32 	%p2248, %r3, 60;
	ld.shared.f32 	%f15079, [_ZZ32flash_attention_v2_causal_kernelILi64ELi64ELi64EEvPKfS1_S1_PfiiiifE8K_shared+8036];
	fma.rn.f32 	%f22451, %f22295, %f15079, %f22451;
	@%p2248 bra 	$L__BB0_2089;
	setp.eq.s32 	%p2249, %r3, 61;
	ld.shared.f32 	%f15080, [_ZZ32flash_attention_v2_causal_kernelILi64ELi64ELi64EEvPKfS1_S1_PfiiiifE8K_shared+8040];
	fma.rn.f32 	%f22451, %f22294, %f15080, %f22451;
	@%p2249 bra 	$L__BB0_2089;
	setp.eq.s32 	%p2250, %r3, 62;
	ld.shared.f32 	%f15081, [_ZZ32flash_attention_v2_causal_kernelILi64ELi64ELi64EEvPKfS1_S1_PfiiiifE8K_shared+8044];
	fma.rn.f32 	%f22451, %f22293, %f15081, %f22451;
	@%p2250 bra 	$L__BB0_2089;
	setp.eq.s32 	%p2251, %r3, 63;
	ld.shared.f32 	%f15082, [_ZZ32flash_attention_v2_causal_kernelILi64ELi64ELi64EEvPKfS1_S1_PfiiiifE8K_shared+8048];
	fma.rn.f32 	%f22451, %f22292, %f15082, %f22451;
	@%p2251 bra 	$L__BB0_2089;
	ld.shared.f32 	%f15083, [_ZZ32flash_attention_v2_causal_kernelILi64ELi64ELi64EEvPKfS1_S1_PfiiiifE8K_shared+8052];
	fma.rn.f32 	%f22451, %f22291, %f15083, %f22451;
$L__BB0_2089:
	ld.param.u32 	%r1349, [_Z32flash_attention_v2_causal_kernelILi64ELi64ELi64EEvPKfS1_S1_Pfiiiif_param_6];
	shl.b32 	%r374, %r1581, 6;
	or.b32  	%r375, %r374, 31;
	setp.ge.s32 	%p2252, %r375, %r1349;
	mov.u32 	%r376, %ctaid.x;
	shl.b32 	%r377, %r376, 6;
	mov.u32 	%r378, %tid.x;
	and.b32  	%r379, %r378, 63;
	or.b32  	%r380, %r377, %r379;
	setp.gt.u32 	%p2253, %r375, %r380;
	mov.f32 	%f22452, 0fFF7FFFFF;
	or.pred  	%p2254, %p2252, %p2253;
	@%p2254 bra 	$L__BB0_2154;
	ld.param.u32 	%r1481, [_Z32flash_attention_v2_causal_kernelILi64ELi64ELi64EEvPKfS1_S1_Pfiiiif_param_7];
	setp.eq.s32 	%p2255, %r1481, 1;
	ld.shared.f32 	%f15085, [_ZZ32flash_attention_v2_causal_kernelILi64ELi64ELi64EEvPKfS1_S1_PfiiiifE8K_shared+8060];
	fma.rn.f32 	%f22452, %f22354, %f15085, 0f00000000;
	@%p2255 bra 	$L__BB0_2154;
	setp.eq.s32 	%p2256, %r3, 2;
	ld.shared.f32 	%f15086, [_ZZ32flash_attention_v2_causal_kernelILi64ELi64ELi64EEvPKfS1_S1_PfiiiifE8K_shared+8064];
	fma.rn.f32 	%f22452, %f22353, %f15086, %f22452;
	@%p2256 bra 	$L__BB0_2154;
	setp.eq.s32 	%p2257, %r3, 3;
	ld.shared.f32 	%f15087, [_ZZ32flash_attention_v2_causal_kernelILi64ELi64ELi64EEvPKfS1_S1_PfiiiifE8K_shared+8068];
	fma.rn.f32 	%f22452, %f22352, %f15087, %f22452;
	@%p2257 bra 	$L__BB0_2154;
	setp.eq.s32 	%p2258, %r3, 4;
	ld.shared.f32 	%f15088, [_ZZ32flash_attention_v2_causal_kernelILi64ELi64ELi64EEvPKfS1_S1_PfiiiifE8K_shared+8072];
	fma.rn.f32 	%f22452, %f22351, %f15088, %f22452;
	@%p2258 bra 	$L__BB0_2154;
	setp.eq.s32 	%p2259, %r3, 5;
	ld.shared.f32 	%f15089, [_ZZ32flash_attention_v2_causal_kernelILi64ELi64ELi64EEvPKfS1_S1_PfiiiifE8K_shared+8076];
	fma.rn.f32 	%f22452, %f22350, %f15089, %f22452;
	@%p2259 bra 	$L__BB0_2154;
	setp.eq.s32 	%p2260, %r3, 6;
	ld.shared.f32 	%f15090, [_ZZ32flash_attention_v2_causal_kernelILi64ELi64ELi64EEvPKfS1_S1_PfiiiifE8K_shared+8080];
	fma.rn.f32 	%f22452, %f22349, %f15090, %f22452;
	@%p2260 bra 	$L__BB0_2154;
	setp.eq.s32 	%p2261, %r3, 7;
	ld.shared.f32 	%f15091, [_ZZ32flash_attention_v2_causal_kernelILi64ELi64ELi64EEvPKfS1_S1_PfiiiifE8K_shared+8084];
	fma.rn.f32 	%f22452, %f22348, %f15091, %f22452;
	@%p2261 bra 	$L__BB0_2154;
	setp.eq.s32 	%p2262, %r3, 8;
	ld.shared.f32 	%f15092, [_ZZ32flash_attention_v2_causal_kernelILi64ELi64ELi64EEvPKfS1_S1_PfiiiifE8K_shared+8088];
	fma.rn.f32 	%f22452, %f22347, %f15092, %f22452;
	@%p2262 bra 	$L__BB0_2154;
	setp.eq.s32 	%p2263, %r3, 9;
	ld.shared.f32 	%f15093, [_ZZ32flash_attention_v2_causal_kernelILi64ELi64ELi64EEvPKfS1_S1_PfiiiifE8K_shared+8092];
	fma.rn.f32 	%f22452, %f22346, %f15093, %f22452;
	@%p2263 bra 	$L__BB0_2154;
	setp.eq.s32 	%p2264, %r3, 10;
	ld.shared.f32 	%f15094, [_ZZ32flash_attention_v2_causal_kernelILi64ELi64ELi64EEvPKfS1_S1_PfiiiifE8K_shared+8096];
	fma.rn.f32 	%f22452, %f22345, %f15094, %f22452;
	@%p2264 bra 	$L__BB0_2154;
	setp.eq.s32 	%p2265, %r3, 11;
	ld.shared.f32 	%f15095, [_ZZ32flash_attention_v2_causal_kernelILi64ELi64ELi64EEvPKfS1_S1_PfiiiifE8K_shared+8100];
	fma.rn.f32 	%f22452, %f22344, %f15095, %f22452;
	@%p2265 bra 	$L__BB0_2154;
	setp.eq.s32 	%p2266, %r3, 12;
	ld.shared.f32 	%f15096, [_ZZ32flash_attention_v2_causal_kernelILi64ELi64ELi64EEvPKfS1_S1_PfiiiifE8K_shared+8104];
	fma.rn.f32 	%f22452, %f22343, %f15096, %f22452;
	@%p2266 bra 	$L__BB0_2154;
	setp.eq.s32 	%p2267, %r3, 13;
	ld.shared.f32 	%f15097, [_ZZ32flash_attention_v2_causal_kernelILi64ELi64ELi64EEvPKfS1_S1_PfiiiifE8K_shared+8108];
	fma.rn.f32 	%f22452, %f22342, %f15097, %f22452;
	@%p2267 bra 	$L__BB0_2154;
	setp.eq.s32 	%p2268, %r3, 14;
	ld.shared.f32 	%f15098, [_ZZ32flash_attention_v2_causal_kernelILi64ELi64ELi64EEvPKfS1_S1_PfiiiifE8K_shared+8112];
	fma.rn.f32 	%f22452, %f22341, %f15098, %f22452;
	@%p2268 bra 	$L__BB0_2154;
	setp.eq.s32 	%p2269, %r3, 15;
	ld.shared.f32 	%f15099, [_ZZ32flash_attention_v2_causal_kernelILi64ELi64ELi64EEvPKfS1_S1_PfiiiifE8K_shared+8116];
	fma.rn.f32 	%f22452, %f22340, %f15099, %f22452;
	@%p2269 bra 	$L__BB0_2154;
	setp.eq.s32 	%p2270, %r3, 16;
	ld.shared.f32 	%f15100, [_ZZ32flash_attention_v2_causal_kernelILi64ELi64ELi64EEvPKfS1_S1_PfiiiifE8K_shared+8120];
	fma.rn.f32 	%f22452, %f22339, %f15100, %f22452;
	@%p2270 bra 	$L__BB0_2154;
	setp.eq.s32 	%p2271, %r3, 17;
	ld.shared.f32 	%f15101, [_ZZ32flash_attention_v2_causal_kernelILi64ELi64ELi64EEvPKfS1_S1_PfiiiifE8K_shared+8124];
	fma.rn.f32 	%f22452, %f22338, %f15101, %f22452;
	@%p2271 bra 	$L__BB0_2154;
	setp.eq.s32 	%p2272, %r3, 18;
	ld.shared.f32 	%f15102, [_ZZ32flash_attention_v2_causal_kernelILi64ELi64ELi64EEvPKfS1_S1_PfiiiifE8K_shared+8128];
	fma.rn.f32 	%f22452, %f22337, %f15102, %f22452;
	@%p2272 bra 	$L__BB0_2154;
	setp.eq.s32 	%p2273, %r3, 19;
	ld.shared.f32 	%f15103, [_ZZ32flash_attention_v2_causal_kernelILi64ELi64ELi64EEvPKfS1_S1_PfiiiifE8K_shared+8132];
	fma.rn.f32 	%f22452, %f22336, %f15103, %f22452;
	@%p2273 bra 	$L__BB0_2154;
	setp.eq.s32 	%p2274, %r3, 20;
	ld.shared.f32 	%f15104, [_ZZ32flash_attention_v2_causal_kernelILi64ELi64ELi64EEvPKfS1_S1_PfiiiifE8K_shared+8136];
	fma.rn.f32 	%f22452, %f22335, %f15104, %f22452;
	@%p2274 bra 	$L__BB0_2154;
	setp.eq.s32 	%p2275, %r3, 21;
	ld.shared.f32 	%f15105, [_ZZ32flash_attention_v2_causal_kernelILi64ELi64ELi64EEvPKfS1_S1_PfiiiifE8K_shared+8140];
	fma.rn.f32 	%f22452, %f22334, %f15105, %f22452;
	@%p2275 bra 	$L__BB0_2154;
	setp.eq.s32 	%p2276, %r3, 22;
	ld.shared.f32 	%f15106, [_ZZ32flash_attention_v2_causal_kernelILi64ELi64ELi64EEvPKfS1_S1_PfiiiifE8K_shared+8144];
	fma.rn.f32 	%f22452, %f22333, %f15106, %f22452;
	@%p2276 bra 	$L__BB0_2154;
	setp.eq.s32 	%p2277, %r3, 23;
	ld.shared.f32 	%f15107, [_ZZ32flash_attention_v2_causal_kernelILi64ELi64ELi64EEvPKfS1_S1_PfiiiifE8K_shared+8148];
	fma.rn.f32 	%f22452, %f22332, %f15107, %f22452;
	@%p2277 bra 	$L__BB0_2154;
	setp.eq.s32 	%p2278, %r3, 24;
	ld.shared.f32 	%f15108, [_ZZ32flash_attention_v2_causal_kernelILi64ELi64ELi64EEvPKfS1_S1_PfiiiifE8K_shared+8152];
	fma.rn.f32 	%f22452, %f22331, %f15108, %f22452;
	@%p2278 bra 	$L__BB0_2154;
	setp.eq.s32 	%p2279, %r3, 25;
	ld.shared.f32 	%f15109, [_ZZ32flash_attention_v2_causal_kernelILi64ELi64ELi64EEvPKfS1_S1_PfiiiifE8K_shared+8156];
	fma.rn.f32 	%f22452, %f22330, %f15109, %f22452;
	@%p2279 bra 	$L__BB0_2154;
	setp.eq.s32 	%p2280, %r3, 26;
	ld.shared.f32 	%f15110, [_ZZ32flash_attention_v2_causal_kernelILi64ELi64ELi64EEvPKfS1_S1_PfiiiifE8K_shared+8160];
	fma.rn.f32 	%f22452, %f22329, %f15110, %f22452;
	@%p2280 bra 	$L__BB0_2154;
	setp.eq.s32 	%p2281, %r3, 27;
	ld.shared.f32 	%f15111, [_ZZ32flash_attention_v2_causal_kernelILi64ELi64ELi64EEvPKfS1_S1_PfiiiifE8K_shared+8164];
	fma.rn.f32 	%f22452, %f22328, %f15111, %f22452;
	@%p2281 bra 	$L__BB0_2154;
	setp.eq.s32 	%p2282, %r3, 28;
	ld.shared.f32 	%f15112, [_ZZ32flash_attention_v2_causal_kernelILi64ELi64ELi64EEvPKfS1_S1_PfiiiifE8K_shared+8168];
	fma.rn.f32 	%f22452, %f22327, %f15112, %f22452;
	@%p2282 bra 	$L__BB0_2154;
	setp.eq.s32 	%p2283, %r3, 29;
	ld.shared.f32 	%f15113, [_ZZ32flash_attention_v2_causal_kernelILi64ELi64ELi64EEvPKfS1_S1_PfiiiifE8K_shared+8172];
	fma.rn.f32 	%f22452, %f22326, %f15113, %f22452;
	@%p2283 bra 	$L__BB0_2154;
	setp.eq.s32 	%p2284, %r3, 30;
	ld.shared.f32 	%f15114, [_ZZ32flash_attention_v2_causal_kernelILi64ELi64ELi64EEvPKfS1_S1_PfiiiifE8K_shared+8176];
	fma.rn.f32 	%f22452, %f22325, %f15114, %f22452;
	@%p2284 bra 	$L__BB0_2154;
	setp.eq.s32 	%p2285, %r3, 31;
	ld.shared.f32 	%f15115, [_ZZ32flash_attention_v2_causal_kernelILi64ELi64ELi64EEvPKfS1_S1_PfiiiifE8K_shared+8180];
	fma.rn.f32 	%f22452, %f22324, %f15115, %f22452;
	@%p2285 bra 	$L__BB0_2154;
	setp.eq.s32 	%p2286, %r3, 32;
	ld.shared.f32 	%f15116, [_ZZ32flash_attention_v2_causal_kernelILi64ELi64ELi64EEvPKfS1_S1_PfiiiifE8K_shared+8184];
	fma.rn.f32 	%f22452, %f22323, %f15116, %f22452;
	@%p2286 bra 	$L__BB0_2154;
	setp.eq.s32 	%p2287, %r3, 33;
	ld.shared.f32 	%f15117, [_ZZ32flash_attention_v2_causal_kernelILi64ELi64ELi64EEvPKfS1_S1_PfiiiifE8K_shared+8188];
	fma.rn.f32 	%f22452, %f22322, %f15117, %f22452;
	@%p2287 bra 	$L__BB0_2154;
	setp.eq.s32 	%p2288, %r3, 34;
	ld.shared.f32 	%f15118, [_ZZ32flash_attention_v2_causal_kernelILi64ELi64ELi64EEvPKfS1_S1_PfiiiifE8K_shared+8192];
	fma.rn.f32 	%f22452, %f22321, %f15118, %f22452;
	@%p2288 bra 	$L__BB0_2154;
	setp.eq.s32 	%p2289, %r3, 35;
	ld.shared.f32 	%f15119, [_ZZ32flash_attention_v2_causal_kernelILi64ELi64ELi64EEvPKfS1_S1_PfiiiifE8K_shared+8196];
	fma.rn.f32 	%f22452, %f22320, %f15119, %f22452;
	@%p2289 bra 	$L__BB0_2154;
	setp.eq.s32 	%p2290, %r3, 36;
	ld.shared.f32 	%f15120, [_ZZ32flash_attention_v2_causal_kernelILi64ELi64ELi64EEvPKfS1_S1_PfiiiifE8K_shared+8200];
	fma.rn.f32 	%f22452, %f22319, %f15120, %f22452;
	@%p2290 bra 	$L__BB0_2154;
	setp.eq.s32 	%p2291, %r3, 37;
	ld.shared.f32 	%f15121, [_ZZ32flash_attention_v2_causal_kernelILi64ELi64ELi64EEvPKfS1_S1_PfiiiifE8K_shared+8204];
	fma.rn.f32 	%f22452, %f22318, %f15121, %f22452;
	@%p2291 bra 	$L__BB0_2154;
	setp.eq.s32 	%p2292, %r3, 38;
	ld.shared.f32 	%f15122, [_ZZ32flash_attention_v2_causal_kernelILi64ELi64ELi64EEvPKfS1_S1_PfiiiifE8K_shared+8208];
	fma.rn.f32 	%f22452, %f22317, %f15122, %f22452;
	@%p2292 bra 	$L__BB0_2154;
	setp.eq.s32 	%p2293, %r3, 39;
	ld.shared.f32 	%f15123, [_ZZ32flash_attention_v2_causal_kernelILi64ELi64ELi64EEvPKfS1_S1_PfiiiifE8K_shared+8212];
	fma.rn.f32 	%f22452, %f22316, %f15123, %f22452;
	@%p2293 bra 	$L__BB0_2154;
	setp.eq.s32 	%p2294, %r3, 40;
	ld.shared.f32 	%f15124, [_ZZ32flash_attention_v2_causal_kernelILi64ELi64ELi64EEvPKfS1_S1_PfiiiifE8K_shared+8216];
	fma.rn.f32 	%f22452, %f22315, %f15124, %f22452;
	@%p2294 bra 	$L__BB0_2154;
	setp.eq.s32 	%p2295, %r3, 41;
	ld.shared.f32 	%f15125, [_ZZ32flash_attention_v2_causal_kernelILi64ELi64ELi64EEvPKfS1_S1_PfiiiifE8K_shared+8220];
	fma.rn.f32 	%f22452, %f22314, %f15125, %f22452;
	@%p2295 bra 	$L__BB0_2154;
	setp.eq.s32 	%p2296, %r3, 42;
	ld.shared.f32 	%f15126, [_ZZ32flash_attention_v2_causal_kernelILi64ELi64ELi64EEvPKfS1_S1_PfiiiifE8K_shared+8224];
	fma.rn.f32 	%f22452, %f22313, %f15126, %f22452;
	@%p2296 bra 	$L__BB0_2154;
	setp.eq.s32 	%p2297, %r3, 43;
	ld.shared.f32 	%f15127, [_ZZ32flash_attention_v2_causal_kernelILi64ELi64ELi64EEvPKfS1_S1_PfiiiifE8K_shared+8228];
	fma.rn.f32 	%f22452, %f22312, %f15127, %f22452;
	@%p2297 bra 	$L__BB0_2154;
	setp.eq.s32 	%p2298, %r3, 44;
	ld.shared.f32 	%f15128, [_ZZ32flash_attention_v2_causal_kernelILi64ELi64ELi64EEvPKfS1_S1_PfiiiifE8K_shared+8232];
	fma.rn.f32 	%f22452, %f22311, %f15128, %f22452;
	@%p2298 bra 	$L__BB0_2154;
	setp.eq.s32 	%p2299, %r3, 45;
	ld.shared.f32 	%f15129, [_ZZ32flash_attention_v2_causal_kernelILi64ELi64ELi64EEvPKfS1_S1_PfiiiifE8K_shared+8236];
	fma.rn.f32 	%f22452, %f22310, %f15129, %f22452;
	@%p2299 bra 	$L__BB0_2154;
	setp.eq.s32 	%p2300, %r3, 46;
	ld.shared.f32 	%f15130, [_ZZ32flash_attention_v2_causal_kernelILi64ELi64ELi64EEvPKfS1_S1_PfiiiifE8K_shared+8240];
	fma.rn.f32 	%f22452, %f22309, %f15130, %f22452;
	@%p2300 bra 	$L__BB0_2154;
	setp.eq.s32 	%p2301, %r3, 47;
	ld.shared.f32 	%f15131, [_ZZ32flash_attention_v2_causal_kernelILi64ELi64ELi64EEvPKfS1_S1_PfiiiifE8K_shared+8244];
	fma.rn.f32 	%f22452, %f22308, %f15131, %f22452;
	@%p2301 bra 	$L__BB0_2154;
	setp.eq.s32 	%p2302, %r3, 48;
	ld.shared.f32 	%f15132, [_ZZ32flash_attention_v2_causal_kernelILi64ELi64ELi64EEvPKfS1_S1_PfiiiifE8K_shared+8248];
	fma.rn.f32 	%f22452, %f22307, %f15132, %f22452;
	@%p2302 bra 	$L__BB0_2154;
	setp.eq.s32 	%p2303, %r3, 49;
	ld.shared.f32 	%f15133, [_ZZ32flash_attention_v2_causal_kernelILi64ELi64ELi64EEvPKfS1_S1_PfiiiifE8K_shared+8252];
	fma.rn.f32 	%f22452, %f22306, %f15133, %f22452;
	@%p2303 bra 	$L__BB0_2154;
	setp.eq.s32 	%p2304, %r3, 50;
	ld.shared.f32 	%f15134, [_ZZ32flash_attention_v2_causal_kernelILi64ELi64ELi64EEvPKfS1_S1_PfiiiifE8K_shared+8256];
	fma.rn.f32 	%f22452, %f22305, %f15134, %f22452;
	@%p2304 bra 	$L__BB0_2154;
	setp.eq.s32 	%p2305, %r3, 51;
	ld.shared.f32 	%f15135, [_ZZ32flash_attention_v2_causal_kernelILi64ELi64ELi64EEvPKfS1_S1_PfiiiifE8K_shared+8260];
	fma.rn.f32 	%f22452, %f22304, %f15135, %f22452;
	@%p2305 bra 	$L__BB0_2154;
	setp.eq.s32 	%p2306, %r3, 52;
	ld.shared.f32 	%f15136, [_ZZ32flash_attention_v2_causal_kernelILi64ELi64ELi64EEvPKfS1_S1_PfiiiifE8K_shared+8264];
	fma.rn.f32 	%f22452, %f22303, %f15136, %f22452;
	@%p2306 bra 	$L__BB0_2154;
	setp.eq.s32 	%p2307, %r3, 53;
	ld.shared.f32 	%f15137, [_ZZ32flash_attention_v2_causal_kernelILi64ELi64ELi64EEvPKfS1_S1_PfiiiifE8K_shared+8268];
	fma.rn.f32 	%f22452, %f22302, %f15137, %f22452;
	@%p2307 bra 	$L__BB0_2154;
	setp.eq.s32 	%p2308, %r3, 54;
	ld.shared.f32 	%f15138, [_ZZ32flash_attention_v2_causal_kernelILi64ELi64ELi64EEvPKfS1_S1_PfiiiifE8K_shared+8272];
	fma.rn.f32 	%f22452, %f22301, %f15138, %f22452;
	@%p2308 bra 	$L__BB0_2154;
	setp.eq.s32 	%p2309, %r3, 55;
	ld.shared.f32 	%f15139, [_ZZ32flash_attention_v2_causal_kernelILi64ELi64ELi64EEvPKfS1_S1_PfiiiifE8K_shared+8276];
	fma.rn.f32 	%f22452, %f22300, %f15139, %f22452;
	@%p2309 bra 	$L__BB0_2154;
	setp.eq.s32 	%p2310, %r3, 56;
	ld.shared.f32 	%f15140, [_ZZ32flash_attention_v2_causal_kernelILi64ELi64ELi64EEvPKfS1_S1_PfiiiifE8K_shared+8280];
	fma.rn.f32 	%f22452, %f22299, %f15140, %f22452;
	@%p2310 bra 	$L__BB0_2154;
	setp.eq.s32 	%p2311, %r3, 57;
	ld.shared.f32 	%f15141, [_ZZ32flash_attention_v2_causal_kernelILi64ELi64ELi64EEvPKfS1_S1_PfiiiifE8K_shared+8284];
	fma.rn.f32 	%f22452, %f22298, %f15141, %f22452;
	@%p2311 bra 	$L__BB0_2154;
	setp.eq.s32 	%p2312, %r3, 58;
	ld.shared.f32 	%f15142, [_ZZ32flash_attention_v2_causal_kernelILi64ELi64ELi64EEvPKfS1_S1_PfiiiifE8K_shared+8288];
	fma.rn.f32 	%f22452, %f22297, %f15142, %f22452;
	@%p2312 bra 	$L__BB0_2154;
	setp.eq.s32 	%p2313, %r3, 59;
	ld.shared.f32 	%f15143, [_ZZ32flash_attention_v2_causal_kernelILi64ELi64ELi64EEvPKfS1_S1_PfiiiifE8K_shared+8292];
	fma.rn.f32 	%f22452, %f22296, %f15143, %f22452;
	@%p2313 bra 	$L__BB0_2154;
	setp.eq.s32 	%p2314, %r3, 60;
	ld.shared.f32 	%f15144, [_ZZ32flash_attention_v2_causal_kernelILi64ELi64ELi64EEvPKfS1_S1_PfiiiifE8K_shared+8296];
	fma.rn.f32 	%f22452, %f22295, %f15144, %f22452;
	@%p2314 bra 	$L__BB0_2154;
	setp.eq.s32 	%p2315, %r3, 61;
	ld.shared.f32 	%f15145, [_ZZ32flash_attention_v2_causal_kernelILi64ELi64ELi64EEvPKfS1_S1_PfiiiifE8K_shared+8300];
	fma.rn.f32 	%f22452, %f22294, %f15145, %f22452;
	@%p2315 bra 	$L__BB0_2154;
	setp.eq.s32 	%p2316, %r3, 62;
	ld.shared.f32 	%f15146, [_ZZ32flash_attention_v2_causal_kernelILi64ELi64ELi64EEvPKfS1_S1_PfiiiifE8K_shared+8304];
	fma.rn.f32 	%f22452, %f22293, %f15146, %f22452;
	@%p2316 bra 	$L__BB0_2154;
	setp.eq.s32 	%p2317, %r3, 63;
	ld.shared.f32 	%f15147, [_ZZ32flash_attention_v2_causal_kernelILi64ELi64ELi64EEvPKfS1_S1_PfiiiifE8K_shared+8308];
	fma.rn.f32 	%f22452, %f22292, %f15147, %f22452;
	@%p2317 bra 	$L__BB0_2154;
	ld.shared.f32 	%f15148, [_ZZ32flash_attention_v2_causal_kernelILi64ELi64ELi64EEvPKfS1_S1_PfiiiifE8K_shared+8312];
	fma.rn.f32 	%f22452, %f22291, %f15148, %f22452;
$L__BB0_2154:
	ld.param.u32 	%r1350, [_Z32flash_attention_v2_causal_kernelILi64ELi64ELi64EEvPKfS1_S1_Pfiiiif_param_6];
	shl.b32 	%r382, %r1581, 6;
	or.b32  	%r383, %r382, 32;
	setp.ge.s32 	%p2318, %r383, %r1350;
	mov.u32 	%r384, %ctaid.x;
	shl.b32 	%r385, %r384, 6;
	mov.u32 	%r386, %tid.x;
	and.b32  	%r387, %r386, 63;
	or.b32  	%r388, %r385, %r387;
	setp.gt.u32 	%p2319, %r383, %r388;
	mov.f32 	%f22453, 0fFF7FFFFF;
	or.pred  	%p2320, %p2318, %p2319;
	@%p2320 bra 	$L__BB0_2219;
	ld.param.u32 	%r1482, [_Z32flash_attention_v2_causal_kernelILi64ELi64ELi64EEvPKfS1_S1_Pfiiiif_param_7];
	setp.eq.s32 	%p2321, %r1482, 1;
	ld.shared.f32 	%f15150, [_ZZ32flash_attention_v2_causal_kernelILi64ELi64ELi64EEvPKfS1_S1_PfiiiifE8K_shared+8320];
	fma.rn.f32 	%f22453, %f22354, %f15150, 0f00000000;
	@%p2321 bra 	$L__BB0_2219;
	setp.eq.s32 	%p2322, %r3, 2;
	ld.shared.f32 	%f15151, [_ZZ32flash_attention_v2_causal_kernelILi64ELi64ELi64EEvPKfS1_S1_PfiiiifE8K_shared+8324];
	fma.rn.f32 	%f22453, %f22353, %f15151, %f22453;
	@%p2322 bra 	$L__BB0_2219;
	setp.eq.s32 	%p2323, %r3, 3;
	ld.shared.f32 	%f15152, [_ZZ32flash_attention_v2_causal_kernelILi64ELi64ELi64EEvPKfS1_S1_PfiiiifE8K_shared+8328];
	fma.rn.f32 	%f22453, %f22352, %f15152, %f22453;
	@%p2323 bra 	$L__BB0_2219;
	setp.eq.s32 	%p2324, %r3, 4;
	ld.shared.f32 	%f15153, [_ZZ32flash_attention_v2_causal_kernelILi64ELi64ELi64EEvPKfS1_S1_PfiiiifE8K_shared+8332];
	fma.rn.f32 	%f22453, %f22351, %f15153, %f22453;
	@%p2324 bra 	$L__BB0_2219;
	setp.eq.s32 	%p2325, %r3, 5;
	ld.shared.f32 	%f15154, [_ZZ32flash_attention_v2_causal_kernelILi64ELi64ELi64EEvPKfS1_S1_PfiiiifE8K_shared+8336];
	fma.rn.f32 	%f22453, %f22350, %f15154, %f22453;
	@%p2325 bra 	$L__BB0_2219;
	setp.eq.s32 	%p2326, %r3, 6;
	ld.shared.f32 	%f15155, [_ZZ32flash_attention_v2_causal_kernelILi64ELi64ELi64EEvPKfS1_S1_PfiiiifE8K_shared+8340];
	fma.rn.f32 	%f22453, %f22349, %f15155, %f22453;
	@%p2326 bra 	$L__BB0_2219;
	setp.eq.s32 	%p2327, %r3, 7;
	ld.shared.f32 	%f15156, [_ZZ32flash_attention_v2_causal_kernelILi64ELi64ELi64EEvPKfS1_S1_PfiiiifE8K_shared+8344];
	fma.rn.f32 	%f22453, %f22348, %f15156, %f22453;
	@%p2327 bra 	$L__BB0_2219;
	setp.eq.s32 	%p2328, %r3, 8;
	ld.shared.f32 	%f15157, [_ZZ32flash_attention_v2_causal_kernelILi64ELi64ELi64EEvPKfS1_S1_PfiiiifE8K_shared+8348];
	fma.rn.f32 	%f22453, %f22347, %f15157, %f22453;
	@%p2328 bra 	$L__BB0_2219;
	setp.eq.s32 	%p2329, %r3, 9;
	ld.shared.f32 	%f15158, [_ZZ32flash_attention_v2_causal_kernelILi64ELi64ELi64EEvPKfS1_S1_PfiiiifE8K_shared+8352];
	fma.rn.f32 	%f22453, %f22346, %f15158, %f22453;
	@%p2329 bra 	$L__BB0_2219;
	setp.eq.s32 	%p2330, %r3, 10;
	ld.shared.f32 	%f15159, [_ZZ32flash_attention_v2_causal_kernelILi64ELi64ELi64EEvPKfS1_S1_PfiiiifE8K_shared+8356];
	fma.rn.f32 	%f22453, %f22345, %f15159, %f22453;
	@%p2330 bra 	$L__BB0_2219;
	setp.eq.s32 	%p2331, %r3, 11;
	ld.shared.f32 	%f15160, [_ZZ32flash_attention_v2_causal_kernelILi64ELi64ELi64EEvPKfS1_S1_PfiiiifE8K_shared+8360];
	fma.rn.f32 	%f22453, %f22344, %f15160, %f22453;
	@%p2331 bra 	$L__BB0_2219;
	setp.eq.s32 	%p2332, %r3, 12;
	ld.shared.f32 	%f15161, [_ZZ32flash_attention_v2_causal_kernelILi64ELi64ELi64EEvPKfS1_S1_PfiiiifE8K_shared+8364];
	fma.rn.f32 	%f22453, %f22343, %f15161, %f22453;
	@%p2332 bra 	$L__BB0_2219;
	setp.eq.s32 	%p2333, %r3, 13;
	ld.shared.f32 	%f15162, [_ZZ32flash_attention_v2_causal_kernelILi64ELi64ELi64EEvPKfS1_S1_PfiiiifE8K_shared+8368];
	fma.rn.f32 	%f22453, %f22342, %f15162, %f22453;
	@%p2333 bra 	$L__BB0_2219;
	setp.eq.s32 	%p2334, %r3, 14;
	ld.shared.f32 	%f15163, [_ZZ32flash_attention_v2_causal_kernelILi64ELi64ELi64EEvPKfS1_S1_PfiiiifE8K_shared+8372];
	fma.rn.f32 	%f22453, %f22341, %f15163, %f22453;
	@%p2334 bra 	$L__BB0_2219;
	setp.eq.s32 	%p2335, %r3, 15;
	ld.shared.f32 	%f15164, [_ZZ32flash_attention_v2_causal_kernelILi64ELi64ELi64EEvPKfS1_S1_PfiiiifE8K_shared+8376];
	fma.rn.f32 	%f22453, %f22340, %f15164, %f22453;
	@%p2335 bra 	$L__BB0_2219;
	setp.eq.s32 	%p2336, %r3, 16;
	ld.shared.f32 	%f15165, [_ZZ32flash_attention_v2_causal_kernelILi64ELi64ELi64EEvPKfS1_S1_PfiiiifE8K_shared+8380];
	fma.rn.f32 	%f22453, %f22339, %f15165, %f22453;
	@%p2336 bra 	$L__BB0_2219;
	setp.eq.s32 	%p2337, %r3, 17;
	ld.shared.f32 	%f15166, [_ZZ32flash_attention_v2_causal_kernelILi64ELi64ELi64EEvPKfS1_S1_PfiiiifE8K_shared+8384];
	fma.rn.f32 	%f22453, %f22338, %f15166, %f22453;
	@%p2337 bra 	$L__BB0_2219;
	setp.eq.s32 	%p2338, %r3, 18;
	ld.shared.f32 	%f15167, [_ZZ32flash_attention_v2_causal_kernelILi64ELi64ELi64EEvPKfS1_S1_PfiiiifE8K_shared+8388];
	fma.rn.f32 	%f22453, %f22337, %f15167, %f22453;
	@%p2338 bra 	$L__BB0_2219;
	setp.eq.s32 	%p2339, %r3, 19;
	ld.shared.f32 	%f15168, [_ZZ32flash_attention_v2_causal_kernelILi64ELi64ELi64EEvPKfS1_S1_PfiiiifE8K_shared+8392];
	fma.rn.f32 	%f22453, %f22336, %f15168, %f22453;
	@%p2339 bra 	$L__BB0_2219;
	setp.eq.s32 	%p2340, %r3, 20;
	ld.shared.f32 	%f15169, [_ZZ32flash_attention_v2_causal_kernelILi64ELi64ELi64EEvPKfS1_S1_PfiiiifE8K_shared+8396];
	fma.rn.f32 	%f22453, %f22335, %f15169, %f22453;
	@%p2340 bra 	$L__BB0_2219;
	setp.eq.s32 	%p2341, %r3, 21;
	ld.shared.f32 	%f15170, [_ZZ32flash_attention_v2_causal_kernelILi64ELi64ELi64EEvPKfS1_S1_PfiiiifE8K_shared+8400];
	fma.rn.f32 	%f22453, %f22334, %f15170, %f22453;
	@%p2341 bra 	$L__BB0_2219;
	setp.eq.s32 	%p2342, %r3, 22;
	ld.shared.f32 	%f15171, [_ZZ32flash_attention_v2_causal_kernelILi64ELi64ELi64EEvPKfS1_S1_PfiiiifE8K_shared+8404];
	fma.rn.f32 	%f22453, %f22333, %f15171, %f22453;
	@%p2342 bra 	$L__BB0_2219;
	setp.eq.s32 	%p2343, %r3, 23;
	ld.shared.f32 	%f15172, [_ZZ32flash_attention_v2_causal_kernelILi64ELi64ELi64EEvPKfS1_S1_PfiiiifE8K_shared+8408];
	fma.rn.f32 	%f22453, %f22332, %f15172, %f22453;
	@%p2343 bra 	$L__BB0_2219;
	setp.eq.s32 	%p2344, %r3, 24;
	ld.shared.f32 	%f15173, [_ZZ32flash_attention_v2_causal_kernelILi64ELi64ELi64EEvPKfS1_S1_PfiiiifE8K_shared+8412];
	fma.rn.f32 	%f22453, %f22331, %f15173, %f22453;
	@%p2344 bra 	$L__BB0_2219;
	setp.eq.s32 	%p2345, %r3, 25;
	ld.shared.f32 	%f15174, [_ZZ32flash_attention_v2_causal_kernelILi64ELi64ELi64EEvPKfS1_S1_PfiiiifE8K_shared+8416];
	fma.rn.f32 	%f22453, %f22330, %f15174, %f22453;
	@%p2345 bra 	$L__BB0_2219;
	setp.eq.s32 	%p2346, %r3, 26;
	ld.shared.f32 	%f15175, [_ZZ32flash_attention_v2_causal_kernelILi64ELi64ELi64EEvPKfS1_S1_PfiiiifE8K_shared+8420];
	fma.rn.f32 	%f22453, %f22329, %f15175, %f22453;
	@%p2346 bra 	$L__BB0_2219;
	setp.eq.s32 	%p2347, %r3, 27;
	ld.shared.f32 	%f15176, [_ZZ32flash_attention_v2_causal_kernelILi64ELi64ELi64EEvPKfS1_S1_PfiiiifE8K_shared+8424];
	fma.rn.f32 	%f22453, %f22328, %f15176, %f22453;
	@%p2347 bra 	$L__BB0_2219;
	setp.eq.s32 	%p2348, %r3, 28;
	ld.shared.f32 	%f15177, [_ZZ32flash_attention_v2_causal_kernelILi64ELi64ELi64EEvPKfS1_S1_PfiiiifE8K_shared+8428];
	fma.rn.f32 	%f22453, %f22327, %f15177, %f22453;
	@%p2348 bra 	$L__BB0_2219;
	setp.eq.s32 	%p2349, %r3, 29;
	ld.shared.f32 	%f15178, [_ZZ32flash_attention_v2_causal_kernelILi64ELi64ELi64EEvPKfS1_S1_PfiiiifE8K_shared+8432];
	fma.rn.f32 	%f22453, %f22326, %f15178, %f22453;
	@%p2349 bra 	$L__BB0_2219;
	setp.eq.s32 	%p2350, %r3, 30;
	ld.shared.f32 	%f15179, [_ZZ32flash_attention_v2_causal_kernelILi64ELi64ELi64EEvPKfS1_S1_PfiiiifE8K_shared+8436];
	fma.rn.f32 	%f22453, %f22325, %f15179, %f22453;
	@%p2350 bra 	$L__BB0_2219;
	setp.eq.s32 	%p2351, %r3, 31;
	ld.shared.f32 	%f15180, [_ZZ32flash_attention_v2_causal_kernelILi64ELi64ELi64EEvPKfS1_S1_PfiiiifE8K_shared+8440];
	fma.rn.f32 	%f22453, %f22324, %f15180, %f22453;
	@%p2351 bra 	$L__BB0_2219;
	setp.eq.s32 	%p2352, %r3, 32;
	ld.shared.f32 	%f15181, [_ZZ32flash_attention_v2_causal_kernelILi64ELi64ELi64EEvPKfS1_S1_PfiiiifE8K_shared+8444];
	fma.rn.f32 	%f22453, %f22323, %f15181, %f22453;
	@%p2352 bra 	$L__BB0_2219;
	setp.eq.s32 	%p2353, %r3, 33;
	ld.shared.f32 	%f15182, [_ZZ32flash_attention_v2_causal_kernelILi64ELi64ELi64EEvPKfS1_S1_PfiiiifE8K_shared+8448];
	fma.rn.f32 	%f22453, %f22322, %f15182, %f22453;
	@%p2353 bra 	$L__BB0_2219;
	setp.eq.s32 	%p2354, %r3, 34;
	ld.shared.f32 	%f15183, [_ZZ32flash_attention_v2_causal_kernelILi64ELi64ELi64EEvPKfS1_S1_PfiiiifE8K_shared+8452];
	fma.rn.f32 	%f22453, %f22321, %f15183, %f22453;
	@%p2354 bra 	$L__BB0_2219;
	setp.eq.s32 	%p2355, %r3, 35;
	ld.shared.f32 	%f15184, [_ZZ32flash_attention_v2_causal_kernelILi64ELi64ELi64EEvPKfS1_S1_PfiiiifE8K_shared+8456];
	fma.rn.f32 	%f22453, %f22320, %f15184, %f22453;
	@%p2355 bra 	$L__BB0_2219;
	setp.eq.s32 	%p2356, %r3, 36;
	ld.shared.f32 	%f15185, [_ZZ32flash_attention_v2_causal_kernelILi64ELi64ELi64EEvPKfS1_S1_PfiiiifE8K_shared+8460];
	fma.rn.f32 	%f22453, %f22319, %f15185, %f22453;
	@%p2356 bra 	$L__BB0_2219;
	setp.eq.s32 	%p2357, %r3, 37;
	ld.shared.f32 	%f15186, [_ZZ32flash_attention_v2_causal_kernelILi64ELi64ELi64EEvPKfS1_S1_PfiiiifE8K_shared+8464];
	fma.rn.f32 	%f22453, %f22318, %f15186, %f22453;
	@%p2357 bra 	$L__BB0_2219;
	setp.eq.s32 	%p2358, %r3, 38;
	ld.shared.f32 	%f15187, [_ZZ32flash_attention_v2_causal_kernelILi64ELi64ELi64EEvPKfS1_S1_PfiiiifE8K_shared+8468];
	fma.rn.f32 	%f22453, %f22317, %f15187, %f22453;
	@%p2358 bra 	$L__BB0_2219;
	setp.eq.s32 	%p2359, %r3, 39;
	ld.shared.f32 	%f15188, [_ZZ32flash_attention_v2_causal_kernelILi64ELi64ELi64EEvPKfS1_S1_PfiiiifE8K_shared+8472];
	fma.rn.f32 	%f22453, %f22316, %f15188, %f22453;
	@%p2359 bra 	$L__BB0_2219;
	setp.eq.s32 	%p2360, %r3, 40;
	ld.shared.f32 	%f15189, [_ZZ32flash_attention_v2_causal_kernelILi64ELi64ELi64EEvPKfS1_S1_PfiiiifE8K_shared+8476];
	fma.rn.f32 	%f22453, %f22315, %f15189, %f22453;
	@%p2360 bra 	$L__BB0_2219;
	setp.eq.s32 	%p2361, %r3, 41;
	ld.shared.f32 	%f15190, [_ZZ32flash_attention_v2_causal_kernelILi64ELi64ELi64EEvPKfS1_S1_PfiiiifE8K_shared+8480];
	fma.rn.f32 	%f22453, %f22314, %f15190, %f22453;
	@%p2361 bra 	$L__BB0_2219;
	setp.eq.s32 	%p2362, %r3, 42;
	ld.shared.f32 	%f15191, [_ZZ32flash_attention_v2_causal_kernelILi64ELi64ELi64EEvPKfS1_S1_PfiiiifE8K_shared+8484];
	fma.rn.f32 	%f22453, %f22313, %f15191, %f22453;
	@%p2362 bra 	$L__BB0_2219;
	setp.eq.s32 	%p2363, %r3, 43;
	ld.shared.f32 	%f15192, [_ZZ32flash_attention_v2_causal_kernelILi64ELi64ELi64EEvPKfS1_S1_PfiiiifE8K_shared+8488];
	fma.rn.f32 	%f22453, %f22312, %f15192, %f22453;
	@%p2363 bra 	$L__BB0_2219;
	setp.eq.s32 	%p2364, %r3, 44;
	ld.shared.f32 	%f15193, [_ZZ32flash_attention_v2_causal_kernelILi64ELi64ELi64EEvPKfS1_S1_PfiiiifE8K_shared+8492];
	fma.rn.f32 	%f22453, %f22311, %f15193, %f22453;
	@%p2364 bra 	$L__BB0_2219;
	setp.eq.s32 	%p2365, %r3, 45;
	ld.shared.f32 	%f15194, [_ZZ32flash_attention_v2_causal_kernelILi64ELi64ELi64EEvPKfS1_S1_PfiiiifE8K_shared+8496];
	fma.rn.f32 	%f22453, %f22310, %f15194, %f22453;
	@%p2365 bra 	$L__BB0_2219;
	setp.eq.s32 	%p2366, %r3, 46;
	ld.shared.f32 	%f15195, [_ZZ32flash_attention_v2_causal_kernelILi64ELi64ELi64EEvPKfS1_S1_PfiiiifE8K_shared+8500];
	fma.rn.f32 	%f22453, %f22309, %f15195, %f22453;
	@%p2366 bra 	$L__BB0_2219;
	setp.eq.s32 	%p2367, %r3, 47;
	ld.shared.f32 	%f15196, [_ZZ32flash_attention_v2_causal_kernelILi64ELi64ELi64EEvPKfS1_S1_PfiiiifE8K_shared+8504];
	fma.rn.f32 	%f22453, %f22308, %f15196, %f22453;
	@%p2367 bra 	$L__BB0_2219;
	setp.eq.s32 	%p2368, %r3, 48;
	ld.shared.f32 	%f15197, [_ZZ32flash_attention_v2_causal_kernelILi64ELi64ELi64EEvPKfS1_S1_PfiiiifE8K_shared+8508];
	fma.rn.f32 	%f22453, %f22307, %f15197, %f22453;
	@%p2368 bra 	$L__BB0_2219;
	setp.eq.s32 	%p2369, %r3, 49;
	ld.shared.f32 	%f15198, [_ZZ32flash_attention_v2_causal_kernelILi64ELi64ELi64EEvPKfS1_S1_PfiiiifE8K_shared+8512];
	fma.rn.f32 	%f22453, %f22306, %f15198, %f22453;
	@%p2369 bra 	$L__BB0_2219;
	setp.eq.s32 	%p2370, %r3, 50;
	ld.shared.f32 	%f15199, [_ZZ32flash_attention_v2_causal_kernelILi64ELi64ELi64EEvPKfS1_S1_PfiiiifE8K_shared+8516];
	fma.rn.f32 	%f22453, %f22305, %f15199, %f22453;
	@%p2370 bra 	$L__BB0_2219;
	setp.eq.s32 	%p2371, %r3, 51;
	ld.shared.f32 	%f15200, [_ZZ32flash_attention_v2_causal_kernelILi64ELi64ELi64EEvPKfS1_S1_PfiiiifE8K_shared+8520];
	fma.rn.f32 	%f22453, %f22304, %f15200, %f22453;
	@%p2371 bra 	$L__BB0_2219;
	setp.eq.s32 	%p2372, %r3, 52;
	ld.shared.f32 	%f15201, [_ZZ32flash_attention_v2_causal_kernelILi64ELi64ELi64EEvPKfS1_S1_PfiiiifE8K_shared+8524];
	fma.rn.f32 	%f22453, %f22303, %f15201, %f22453;
	@%p2372 bra 	$L__BB0_2219;
	setp.eq.s32 	%p2373, %r3, 53;
	ld.shared.f32 	%f15202, [_ZZ32flash_attention_v2_causal_kernelILi64ELi64ELi64EEvPKfS1_S1_PfiiiifE8K_shared+8528];
	fma.rn.f32 	%f22453, %f22302, %f15202, %f22453;
	@%p2373 bra 	$L__BB0_2219;
	setp.eq.s32 	%p2374, %r3, 54;
	ld.shared.f32 	%f15203, [_ZZ32flash_attention_v2_causal_kernelILi64ELi64ELi64EEvPKfS1_S1_PfiiiifE8K_shared+8532];
	fma.rn.f32 	%f22453, %f22301, %f15203, %f22453;
	@%p2374 bra 	$L__BB0_2219;
	setp.eq.s32 	%p2375, %r3, 55;
	ld.shared.f32 	%f15204, [_ZZ32flash_attention_v2_causal_kernelILi64ELi64ELi64EEvPKfS1_S1_PfiiiifE8K_shared+8536];
	fma.rn.f32 	%f22453, %f22300, %f15204, %f22453;
	@%p2375 bra 	$L__BB0_2219;
	setp.eq.s32 	%p2376, %r3, 56;
	ld.shared.f32 	%f15205, [_ZZ32flash_attention_v2_causal_kernelILi64ELi64ELi64EEvPKfS1_S1_PfiiiifE8K_shared+8540];
	fma.rn.f32 	%f22453, %f22299, %f15205, %f22453;
	@%p2376 bra 	$L__BB0_2219;
	setp.eq.s32 	%p2377, %r3, 57;
	ld.shared.f32 	%f15206, [_ZZ32flash_attention_v2_causal_kernelILi64ELi64ELi64EEvPKfS1_S1_PfiiiifE8K_shared+8544];
	fma.rn.f32 	%f22453, %f22298, %f15206, %f22453;
	@%p2377 bra 	$L__BB0_2219;
	setp.eq.s32 	%p2378, %r3, 58;
	ld.shared.f32 	%f15207, [_ZZ32flash_attention_v2_causal_kernelILi64ELi64ELi64EEvPKfS1_S1_PfiiiifE8K_shared+8548];
	fma.rn.f32 	%f22453, %f22297, %f15207, %f22453;
	@%p2378 bra 	$L__BB0_2219;
	setp.eq.s32 	%p2379, %r3, 59;
	ld.shared.f32 	%f15208, [_ZZ32flash_attention_v2_causal_kernelILi64ELi64ELi64EEvPKfS1_S1_PfiiiifE8K_shared+8552];
	fma.rn.f32 	%f22453, %f22296, %f15208, %f22453;
	@%p2379 bra 	$L__BB0_2219;
	setp.eq.s32 	%p2380, %r3, 60;
	ld.shared.f32 	%f15209, [_ZZ32flash_attention_v2_causal_kernelILi64ELi64ELi64EEvPKfS1_S1_PfiiiifE8K_shared+8556];
	fma.rn.f32 	%f22453, %f22295, %f15209, %f22453;
	@%p2380 bra 	$L__BB0_2219;
	setp.eq.s32 	%p2381, %r3, 61;
	ld.shared.f32 	%f15210, [_ZZ32flash_attention_v2_causal_kernelILi64ELi64ELi64EEvPKfS1_S1_PfiiiifE8K_shared+8560];
	fma.rn.f32 	%f22453, %f22294, %f15210, %f22453;
	@%p2381 bra 	$L__BB0_2219;
	setp.eq.s32 	%p2382, %r3, 62;
	ld.shared.f32 	%f15211, [_ZZ32flash_attention_v2_causal_kernelILi64ELi64ELi64EEvPKfS1_S1_PfiiiifE8K_shared+8564];
	fma.rn.f32 	%f22453, %f22293, %f15211, %f22453;
	@%p2382 bra 	$L__BB0_2219;
	setp.eq.s32 	%p2383, %r3, 63;
	ld.shared.f32 	%f15212, [_ZZ32flash_attention_v2_causal_kernelILi64ELi64ELi64EEvPKfS1_S1_PfiiiifE8K_shared+8568];
	fma.rn.f32 	%f22453, %f22292, %f15212, %f22453;
	@%p2383 bra 	$L__BB0_2219;
	ld.shared.f32 	%f15213, [_ZZ32flash_attention_v2_causal_kernelILi64ELi64ELi64EEvPKfS1_S1_PfiiiifE8K_shared+8572];
	fma.rn.f32 	%f22453, %f22291, %f15213, %f22453;
$L__BB0_2219:
	ld.param.u32 	%r1351, [_Z32flash_attention_v2_causal_kernelILi64ELi64ELi64EEvPKfS1_S1_Pfiiiif_param_6];
	shl.b32 	%r390, %r1581, 6;
	or.b32  	%r391, %r390, 33;
	setp.ge.s32 	%p2384, %r391, %r1351;
	mov.u32 	%r392, %ctaid.x;
	shl.b32 	%r393, %r392, 6;
	mov.u32 	%r394, %tid.x;
	and.b32  	%r395, %r394, 63;
	or.b32  	%r396, %r393, %r395;
	setp.gt.u32 	%p2385, %r391, %r396;
	mov.f32 	%f22454, 0fFF7FFFFF;
	or.pred  	%p2386, %p2384, %p2385;
	@%p2386 bra 	$L__BB0_2284;
	ld.param.u32 	%r1483, [_Z32flash_attention_v2_causal_kernelILi64ELi64ELi64EEvPKfS1_S1_Pfiiiif_param_7];
	setp.eq.s32 	%p2387, %r1483, 1;
	ld.shared.f32 	%f15215, [_ZZ32flash_attention_v2_causal_kernelILi64ELi64ELi64EEvPKfS1_S1_PfiiiifE8K_shared+8580];
	fma.rn.f32 	%f22454, %f22354, %f15215, 0f00000000;
	@%p2387 bra 	$L__BB0_2284;
	setp.eq.s32 	%p2388, %r3, 2;
	ld.shared.f32 	%f15216, [_ZZ32flash_attention_v2_causal_kernelILi64ELi64ELi64EEvPKfS1_S1_PfiiiifE8K_shared+8584];
	fma.rn.f32 	%f22454, %f22353, %f15216, %f22454;
	@%p2388 bra 	$L__BB0_2284;
	setp.eq.s32 	%p2389, %r3, 3;
	ld.shared.f32 	%f15217, [_ZZ32flash_attention_v2_causal_kernelILi64ELi64ELi64EEvPKfS1_S1_PfiiiifE8K_shared+8588];
	fma.rn.f32 	%f22454, %f22352, %f15217, %f22454;
	@%p2389 bra 	$L__BB0_2284;
	setp.eq.s32 	%p2390, %r3, 4;
	ld.shared.f32 	%f15218, [_ZZ32flash_attention_v2_causal_kernelILi64ELi64ELi64EEvPKfS1_S1_PfiiiifE8K_shared+8592];
	fma.rn.f32 	%f22454, %f22351, %f15218, %f22454;
	@%p2390 bra 	$L__BB0_2284;
	setp.eq.s32 	%p2391, %r3, 5;
	ld.shared.f32 	%f15219, [_ZZ32flash_attention_v2_causal_kernelILi64ELi64ELi64EEvPKfS1_S1_PfiiiifE8K_shared+8596];
	fma.rn.f32 	%f22454, %f22350, %f15219, %f22454;
	@%p2391 bra 	$L__BB0_2284;
	setp.eq.s32 	%p2392, %r3, 6;
	ld.shared.f32 	%f15220, [_ZZ32flash_attention_v2_causal_kernelILi64ELi64ELi64EEvPKfS1_S1_PfiiiifE8K_shared+8600];
	fma.rn.f32 	%f22454, %f22349, %f15220, %f22454;
	@%p2392 bra 	$L__BB0_2284;
	setp.eq.s32 	%p2393, %r3, 7;
	ld.shared.f32 	%f15221, [_ZZ32flash_attention_v2_causal_kernelILi64ELi64ELi64EEvPKfS1_S1_PfiiiifE8K_shared+8604];
	fma.rn.f32 	%f22454, %f22348, %f15221, %f22454;
	@%p2393 bra 	$L__BB0_2284;
	setp.eq.s32 	%p2394, %r3, 8;
	ld.shared.f32 	%f15222, [_ZZ32flash_attention_v2_causal_kernelILi64ELi64ELi64EEvPKfS1_S1_PfiiiifE8K_shared+8608];
	fma.rn.f32 	%f22454, %f22347, %f15222, %f22454;
	@%p2394 bra 	$L__BB0_2284;
	setp.eq.s32 	%p2395, %r3, 9;
	ld.shared.f32 	%f15223, [_ZZ32flash_attention_v2_causal_kernelILi64ELi64ELi64EEvPKfS1_S1_PfiiiifE8K_shared+8612];
	fma.rn.f32 	%f22454, %f22346, %f15223, %f22454;
	@%p2395 bra 	$L__BB0_2284;
	setp.eq.s32 	%p2396, %r3, 10;
	ld.shared.f32 	%f15224, [_ZZ32flash_attention_v2_causal_kernelILi64ELi64ELi64EEvPKfS1_S1_PfiiiifE8K_shared+8616];
	fma.rn.f32 	%f22454, %f22345, %f15224, %f22454;
	@%p2396 bra 	$L__BB0_2284;
	setp.eq.s32 	%p2397, %r3, 11;
	ld.shared.f32 	%f15225, [_ZZ32flash_attention_v2_causal_kernelILi64ELi64ELi64EEvPKfS1_S1_PfiiiifE8K_shared+8620];
	fma.rn.f32 	%f22454, %f22344, %f15225, %f22454;
	@%p2397 bra 	$L__BB0_2284;
	setp.eq.s32 	%p2398, %r3, 12;
	ld.shared.f32 	%f15226, [_ZZ32flash_attention_v2_causal_kernelILi64ELi64ELi64EEvPKfS1_S1_PfiiiifE8K_shared+8624];
	fma.rn.f32 	%f22454, %f22343, %f15226, %f22454;
	@%p2398 bra 	$L__BB0_2284;
	setp.eq.s32 	%p2399, %r3, 13;
	ld.shared.f32 	%f15227, [_ZZ32flash_attention_v2_causal_kernelILi64ELi64ELi64EEvPKfS1_S1_PfiiiifE8K_shared+8628];
	fma.rn.f32 	%f22454, %f22342, %f15227, %f22454;
	@%p2399 bra 	$L__BB0_2284;
	setp.eq.s32 	%p2400, %r3, 14;
	ld.shared.f32 	%f15228, [_ZZ32flash_attention_v2_causal_kernelILi64ELi64ELi64EEvPKfS1_S1_PfiiiifE8K_shared+8632];
	fma.rn.f32 	%f22454, %f22341, %f15228, %f22454;
	@%p2400 bra 	$L__BB0_2284;
	setp.eq.s32 	%p2401, %r3, 15;
	ld.shared.f32 	%f15229, [_ZZ32flash_attention_v2_causal_kernelILi64ELi64ELi64EEvPKfS1_S1_PfiiiifE8K_shared+8636];
	fma.rn.f32 	%f22454, %f22340, %f15229, %f22454;
	@%p2401 bra 	$L__BB0_2284;
	setp.eq.s32 	%p2402, %r3, 16;
	ld.shared.f32 	%f15230, [_ZZ32flash_attention_v2_causal_kernelILi64ELi64ELi64EEvPKfS1_S1_PfiiiifE8K_shared+8640];
	fma.rn.f32 	%f22454, %f22339, %f15230, %f22454;
	@%p2402 bra 	$L__BB0_2284;
	setp.eq.s32 	%p2403, %r3, 17;
	ld.shared.f32 	%f15231, [_ZZ32flash_attention_v2_causal_kernelILi64ELi64ELi64EEvPKfS1_S1_PfiiiifE8K_shared+8644];
	fma.rn.f32 	%f22454, %f22338, %f15231, %f22454;
	@%p2403 bra 	$L__BB0_2284;
	setp.eq.s32 	%p2404, %r3, 18;
	ld.shared.f32 	%f15232, [_ZZ32flash_attention_v2_causal_kernelILi64ELi64ELi64EEvPKfS1_S1_PfiiiifE8K_shared+8648];
	fma.rn.f32 	%f22454, %f22337, %f15232, %f22454;
	@%p2404 bra 	$L__BB0_2284;
	setp.eq.s32 	%p2405, %r3, 19;
	ld.shared.f32 	%f15233, [_ZZ32flash_attention_v2_causal_kernelILi64ELi64ELi64EEvPKfS1_S1_PfiiiifE8K_shared+8652];
	fma.rn.f32 	%f22454, %f22336, %f15233, %f22454;
	@%p2405 bra 	$L__BB0_2284;
	setp.eq.s32 	%p2406, %r3, 20;
	ld.shared.f32 	%f15234, [_ZZ32flash_attention_v2_causal_kernelILi64ELi64ELi64EEvPKfS1_S1_PfiiiifE8K_shared+8656];
	fma.rn.f32 	%f22454, %f22335, %f15234, %f22454;
	@%p2406 bra 	$L__BB0_2284;
	setp.eq.s32 	%p2407, %r3, 21;
	ld.shared.f32 	%f15235, [_ZZ32flash_attention_v2_causal_kernelILi64ELi64ELi64EEvPKfS1_S1_PfiiiifE8K_shared+8660];
	fma.rn.f32 	%f22454, %f22334, %f15235, %f22454;
	@%p2407 bra 	$L__BB0_2284;
	setp.eq.s32 	%p2408, %r3, 22;
	ld.shared.f32 	%f15236, [_ZZ32flash_attention_v2_causal_kernelILi64ELi64ELi64EEvPKfS1_S1_PfiiiifE8K_shared+8664];
	fma.rn.f32 	%f22454, %f22333, %f15236, %f22454;
	@%p2408 bra 	$L__BB0_2284;
	setp.eq.s32 	%p2409, %r3, 23;
	ld.shared.f32 	%f15237, [_ZZ32flash_attention_v2_causal_kernelILi64ELi64ELi64EEvPKfS1_S1_PfiiiifE8K_shared+8668];
	fma.rn.f32 	%f22454, %f22332, %f15237, %f22454;
	@%p2409 bra 	$L__BB0_2284;
	setp.eq.s32 	%p2410, %r3, 24;
	ld.shared.f32 	%f15238, [_ZZ32flash_attention_v2_causal_kernelILi64ELi64ELi64EEvPKfS1_S1_PfiiiifE8K_shared+8672];
	fma.rn.f32 	%f22454, %f22331, %f15238, %f22454;
	@%p2410 bra 	$L__BB0_2284;
	setp.eq.s32 	%p2411, %r3, 25;
	ld.shared.f32 	%f15239, [_ZZ32flash_attention_v2_causal_kernelILi64ELi64ELi64EEvPKfS1_S1_PfiiiifE8K_shared+8676];
	fma.rn.f32 	%f22454, %f22330, %f15239, %f22454;
	@%p2411 bra 	$L__BB0_2284;
	setp.eq.s32 	%p2412, %r3, 26;
	ld.shared.f32 	%f15240, [_ZZ32flash_attention_v2_causal_kernelILi64ELi64ELi64EEvPKfS1_S1_PfiiiifE8K_shared+8680];
	fma.rn.f32 	%f22454, %f22329, %f15240, %f22454;
	@%p2412 bra 	$L__BB0_2284;
	setp.eq.s32 	%p2413, %r3, 27;
	ld.shared.f32 	%f15241, [_ZZ32flash_attention_v2_causal_kernelILi64ELi64ELi64EEvPKfS1_S1_PfiiiifE8K_shared+8684];
	fma.rn.f32 	%f22454, %f22328, %f15241, %f22454;
	@%p2413 bra 	$L__BB0_2284;
	setp.eq.s32 	%p2414, %r3, 28;
	ld.shared.f32 	%f15242, [_ZZ32flash_attention_v2_causal_kernelILi64ELi64ELi64EEvPKfS1_S1_PfiiiifE8K_shared+8688];
	fma.rn.f32 	%f22454, %f22327, %f15242, %f22454;
	@%p2414 bra 	$L__BB0_2284;
	setp.eq.s32 	%p2415, %r3, 29;
	ld.shared.f32 	%f15243, [_ZZ32flash_attention_v2_causal_kernelILi64ELi64ELi64EEvPKfS1_S1_PfiiiifE8K_shared+8692];
	fma.rn.f32 	%f22454, %f22326, %f15243, %f22454;
	@%p2415 bra 	$L__BB0_2284;
	setp.eq.s32 	%p2416, %r3, 30;
	ld.shared.f32 	%f15244, [_ZZ32flash_attention_v2_causal_kernelILi64ELi64ELi64EEvPKfS1_S1_PfiiiifE8K_shared+8696];
	fma.rn.f32 	%f22454, %f22325, %f15244, %f22454;
	@%p2416 bra 	$L__BB0_2284;
	setp.eq.s32 	%p2417, %r3, 31;
	ld.shared.f32 	%f15245, [_ZZ32flash_attention_v2_causal_kernelILi64ELi64ELi64EEvPKfS1_S1_PfiiiifE8K_shared+8700];
	fma.rn.f32 	%f22454, %f22324, %f15245, %f22454;
	@%p2417 bra 	$L__BB0_2284;
	setp.eq.s32 	%p2418, %r3, 32;
	ld.shared.f32 	%f15246, [_ZZ32flash_attention_v2_causal_kernelILi64ELi64ELi64EEvPKfS1_S1_PfiiiifE8K_shared+8704];
	fma.rn.f32 	%f22454, %f22323, %f15246, %f22454;
	@%p2418 bra 	$L__BB0_2284;
	setp.eq.s32 	%p2419, %r3, 33;
	ld.shared.f32 	%f15247, [_ZZ32flash_attention_v2_causal_kernelILi64ELi64ELi64EEvPKfS1_S1_PfiiiifE8K_shared+8708];
	fma.rn.f32 	%f22454, %f22322, %f15247, %f22454;
	@%p2419 bra 	$L__BB0_2284;
	setp.eq.s32 	%p2420, %r3, 34;
	ld.shared.f32 	%f15248, [_ZZ32flash_attention_v2_causal_kernelILi64ELi64ELi64EEvPKfS1_S1_PfiiiifE8K_shared+8712];
	fma.rn.f32 	%f22454, %f22321, %f15248, %f22454;
	@%p2420 bra 	$L__BB0_2284;
	setp.eq.s32 	%p2421, %r3, 35;
	ld.shared.f32 	%f15249, [_ZZ32flash_attention_v2_causal_kernelILi64ELi64ELi64EEvPKfS1_S1_PfiiiifE8K_shared+8716];
	fma.rn.f32 	%f22454, %f22320, %f15249, %f22454;
	@%p2421 bra 	$L__BB0_2284;
	setp.eq.s32 	%p2422, %r3, 36;
	ld.shared.f32 	%f15250, [_ZZ32flash_attention_v2_causal_kernelILi64ELi64ELi64EEvPKfS1_S1_PfiiiifE8K_shared+8720];
	fma.rn.f32 	%f22454, %f22319, %f15250, %f22454;
	@%p2422 bra 	$L__BB0_2284;
	setp.eq.s32 	%p2423, %r3, 37;
	ld.shared.f32 	%f15251, [_ZZ32flash_attention_v2_causal_kernelILi64ELi64ELi64EEvPKfS1_S1_PfiiiifE8K_shared+8724];
	fma.rn.f32 	%f22454, %f22318, %f15251, %f22454;
	@%p2423 bra 	$L__BB0_2284;
	setp.eq.s32 	%p2424, %r3, 38;
	ld.shared.f32 	%f15252, [_ZZ32flash_attention_v2_causal_kernelILi64ELi64ELi64EEvPKfS1_S1_PfiiiifE8K_shared+8728];
	fma.rn.f32 	%f22454, %f22317, %f15252, %f22454;
	@%p2424 bra 	$L__BB0_2284;
	setp.eq.s32 	%p2425, %r3, 39;
	ld.shared.f32 	%f15253, [_ZZ32flash_attention_v2_causal_kernelILi64ELi64ELi64EEvPKfS1_S1_PfiiiifE8K_shared+8732];
	fma.rn.f32 	%f22454, %f22316, %f15253, %f22454;
	@%p2425 bra 	$L__BB0_2284;
	setp.eq.s32 	%p2426, %r3, 40;
	ld.shared.f32 	%f15254, [_ZZ32flash_attention_v2_causal_kernelILi64ELi64ELi64EEvPKfS1_S1_PfiiiifE8K_shared+8736];
	fma.rn.f32 	%f22454, %f22315, %f15254, %f22454;
	@%p2426 bra 	$L__BB0_2284;
	setp.eq.s32 	%p2427, %r3, 41;
	ld.shared.f32 	%f15255, [_ZZ32flash_attention_v2_causal_kernelILi64ELi64ELi64EEvPKfS1_S1_PfiiiifE8K_shared+8740];
	fma.rn.f32 	%f22454, %f22314, %f15255, %f22454;
	@%p2427 bra 	$L__BB0_2284;
	setp.eq.s32 	%p2428, %r3, 42;
	ld.shared.f32 	%f15256, [_ZZ32flash_attention_v2_causal_kernelILi64ELi64ELi64EEvPKfS1_S1_PfiiiifE8K_shared+8744];
	fma.rn.f32 	%f22454, %f22313, %f15256, %f22454;
	@%p2428 bra 	$L__BB0_2284;
	setp.eq.s32 	%p2429, %r3, 43;
	ld.shared.f32 	%f15257, [_ZZ32flash_attention_v2_causal_kernelILi64ELi64ELi64EEvPKfS1_S1_PfiiiifE8K_shared+8748];
	fma.rn.f32 	%f22454, %f22312, %f15257, %f22454;
	@%p2429 bra 	$L__BB0_2284;
	setp.eq.s32 	%p2430, %r3, 44;
	ld.shared.f32 	%f15258, [_ZZ32flash_attention_v2_causal_kernelILi64ELi64ELi64EEvPKfS1_S1_PfiiiifE8K_shared+8752];
	fma.rn.f32 	%f22454, %f22311, %f15258, %f22454;
	@%p2430 bra 	$L__BB0_2284;
	setp.eq.s32 	%p2431, %r3, 45;
	ld.shared.f32 	%f15259, [_ZZ32flash_attention_v2_causal_kernelILi64ELi64ELi64EEvPKfS1_S1_PfiiiifE8K_shared+8756];
	fma.rn.f32 	%f22454, %f22310, %f15259, %f22454;
	@%p2431 bra 	$L__BB0_2284;
	setp.eq.s32 	%p2432, %r3, 46;
	ld.shared.f32 	%f15260, [_ZZ32flash_attention_v2_causal_kernelILi64ELi64ELi64EEvPKfS1_S1_PfiiiifE8K_shared+8760];
	fma.rn.f32 	%f22454, %f22309, %f15260, %f22454;
	@%p2432 bra 	$L__BB0_2284;
	setp.eq.s32 	%p2433, %r3, 47;
	ld.shared.f32 	%f15261, [_ZZ32flash_attention_v2_causal_kernelILi64ELi64ELi64EEvPKfS1_S1_PfiiiifE8K_shared+8764];
	fma.rn.f32 	%f22454, %f22308, %f15261, %f22454;
	@%p2433 bra 	$L__BB0_2284;
	setp.eq.s32 	%p2434, %r3, 48;
	ld.shared.f32 	%f15262, [_ZZ32flash_attention_v2_causal_kernelILi64ELi64ELi64EEvPKfS1_S1_PfiiiifE8K_shared+8768];
	fma.rn.f32 	%f22454, %f22307, %f15262, %f22454;
	@%p2434 bra 	$L__BB0_2284;
	setp.eq.s32 	%p2435, %r3, 49;
	ld.shared.f32 	%f15263, [_ZZ32flash_attention_v2_causal_kernelILi64ELi64ELi64EEvPKfS1_S1_PfiiiifE8K_shared+8772];
	fma.rn.f32 	%f22454, %f22306, %f15263, %f22454;
	@%p2435 bra 	$L__BB0_2284;
	setp.eq.s32 	%p2436, %r3, 50;
	ld.shared.f32 	%f15264, [_ZZ32flash_attention_v2_causal_kernelILi64ELi64ELi64EEvPKfS1_S1_PfiiiifE8K_shared+8776];
	fma.rn.f32 	%f22454, %f22305, %f15264, %f22454;
	@%p2436 bra 	$L__BB0_2284;
	setp.eq.s32 	%p2437, %r3, 51;
	ld.shared.f32 	%f15265, [_ZZ32flash_attention_v2_causal_kernelILi64ELi64ELi64EEvPKfS1_S1_PfiiiifE8K_shared+8780];
	fma.rn.f32 	%f22454, %f22304, %f15265, %f22454;
	@%p2437 bra 	$L__BB0_2284;
	setp.eq.s32 	%p2438, %r3, 52;
	ld.shared.f32 	%f15266, [_ZZ32flash_attention_v2_causal_kernelILi64ELi64ELi64EEvPKfS1_S1_PfiiiifE8K_shared+8784];
	fma.rn.f32 	%f22454, %f22303, %f15266, %f22454;
	@%p2438 bra 	$L__BB0_2284;
	setp.eq.s32 	%p2439, %r3, 53;
	ld.shared.f32 	%f15267, [_ZZ32flash_attention_v2_causal_kernelILi64ELi64ELi64EEvPKfS1_S1_PfiiiifE8K_shared+8788];
	fma.rn.f32 	%f22454, %f22302, %f15267, %f22454;
	@%p2439 bra 	$L__BB0_2284;
	setp.eq.s32 	%p2440, %r3, 54;
	ld.shared.f32 	%f15268, [_ZZ32flash_attention_v2_causal_kernelILi64ELi64ELi64EEvPKfS1_S1_PfiiiifE8K_shared+8792];
	fma.rn.f32 	%f22454, %f22301, %f15268, %f22454;
	@%p2440 bra 	$L__BB0_2284;
	setp.eq.s32 	%p2441, %r3, 55;
	ld.shared.f32 	%f15269, [_ZZ32flash_attention_v2_causal_kernelILi64ELi64ELi64EEvPKfS1_S1_PfiiiifE8K_shared+8796];
	fma.rn.f32 	%f22454, %f22300, %f15269, %f22454;
	@%p2441 bra 	$L__BB0_2284;
	setp.eq.s32 	%p2442, %r3, 56;
	ld.shared.f32 	%f15270, [_ZZ32flash_attention_v2_causal_kernelILi64ELi64ELi64EEvPKfS1_S1_PfiiiifE8K_shared+8800];
	fma.rn.f32 	%f22454, %f22299, %f15270, %f22454;
	@%p2442 bra 	$L__BB0_2284;
	setp.eq.s32 	%p2443, %r3, 57;
	ld.shared.f32 	%f15271, [_ZZ32flash_attention_v2_causal_kernelILi64ELi64ELi64EEvPKfS1_S1_PfiiiifE8K_shared+8804];
	fma.rn.f32 	%f22454, %f22298, %f15271, %f22454;
	@%p2443 bra 	$L__BB0_2284;
	setp.eq.s32 	%p2444, %r3, 58;
	ld.shared.f32 	%f15272, [_ZZ32flash_attention_v2_causal_kernelILi64ELi64ELi64EEvPKfS1_S1_PfiiiifE8K_shared+8808];
	fma.rn.f32 	%f22454, %f22297, %f15272, %f22454;
	@%p2444 bra 	$L__BB0_2284;
	setp.eq.s32 	%p2445, %r3, 59;
	ld.shared.f32 	%f15273, [_ZZ32flash_attention_v2_causal_kernelILi64ELi64ELi64EEvPKfS1_S1_PfiiiifE8K_shared+8812];
	fma.rn.f32 	%f22454, %f22296, %f15273, %f22454;
	@%p2445 bra 	$L__BB0_2284;
	setp.eq.s32 	%p2446, %r3, 60;
	ld.shared.f32 	%f15274, [_ZZ32flash_attention_v2_causal_kernelILi64ELi64ELi64EEvPKfS1_S1_PfiiiifE8K_shared+8816];
	fma.rn.f32 	%f22454, %f22295, %f15274, %f22454;
	@%p2446 bra 	$L__BB0_2284;
	setp.eq.s32 	%p2447, %r3, 61;
	ld.shared.f32 	%f15275, [_ZZ32flash_attention_v2_causal_kernelILi64ELi64ELi64EEvPKfS1_S1_PfiiiifE8K_shared+8820];
	fma.rn.f32 	%f22454, %f22294, %f15275, %f22454;
	@%p2447 bra 	$L__BB0_2284;
	setp.eq.s32 	%p2448, %r3, 62;
	ld.shared.f32 	%f15276, [_ZZ32flash_attention_v2_causal_kernelILi64ELi64ELi64EEvPKfS1_S1_PfiiiifE8K_shared+8824];
	fma.rn.f32 	%f22454, %f22293, %f15276, %f22454;
	@%p2448 bra 	$L__BB0_2284;
	setp.eq.s32 	%p2449, %r3, 63;
	ld.shared.f32 	%f15277, [_ZZ32flash_attention_v2_causal_kernelILi64ELi64ELi64EEvPKfS1_S1_PfiiiifE8K_shared+8828];
	fma.rn.f32 	%f22454, %f22292, %f15277, %f22454;
	@%p2449 bra 	$L__BB0_2284;
	ld.shared.f32 	%f15278, [_ZZ32flash_attention_v2_causal_kernelILi64ELi64ELi64EEvPKfS1_S1_PfiiiifE8K_shared+8832];
	fma.rn.f32 	%f22454, %f22291, %f15278, %f22454;
$L__BB0_2284:
	ld.param.u32 	%r1352, [_Z32flash_attention_v2_causal_kernelILi64ELi64ELi64EEvPKfS1_S1_Pfiiiif_param_6];
	shl.b32 	%r398, %r1581, 6;
	or.b32  	%r399, %r398, 34;
	setp.ge.s32 	%p2450, %r399, %r1352;
	mov.u32 	%r400, %ctaid.x;
	shl.b32 	%r401, %r400, 6;
	mov.u32 	%r402, %tid.x;
	and.b32  	%r403, %r402, 63;
	or.b32  	%r404, %r401, %r403;
	setp.gt.u32 	%p2451, %r399, %r404;
	mov.f32 	%f22455, 0fFF7FFFFF;
	or.pred  	%p2452, %p2450, %p2451;
	@%p2452 bra 	$L__BB0_2349;
	ld.param.u32 	%r1484, [_Z32flash_attention_v2_causal_kernelILi64ELi64ELi64EEvPKfS1_S1_Pfiiiif_param_7];
	setp.eq.s32 	%p2453, %r1484, 1;
	ld.shared.f32 	%f15280, [_ZZ32flash_attention_v2_causal_kernelILi64ELi64ELi64EEvPKfS1_S1_PfiiiifE8K_shared+8840];
	fma.rn.f32 	%f22455, %f22354, %f15280, 0f00000000;
	@%p2453 bra 	$L__BB0_2349;
	setp.eq.s32 	%p2454, %r3, 2;
	ld.shared.f32 	%f15281, [_ZZ32flash_attention_v2_causal_kernelILi64ELi64ELi64EEvPKfS1_S1_PfiiiifE8K_shared+8844];
	fma.rn.f32 	%f22455, %f22353, %f15281, %f22455;
	@%p2454 bra 	$L__BB0_2349;
	setp.eq.s32 	%p2455, %r3, 3;
	ld.shared.f32 	%f15282, [_ZZ32flash_attention_v2_causal_kernelILi64ELi64ELi64EEvPKfS1_S1_PfiiiifE8K_shared+8848];
	fma.rn.f32 	%f22455, %f22352, %f15282, %f22455;
	@%p2455 bra 	$L__BB0_2349;
	setp.eq.s32 	%p2456, %r3, 4;
	ld.shared.f32 	%f15283, [_ZZ32flash_attention_v2_causal_kernelILi64ELi64ELi64EEvPKfS1_S1_PfiiiifE8K_shared+8852];
	fma.rn.f32 	%f22455, %f22351, %f15283, %f22455;
	@%p2456 bra 	$L__BB0_2349;
	setp.eq.s32 	%p2457, %r3, 5;
	ld.shared.f32 	%f15284, [_ZZ32flash_attention_v2_causal_kernelILi64ELi64ELi64EEvPKfS1_S1_PfiiiifE8K_shared+8856];
	fma.rn.f32 	%f22455, %f22350, %f15284, %f22455;
	@%p2457 bra 	$L__BB0_2349;
	setp.eq.s32 	%p2458, %r3, 6;
	ld.shared.f32 	%f15285, [_ZZ32flash_attention_v2_causal_kernelILi64ELi64ELi64EEvPKfS1_S1_PfiiiifE8K_shared+8860];
	fma.rn.f32 	%f22455, %f22349, %f15285, %f22455;
	@%p2458 bra 	$L__BB0_2349;
	setp.eq.s32 	%p2459, %r3, 7;
	ld.shared.f32 	%f15286, [_ZZ32flash_attention_v2_causal_kernelILi64ELi64ELi64EEvPKfS1_S1_PfiiiifE8K_shared+8864];
	fma.rn.f32 	%f22455, %f22348, %f15286, %f22455;
	@%p2459 bra 	$L__BB0_2349;
	setp.eq.s32 	%p2460, %r3, 8;
	ld.shared.f32 	%f15287, [_ZZ32flash_attention_v2_causal_kernelILi64ELi64ELi64EEvPKfS1_S1_PfiiiifE8K_shared+8868];
	fma.rn.f32 	%f22455, %f22347, %f15287, %f22455;
	@%p2460 bra 	$L__BB0_2349;
	setp.eq.s32 	%p2461, %r3, 9;
	ld.shared.f32 	%f15288, [_ZZ32flash_attention_v2_causal_kernelILi64ELi64ELi64EEvPKfS1_S1_PfiiiifE8K_shared+8872];
	fma.rn.f32 	%f22455, %f22346, %f15288, %f22455;
	@%p2461 bra 	$L__BB0_2349;
	setp.eq.s32 	%p2462, %r3, 10;
	ld.shared.f32 	%f15289, [_ZZ32flash_attention_v2_causal_kernelILi64ELi64ELi64EEvPKfS1_S1_PfiiiifE8K_shared+8876];
	fma.rn.f32 	%f22455, %f22345, %f15289, %f22455;
	@%p2462 bra 	$L__BB0_2349;
	setp.eq.s32 	%p2463, %r3, 11;
	ld.shared.f32 	%f15290, [_ZZ32flash_attention_v2_causal_kernelILi64ELi64ELi64EEvPKfS1_S1_PfiiiifE8K_shared+8880];
	fma.rn.f32 	%f22455, %f22344, %f15290, %f22455;
	@%p2463 bra 	$L__BB0_2349;
	setp.eq.s32 	%p2464, %r3, 12;
	ld.shared.f32 	%f15291, [_ZZ32flash_attention_v2_causal_kernelILi64ELi64ELi64EEvPKfS1_S1_PfiiiifE8K_shared+8884];
	fma.rn.f32 	%f22455, %f22343, %f15291, %f22455;
	@%p2464 bra 	$L__BB0_2349;
	setp.eq.s32 	%p2465, %r3, 13;
	ld.shared.f32 	%f15292, [_ZZ32flash_attention_v2_causal_kernelILi64ELi64ELi64EEvPKfS1_S1_PfiiiifE8K_shared+8888];
	fma.rn.f32 	%f22455, %f22342, %f15292, %f22455;
	@%p2465 bra 	$L__BB0_2349;
	setp.eq.s32 	%p2466, %r3, 14;
	ld.shared.f32 	%f15293, [_ZZ32flash_attention_v2_causal_kernelILi64ELi64ELi64EEvPKfS1_S1_PfiiiifE8K_shared+8892];
	fma.rn.f32 	%f22455, %f22341, %f15293, %f22455;
	@%p2466 bra 	$L__BB0_2349;
	setp.eq.s32 	%p2467, %r3, 15;
	ld.shared.f32 	%f15294, [_ZZ32flash_attention_v2_causal_kernelILi64ELi64ELi64EEvPKfS1_S1_PfiiiifE8K_shared+8896];
	fma.rn.f32 	%f22455, %f22340, %f15294, %f22455;
	@%p2467 bra 	$L__BB0_2349;
	setp.eq.s32 	%p2468, %r3, 16;
	ld.shared.f32 	%f15295, [_ZZ32flash_attention_v2_causal_kernelILi64ELi64ELi64EEvPKfS1_S1_PfiiiifE8K_shared+8900];
	fma.rn.f32 	%f22455, %f22339, %f15295, %f22455;
	@%p2468 bra 	$L__BB0_2349;
	setp.eq.s32 	%p2469, %r3, 17;
	ld.shared.f32 	%f15296, [_ZZ32flash_attention_v2_causal_kernelILi64ELi64ELi64EEvPKfS1_S1_PfiiiifE8K_shared+8904];
	fma.rn.f32 	%f22455, %f22338, %f15296, %f22455;
	@%p2469 bra 	$L__BB0_2349;
	setp.eq.s32 	%p2470, %r3, 18;
	ld.shared.f32 	%f15297, [_ZZ32flash_attention_v2_causal_kernelILi64ELi64ELi64EEvPKfS1_S1_PfiiiifE8K_shared+8908];
	fma.rn.f32 	%f22455, %f22337, %f15297, %f22455;
	@%p2470 bra 	$L__BB0_2349;
	setp.eq.s32 	%p2471, %r3, 19;
	ld.shared.f32 	%f15298, [_ZZ32flash_attention_v2_causal_kernelILi64ELi64ELi64EEvPKfS1_S1_PfiiiifE8K_shared+8912];
	fma.rn.f32 	%f22455, %f22336, %f15298, %f22455;
	@%p2471 bra 	$L__BB0_2349;
	setp.eq.s32 	%p2472, %r3, 20;
	ld.shared.f32 	%f15299, [_ZZ32flash_attention_v2_causal_kernelILi64ELi64ELi64EEvPKfS1_S1_PfiiiifE8K_shared+8916];
	fma.rn.f32 	%f22455, %f22335, %f15299, %f22455;
	@%p2472 bra 	$L__BB0_2349;
	setp.eq.s32 	%p2473, %r3, 21;
	ld.shared.f32 	%f15300, [_ZZ32flash_attention_v2_causal_kernelILi64ELi64ELi64EEvPKfS1_S1_PfiiiifE8K_shared+8920];
	fma.rn.f32 	%f22455, %f22334, %f15300, %f22455;
	@%p2473 bra 	$L__BB0_2349;
	setp.eq.s32 	%p2474, %r3, 22;
	ld.shared.f32 	%f15301, [_ZZ32flash_attention_v2_causal_kernelILi64ELi64ELi64EEvPKfS1_S1_PfiiiifE8K_shared+8924];
	fma.rn.f32 	%f22455, %f22333, %f15301, %f22455;
	@%p2474 bra 	$L__BB0_2349;
	setp.eq.s32 	%p2475, %r3, 23;
	ld.shared.f32 	%f15302, [_ZZ32flash_attention_v2_causal_kernelILi64ELi64ELi64EEvPKfS1_S1_PfiiiifE8K_shared+8928];
	fma.rn.f32 	%f22455, %f22332, %f15302, %f22455;
	@%p2475 bra 	$L__BB0_2349;
	setp.eq.s32 	%p2476, %r3, 24;
	ld.shared.f32 	%f15303, [_ZZ32flash_attention_v2_causal_kernelILi64ELi64ELi64EEvPKfS1_S1_PfiiiifE8K_shared+8932];
	fma.rn.f32 	%f22455, %f22331, %f15303, %f22455;
	@%p2476 bra 	$L__BB0_2349;
	setp.eq.s32 	%p2477, %r3, 25;
	ld.shared.f32 	%f15304, [_ZZ32flash_attention_v2_causal_kernelILi64ELi64ELi64EEvPKfS1_S1_PfiiiifE8K_shared+8936];
	fma.rn.f32 	%f22455, %f22330, %f15304, %f22455;
	@%p2477 bra 	$L__BB0_2349;
	setp.eq.s32 	%p2478, %r3, 26;
	ld.shared.f32 	%f15305, [_ZZ32flash_attention_v2_causal_kernelILi64ELi64ELi64EEvPKfS1_S1_PfiiiifE8K_shared+8940];
	fma.rn.f32 	%f22455, %f22329, %f15305, %f22455;
	@%p2478 bra 	$L__BB0_2349;
	setp.eq.s32 	%p2479, %r3, 27;
	ld.shared.f32 	%f15306, [_ZZ32flash_attention_v2_causal_kernelILi64ELi64ELi64EEvPKfS1_S1_PfiiiifE8K_shared+8944];
	fma.rn.f32 	%f22455, %f22328, %f15306, %f22455;
	@%p2479 bra 	$L__BB0_2349;
	setp.eq.s32 	%p2480, %r3, 28;
	ld.shared.f32 	%f15307, [_ZZ32flash_attention_v2_causal_kernelILi64ELi64ELi64EEvPKfS1_S1_PfiiiifE8K_shared+8948];
	fma.rn.f32 	%f22455, %f22327, %f15307, %f22455;
	@%p2480 bra 	$L__BB0_2349;
	setp.eq.s32 	%p2481, %r3, 29;
	ld.shared.f32 	%f15308, [_ZZ32flash_attention_v2_causal_kernelILi64ELi64ELi64EEvPKfS1_S1_PfiiiifE8K_shared+8952];
	fma.rn.f32 	%f22455, %f22326, %f15308, %f22455;
	@%p2481 bra 	$L__BB0_2349;
	setp.eq.s32 	%p2482, %r3, 30;
	ld.shared.f32 	%f15309, [_ZZ32flash_attention_v2_causal_kernelILi64ELi64ELi64EEvPKfS1_S1_PfiiiifE8K_shared+8956];
	fma.rn.f32 	%f22455, %f22325, %f15309, %f22455;
	@%p2482 bra 	$L__BB0_2349;
	setp.eq.s32 	%p2483, %r3, 31;
	ld.shared.f32 	%f15310, [_ZZ32flash_attention_v2_causal_kernelILi64ELi64ELi64EEvPKfS1_S1_PfiiiifE8K_shared+8960];
	fma.rn.f32 	%f22455, %f22324, %f15310, %f22455;
	@%p2483 bra 	$L__BB0_2349;
	setp.eq.s32 	%p2484, %r3, 32;
	ld.shared.f32 	%f15311, [_ZZ32flash_attention_v2_causal_kernelILi64ELi64ELi64EEvPKfS1_S1_PfiiiifE8K_shared+8964];
	fma.rn.f32 	%f22455, %f22323, %f15311, %f22455;
	@%p2484 bra 	$L__BB0_2349;
	setp.eq.s32 	%p2485, %r3, 33;
	ld.shared.f32 	%f15312, [_ZZ32flash_attention_v2_causal_kernelILi64ELi64ELi64EEvPKfS1_S1_PfiiiifE8K_shared+8968];
	fma.rn.f32 	%f22455, %f22322, %f15312, %f22455;
	@%p2485 bra 	$L__BB0_2349;
	setp.eq.s32 	%p2486, %r3, 34;
	ld.shared.f32 	%f15313, [_ZZ32flash_attention_v2_causal_kernelILi64ELi64ELi64EEvPKfS1_S1_PfiiiifE8K_shared+8972];
	fma.rn.f32 	%f22455, %f22321, %f15313, %f22455;
	@%p2486 bra 	$L__BB0_2349;
	setp.eq.s32 	%p2487, %r3, 35;
	ld.shared.f32 	%f15314, [_ZZ32flash_attention_v2_causal_kernelILi64ELi64ELi64EEvPKfS1_S1_PfiiiifE8K_shared+8976];
	fma.rn.f32 	%f22455, %f22320, %f15314, %f22455;
	@%p2487 bra 	$L__BB0_2349;
	setp.eq.s32 	%p2488, %r3, 36;
	ld.shared.f32 	%f15315, [_ZZ32flash_attention_v2_causal_kernelILi64ELi64ELi64EEvPKfS1_S1_PfiiiifE8K_shared+8980];
	fma.rn.f32 	%f22455, %f22319, %f15315, %f22455;
	@%p2488 bra 	$L__BB0_2349;
	setp.eq.s32 	%p2489, %r3, 37;
	ld.shared.f32 	%f15316, [_ZZ32flash_attention_v2_causal_kernelILi64ELi64ELi64EEvPKfS1_S1_PfiiiifE8K_shared+8984];
	fma.rn.f32 	%f22455, %f22318, %f15316, %f22455;
	@%p2489 bra 	$L__BB0_2349;
	setp.eq.s32 	%p2490, %r3, 38;
	ld.shared.f32 	%f15317, [_ZZ32flash_attention_v2_causal_kernelILi64ELi64ELi64EEvPKfS1_S1_PfiiiifE8K_shared+8988];
	fma.rn.f32 	%f22455, %f22317, %f15317, %f22455;
	@%p2490 bra 	$L__BB0_2349;
	setp.eq.s32 	%p2491, %r3, 39;
	ld.shared.f32 	%f15318, [_ZZ32flash_attention_v2_causal_kernelILi64ELi64ELi64EEvPKfS1_S1_PfiiiifE8K_shared+8992];
	fma.rn.f32 	%f22455, %f22316, %f15318, %f22455;
	@%p2491 bra 	$L__BB0_2349;
	setp.eq.s32 	%p2492, %r3, 40;
	ld.shared.f32 	%f15319, [_ZZ32flash_attention_v2_causal_kernelILi64ELi64ELi64EEvPKfS1_S1_PfiiiifE8K_shared+8996];
	fma.rn.f32 	%f22455, %f22315, %f15319, %f22455;
	@%p2492 bra 	$L__BB0_2349;
	setp.eq.s32 	%p2493, %r3, 41;
	ld.shared.f32 	%f15320, [_ZZ32flash_attention_v2_causal_kernelILi64ELi64ELi64EEvPKfS1_S1_PfiiiifE8K_shared+9000];
	fma.rn.f32 	%f22455, %f22314, %f15320, %f22455;
	@%p2493 bra 	$L__BB0_2349;
	setp.eq.s32 	%p2494, %r3, 42;
	ld.shared.f32 	%f15321, [_ZZ32flash_attention_v2_causal_kernelILi64ELi64ELi64EEvPKfS1_S1_PfiiiifE8K_shared+9004];
	fma.rn.f32 	%f22455, %f22313, %f15321, %f22455;
	@%p2494 bra 	$L__BB0_2349;
	setp.eq.s32 	%p2495, %r3, 43;
	ld.shared.f32 	%f15322, [_ZZ32flash_attention_v2_causal_kernelILi64ELi64ELi64EEvPKfS1_S1_PfiiiifE8K_shared+9008];
	fma.rn.f32 	%f22455, %f22312, %f15322, %f22455;
	@%p2495 bra 	$L__BB0_2349;
	setp.eq.s32 	%p2496, %r3, 44;
	ld.shared.f32 	%f15323, [_ZZ32flash_attention_v2_causal_kernelILi64ELi64ELi64EEvPKfS1_S1_PfiiiifE8K_shared+9012];
	fma.rn.f32 	%f22455, %f22311, %f15323, %f22455;
	@%p2496 bra 	$L__BB0_2349;
	setp.eq.s32 	%p2497, %r3, 45;
	ld.shared.f32 	%f15324, [_ZZ32flash_attention_v2_causal_kernelILi64ELi64ELi64EEvPKfS1_S1_PfiiiifE8K_shared+9016];
	fma.rn.f32 	%f22455, %f22310, %f15324, %f22455;
	@%p2497 bra 	$L__BB0_2349;
	setp.eq.s32 	%p2498, %r3, 46;
	ld.shared.f32 	%f15325, [_ZZ32flash_attention_v2_causal_kernelILi64ELi64ELi64EEvPKfS1_S1_PfiiiifE8K_shared+9020];
	fma.rn.f32 	%f22455, %f22309, %f15325, %f22455;
	@%p2498 bra 	$L__BB0_2349;
	setp.eq.s32 	%p2499, %r3, 47;
	ld.shared.f32 	%f15326, [_ZZ32flash_attention_v2_causal_kernelILi64ELi64ELi64EEvPKfS1_S1_PfiiiifE8K_shared+9024];
	fma.rn.f32 	%f22455, %f22308, %f15326, %f22455;
	@%p2499 bra 	$L__BB0_2349;
	setp.eq.s32 	%p2500, %r3, 48;
	ld.shared.f32 	%f15327, [_ZZ32flash_attention_v2_causal_kernelILi64ELi64ELi64EEvPKfS1_S1_PfiiiifE8K_shared+9028];
	fma.rn.f32 	%f22455, %f22307, %f15327, %f22455;
	@%p2500 bra 	$L__BB0_2349;
	setp.eq.s32 	%p2501, %r3, 49;
	ld.shared.f32 	%f15328, [_ZZ32flash_attention_v2_causal_kernelILi64ELi64ELi64EEvPKfS1_S1_PfiiiifE8K_shared+9032];
	fma.rn.f32 	%f22455, %f22306, %f15328, %f22455;
	@%p2501 bra 	$L__BB0_2349;
	setp.eq.s32 	%p2502, %r3, 50;
	ld.shared.f32 	%f15329, [_ZZ32flash_attention_v2_causal_kernelILi64ELi64ELi64EEvPKfS1_S1_PfiiiifE8K_shared+9036];
	fma.rn.f32 	%f22455, %f22305, %f15329, %f22455;
	@%p2502 bra 	$L__BB0_2349;
	setp.eq.s32 	%p2503, %r3, 51;
	ld.shared.f32 	%f15330, [_ZZ32flash_attention_v2_causal_kernelILi64ELi64ELi64EEvPKfS1_S1_PfiiiifE8K_shared+9040];
	fma.rn.f32 	%f22455, %f22304, %f15330, %f22455;
	@%p2503 bra 	$L__BB0_2349;
	setp.eq.s32 	%p2504, %r3, 52;
	ld.shared.f32 	%f15331, [_ZZ32flash_attention_v2_causal_kernelILi64ELi64ELi64EEvPKfS1_S1_PfiiiifE8K_shared+9044];
	fma.rn.f32 	%f22455, %f22303, %f15331, %f22455;
	@%p2504 bra 	$L__BB0_2349;
	setp.eq.s32 	%p2505, %r3, 53;
	ld.shared.f32 	%f15332, [_ZZ32flash_attention_v2_causal_kernelILi64ELi64ELi64EEvPKfS1_S1_PfiiiifE8K_shared+9048];
	fma.rn.f32 	%f22455, %f22302, %f15332, %f22455;
	@%p2505 bra 	$L__BB0_2349;
	setp.eq.s32 	%p2506, %r3, 54;
	ld.shared.f32 	%f15333, [_ZZ32flash_attention_v2_causal_kernelILi64ELi64ELi64EEvPKfS1_S1_PfiiiifE8K_shared+9052];
	fma.rn.f32 	%f22455, %f22301, %f15333, %f22455;
	@%p2506 bra 	$L__BB0_2349;
	setp.eq.s32 	%p2507, %r3, 55;
	ld.shared.f32 	%f15334, [_ZZ32flash_attention_v2_causal_kernelILi64ELi64ELi64EEvPKfS1_S1_PfiiiifE8K_shared+9056];
	fma.rn.f32 	%f22455, %f22300, %f15334, %f22455;
	@%p2507 bra 	$L__BB0_2349;
	setp.eq.s32 	%p2508, %r3, 56;
	ld.shared.f32 	%f15335, [_ZZ32flash_attention_v2_causal_kernelILi64ELi64ELi64EEvPKfS1_S1_PfiiiifE8K_shared+9060];
	fma.rn.f32 	%f22455, %f22299, %f15335, %f22455;
	@%p2508 bra 	$L__BB0_2349;
	setp.eq.s32 	%p2509, %r3, 57;
	ld.shared.f32 	%f15336, [_ZZ32flash_attention_v2_causal_kernelILi64ELi64ELi64EEvPKfS1_S1_PfiiiifE8K_shared+9064];
	fma.rn.f32 	%f22455, %f22298, %f15336, %f22455;
	@%p2509 bra 	$L__BB0_2349;
	setp.eq.s32 	%p2510, %r3, 58;
	ld.shared.f32 	%f15337, [_ZZ32flash_attention_v2_causal_kernelILi64ELi64ELi64EEvPKfS1_S1_PfiiiifE8K_shared+9068];
	fma.rn.f32 	%f22455, %f22297, %f15337, %f22455;
	@%p2510 bra 	$L__BB0_2349;
	setp.eq.s32 	%p2511, %r3, 59;
	ld.shared.f32 	%f15338, [_ZZ32flash_attention_v2_causal_kernelILi64ELi64ELi64EEvPKfS1_S1_PfiiiifE8K_shared+9072];
	fma.rn.f32 	%f22455, %f22296, %f15338, %f22455;
	@%p2511 bra 	$L__BB0_2349;
	setp.eq.s32 	%p2512, %r3, 60;
	ld.shared.f32 	%f15339, [_ZZ32flash_attention_v2_causal_kernelILi64ELi64ELi64EEvPKfS1_S1_PfiiiifE8K_shared+9076];
	fma.rn.f32 	%f22455, %f22295, %f15339, %f22455;
	@%p2512 bra 	$L__BB0_2349;
	setp.eq.s32 	%p2513, %r3, 61;
	ld.shared.f32 	%f15340, [_ZZ32flash_attention_v2_causal_kernelILi64ELi64ELi64EEvPKfS1_S1_PfiiiifE8K_shared+9080];
	fma.rn.f32 	%f22455, %f22294, %f15340, %f22455;
	@%p2513 bra 	$L__BB0_2349;
	setp.eq.s32 	%p2514, %r3, 62;
	ld.shared.f32 	%f15341, [_ZZ32flash_attention_v2_causal_kernelILi64ELi64ELi64EEvPKfS1_S1_PfiiiifE8K_shared+9084];
	fma.rn.f32 	%f22455, %f22293, %f15341, %f22455;
	@%p2514 bra 	$L__BB0_2349;
	setp.eq.s32 	%p2515, %r3, 63;
	ld.shared.f32 	%f15342, [_ZZ32flash_attention_v2_causal_kernelILi64ELi64ELi64EEvPKfS1_S1_PfiiiifE8K_shared+9088];
	fma.rn.f32 	%f22455, %f22292, %f15342, %f22455;
	@%p2515 bra 	$L__BB0_2349;
	ld.shared.f32 	%f15343, [_ZZ32flash_attention_v2_causal_kernelILi64ELi64ELi64EEvPKfS1_S1_PfiiiifE8K_shared+9092];
	fma.rn.f32 	%f22455, %f22291, %f15343, %f22455;
$L__BB0_2349:
	ld.param.u32 	%r1353, [_Z32flash_attention_v2_causal_kernelILi64ELi64ELi64EEvPKfS1_S1_Pfiiiif_param_6];
	shl.b32 	%r406, %r1581, 6;
	or.b32  	%r407, %r406, 35;
	setp.ge.s32 	%p2516, %r407, %r1353;
	mov.u32 	%r408, %ctaid.x;
	shl.b32 	%r409, %r408, 6;
	mov.u32 	%r410, %tid.x;
	and.b32  	%r411, %r410, 63;
	or.b32  	%r412, %r409, %r411;
	setp.gt.u32 	%p2517, %r407, %r412;
	mov.f32 	%f22456, 0fFF7FFFFF;
	or.pred  	%p2518, %p2516, %p2517;
	@%p2518 bra 	$L__BB0_2414;
	ld.param.u32 	%r1485, [_Z32flash_attention_v2_causal_kernelILi64ELi64ELi64EEvPKfS1_S1_Pfiiiif_param_7];
	setp.eq.s32 	%p2519, %r1485, 1;
	ld.shared.f32 	%f15345, [_ZZ32flash_attention_v2_causal_kernelILi64ELi64ELi64EEvPKfS1_S1_PfiiiifE8K_shared+9100];
	fma.rn.f32 	%f22456, %f22354, %f15345, 0f00000000;
	@%p2519 bra 	$L__BB0_2414;
	setp.eq.s32 	%p2520, %r3, 2;
	ld.shared.f32 	%f15346, [_ZZ32flash_attention_v2_causal_kernelILi64ELi64ELi64EEvPKfS1_S1_PfiiiifE8K_shared+9104];
	fma.rn.f32 	%f22456, %f22353, %f15346, %f22456;
	@%p2520 bra 	$L__BB0_2414;
	setp.eq.s32 	%p2521, %r3, 3;
	ld.shared.f32 	%f15347, [_ZZ32flash_attention_v2_causal_kernelILi64ELi64ELi64EEvPKfS1_S1_PfiiiifE8K_shared+9108];
	fma.rn.f32 	%f22456, %f22352, %f15347, %f22456;
	@%p2521 bra 	$L__BB0_2414;
	setp.eq.s32 	%p2522, %r3, 4;
	ld.shared.f32 	%f15348, [_ZZ32flash_attention_v2_causal_kernelILi64ELi64ELi64EEvPKfS1_S1_PfiiiifE8K_shared+9112];
	fma.rn.f32 	%f22456, %f22351, %f15348, %f22456;
	@%p2522 bra 	$L__BB0_2414;
	setp.eq.s32 	%p2523, %r3, 5;
	ld.shared.f32 	%f15349, [_ZZ32flash_attention_v2_causal_kernelILi64ELi64ELi64EEvPKfS1_S1_PfiiiifE8K_shared+9116];
	fma.rn.f32 	%f22456, %f22350, %f15349, %f22456;
	@%p2523 bra 	$L__BB0_2414;
	setp.eq.s32 	%p2524, %r3, 6;
	ld.shared.f32 	%f15350, [_ZZ32flash_attention_v2_causal_kernelILi64ELi64ELi64EEvPKfS1_S1_PfiiiifE8K_shared+9120];
	fma.rn.f32 	%f22456, %f22349, %f15350, %f22456;
	@%p2524 bra 	$L__BB0_2414;
	setp.eq.s32 	%p2525, %r3, 7;
	ld.shared.f32 	%f15351, [_ZZ32flash_attention_v2_causal_kernelILi64ELi64ELi64EEvPKfS1_S1_PfiiiifE8K_shared+9124];
	fma.rn.f32 	%f22456, %f22348, %f15351, %f22456;
	@%p2525 bra 	$L__BB0_2414;
	setp.eq.s32 	%p2526, %r3, 8;
	ld.shared.f32 	%f15352, [_ZZ32flash_attention_v2_causal_kernelILi64ELi64ELi64EEvPKfS1_S1_PfiiiifE8K_shared+9128];
	fma.rn.f32 	%f22456, %f22347, %f15352, %f22456;
	@%p2526 bra 	$L__BB0_2414;
	setp.eq.s32 	%p2527, %r3, 9;
	ld.shared.f32 	%f15353, [_ZZ32flash_attention_v2_causal_kernelILi64ELi64ELi64EEvPKfS1_S1_PfiiiifE8K_shared+9132];
	fma.rn.f32 	%f22456, %f22346, %f15353, %f22456;
	@%p2527 bra 	$L__BB0_2414;
	setp.eq.s32 	%p2528, %r3, 10;
	ld.shared.f32 	%f15354, [_ZZ32flash_attention_v2_causal_kernelILi64ELi64ELi64EEvPKfS1_S1_PfiiiifE8K_shared+9136];
	fma.rn.f32 	%f22456, %f22345, %f15354, %f22456;
	@%p2528 bra 	$L__BB0_2414;
	setp.eq.s32 	%p2529, %r3, 11;
	ld.shared.f32 	%f15355, [_ZZ32flash_attention_v2_causal_kernelILi64ELi64ELi64EEvPKfS1_S1_PfiiiifE8K_shared+9140];
	fma.rn.f32 	%f22456, %f22344, %f15355, %f22456;
	@%p2529 bra 	$L__BB0_2414;
	setp.eq.s32 	%p2530, %r3, 12;
	ld.shared.f32 	%f15356, [_ZZ32flash_attention_v2_causal_kernelILi64ELi64ELi64EEvPKfS1_S1_PfiiiifE8K_shared+9144];
	fma.rn.f32 	%f22456, %f22343, %f15356, %f22456;
	@%p2530 bra 	$L__BB0_2414;
	setp.eq.s32 	%p2531, %r3, 13;
	ld.shared.f32 	%f15357, [_ZZ32flash_attention_v2_causal_kernelILi64ELi64ELi64EEvPKfS1_S1_PfiiiifE8K_shared+9148];
	fma.rn.f32 	%f22456, %f22342, %f15357, %f22456;
	@%p2531 bra 	$L__BB0_2414;
	setp.eq.s32 	%p2532, %r3, 14;
	ld.shared.f32 	%f15358, [_ZZ32flash_attention_v2_causal_kernelILi64ELi64ELi64EEvPKfS1_S1_PfiiiifE8K_shared+9152];
	fma.rn.f32 	%f22456, %f22341, %f15358, %f22456;
	@%p2532 bra 	$L__BB0_2414;
	setp.eq.s32 	%p2533, %r3, 15;
	ld.shared.f32 	%f15359, [_ZZ32flash_attention_v2_causal_kernelILi64ELi64ELi64EEvPKfS1_S1_PfiiiifE8K_shared+9156];
	fma.rn.f32 	%f22456, %f22340, %f15359, %f22456;
	@%p2533 bra 	$L__BB0_2414;
	setp.eq.s32 	%p2534, %r3, 16;
	ld.shared.f32 	%f15360, [_ZZ32flash_attention_v2_causal_kernelILi64ELi64ELi64EEvPKfS1_S1_PfiiiifE8K_shared+9160];
	fma.rn.f32 	%f22456, %f22339, %f15360, %f22456;
	@%p2534 bra 	$L__BB0_2414;
	setp.eq.s32 	%p2535, %r3, 17;
	ld.shared.f32 	%f15361, [_ZZ32flash_attention_v2_causal_kernelILi64ELi64ELi64EEvPKfS1_S1_PfiiiifE8K_shared+9164];
	fma.rn.f32 	%f22456, %f22338, %f15361, %f22456;
	@%p2535 bra 	$L__BB0_2414;
	setp.eq.s32 	%p2536, %r3, 18;
	ld.shared.f32 	%f15362, [_ZZ32flash_attention_v2_causal_kernelILi64ELi64ELi64EEvPKfS1_S1_PfiiiifE8K_shared+9168];
	fma.rn.f32 	%f22456, %f22337, %f15362, %f22456;
	@%p2536 bra 	$L__BB0_2414;
	setp.eq.s32 	%p2537, %r3, 19;
	ld.shared.f32 	%f15363, [_ZZ32flash_attention_v2_causal_kernelILi64ELi64ELi64EEvPKfS1_S1_PfiiiifE8K_shared+9172];
	fma.rn.f32 	%f22456, %f22336, %f15363, %f22456;
	@%p2537 bra 	$L__BB0_2414;
	setp.eq.s32 	%p2538, %r3, 20;
	ld.shared.f32 	%f15364, [_ZZ32flash_attention_v2_causal_kernelILi64ELi64ELi64EEvPKfS1_S1_PfiiiifE8K_shared+9176];
	fma.rn.f32 	%f22456, %f22335, %f15364, %f22456;
	@%p2538 bra 	$L__BB0_2414;
	setp.eq.s32 	%p2539, %r3, 21;
	ld.shared.f32 	%f15365, [_ZZ32flash_attention_v2_causal_kernelILi64ELi64ELi64EEvPKfS1_S1_PfiiiifE8K_shared+9180];
	fma.rn.f32 	%f22456, %f22334, %f15365, %f22456;
	@%p2539 bra 	$L__BB0_2414;
	setp.eq.s32 	%p2540, %r3, 22;
	ld.shared.f32 	%f15366, [_ZZ32flash_attention_v2_causal_kernelILi64ELi64ELi64EEvPKfS1_S1_PfiiiifE8K_shared+9184];
	fma.rn.f32 	%f22456, %f22333, %f15366, %f22456;
	@%p2540 bra 	$L__BB0_2414;
	setp.eq.s32 	%p2541, %r3, 23;
	ld.shared.f32 	%f15367, [_ZZ32flash_attention_v2_causal_kernelILi64ELi64ELi64EEvPKfS1_S1_PfiiiifE8K_shared+9188];
	fma.rn.f32 	%f22456, %f22332, %f15367, %f22456;
	@%p2541 bra 	$L__BB0_2414;
	setp.eq.s32 	%p2542, %r3, 24;
	ld.shared.f32 	%f15368, [_ZZ32flash_attention_v2_causal_kernelILi64ELi64ELi64EEvPKfS1_S1_PfiiiifE8K_shared+9192];
	fma.rn.f32 	%f22456, %f22331, %f15368, %f22456;
	@%p2542 bra 	$L__BB0_2414;
	setp.eq.s32 	%p2543, %r3, 25;
	ld.shared.f32 	%f15369, [_ZZ32flash_attention_v2_causal_kernelILi64ELi64ELi64EEvPKfS1_S1_PfiiiifE8K_shared+9196];
	fma.rn.f32 	%f22456, %f22330, %f15369, %f22456;
	@%p2543 bra 	$L__BB0_2414;
	setp.eq.s32 	%p2544, %r3, 26;
	ld.shared.f32 	%f15370, [_ZZ32flash_attention_v2_causal_kernelILi64ELi64ELi64EEvPKfS1_S1_PfiiiifE8K_shared+9200];
	fma.rn.f32 	%f22456, %f22329, %f15370, %f22456;
	@%p2544 bra 	$L__BB0_2414;
	setp.eq.s32 	%p2545, %r3, 27;
	ld.shared.f32 	%f15371, [_ZZ32flash_attention_v2_causal_kernelILi64ELi64ELi64EEvPKfS1_S1_PfiiiifE8K_shared+9204];
	fma.rn.f32 	%f22456, %f22328, %f15371, %f22456;
	@%p2545 bra 	$L__BB0_2414;
	setp.eq.s32 	%p2546, %r3, 28;
	ld.shared.f32 	%f15372, [_ZZ32flash_attention_v2_causal_kernelILi64ELi64ELi64EEvPKfS1_S1_PfiiiifE8K_shared+9208];
	fma.rn.f32 	%f22456, %f22327, %f15372, %f22456;
	@%p2546 bra 	$L__BB0_2414;
	setp.eq.s32 	%p2547, %r3, 29;
	ld.shared.f32 	%f15373, [_ZZ32flash_attention_v2_causal_kernelILi64ELi64ELi64EEvPKfS1_S1_PfiiiifE8K_shared+9212];
	fma.rn.f32 	%f22456, %f22326, %f15373, %f22456;
	@%p2547 bra 	$L__BB0_2414;
	setp.eq.s32 	%p2548, %r3, 30;
	ld.shared.f32 	%f15374, [_ZZ32flash_attention_v2_causal_kernelILi64ELi64ELi64EEvPKfS1_S1_PfiiiifE8K_shared+9216];
	fma.rn.f32 	%f22456, %f22325, %f15374, %f22456;
	@%p2548 bra 	$L__BB0_2414;
	setp.eq.s32 	%p2549, %r3, 31;
	ld.shared.f32 	%f15375, [_ZZ32flash_attention_v2_causal_kernelILi64ELi64ELi64EEvPKfS1_S1_PfiiiifE8K_shared+9220];
	fma.rn.f32 	%f22456, %f22324, %f15375, %f22456;
	@%p2549 bra 	$L__BB0_2414;
	setp.eq.s32 	%p2550, %r3, 32;
	ld.shared.f32 	%f15376, [_ZZ32flash_attention_v2_causal_kernelILi64ELi64ELi64EEvPKfS1_S1_PfiiiifE8K_shared+9224];
	fma.rn.f32 	%f22456, %f22323, %f15376, %f22456;
	@%p2550 bra 	$L__BB0_2414;
	setp.eq.s32 	%p2551, %r3, 33;
	ld.shared.f32 	%f15377, [_ZZ32flash_attention_v2_causal_kernelILi64ELi64ELi64EEvPKfS1_S1_PfiiiifE8K_shared+9228];
	fma.rn.f32 	%f22456, %f22322, %f15377, %f22456;
	@%p2551 bra 	$L__BB0_2414;
	setp.eq.s32 	%p2552, %r3, 34;
	ld.shared.f32 	%f15378, [_ZZ32flash_attention_v2_causal_kernelILi64ELi64ELi64EEvPKfS1_S1_PfiiiifE8K_shared+9232];
	fma.rn.f32 	%f22456, %f22321, %f15378, %f22456;
	@%p2552 bra 	$L__BB0_2414;
	setp.eq.s32 	%p2553, %r3, 35;
	ld.shared.f32 	%f15379, [_ZZ32flash_attention_v2_causal_kernelILi64ELi64ELi64EEvPKfS1_S1_PfiiiifE8K_shared+9236];
	fma.rn.f32 	%f22456, %f22320, %f15379, %f22456;
	@%p2553 bra 	$L__BB0_2414;
	setp.eq.s32 	%p2554, %r3, 36;
	ld.shared.f32 	%f15380, [_ZZ32flash_attention_v2_causal_kernelILi64ELi64ELi64EEvPKfS1_S1_PfiiiifE8K_shared+9240];
	fma.rn.f32 	%f22456, %f22319, %f15380, %f22456;
	@%p2554 bra 	$L__BB0_2414;
	setp.eq.s32 	%p2555, %r3, 37;
	ld.shared.f32 	%f15381, [_ZZ32flash_attention_v2_causal_kernelILi64ELi64ELi64EEvPKfS1_S1_PfiiiifE8K_shared+9244];
	fma.rn.f32 	%f22456, %f22318, %f15381, %f22456;
	@%p2555 bra 	$L__BB0_2414;
	setp.eq.s32 	%p2556, %r3, 38;
	ld.shared.f32 	%f15382, [_ZZ32flash_attention_v2_causal_kernelILi64ELi64ELi64EEvPKfS1_S1_PfiiiifE8K_shared+9248];
	fma.rn.f32 	%f22456, %f22317, %f15382, %f22456;
	@%p2556 bra 	$L__BB0_2414;
	setp.eq.s32 	%p2557, %r3, 39;
	ld.shared.f32 	%f15383, [_ZZ32flash_attention_v2_causal_kernelILi64ELi64ELi64EEvPKfS1_S1_PfiiiifE8K_shared+9252];
	fma.rn.f32 	%f22456, %f22316, %f15383, %f22456;
	@%p2557 bra 	$L__BB0_2414;
	setp.eq.s32 	%p2558, %r3, 40;
	ld.shared.f32 	%f15384, [_ZZ32flash_attention_v2_causal_kernelILi64ELi64ELi64EEvPKfS1_S1_PfiiiifE8K_shared+9256];
	fma.rn.f32 	%f22456, %f22315, %f15384, %f22456;
	@%p2558 bra 	$L__BB0_2414;
	setp.eq.s32 	%p2559, %r3, 41;
	ld.shared.f32 	%f15385, [_ZZ32flash_attention_v2_causal_kernelILi64ELi64ELi64EEvPKfS1_S1_PfiiiifE8K_shared+9260];
	fma.rn.f32 	%f22456, %f22314, %f15385, %f22456;
	@%p2559 bra 	$L__BB0_2414;
	setp.eq.s32 	%p2560, %r3, 42;
	ld.shared.f32 	%f15386, [_ZZ32flash_attention_v2_causal_kernelILi64ELi64ELi64EEvPKfS1_S1_PfiiiifE8K_shared+9264];
	fma.rn.f32 	%f22456, %f22313, %f15386, %f22456;
	@%p2560 bra 	$L__BB0_2414;
	setp.eq.s32 	%p2561, %r3, 43;
	ld.shared.f32 	%f15387, [_ZZ32flash_attention_v2_causal_kernelILi64ELi64ELi64EEvPKfS1_S1_PfiiiifE8K_shared+9268];
	fma.rn.f32 	%f22456, %f22312, %f15387, %f22456;
	@%p2561 bra 	$L__BB0_2414;
	setp.eq.s32 	%p2562, %r3, 44;
	ld.shared.f32 	%f15388, [_ZZ32flash_attention_v2_causal_kernelILi64ELi64ELi64EEvPKfS1_S1_PfiiiifE8K_shared+9272];
	fma.rn.f32 	%f22456, %f22311, %f15388, %f22456;
	@%p2562 bra 	$L__BB0_2414;
	setp.eq.s32 	%p2563, %r3, 45;
	ld.shared.f32 	%f15389, [_ZZ32flash_attention_v2_causal_kernelILi64ELi64ELi64EEvPKfS1_S1_PfiiiifE8K_shared+9276];
	fma.rn.f32 	%f22456, %f22310, %f15389, %f22456;
	@%p2563 bra 	$L__BB0_2414;
	setp.eq.s32 	%p2564, %r3, 46;
	ld.shared.f32 	%f15390, [_ZZ32flash_attention_v2_causal_kernelILi64ELi64ELi64EEvPKfS1_S1_PfiiiifE8K_shared+9280];
	fma.rn.f32 	%f22456, %f22309, %f15390, %f22456;
	@%p2564 bra 	$L__BB0_2414;
	setp.eq.s32 	%p2565, %r3, 47;
	ld.shared.f32 	%f15391, [_ZZ32flash_attention_v2_causal_kernelILi64ELi64ELi64EEvPKfS1_S1_PfiiiifE8K_shared+9284];
	fma.rn.f32 	%f22456, %f22308, %f15391, %f22456;
	@%p2565 bra 	$L__BB0_2414;
	setp.eq.s32 	%p2566, %r3, 48;
	ld.shared.f32 	%f15392, [_ZZ32flash_attention_v2_causal_kernelILi64ELi64ELi64EEvPKfS1_S1_PfiiiifE8K_shared+9288];
	fma.rn.f32 	%f22456, %f22307, %f15392, %f22456;
	@%p2566 bra 	$L__BB0_2414;
	setp.eq.s32 	%p2567, %r3, 49;
	ld.shared.f32 	%f15393, [_ZZ32flash_attention_v2_causal_kernelILi64ELi64ELi64EEvPKfS1_S1_PfiiiifE8K_shared+9292];
	fma.rn.f32 	%f22456, %f22306, %f15393, %f22456;
	@%p2567 bra 	$L__BB0_2414;
	setp.eq.s32 	%p2568, %r3, 50;
	ld.shared.f32 	%f15394, [_ZZ32flash_attention_v2_causal_kernelILi64ELi64ELi64EEvPKfS1_S1_PfiiiifE8K_shared+9296];
	fma.rn.f32 	%f22456, %f22305, %f15394, %f22456;
	@%p2568 bra 	$L__BB0_2414;
	setp.eq.s32 	%p2569, %r3, 51;
	ld.shared.f32 	%f15395, [_ZZ32flash_attention_v2_causal_kernelILi64ELi64ELi64EEvPKfS1_S1_PfiiiifE8K_shared+9300];
	fma.rn.f32 	%f22456, %f22304, %f15395, %f22456;
	@%p2569 bra 	$L__BB0_2414;
	setp.eq.s32 	%p2570, %r3, 52;
	ld.shared.f32 	%f15396, [_ZZ32flash_attention_v2_causal_kernelILi64ELi64ELi64EEvPKfS1_S1_PfiiiifE8K_shared+9304];
	fma.rn.f32 	%f22456, %f22303, %f15396, %f22456;
	@%p2570 bra 	$L__BB0_2414;
	setp.eq.s32 	%p2571, %r3, 53;
	ld.shared.f32 	%f15397, [_ZZ32flash_attention_v2_causal_kernelILi64ELi64ELi64EEvPKfS1_S1_PfiiiifE8K_shared+9308];
	fma.rn.f32 	%f22456, %f22302, %f15397, %f22456;
	@%p2571 bra 	$L__BB0_2414;
	setp.eq.s32 	%p2572, %r3, 54;
	ld.shared.f32 	%f15398, [_ZZ32flash_attention_v2_causal_kernelILi64ELi64ELi64EEvPKfS1_S1_PfiiiifE8K_shared+9312];
	fma.rn.f32 	%f22456, %f22301, %f15398, %f22456;
	@%p2572 bra 	$L__BB0_2414;
	setp.eq.s32 	%p2573, %r3, 55;
	ld.shared.f32 	%f15399, [_ZZ32flash_attention_v2_causal_kernelILi64ELi64ELi64EEvPKfS1_S1_PfiiiifE8K_shared+9316];
	fma.rn.f32 	%f22456, %f22300, %f15399, %f22456;
	@%p2573 bra 	$L__BB0_2414;
	setp.eq.s32 	%p2574, %r3, 56;
	ld.shared.f32 	%f15400, [_ZZ32flash_attention_v2_causal_kernelILi64ELi64ELi64EEvPKfS1_S1_PfiiiifE8K_shared+9320];
	fma.rn.f32 	%f22456, %f22299, %f15400, %f22456;
	@%p2574 bra 	$L__BB0_2414;
	setp.eq.s32 	%p2575, %r3, 57;
	ld.shared.f32 	%f15401, [_ZZ32flash_attention_v2_causal_kernelILi64ELi64ELi64EEvPKfS1_S1_PfiiiifE8K_shared+9324];
	fma.rn.f32 	%f22456, %f22298, %f15401, %f22456;
	@%p2575 bra 	$L__BB0_2414;
	setp.eq.s32 	%p2576, %r3, 58;
	ld.shared.f32 	%f15402, [_ZZ32flash_attention_v2_causal_kernelILi64ELi64ELi64EEvPKfS1_S1_PfiiiifE8K_shared+9328];
	fma.rn.f32 	%f22456, %f22297, %f15402, %f22456;
	@%p2576 bra 	$L__BB0_2414;
	setp.eq.s32 	%p2577, %r3, 59;
	ld.shared.f32 	%f15403, [_ZZ32flash_attention_v2_causal_kernelILi64ELi64ELi64EEvPKfS1_S1_PfiiiifE8K_shared+9332];
	fma.rn.f32 	%f22456, %f22296, %f15403, %f22456;
	@%p2577 bra 	$L__BB0_2414;
	setp.eq.s32 	%p2578, %r3, 60;
	ld.shared.f32 	%f15404, [_ZZ32flash_attention_v2_causal_kernelILi64ELi64ELi64EEvPKfS1_S1_PfiiiifE8K_shared+9336];
	fma.rn.f32 	%f22456, %f22295, %f15404, %f22456;
	@%p2578 bra 	$L__BB0_2414;
	setp.eq.s32 	%p2579, %r3, 61;
	ld.shared.f32 	%f15405, [_ZZ32flash_attention_v2_causal_kernelILi64ELi64ELi64EEvPKfS1_S1_PfiiiifE8K_shared+9340];
	fma.rn.f32 	%f22456, %f22294, %f15405, %f22456;
	@%p2579 bra 	$L__BB0_2414;
	setp.eq.s32 	%p2580, %r3, 62;
	ld.shared.f32 	%f15406, [_ZZ32flash_attention_v2_causal_kernelILi64ELi64ELi64EEvPKfS1_S1_PfiiiifE8K_shared+9344];
	fma.rn.f32 	%f22456, %f22293, %f15406, %f22456;
	@%p2580 bra 	$L__BB0_2414;
	setp.eq.s32 	%p2581, %r3, 63;
	ld.shared.f32 	%f15407, [_ZZ32flash_attention_v2_causal_kernelILi64ELi64ELi64EEvPKfS1_S1_PfiiiifE8K_shared+9348];
	fma.rn.f32 	%f22456, %f22292, %f15407, %f22456;
	@%p2581 bra 	$L__BB0_2414;
	ld.shared.f32 	%f15408, [_ZZ32flash_attention_v2_causal_kernelILi64ELi64ELi64EEvPKfS1_S1_PfiiiifE8K_shared+9352];
	fma.rn.f32 	%f22456, %f22291, %f15408, %f22456;
$L__BB0_2414:
	ld.param.u32 	%r1354, [_Z32flash_attention_v2_causal_kernelILi64ELi64ELi64EEvPKfS1_S1_Pfiiiif_param_6];
	shl.b32 	%r414, %r1581, 6;
	or.b32  	%r415, %r414, 36;
	setp.ge.s32 	%p2582, %r415, %r1354;
	mov.u32 	%r416, %ctaid.x;
	shl.b32 	%r417, %r416, 6;
	mov.u32 	%r418, %tid.x;
	and.b32  	%r419, %r418, 63;
	or.b32  	%r420, %r417, %r419;
	setp.gt.u32 	%p2583, %r415, %r420;
	mov.f32 	%f22457, 0fFF7FFFFF;
	or.pred  	%p2584, %p2582, %p2583;
	@%p2584 bra 	$L__BB0_2479;
	ld.param.u32 	%r1486, [_Z32flash_attention_v2_causal_kernelILi64ELi64ELi64EEvPKfS1_S1_Pfiiiif_param_7];
	setp.eq.s32 	%p2585, %r1486, 1;
	ld.shared.f32 	%f15410, [_ZZ32flash_attention_v2_causal_kernelILi64ELi64ELi64EEvPKfS1_S1_PfiiiifE8K_shared+9360];
	fma.rn.f32 	%f22457, %f22354, %f15410, 0f00000000;
	@%p2585 bra 	$L__BB0_2479;
	setp.eq.s32 	%p2586, %r3, 2;
	ld.shared.f32 	%f15411, [_ZZ32flash_attention_v2_causal_kernelILi64ELi64ELi64EEvPKfS1_S1_PfiiiifE8K_shared+9364];
	fma.rn.f32 	%f22457, %f22353, %f15411, %f22457;
	@%p2586 bra 	$L__BB0_2479;
	setp.eq.s32 	%p2587, %r3, 3;
	ld.shared.f32 	%f15412, [_ZZ32flash_attention_v2_causal_kernelILi64ELi64ELi64EEvPKfS1_S1_PfiiiifE8K_shared+9368];
	fma.rn.f32 	%f22457, %f22352, %f15412, %f22457;
	@%p2587 bra 	$L__BB0_2479;
	setp.eq.s32 	%p2588, %r3, 4;
	ld.shared.f32 	%f15413, [_ZZ32flash_attention_v2_causal_kernelILi64ELi64ELi64EEvPKfS1_S1_PfiiiifE8K_shared+9372];
	fma.rn.f32 	%f22457, %f22351, %f15413, %f22457;
	@%p2588 bra 	$L__BB0_2479;
	setp.eq.s32 	%p2589, %r3, 5;
	ld.shared.f32 	%f15414, [_ZZ32flash_attention_v2_causal_kernelILi64ELi64ELi64EEvPKfS1_S1_PfiiiifE8K_shared+9376];
	fma.rn.f32 	%f22457, %f22350, %f15414, %f22457;
	@%p2589 bra 	$L__BB0_2479;
	setp.eq.s32 	%p2590, %r3, 6;
	ld.shared.f32 	%f15415, [_ZZ32flash_attention_v2_causal_kernelILi64ELi64ELi64EEvPKfS1_S1_PfiiiifE8K_shared+9380];
	fma.rn.f32 	%f22457, %f22349, %f15415, %f22457;
	@%p2590 bra 	$L__BB0_2479;
	setp.eq.s32 	%p2591, %r3, 7;
	ld.shared.f32 	%f15416, [_ZZ32flash_attention_v2_causal_kernelILi64ELi64ELi64EEvPKfS1_S1_PfiiiifE8K_shared+9384];
	fma.rn.f32 	%f22457, %f22348, %f15416, %f22457;
	@%p2591 bra 	$L__BB0_2479;
	setp.eq.s32 	%p2592, %r3, 8;
	ld.shared.f32 	%f15417, [_ZZ32flash_attention_v2_causal_kernelILi64ELi64ELi64EEvPKfS1_S1_PfiiiifE8K_shared+9388];
	fma.rn.f32 	%f22457, %f22347, %f15417, %f22457;
	@%p2592 bra 	$L__BB0_2479;
	setp.eq.s32 	%p2593, %r3, 9;
	ld.shared.f32 	%f15418, [_ZZ32flash_attention_v2_causal_kernelILi64ELi64ELi64EEvPKfS1_S1_PfiiiifE8K_shared+9392];
	fma.rn.f32 	%f22457, %f22346, %f15418, %f22457;
	@%p2593 bra 	$L__BB0_2479;
	setp.eq.s32 	%p2594, %r3, 10;
	ld.shared.f32 	%f15419, [_ZZ32flash_attention_v2_causal_kernelILi64ELi64ELi64EEvPKfS1_S1_PfiiiifE8K_shared+9396];
	fma.rn.f32 	%f22457, %f22345, %f15419, %f22457;
	@%p2594 bra 	$L__BB0_2479;
	setp.eq.s32 	%p2595, %r3, 11;
	ld.shared.f32 	%f15420, [_ZZ32flash_attention_v2_causal_kernelILi64ELi64ELi64EEvPKfS1_S1_PfiiiifE8K_shared+9400];
	fma.rn.f32 	%f22457, %f22344, %f15420, %f22457;
	@%p2595 bra 	$L__BB0_2479;
	setp.eq.s32 	%p2596, %r3, 12;
	ld.shared.f32 	%f15421, [_ZZ32flash_attention_v2_causal_kernelILi64ELi64ELi64EEvPKfS1_S1_PfiiiifE8K_shared+9404];
	fma.rn.f32 	%f22457, %f22343, %f15421, %f22457;
	@%p2596 bra 	$L__BB0_2479;
	setp.eq.s32 	%p2597, %r3, 13;
	ld.shared.f32 	%f15422, [_ZZ32flash_attention_v2_causal_kernelILi64ELi64ELi64EEvPKfS1_S1_PfiiiifE8K_shared+9408];
	fma.rn.f32 	%f22457, %f22342, %f15422, %f22457;
	@%p2597 bra 	$L__BB0_2479;
	setp.eq.s32 	%p2598, %r3, 14;
	ld.shared.f32 	%f15423, [_ZZ32flash_attention_v2_causal_kernelILi64ELi64ELi64EEvPKfS1_S1_PfiiiifE8K_shared+9412];
	fma.rn.f32 	%f22457, %f22341, %f15423, %f22457;
	@%p2598 bra 	$L__BB0_2479;
	setp.eq.s32 	%p2599, %r3, 15;
	ld.shared.f32 	%f15424, [_ZZ32flash_attention_v2_causal_kernelILi64ELi64ELi64EEvPKfS1_S1_PfiiiifE8K_shared+9416];
	fma.rn.f32 	%f22457, %f22340, %f15424, %f22457;
	@%p2599 bra 	$L__BB0_2479;
	setp.eq.s32 	%p2600, %r3, 16;
	ld.shared.f32 	%f15425, [_ZZ32flash_attention_v2_causal_kernelILi64ELi64ELi64EEvPKfS1_S1_PfiiiifE8K_shared+9420];
	fma.rn.f32 	%f22457, %f22339, %f15425, %f22457;
	@%p2600 bra 	$L__BB0_2479;
	setp.eq.s32 	%p2601, %r3, 17;
	ld.shared.f32 	%f15426, [_ZZ32flash_attention_v2_causal_kernelILi64ELi64ELi64EEvPKfS1_S1_PfiiiifE8K_shared+9424];
	fma.rn.f32 	%f22457, %f22338, %f15426, %f22457;
	@%p2601 bra 	$L__BB0_2479;
	setp.eq.s32 	%p2602, %r3, 18;
	ld.shared.f32 	%f15427, [_ZZ32flash_attention_v2_causal_kernelILi64ELi64ELi64EEvPKfS1_S1_PfiiiifE8K_shared+9428];
	fma.rn.f32 	%f22457, %f22337, %f15427, %f22457;
	@%p2602 bra 	$L__BB0_2479;
	setp.eq.s32 	%p2603, %r3, 19;
	ld.shared.f32 	%f15428, [_ZZ32flash_attention_v2_causal_kernelILi64ELi64ELi64EEvPKfS1_S1_PfiiiifE8K_shared+9432];
	fma.rn.f32 	%f22457, %f22336, %f15428, %f22457;
	@%p2603 bra 	$L__BB0_2479;
	setp.eq.s32 	%p2604, %r3, 20;
	ld.shared.f32 	%f15429, [_ZZ32flash_attention_v2_causal_kernelILi64ELi64ELi64EEvPKfS1_S1_PfiiiifE8K_shared+9436];
	fma.rn.f32 	%f22457, %f22335, %f15429, %f22457;
	@%p2604 bra 	$L__BB0_2479;
	setp.eq.s32 	%p2605, %r3, 21;
	ld.shared.f32 	%f15430, [_ZZ32flash_attention_v2_causal_kernelILi64ELi64ELi64EEvPKfS1_S1_PfiiiifE8K_shared+9440];
	fma.rn.f32 	%f22457, %f22334, %f15430, %f22457;
	@%p2605 bra 	$L__BB0_2479;
	setp.eq.s32 	%p2606, %r3, 22;
	ld.shared.f32 	%f15431, [_ZZ32flash_attention_v2_causal_kernelILi64ELi64ELi64EEvPKfS1_S1_PfiiiifE8K_shared+9444];
	fma.rn.f32 	%f22457, %f22333, %f15431, %f22457;
	@%p2606 bra 	$L__BB0_2479;
	setp.eq.s32 	%p2607, %r3, 23;
	ld.shared.f32 	%f15432, [_ZZ32flash_attention_v2_causal_kernelILi64ELi64ELi64EEvPKfS1_S1_PfiiiifE8K_shared+9448];
	fma.rn.f32 	%f22457, %f22332, %f15432, %f22457;
	@%p2607 bra 	$L__BB0_2479;
	setp.eq.s32 	%p2608, %r3, 24;
	ld.shared.f32 	%f15433, [_ZZ32flash_attention_v2_causal_kernelILi64ELi64ELi64EEvPKfS1_S1_PfiiiifE8K_shared+9452];
	fma.rn.f32 	%f22457, %f22331, %f15433, %f22457;
	@%p2608 bra 	$L__BB0_2479;
	setp.eq.s32 	%p2609, %r3, 25;
	ld.shared.f32 	%f15434, [_ZZ32flash_attention_v2_causal_kernelILi64ELi64ELi64EEvPKfS1_S1_PfiiiifE8K_shared+9456];
	fma.rn.f32 	%f22457, %f22330, %f15434, %f22457;
	@%p2609 bra 	$L__BB0_2479;
	setp.eq.s32 	%p2610, %r3, 26;
	ld.shared.f32 	%f15435, [_ZZ32flash_attention_v2_causal_kernelILi64ELi64ELi64EEvPKfS1_S1_PfiiiifE8K_shared+9460];
	fma.rn.f32 	%f22457, %f22329, %f15435, %f22457;
	@%p2610 bra 	$L__BB0_2479;
	setp.eq.s32 	%p2611, %r3, 27;
	ld.shared.f32 	%f15436, [_ZZ32flash_attention_v2_causal_kernelILi64ELi64ELi64EEvPKfS1_S1_PfiiiifE8K_shared+9464];
	fma.rn.f32 	%f22457, %f22328, %f15436, %f22457;
	@%p2611 bra 	$L__BB0_2479;
	setp.eq.s32 	%p2612, %r3, 28;
	ld.shared.f32 	%f15437, [_ZZ32flash_attention_v2_causal_kernelILi64ELi64ELi64EEvPKfS1_S1_PfiiiifE8K_shared+9468];
	fma.rn.f32 	%f22457, %f22327, %f15437, %f22457;
	@%p2612 bra 	$L__BB0_2479;
	setp.eq.s32 	%p2613, %r3, 29;
	ld.shared.f32 	%f15438, [_ZZ32flash_attention_v2_causal_kernelILi64ELi64ELi64EEvPKfS1_S1_PfiiiifE8K_shared+9472];
	fma.rn.f32 	%f22457, %f22326, %f15438, %f22457;
	@%p2613 bra 	$L__BB0_2479;
	setp.eq.s32 	%p2614, %r3, 30;
	ld.shared.f32 	%f15439, [_ZZ32flash_attention_v2_causal_kernelILi64ELi64ELi64EEvPKfS1_S1_PfiiiifE8K_shared+9476];
	fma.rn.f32 	%f22457, %f22325, %f15439, %f22457;
	@%p2614 bra 	$L__BB0_2479;
	setp.eq.s32 	%p2615, %r3, 31;
	ld.shared.f32 	%f15440, [_ZZ32flash_attention_v2_causal_kernelILi64ELi64ELi64EEvPKfS1_S1_PfiiiifE8K_shared+9480];
	fma.rn.f32 	%f22457, %f22324, %f15440, %f22457;
	@%p2615 bra 	$L__BB0_2479;
	setp.eq.s32 	%p2616, %r3, 32;
	ld.shared.f32 	%f15441, [_ZZ32flash_attention_v2_causal_kernelILi64ELi64ELi64EEvPKfS1_S1_PfiiiifE8K_shared+9484];
	fma.rn.f32 	%f22457, %f22323, %f15441, %f22457;
	@%p2616 bra 	$L__BB0_2479;
	setp.eq.s32 	%p2617, %r3, 33;
	ld.shared.f32 	%f15442, [_ZZ32flash_attention_v2_causal_kernelILi64ELi64ELi64EEvPKfS1_S1_PfiiiifE8K_shared+9488];
	fma.rn.f32 	%f22457, %f22322, %f15442, %f22457;
	@%p2617 bra 	$L__BB0_2479;
	setp.eq.s32 	%p2618, %r3, 34;
	ld.shared.f32 	%f15443, [_ZZ32flash_attention_v2_causal_kernelILi64ELi64ELi64EEvPKfS1_S1_PfiiiifE8K_shared+9492];
	fma.rn.f32 	%f22457, %f22321, %f15443, %f22457;
	@%p2618 bra 	$L__BB0_2479;
	setp.eq.s32 	%p2619, %r3, 35;
	ld.shared.f32 	%f15444, [_ZZ32flash_attention_v2_causal_kernelILi64ELi64ELi64EEvPKfS1_S1_PfiiiifE8K_shared+9496];
	fma.rn.f32 	%f22457, %f22320, %f15444, %f22457;
	@%p2619 bra 	$L__BB0_2479;
	setp.eq.s32 	%p2620, %r3, 36;
	ld.shared.f32 	%f15445, [_ZZ32flash_attention_v2_causal_kernelILi64ELi64ELi64EEvPKfS1_S1_PfiiiifE8K_shared+9500];
	fma.rn.f32 	%f22457, %f22319, %f15445, %f22457;
	@%p2620 bra 	$L__BB0_2479;
	setp.eq.s32 	%p2621, %r3, 37;
	ld.shared.f32 	%f15446, [_ZZ32flash_attention_v2_causal_kernelILi64ELi64ELi64EEvPKfS1_S1_PfiiiifE8K_shared+9504];
	fma.rn.f32 	%f22457, %f22318, %f15446, %f22457;
	@%p2621 bra 	$L__BB0_2479;
	setp.eq.s32 	%p2622, %r3, 38;
	ld.shared.f32 	%f15447, [_ZZ32flash_attention_v2_causal_kernelILi64ELi64ELi64EEvPKfS1_S1_PfiiiifE8K_shared+9508];
	fma.rn.f32 	%f22457, %f22317, %f15447, %f22457;
	@%p2622 bra 	$L__BB0_2479;
	setp.eq.s32 	%p2623, %r3, 39;
	ld.shared.f32 	%f15448, [_ZZ32flash_attention_v2_causal_kernelILi64ELi64ELi64EEvPKfS1_S1_PfiiiifE8K_shared+9512];
	fma.rn.f32 	%f22457, %f22316, %f15448, %f22457;
	@%p2623 bra 	$L__BB0_2479;
	setp.eq.s32 	%p2624, %r3, 40;
	ld.shared.f32 	%f15449, [_ZZ32flash_attention_v2_causal_kernelILi64ELi64ELi64EEvPKfS1_S1_PfiiiifE8K_shared+9516];
	fma.rn.f32 	%f22457, %f22315, %f15449, %f22457;
	@%p2624 bra 	$L__BB0_2479;
	setp.eq.s32 	%p2625, %r3, 41;
	ld.shared.f32 	%f15450, [_ZZ32flash_attention_v2_causal_kernelILi64ELi64ELi64EEvPKfS1_S1_PfiiiifE8K_shared+9520];
	fma.rn.f32 	%f22457, %f22314, %f15450, %f22457;
	@%p2625 bra 	$L__BB0_2479;
	setp.eq.s32 	%p2626, %r3, 42;
	ld.shared.f32 	%f15451, [_ZZ32flash_attention_v2_causal_kernelILi64ELi64ELi64EEvPKfS1_S1_PfiiiifE8K_shared+9524];
	fma.rn.f32 	%f22457, %f22313, %f15451, %f22457;
	@%p2626 bra 	$L__BB0_2479;
	setp.eq.s32 	%p2627, %r3, 43;
	ld.shared.f32 	%f15452, [_ZZ32flash_attention_v2_causal_kernelILi64ELi64ELi64EEvPKfS1_S1_PfiiiifE8K_shared+9528];
	fma.rn.f32 	%f22457, %f22312, %f15452, %f22457;
	@%p2627 bra 	$L__BB0_2479;
	setp.eq.s32 	%p2628, %r3, 44;
	ld.shared.f32 	%f15453, [_ZZ32flash_attention_v2_causal_kernelILi64ELi64ELi64EEvPKfS1_S1_PfiiiifE8K_shared+9532];
	fma.rn.f32 	%f22457, %f22311, %f15453, %f22457;
	@%p2628 bra 	$L__BB0_2479;
	setp.eq.s32 	%p2629, %r3, 45;
	ld.shared.f32 	%f15454, [_ZZ32flash_attention_v2_causal_kernelILi64ELi64ELi64EEvPKfS1_S1_PfiiiifE8K_shared+9536];
	fma.rn.f32 	%f22457, %f22310, %f15454, %f22457;
	@%p2629 bra 	$L__BB0_2479;
	setp.eq.s32 	%p2630, %r3, 46;
	ld.shared.f32 	%f15455, [_ZZ32flash_attention_v2_causal_kernelILi64ELi64ELi64EEvPKfS1_S1_PfiiiifE8K_shared+9540];
	fma.rn.f32 	%f22457, %f22309, %f15455, %f22457;
	@%p2630 bra 	$L__BB0_2479;
	setp.eq.s32 	%p2631, %r3, 47;
	ld.shared.f32 	%f15456, [_ZZ32flash_attention_v2_causal_kernelILi64ELi64ELi64EEvPKfS1_S1_PfiiiifE8K_shared+9544];
	fma.rn.f32 	%f22457, %f22308, %f15456, %f22457;
	@%p2631 bra 	$L__BB0_2479;
	setp.eq.s32 	%p2632, %r3, 48;
	ld.shared.f32 	%f15457, [_ZZ32flash_attention_v2_causal_kernelILi64ELi64ELi64EEvPKfS1_S1_PfiiiifE8K_shared+9548];
	fma.rn.f32 	%f22457, %f22307, %f15457, %f22457;
	@%p2632 bra 	$L__BB0_2479;
	setp.eq.s32 	%p2633, %r3, 49;
	ld.shared.f32 	%f15458, [_ZZ32flash_attention_v2_causal_kernelILi64ELi64ELi64EEvPKfS1_S1_PfiiiifE8K_shared+9552];
	fma.rn.f32 	%f22457, %f22306, %f15458, %f22457;
	@%p2633 bra 	$L__BB0_2479;
	setp.eq.s32 	%p2634, %r3, 50;
	ld.shared.f32 	%f15459, [_ZZ32flash_attention_v2_causal_kernelILi64ELi64ELi64EEvPKfS1_S1_PfiiiifE8K_shared+9556];
	fma.rn.f32 	%f22457, %f22305, %f15459, %f22457;
	@%p2634 bra 	$L__BB0_2479;
	setp.eq.s32 	%p2635, %r3, 51;
	ld.shared.f32 	%f15460, [_ZZ32flash_attention_v2_causal_kernelILi64ELi64ELi64EEvPKfS1_S1_PfiiiifE8K_shared+9560];
	fma.rn.f32 	%f22457, %f22304, %f15460, %f22457;
	@%p2635 bra 	$L__BB0_2479;
	setp.eq.s32 	%p2636, %r3, 52;
	ld.shared.f32 	%f15461, [_ZZ32flash_attention_v2_causal_kernelILi64ELi64ELi64EEvPKfS1_S1_PfiiiifE8K_shared+9564];
	fma.rn.f32 	%f22457, %f22303, %f15461, %f22457;
	@%p2636 bra 	$L__BB0_2479;
	setp.eq.s32 	%p2637, %r3, 53;
	ld.shared.f32 	%f15462, [_ZZ32flash_attention_v2_causal_kernelILi64ELi64ELi64EEvPKfS1_S1_PfiiiifE8K_shared+9568];
	fma.rn.f32 	%f22457, %f22302, %f15462, %f22457;
	@%p2637 bra 	$L__BB0_2479;
	setp.eq.s32 	%p2638, %r3, 54;
	ld.shared.f32 	%f15463, [_ZZ32flash_attention_v2_causal_kernelILi64ELi64ELi64EEvPKfS1_S1_PfiiiifE8K_shared+9572];
	fma.rn.f32 	%f22457, %f22301, %f15463, %f22457;
	@%p2638 bra 	$L__BB0_2479;
	setp.eq.s32 	%p2639, %r3, 55;
	ld.shared.f32 	%f15464, [_ZZ32flash_attention_v2_causal_kernelILi64ELi64ELi64EEvPKfS1_S1_PfiiiifE8K_shared+9576];
	fma.rn.f32 	%f22457, %f22300, %f15464, %f22457;
	@%p2639 bra 	$L__BB0_2479;
	setp.eq.s32 	%p2640, %r3, 56;
	ld.shared.f32 	%f15465, [_ZZ32flash_attention_v2_causal_kernelILi64ELi64ELi64EEvPKfS1_S1_PfiiiifE8K_shared+9580];
	fma.rn.f32 	%f22457, %f22299, %f15465, %f22457;
	@%p2640 bra 	$L__BB0_2479;
	setp.eq.s32 	%p2641, %r3, 57;
	ld.shared.f32 	%f15466, [_ZZ32flash_attention_v2_causal_kernelILi64ELi64ELi64EEvPKfS1_S1_PfiiiifE8K_shared+9584];
	fma.rn.f32 	%f22457, %f22298, %f15466, %f22457;
	@%p2641 bra 	$L__BB0_2479;
	setp.eq.s32 	%p2642, %r3, 58;
	ld.shared.f32 	%f15467, [_ZZ32flash_attention_v2_causal_kernelILi64ELi64ELi64EEvPKfS1_S1_PfiiiifE8K_shared+9588];
	fma.rn.f32 	%f22457, %f22297, %f15467, %f22457;
	@%p2642 bra 	$L__BB0_2479;
	setp.eq.s32 	%p2643, %r3, 59;
	ld.shared.f32 	%f15468, [_ZZ32flash_attention_v2_causal_kernelILi64ELi64ELi64EEvPKfS1_S1_PfiiiifE8K_shared+9592];
	fma.rn.f32 	%f22457, %f22296, %f15468, %f22457;
	@%p2643 bra 	$L__BB0_2479;
	setp.eq.s32 	%p2644, %r3, 60;
	ld.shared.f32 	%f15469, [_ZZ32flash_attention_v2_causal_kernelILi64ELi64ELi64EEvPKfS1_S1_PfiiiifE8K_shared+9596];
	fma.rn.f32 	%f22457, %f22295, %f15469, %f22457;
	@%p2644 bra 	$L__BB0_2479;
	setp.eq.s32 	%p2645, %r3, 61;
	ld.shared.f32 	%f15470, [_ZZ32flash_attention_v2_causal_kernelILi64ELi64ELi64EEvPKfS1_S1_PfiiiifE8K_shared+9600];
	fma.rn.f32 	%f22457, %f22294, %f15470, %f22457;
	@%p2645 bra 	$L__BB0_2479;
	setp.eq.s32 	%p2646, %r3, 62;
	ld.shared.f32 	%f15471, [_ZZ32flash_attention_v2_causal_kernelILi64ELi64ELi64EEvPKfS1_S1_PfiiiifE8K_shared+9604];
	fma.rn.f32 	%f22457, %f22293, %f15471, %f22457;
	@%p2646 bra 	$L__BB0_2479;
	setp.eq.s32 	%p2647, %r3, 63;
	ld.shared.f32 	%f15472, [_ZZ32flash_attention_v2_causal_kernelILi64ELi64ELi64EEvPKfS1_S1_PfiiiifE8K_shared+9608];
	fma.rn.f32 	%f22457, %f22292, %f15472, %f22457;
	@%p2647 bra 	$L__BB0_2479;
	ld.shared.f32 	%f15473, [_ZZ32flash_attention_v2_causal_kernelILi64ELi64ELi64EEvPKfS1_S1_PfiiiifE8K_shared+9612];
	fma.rn.f32 	%f22457, %f22291, %f15473, %f22457;
$L__BB0_2479:
	ld.param.u32 	%r1355, [_Z32flash_attention_v2_causal_kernelILi64ELi64ELi64EEvPKfS1_S1_Pfiiiif_param_6];
	shl.b32 	%r422, %r1581, 6;
	or.b32  	%r423, %r422, 37;
	setp.ge.s32 	%p2648, %r423, %r1355;
	mov.u32 	%r424, %ctaid.x;
	shl.b32 	%r425, %r424, 6;
	mov.u32 	%r426, %tid.x;
	and.b32  	%r427, %r426, 63;
	or.b32  	%r428, %r425, %r427;
	setp.gt.u32 	%p2649, %r423, %r428;
	mov.f32 	%f22458, 0fFF7FFFFF;
	or.pred  	%p2650, %p2648, %p2649;
	@%p2650 bra 	$L__BB0_2544;
	ld.param.u32 	%r1487, [_Z32flash_attention_v2_causal_kernelILi64ELi64ELi64EEvPKfS1_S1_Pfiiiif_param_7];
	setp.eq.s32 	%p2651, %r1487, 1;
	ld.shared.f32 	%f15475, [_ZZ32flash_attention_v2_causal_kernelILi64ELi64ELi64EEvPKfS1_S1_PfiiiifE8K_shared+9620];
	fma.rn.f32 	%f22458, %f22354, %f15475, 0f00000000;
	@%p2651 bra 	$L__BB0_2544;
	setp.eq.s32 	%p2652, %r3, 2;
	ld.shared.f32 	%f15476, [_ZZ32flash_attention_v2_causal_kernelILi64ELi64ELi64EEvPKfS1_S1_PfiiiifE8K_shared+9624];
	fma.rn.f32 	%f22458, %f22353, %f15476, %f22458;
	@%p2652 bra 	$L__BB0_2544;
	setp.eq.s32 	%p2653, %r3, 3;
	ld.shared.f32 	%f15477, [_ZZ32flash_attention_v2_causal_kernelILi64ELi64ELi64EEvPKfS1_S1_PfiiiifE8K_shared+9628];
	fma.rn.f32 	%f22458, %f22352, %f15477, %f22458;
	@%p2653 bra 	$L__BB0_2544;
	setp.eq.s32 	%p2654, %r3, 4;
	ld.shared.f32 	%f15478, [_ZZ32flash_attention_v2_causal_kernelILi64ELi64ELi64EEvPKfS1_S1_PfiiiifE8K_shared+9632];
	fma.rn.f32 	%f22458, %f22351, %f15478, %f22458;
	@%p2654 bra 	$L__BB0_2544;
	setp.eq.s32 	%p2655, %r3, 5;
	ld.shared.f32 	%f15479, [_ZZ32flash_attention_v2_causal_kernelILi64ELi64ELi64EEvPKfS1_S1_PfiiiifE8K_shared+9636];
	fma.rn.f32 	%f22458, %f22350, %f15479, %f22458;
	@%p2655 bra 	$L__BB0_2544;
	setp.eq.s32 	%p2656, %r3, 6;
	ld.shared.f32 	%f15480, [_ZZ32flash_attention_v2_causal_kernelILi64ELi64ELi64EEvPKfS1_S1_PfiiiifE8K_shared+9640];
	fma.rn.f32 	%f22458, %f22349, %f15480, %f22458;
	@%p2656 bra 	$L__BB0_2544;
	setp.eq.s32 	%p2657, %r3, 7;
	ld.shared.f32 	%f15481, [_ZZ32flash_attention_v2_causal_kernelILi64ELi64ELi64EEvPKfS1_S1_PfiiiifE8K_shared+9644];
	fma.rn.f32 	%f22458, %f22348, %f15481, %f22458;
	@%p2657 bra 	$L__BB0_2544;
	setp.eq.s32 	%p2658, %r3, 8;
	ld.shared.f32 	%f15482, [_ZZ32flash_attention_v2_causal_kernelILi64ELi64ELi64EEvPKfS1_S1_PfiiiifE8K_shared+9648];
	fma.rn.f32 	%f22458, %f22347, %f15482, %f22458;
	@%p2658 bra 	$L__BB0_2544;
	setp.eq.s32 	%p2659, %r3, 9;
	ld.shared.f32 	%f15483, [_ZZ32flash_attention_v2_causal_kernelILi64ELi64ELi64EEvPKfS1_S1_PfiiiifE8K_shared+9652];
	fma.rn.f32 	%f22458, %f22346, %f15483, %f22458;
	@%p2659 bra 	$L__BB0_2544;
	setp.eq.s32 	%p2660, %r3, 10;
	ld.shared.f32 	%f15484, [_ZZ32flash_attention_v2_causal_kernelILi64ELi64ELi64EEvPKfS1_S1_PfiiiifE8K_shared+9656];
	fma.rn.f32 	%f22458, %f22345, %f15484, %f22458;
	@%p2660 bra 	$L__BB0_2544;
	setp.eq.s32 	%p2661, %r3, 11;
	ld.shared.f32 	%f15485, [_ZZ32flash_attention_v2_causal_kernelILi64ELi64ELi64EEvPKfS1_S1_PfiiiifE8K_shared+9660];
	fma.rn.f32 	%f22458, %f22344, %f15485, %f22458;
	@%p2661 bra 	$L__BB0_2544;
	setp.eq.s32 	%p2662, %r3, 12;
	ld.shared.f32 	%f15486, [_ZZ32flash_attention_v2_causal_kernelILi64ELi64ELi64EEvPKfS1_S1_PfiiiifE8K_shared+9664];
	fma.rn.f32 	%f22458, %f22343, %f15486, %f22458;
	@%p2662 bra 	$L__BB0_2544;
	setp.eq.s32 	%p2663, %r3, 13;
	ld.shared.f32 	%f15487, [_ZZ32flash_attention_v2_causal_kernelILi64ELi64ELi64EEvPKfS1_S1_PfiiiifE8K_shared+9668];
	fma.rn.f32 	%f22458, %f22342, %f15487, %f22458;
	@%p2663 bra 	$L__BB0_2544;
	setp.eq.s32 	%p2664, %r3, 14;
	ld.shared.f32 	%f15488, [_ZZ32flash_attention_v2_causal_kernelILi64ELi64ELi64EEvPKfS1_S1_PfiiiifE8K_shared+9672];
	fma.rn.f32 	%f22458, %f22341, %f15488, %f22458;
	@%p2664 bra 	$L__BB0_2544;
	setp.eq.s32 	%p2665, %r3, 15;
	ld.shared.f32 	%f15489, [_ZZ32flash_attention_v2_causal_kernelILi64ELi64ELi64EEvPKfS1_S1_PfiiiifE8K_shared+9676];
	fma.rn.f32 	%f22458, %f22340, %f15489, %f22458;
	@%p2665 bra 	$L__BB0_2544;
	setp.eq.s32 	%p2666, %r3, 16;
	ld.shared.f32 	%f15490, [_ZZ32flash_attention_v2_causal_kernelILi64ELi64ELi64EEvPKfS1_S1_PfiiiifE8K_shared+9680];
	fma.rn.f32 	%f22458, %f22339, %f15490, %f22458;
	@%p2666 bra 	$L__BB0_2544;
	setp.eq.s32 	%p2667, %r3, 17;
	ld.shared.f32 	%f15491, [_ZZ32flash_attention_v2_causal_kernelILi64ELi64ELi64EEvPKfS1_S1_PfiiiifE8K_shared+9684];
	fma.rn.f32 	%f22458, %f22338, %f15491, %f22458;
	@%p2667 bra 	$L__BB0_2544;
	setp.eq.s32 	%p2668, %r3, 18;
	ld.shared.f32 	%f15492, [_ZZ32flash_attention_v2_causal_kernelILi64ELi64ELi64EEvPKfS1_S1_PfiiiifE8K_shared+9688];
	fma.rn.f32 	%f22458, %f22337, %f15492, %f22458;
	@%p2668 bra 	$L__BB0_2544;
	setp.eq.s32 	%p2669, %r3, 19;
	ld.shared.f32 	%f15493, [_ZZ32flash_attention_v2_causal_kernelILi64ELi64ELi64EEvPKfS1_S1_PfiiiifE8K_shared+9692];
	fma.rn.f32 	%f22458, %f22336, %f15493, %f22458;
	@%p2669 bra 	$L__BB0_2544;
	setp.eq.s32 	%p2670, %r3, 20;
	ld.shared.f32 	%f15494, [_ZZ32flash_attention_v2_causal_kernelILi64ELi64ELi64EEvPKfS1_S1_PfiiiifE8K_shared+9696];
	fma.rn.f32 	%f22458, %f22335, %f15494, %f22458;
	@%p2670 bra 	$L__BB0_2544;
	setp.eq.s32 	%p2671, %r3, 21;
	ld.shared.f32 	%f15495, [_ZZ32flash_attention_v2_causal_kernelILi64ELi64ELi64EEvPKfS1_S1_PfiiiifE8K_shared+9700];
	fma.rn.f32 	%f22458, %f22334, %f15495, %f22458;
	@%p2671 bra 	$L__BB0_2544;
	setp.eq.s32 	%p2672, %r3, 22;
	ld.shared.f32 	%f15496, [_ZZ32flash_attention_v2_causal_kernelILi64ELi64ELi64EEvPKfS1_S1_PfiiiifE8K_shared+9704];
	fma.rn.f32 	%f22458, %f22333, %f15496, %f22458;
	@%p2672 bra 	$L__BB0_2544;
	setp.eq.s32 	%p2673, %r3, 23;
	ld.shared.f32 	%f15497, [_ZZ32flash_attention_v2_causal_kernelILi64ELi64ELi64EEvPKfS1_S1_PfiiiifE8K_shared+9708];
	fma.rn.f32 	%f22458, %f22332, %f15497, %f22458;
	@%p2673 bra 	$L__BB0_2544;
	setp.eq.s32 	%p2674, %r3, 24;
	ld.shared.f32 	%f15498, [_ZZ32flash_attention_v2_causal_kernelILi64ELi64ELi64EEvPKfS1_S1_PfiiiifE8K_shared+9712];
	fma.rn.f32 	%f22458, %f22331, %f15498, %f22458;
	@%p2674 bra 	$L__BB0_2544;
	setp.eq.s32 	%p2675, %r3, 25;
	ld.shared.f32 	%f15499, [_ZZ32flash_attention_v2_causal_kernelILi64ELi64ELi64EEvPKfS1_S1_PfiiiifE8K_shared+9716];
	fma.rn.f32 	%f22458, %f22330, %f15499, %f22458;
	@%p2675 bra 	$L__BB0_2544;
	setp.eq.s32 	%p2676, %r3, 26;
	ld.shared.f32 	%f15500, [_ZZ32flash_attention_v2_causal_kernelILi64ELi64ELi64EEvPKfS1_S1_PfiiiifE8K_shared+9720];
	fma.rn.f32 	%f22458, %f22329, %f15500, %f22458;
	@%p2676 bra 	$L__BB0_2544;
	setp.eq.s32 	%p2677, %r3, 27;
	ld.shared.f32 	%f15501, [_ZZ32flash_attention_v2_causal_kernelILi64ELi64ELi64EEvPKfS1_S1_PfiiiifE8K_shared+9724];
	fma.rn.f32 	%f22458, %f22328, %f15501, %f22458;
	@%p2677 bra 	$L__BB0_2544;
	setp.eq.s32 	%p2678, %r3, 28;
	ld.shared.f32 	%f15502, [_ZZ32flash_attention_v2_causal_kernelILi64ELi64ELi64EEvPKfS1_S1_PfiiiifE8K_shared+9728];
	fma.rn.f32 	%f22458, %f22327, %f15502, %f22458;
	@%p2678 bra 	$L__BB0_2544;
	setp.eq.s32 	%p2679, %r3, 29;
	ld.shared.f32 	%f15503, [_ZZ32flash_attention_v2_causal_kernelILi64ELi64ELi64EEvPKfS1_S1_PfiiiifE8K_shared+9732];
	fma.rn.f32 	%f22458, %f22326, %f15503, %f22458;
	@%p2679 bra 	$L__BB0_2544;
	setp.eq.s32 	%p2680, %r3, 30;
	ld.shared.f32 	%f15504, [_ZZ32flash_attention_v2_causal_kernelILi64ELi64ELi64EEvPKfS1_S1_PfiiiifE8K_shared+9736];
	fma.rn.f32 	%f22458, %f22325, %f15504, %f22458;
	@%p2680 bra 	$L__BB0_2544;
	setp.eq.s32 	%p2681, %r3, 31;
	ld.shared.f32 	%f15505, [_ZZ32flash_attention_v2_causal_kernelILi64ELi64ELi64EEvPKfS1_S1_PfiiiifE8K_shared+9740];
	fma.rn.f32 	%f22458, %f22324, %f15505, %f22458;
	@%p2681 bra 	$L__BB0_2544;
	setp.eq.s32 	%p2682, %r3, 32;
	ld.shared.f32 	%f15506, [_ZZ32flash_attention_v2_causal_kernelILi64ELi64ELi64EEvPKfS1_S1_PfiiiifE8K_shared+9744];
	fma.rn.f32 	%f22458, %f22323, %f15506, %f22458;
	@%p2682 bra 	$L__BB0_2544;
	setp.eq.s32 	%p2683, %r3, 33;
	ld.shared.f32 	%f15507, [_ZZ32flash_attention_v2_causal_kernelILi64ELi64ELi64EEvPKfS1_S1_PfiiiifE8K_shared+9748];
	fma.rn.f32 	%f22458, %f22322, %f15507, %f22458;
	@%p2683 bra 	$L__BB0_2544;
	setp.eq.s32 	%p2684, %r3, 34;
	ld.shared.f32 	%f15508, [_ZZ32flash_attention_v2_causal_kernelILi64ELi64ELi64EEvPKfS1_S1_PfiiiifE8K_shared+9752];
	fma.rn.f32 	%f22458, %f22321, %f15508, %f22458;
	@%p2684 bra 	$L__BB0_2544;
	setp.eq.s32 	%p2685, %r3, 35;
	ld.shared.f32 	%f15509, [_ZZ32flash_attention_v2_causal_kernelILi64ELi64ELi64EEvPKfS1_S1_PfiiiifE8K_shared+9756];
	fma.rn.f32 	%f22458, %f22320, %f15509, %f22458;
	@%p2685 bra 	$L__BB0_2544;
	setp.eq.s32 	%p2686, %r3, 36;
	ld.shared.f32 	%f15510, [_ZZ32flash_attention_v2_causal_kernelILi64ELi64ELi64EEvPKfS1_S1_PfiiiifE8K_shared+9760];
	fma.rn.f32 	%f22458, %f22319, %f15510, %f22458;
	@%p2686 bra 	$L__BB0_2544;
	setp.eq.s32 	%p2687, %r3, 37;
	ld.shared.f32 	%f15511, [_ZZ32flash_attention_v2_causal_kernelILi64ELi64ELi64EEvPKfS1_S1_PfiiiifE8K_shared+9764];
	fma.rn.f32 	%f22458, %f22318, %f15511, %f22458;
	@%p2687 bra 	$L__BB0_2544;
	setp.eq.s32 	%p2688, %r3, 38;
	ld.shared.f32 	%f15512, [_ZZ32flash_attention_v2_causal_kernelILi64ELi64ELi64EEvPKfS1_S1_PfiiiifE8K_shared+9768];
	fma.rn.f32 	%f22458, %f22317, %f15512, %f22458;
	@%p2688 bra 	$L__BB0_2544;
	setp.eq.s32 	%p2689, %r3, 39;
	ld.shared.f32 	%f15513, [_ZZ32flash_attention_v2_causal_kernelILi64ELi64ELi64EEvPKfS1_S1_PfiiiifE8K_shared+9772];
	fma.rn.f32 	%f22458, %f22316, %f15513, %f22458;
	@%p2689 bra 	$L__BB0_2544;
	setp.eq.s32 	%p2690, %r3, 40;
	ld.shared.f32 	%f15514, [_ZZ32flash_attention_v2_causal_kernelILi64ELi64ELi64EEvPKfS1_S1_PfiiiifE8K_shared+9776];
	fma.rn.f32 	%f22458, %f22315, %f15514, %f22458;
	@%p2690 bra 	$L__BB0_2544;
	setp.eq.s32 	%p2691, %r3, 41;
	ld.shared.f32 	%f15515, [_ZZ32flash_attention_v2_causal_kernelILi64ELi64ELi64EEvPKfS1_S1_PfiiiifE8K_shared+9780];
	fma.rn.f32 	%f22458, %f22314, %f15515, %f22458;
	@%p2691 bra 	$L__BB0_2544;
	setp.eq.s32 	%p2692, %r3, 42;
	ld.shared.f32 	%f15516, [_ZZ32flash_attention_v2_causal_kernelILi64ELi64ELi64EEvPKfS1_S1_PfiiiifE8K_shared+9784];
	fma.rn.f32 	%f22458, %f22313, %f15516, %f22458;
	@%p2692 bra 	$L__BB0_2544;
	setp.eq.s32 	%p2693, %r3, 43;
	ld.shared.f32 	%f15517, [_ZZ32flash_attention_v2_causal_kernelILi64ELi64ELi64EEvPKfS1_S1_PfiiiifE8K_shared+9788];
	fma.rn.f32 	%f22458, %f22312, %f15517, %f22458;
	@%p2693 bra 	$L__BB0_2544;
	setp.eq.s32 	%p2694, %r3, 44;
	ld.shared.f32 	%f15518, [_ZZ32flash_attention_v2_causal_kernelILi64ELi64ELi64EEvPKfS1_S1_PfiiiifE8K_shared+9792];
	fma.rn.f32 	%f22458, %f22311, %f15518, %f22458;
	@%p2694 bra 	$L__BB0_2544;
	setp.eq.s32 	%p2695, %r3, 45;
	ld.shared.f32 	%f15519, [_ZZ32flash_attention_v2_causal_kernelILi64ELi64ELi64EEvPKfS1_S1_PfiiiifE8K_shared+9796];
	fma.rn.f32 	%f22458, %f22310, %f15519, %f22458;
	@%p2695 bra 	$L__BB0_2544;
	setp.eq.s32 	%p2696, %r3, 46;
	ld.shared.f32 	%f15520, [_ZZ32flash_attention_v2_causal_kernelILi64ELi64ELi64EEvPKfS1_S1_PfiiiifE8K_shared+9800];
	fma.rn.f32 	%f22458, %f22309, %f15520, %f22458;
	@%p2696 bra 	$L__BB0_2544;
	setp.eq.s32 	%p2697, %r3, 47;
	ld.shared.f32 	%f15521, [_ZZ32flash_attention_v2_causal_kernelILi64ELi64ELi64EEvPKfS1_S1_PfiiiifE8K_shared+9804];
	fma.rn.f32 	%f22458, %f22308, %f15521, %f22458;
	@%p2697 bra 	$L__BB0_2544;
	setp.eq.s32 	%p2698, %r3, 48;
	ld.shared.f32 	%f15522, [_ZZ32flash_attention_v2_causal_kernelILi64ELi64ELi64EEvPKfS1_S1_PfiiiifE8K_shared+9808];
	fma.rn.f32 	%f22458, %f22307, %f15522, %f22458;
	@%p2698 bra 	$L__BB0_2544;
	setp.eq.s32 	%p2699, %r3, 49;
	ld.shared.f32 	%f15523, [_ZZ32flash_attention_v2_causal_kernelILi64ELi64ELi64EEvPKfS1_S1_PfiiiifE8K_shared+9812];
	fma.rn.f32 	%f22458, %f22306, %f15523, %f22458;
	@%p2699 bra 	$L__BB0_2544;
	setp.eq.s32 	%p2700, %r3, 50;
	ld.shared.f32 	%f15524, [_ZZ32flash_attention_v2_causal_kernelILi64ELi64ELi64EEvPKfS1_S1_PfiiiifE8K_shared+9816];
	fma.rn.f32 	%f22458, %f22305, %f15524, %f22458;
	@%p2700 bra 	$L__BB0_2544;
	setp.eq.s32 	%p2701, %r3, 51;
	ld.shared.f32 	%f15525, [_ZZ32flash_attention_v2_causal_kernelILi64ELi64ELi64EEvPKfS1_S1_PfiiiifE8K_shared+9820];
	fma.rn.f32 	%f22458, %f22304, %f15525, %f22458;
	@%p2701 bra 	$L__BB0_2544;
	setp.eq.s32 	%p2702, %r3, 52;
	ld.shared.f32 	%f15526, [_ZZ32flash_attention_v2_causal_kernelILi64ELi64ELi64EEvPKfS1_S1_PfiiiifE8K_shared+9824];
	fma.rn.f32 	%f22458, %f22303, %f15526, %f22458;
	@%p2702 bra 	$L__BB0_2544;
	setp.eq.s32 	%p2703, %r3, 53;
	ld.shared.f32 	%f15527, [_ZZ32flash_attention_v2_causal_kernelILi64ELi64ELi64EEvPKfS1_S1_PfiiiifE8K_shared+9828];
	fma.rn.f32 	%f22458, %f22302, %f15527, %f22458;
	@%p2703 bra 	$L__BB0_2544;
	setp.eq.s32 	%p2704, %r3, 54;
	ld.shared.f32 	%f15528, [_ZZ32flash_attention_v2_causal_kernelILi64ELi64ELi64EEvPKfS1_S1_PfiiiifE8K_shared+9832];
	fma.rn.f32 	%f22458, %f22301, %f15528, %f22458;
	@%p2704 bra 	$L__BB0_2544;
	setp.eq.s32 	%p2705, %r3, 55;
	ld.shared.f32 	%f15529, [_ZZ32flash_attention_v2_causal_kernelILi64ELi64ELi64EEvPKfS1_S1_PfiiiifE8K_shared+9836];
	fma.rn.f32 	%f22458, %f22300, %f15529, %f22458;
	@%p2705 bra 	$L__BB0_2544;
	setp.eq.s32 	%p2706, %r3, 56;
	ld.shared.f32 	%f15530, [_ZZ32flash_attention_v2_causal_kernelILi64ELi64ELi64EEvPKfS1_S1_PfiiiifE8K_shared+9840];
	fma.rn.f32 	%f22458, %f22299, %f15530, %f22458;
	@%p2706 bra 	$L__BB0_2544;
	setp.eq.s32 	%p2707, %r3, 57;
	ld.shared.f32 	%f15531, [_ZZ32flash_attention_v2_causal_kernelILi64ELi64ELi64EEvPKfS1_S1_PfiiiifE8K_shared+9844];
	fma.rn.f32 	%f22458, %f22298, %f15531, %f22458;
	@%p2707 bra 	$L__BB0_2544;
	setp.eq.s32 	%p2708, %r3, 58;
	ld.shared.f32 	%f15532, [_ZZ32flash_attention_v2_causal_kernelILi64ELi64ELi64EEvPKfS1_S1_PfiiiifE8K_shared+9848];
	fma.rn.f32 	%f22458, %f22297, %f15532, %f22458;
	@%p2708 bra 	$L__BB0_2544;
	setp.eq.s32 	%p2709, %r3, 59;
	ld.shared.f32 	%f15533, [_ZZ32flash_attention_v2_causal_kernelILi64ELi64ELi64EEvPKfS1_S1_PfiiiifE8K_shared+9852];
	fma.rn.f32 	%f22458, %f22296, %f15533, %f22458;
	@%p2709 bra 	$L__BB0_2544;
	setp.eq.s32 	%p2710, %r3, 60;
	ld.shared.f32 	%f15534, [_ZZ32flash_attention_v2_causal_kernelILi64ELi64ELi64EEvPKfS1_S1_PfiiiifE8K_shared+9856];
	fma.rn.f32 	%f22458, %f22295, %f15534, %f22458;
	@%p2710 bra 	$L__BB0_2544;
	setp.eq.s32 	%p2711, %r3, 61;
	ld.shared.f32 	%f15535, [_ZZ32flash_attention_v2_causal_kernelILi64ELi64ELi64EEvPKfS1_S1_PfiiiifE8K_shared+9860];
	fma.rn.f32 	%f22458, %f22294, %f15535, %f22458;
	@%p2711 bra 	$L__BB0_2544;
	setp.eq.s32 	%p2712, %r3, 62;
	ld.shared.f32 	%f15536, [_ZZ32flash_attention_v2_causal_kernelILi64ELi64ELi64EEvPKfS1_S1_PfiiiifE8K_shared+9864];
	fma.rn.f32 	%f22458, %f22293, %f15536, %f22458;
	@%p2712 bra 	$L__BB0_2544;
	setp.eq.s32 	%p2713, %r3, 63;
	ld.shared.f32 	%f15537, [_ZZ32flash_attention_v2_causal_kernelILi64ELi64ELi64EEvPKfS1_S1_PfiiiifE8K_shared+9868];
	fma.rn.f32 	%f22458, %f22292, %f15537, %f22458;
	@%p2713 bra 	$L__BB0_2544;
	ld.shared.f32 	%f15538, [_ZZ32flash_attention_v2_causal_kernelILi64ELi64ELi64EEvPKfS1_S1_PfiiiifE8K_shared+9872];
	fma.rn.f32 	%f22458, %f22291, %f15538, %f22458;
$L__BB0_2544:
	ld.param.u32 	%r1356, [_Z32flash_attention_v2_causal_kernelILi64ELi64ELi64EEvPKfS1_S1_Pfiiiif_param_6];
	shl.b32 	%r430, %r1581, 6;
	or.b32  	%r431, %r430, 38;
	setp.ge.s32 	%p2714, %r431, %r1356;
	mov.u32 	%r432, %ctaid.x;
	shl.b32 	%r433, %r432, 6;
	mov.u32 	%r434, %tid.x;
	and.b32  	%r435, %r434, 63;
	or.b32  	%r436, %r433, %r435;
	setp.gt.u32 	%p2715, %r431, %r436;
	mov.f32 	%f22459, 0fFF7FFFFF;
	or.pred  	%p2716, %p2714, %p2715;
	@%p2716 bra 	$L__BB0_2609;
	ld.param.u32 	%r1488, [_Z32flash_attention_v2_causal_kernelILi64ELi64ELi64EEvPKfS1_S1_Pfiiiif_param_7];
	setp.eq.s32 	%p2717, %r1488, 1;
	ld.shared.f32 	%f15540, [_ZZ32flash_attention_v2_causal_kernelILi64ELi64ELi64EEvPKfS1_S1_PfiiiifE8K_shared+9880];
	fma.rn.f32 	%f22459, %f22354, %f15540, 0f00000000;
	@%p2717 bra 	$L__BB0_2609;
	setp.eq.s32 	%p2718, %r3, 2;
	ld.shared.f32 	%f15541, [_ZZ32flash_attention_v2_causal_kernelILi64ELi64ELi64EEvPKfS1_S1_PfiiiifE8K_shared+9884];
	fma.rn.f32 	%f22459, %f22353, %f15541, %f22459;
	@%p2718 bra 	$L__BB0_2609;
	setp.eq.s32 	%p2719, %r3, 3;
	ld.shared.f32 	%f15542, [_ZZ32flash_attention_v2_causal_kernelILi64ELi64ELi64EEvPKfS1_S1_PfiiiifE8K_shared+9888];
	fma.rn.f32 	%f22459, %f22352, %f15542, %f22459;
	@%p2719 bra 	$L__BB0_2609;
	setp.eq.s32 	%p2720, %r3, 4;
	ld.shared.f32 	%f15543, [_ZZ32flash_attention_v2_causal_kernelILi64ELi64ELi64EEvPKfS1_S1_PfiiiifE8K_shared+9892];
	fma.rn.f32 	%f22459, %f22351, %f15543, %f22459;
	@%p2720 bra 	$L__BB0_2609;
	setp.eq.s32 	%p2721, %r3, 5;
	ld.shared.f32 	%f15544, [_ZZ32flash_attention_v2_causal_kernelILi64ELi64ELi64EEvPKfS1_S1_PfiiiifE8K_shared+9896];
	fma.rn.f32 	%f22459, %f22350, %f15544, %f22459;
	@%p2721 bra 	$L__BB0_2609;
	setp.eq.s32 	%p2722, %r3, 6;
	ld.shared.f32 	%f15545, [_ZZ32flash_attention_v2_causal_kernelILi64ELi64ELi64EEvPKfS1_S1_PfiiiifE8K_shared+9900];
	fma.rn.f32 	%f22459, %f22349, %f15545, %f22459;
	@%p2722 bra 	$L__BB0_2609;
	setp.eq.s32 	%p2723, %r3, 7;
	ld.shared.f32 	%f15546, [_ZZ32flash_attention_v2_causal_kernelILi64ELi64ELi64EEvPKfS1_S1_PfiiiifE8K_shared+9904];
	fma.rn.f32 	%f22459, %f22348, %f15546, %f22459;
	@%p2723 bra 	$L__BB0_2609;
	setp.eq.s32 	%p2724, %r3, 8;
	ld.shared.f32 	%f15547, [_ZZ32flash_attention_v2_causal_kernelILi64ELi64ELi64EEvPKfS1_S1_PfiiiifE8K_shared+9908];
	fma.rn.f32 	%f22459, %f22347, %f15547, %f22459;
	@%p2724 bra 	$L__BB0_2609;
	setp.eq.s32 	%p2725, %r3, 9;
	ld.shared.f32 	%f15548, [_ZZ32flash_attention_v2_causal_kernelILi64ELi64ELi64EEvPKfS1_S1_PfiiiifE8K_shared+9912];
	fma.rn.f32 	%f22459, %f22346, %f15548, %f22459;
	@%p2725 bra 	$L__BB0_2609;
	setp.eq.s32 	%p2726, %r3, 10;
	ld.shared.f32 	%f15549, [_ZZ32flash_attention_v2_causal_kernelILi64ELi64ELi64EEvPKfS1_S1_PfiiiifE8K_shared+9916];
	fma.rn.f32 	%f22459, %f22345, %f15549, %f22459;
	@%p2726 bra 	$L__BB0_2609;
	setp.eq.s32 	%p2727, %r3, 11;
	ld.shared.f32 	%f15550, [_ZZ32flash_attention_v2_causal_kernelILi64ELi64ELi64EEvPKfS1_S1_PfiiiifE8K_shared+9920];
	fma.rn.f32 	%f22459, %f22344, %f15550, %f22459;
	@%p2727 bra 	$L__BB0_2609;
	setp.eq.s32 	%p2728, %r3, 12;
	ld.shared.f32 	%f15551, [_ZZ32flash_attention_v2_causal_kernelILi64ELi64ELi64EEvPKfS1_S1_PfiiiifE8K_shared+9924];
	fma.rn.f32 	%f22459, %f22343, %f15551, %f22459;
	@%p2728 bra 	$L__BB0_2609;
	setp.eq.s32 	%p2729, %r3, 13;
	ld.shared.f32 	%f15552, [_ZZ32flash_attention_v2_causal_kernelILi64ELi64ELi64EEvPKfS1_S1_PfiiiifE8K_shared+9928];
	fma.rn.f32 	%f22459, %f22342, %f15552, %f22459;
	@%p2729 bra 	$L__BB0_2609;
	setp.eq.s32 	%p2730, %r3, 14;
	ld.shared.f32 	%f15553, [_ZZ32flash_attention_v2_causal_kernelILi64ELi64ELi64EEvPKfS1_S1_PfiiiifE8K_shared+9932];
	fma.rn.f32 	%f22459, %f22341, %f15553, %f22459;
	@%p2730 bra 	$L__BB0_2609;
	setp.eq.s32 	%p2731, %r3, 15;
	ld.shared.f32 	%f15554, [_ZZ32flash_attention_v2_causal_kernelILi64ELi64ELi64EEvPKfS1_S1_PfiiiifE8K_shared+9936];
	fma.rn.f32 	%f22459, %f22340, %f15554, %f22459;
	@%p2731 bra 	$L__BB0_2609;
	setp.eq.s32 	%p2732, %r3, 16;
	ld.shared.f32 	%f15555, [_ZZ32flash_attention_v2_causal_kernelILi64ELi64ELi64EEvPKfS1_S1_PfiiiifE8K_shared+9940];
	fma.rn.f32 	%f22459, %f22339, %f15555, %f22459;
	@%p2732 bra 	$L__BB0_2609;
	setp.eq.s32 	%p2733, %r3, 17;
	ld.shared.f32 	%f15556, [_ZZ32flash_attention_v2_causal_kernelILi64ELi64ELi64EEvPKfS1_S1_PfiiiifE8K_shared+9944];
	fma.rn.f32 	%f22459, %f22338, %f15556, %f22459;
	@%p2733 bra 	$L__BB0_2609;
	setp.eq.s32 	%p2734, %r3, 18;
	ld.shared.f32 	%f15557, [_ZZ32flash_attention_v2_causal_kernelILi64ELi64ELi64EEvPKfS1_S1_PfiiiifE8K_shared+9948];
	fma.rn.f32 	%f22459, %f22337, %f15557, %f22459;
	@%p2734 bra 	$L__BB0_2609;
	setp.eq.s32 	%p2735, %r3, 19;
	ld.shared.f32 	%f15558, [_ZZ32flash_attention_v2_causal_kernelILi64ELi64ELi64EEvPKfS1_S1_PfiiiifE8K_shared+9952];
	fma.rn.f32 	%f22459, %f22336, %f15558, %f22459;
	@%p2735 bra 	$L__BB0_2609;
	setp.eq.s32 	%p2736, %r3, 20;
	ld.shared.f32 	%f15559, [_ZZ32flash_attention_v2_causal_kernelILi64ELi64ELi64EEvPKfS1_S1_PfiiiifE8K_shared+9956];
	fma.rn.f32 	%f22459, %f22335, %f15559, %f22459;
	@%p2736 bra 	$L__BB0_2609;
	setp.eq.s32 	%p2737, %r3, 21;
	ld.shared.f32 	%f15560, [_ZZ32flash_attention_v2_causal_kernelILi64ELi64ELi64EEvPKfS1_S1_PfiiiifE8K_shared+9960];
	fma.rn.f32 	%f22459, %f22334, %f15560, %f22459;
	@%p2737 bra 	$L__BB0_2609;
	setp.eq.s32 	%p2738, %r3, 22;
	ld.shared.f32 	%f15561, [_ZZ32flash_attention_v2_causal_kernelILi64ELi64ELi64EEvPKfS1_S1_PfiiiifE8K_shared+9964];
	fma.rn.f32 	%f22459, %f22333, %f15561, %f22459;
	@%p2738 bra 	$L__BB0_2609;
	setp.eq.s32 	%p2739, %r3, 23;
	ld.shared.f32 	%f15562, [_ZZ32flash_attention_v2_causal_kernelILi64ELi64ELi64EEvPKfS1_S1_PfiiiifE8K_shared+9968];
	fma.rn.f32 	%f22459, %f22332, %f15562, %f22459;
	@%p2739 bra 	$L__BB0_2609;
	setp.eq.s32 	%p2740, %r3, 24;
	ld.shared.f32 	%f15563, [_ZZ32flash_attention_v2_causal_kernelILi64ELi64ELi64EEvPKfS1_S1_PfiiiifE8K_shared+9972];
	fma.rn.f32 	%f22459, %f22331, %f15563, %f22459;
	@%p2740 bra 	$L__BB0_2609;
	setp.eq.s32 	%p2741, %r3, 25;
	ld.shared.f32 	%f15564, [_ZZ32flash_attention_v2_causal_kernelILi64ELi64ELi64EEvPKfS1_S1_PfiiiifE8K_shared+9976];
	fma.rn.f32 	%f22459, %f22330, %f15564, %f22459;
	@%p2741 bra 	$L__BB0_2609;
	setp.eq.s32 	%p2742, %r3, 26;
	ld.shared.f32 	%f15565, [_ZZ32flash_attention_v2_causal_kernelILi64ELi64ELi64EEvPKfS1_S1_PfiiiifE8K_shared+9980];
	fma.rn.f32 	%f22459, %f22329, %f15565, %f22459;
	@%p2742 bra 	$L__BB0_2609;
	setp.eq.s32 	%p2743, %r3, 27;
	ld.shared.f32 	%f15566, [_ZZ32flash_attention_v2_causal_kernelILi64ELi64ELi64EEvPKfS1_S1_PfiiiifE8K_shared+9984];
	fma.rn.f32 	%f22459, %f22328, %f15566, %f22459;
	@%p2743 bra 	$L__BB0_2609;
	setp.eq.s32 	%p2744, %r3, 28;
	ld.shared.f32 	%f15567, [_ZZ32flash_attention_v2_causal_kernelILi64ELi64ELi64EEvPKfS1_S1_PfiiiifE8K_shared+9988];
	fma.rn.f32 	%f22459, %f22327, %f15567, %f22459;
	@%p2744 bra 	$L__BB0_2609;
	setp.eq.s32 	%p2745, %r3, 29;
	ld.shared.f32 	%f15568, [_ZZ32flash_attention_v2_causal_kernelILi64ELi64ELi64EEvPKfS1_S1_PfiiiifE8K_shared+9992];
	fma.rn.f32 	%f22459, %f22326, %f15568, %f22459;
	@%p2745 bra 	$L__BB0_2609;
	setp.eq.s32 	%p2746, %r3, 30;
	ld.shared.f32 	%f15569, [_ZZ32flash_attention_v2_causal_kernelILi64ELi64ELi64EEvPKfS1_S1_PfiiiifE8K_shared+9996];
	fma.rn.f32 	%f22459, %f22325, %f15569, %f22459;
	@%p2746 bra 	$L__BB0_2609;
	setp.eq.s32 	%p2747, %r3, 31;
	ld.shared.f32 	%f15570, [_ZZ32flash_attention_v2_causal_kernelILi64ELi64ELi64EEvPKfS1_S1_PfiiiifE8K_shared+10000];
	fma.rn.f32 	%f22459, %f22324, %f15570, %f22459;
	@%p2747 bra 	$L__BB0_2609;
	setp.eq.s32 	%p2748, %r3, 32;
	ld.shared.f32 	%f15571, [_ZZ32flash_attention_v2_causal_kernelILi64ELi64ELi64EEvPKfS1_S1_PfiiiifE8K_shared+10004];
	fma.rn.f32 	%f22459, %f22323, %f15571, %f22459;
	@%p2748 bra 	$L__BB0_2609;
	setp.eq.s32 	%p2749, %r3, 33;
	ld.shared.f32 	%f15572, [_ZZ32flash_attention_v2_causal_kernelILi64ELi64ELi64EEvPKfS1_S1_PfiiiifE8K_shared+10008];
	fma.rn.f32 	%f22459, %f22322, %f15572, %f22459;
	@%p2749 bra 	$L__BB0_2609;
	setp.eq.s32 	%p2750, %r3, 34;
	ld.shared.f32 	%f15573, [_ZZ32flash_attention_v2_causal_kernelILi64ELi64ELi64EEvPKfS1_S1_PfiiiifE8K_shared+10012];
	fma.rn.f32 	%f22459, %f22321, %f15573, %f22459;
	@%p2750 bra 	$L__BB0_2609;
	setp.eq.s32 	%p2751, %r3, 35;
	ld.shared.f32 	%f15574, [_ZZ32flash_attention_v2_causal_kernelILi64ELi64ELi64EEvPKfS1_S1_PfiiiifE8K_shared+10016];
	fma.rn.f32 	%f22459, %f22320, %f15574, %f22459;
	@%p2751 bra 	$L__BB0_2609;
	setp.eq.s32 	%p2752, %r3, 36;
	ld.shared.f32 	%f15575, [_ZZ32flash_attention_v2_causal_kernelILi64ELi64ELi64EEvPKfS1_S1_PfiiiifE8K_shared+10020];
	fma.rn.f32 	%f22459, %f22319, %f15575, %f22459;
	@%p2752 bra 	$L__BB0_2609;
	setp.eq.s32 	%p2753, %r3, 37;
	ld.shared.f32 	%f15576, [_ZZ32flash_attention_v2_causal_kernelILi64ELi64ELi64EEvPKfS1_S1_PfiiiifE8K_shared+10024];
	fma.rn.f32 	%f22459, %f22318, %f15576, %f22459;
	@%p2753 bra 	$L__BB0_2609;
	setp.eq.s32 	%p2754, %r3, 38;
	ld.shared.f32 	%f15577, [_ZZ32flash_attention_v2_causal_kernelILi64ELi64ELi64EEvPKfS1_S1_PfiiiifE8K_shared+10028];
	fma.rn.f32 	%f22459, %f22317, %f15577, %f22459;
	@%p2754 bra 	$L__BB0_2609;
	setp.eq.s32 	%p2755, %r3, 39;
	ld.shared.f32 	%f15578, [_ZZ32flash_attention_v2_causal_kernelILi64ELi64ELi64EEvPKfS1_S1_PfiiiifE8K_shared+10032];
	fma.rn.f32 	%f22459, %f22316, %f15578, %f22459;
	@%p2755 bra 	$L__BB0_2609;
	setp.eq.s32 	%p2756, %r3, 40;
	ld.shared.f32 	%f15579, [_ZZ32flash_attention_v2_causal_kernelILi64ELi64ELi64EEvPKfS1_S1_PfiiiifE8K_shared+10036];
	fma.rn.f32 	%f22459, %f22315, %f15579, %f22459;
	@%p2756 bra 	$L__BB0_2609;
	setp.eq.s32 	%p2757, %r3, 41;
	ld.shared.f32 	%f15580, [_ZZ32flash_attention_v2_causal_kernelILi64ELi64ELi64EEvPKfS1_S1_PfiiiifE8K_shared+10040];
	fma.rn.f32 	%f22459, %f22314, %f15580, %f22459;
	@%p2757 bra 	$L__BB0_2609;
	setp.eq.s32 	%p2758, %r3, 42;
	ld.shared.f32 	%f15581, [_ZZ32flash_attention_v2_causal_kernelILi64ELi64ELi64EEvPKfS1_S1_PfiiiifE8K_shared+10044];
	fma.rn.f32 	%f22459, %f22313, %f15581, %f22459;
	@%p2758 bra 	$L__BB0_2609;
	setp.eq.s32 	%p2759, %r3, 43;
	ld.shared.f32 	%f15582, [_ZZ32flash_attention_v2_causal_kernelILi64ELi64ELi64EEvPKfS1_S1_PfiiiifE8K_shared+10048];
	fma.rn.f32 	%f22459, %f22312, %f15582, %f22459;
	@%p2759 bra 	$L__BB0_2609;
	setp.eq.s32 	%p2760, %r3, 44;
	ld.shared.f32 	%f15583, [_ZZ32flash_attention_v2_causal_kernelILi64ELi64ELi64EEvPKfS1_S1_PfiiiifE8K_shared+10052];
	fma.rn.f32 	%f22459, %f22311, %f15583, %f22459;
	@%p2760 bra 	$L__BB0_2609;
	setp.eq.s32 	%p2761, %r3, 45;
	ld.shared.f32 	%f15584, [_ZZ32flash_attention_v2_causal_kernelILi64ELi64ELi64EEvPKfS1_S1_PfiiiifE8K_shared+10056];
	fma.rn.f32 	%f22459, %f22310, %f15584, %f22459;
	@%p2761 bra 	$L__BB0_2609;
	setp.eq.s32 	%p2762, %r3, 46;
	ld.shared.f32 	%f15585, [_ZZ32flash_attention_v2_causal_kernelILi64ELi64ELi64EEvPKfS1_S1_PfiiiifE8K_shared+10060];
	fma.rn.f32 	%f22459, %f22309, %f15585, %f22459;
	@%p2762 bra 	$L__BB0_2609;
	setp.eq.s32 	%p2763, %r3, 47;
	ld.shared.f32 	%f15586, [_ZZ32flash_attention_v2_causal_kernelILi64ELi64ELi64EEvPKfS1_S1_PfiiiifE8K_shared+10064];
	fma.rn.f32 	%f22459, %f22308, %f15586, %f22459;
	@%p2763 bra 	$L__BB0_2609;
	setp.eq.s32 	%p2764, %r3, 48;
	ld.shared.f32 	%f15587, [_ZZ32flash_attention_v2_causal_kernelILi64ELi64ELi64EEvPKfS1_S1_PfiiiifE8K_shared+10068];
	fma.rn.f32 	%f22459, %f22307, %f15587, %f22459;
	@%p2764 bra 	$L__BB0_2609;
	setp.eq.s32 	%p2765, %r3, 49;
	ld.shared.f32 	%f15588, [_ZZ32flash_attention_v2_causal_kernelILi64ELi64ELi64EEvPKfS1_S1_PfiiiifE8K_shared+10072];
	fma.rn.f32 	%f22459, %f22306, %f15588, %f22459;
	@%p2765 bra 	$L__BB0_2609;
	setp.eq.s32 	%p2766, %r3, 50;
	ld.shared.f32 	%f15589, [_ZZ32flash_attention_v2_causal_kernelILi64ELi64ELi64EEvPKfS1_S1_PfiiiifE8K_shared+10076];
	fma.rn.f32 	%f22459, %f22305, %f15589, %f22459;
	@%p2766 bra 	$L__BB0_2609;
	setp.eq.s32 	%p2767, %r3, 51;
	ld.shared.f32 	%f15590, [_ZZ32flash_attention_v2_causal_kernelILi64ELi64ELi64EEvPKfS1_S1_PfiiiifE8K_shared+10080];
	fma.rn.f32 	%f22459, %f22304, %f15590, %f22459;
	@%p2767 bra 	$L__BB0_2609;
	setp.eq.s32 	%p2768, %r3, 52;
	ld.shared.f32 	%f15591, [_ZZ32flash_attention_v2_causal_kernelILi64ELi64ELi64EEvPKfS1_S1_PfiiiifE8K_shared+10084];
	fma.rn.f32 	%f22459, %f22303, %f15591, %f22459;
	@%p2768 bra 	$L__BB0_2609;
	setp.eq.s32 	%p2769, %r3, 53;
	ld.shared.f32 	%f15592, [_ZZ32flash_attention_v2_causal_kernelILi64ELi64ELi64EEvPKfS1_S1_PfiiiifE8K_shared+10088];
	fma.rn.f32 	%f22459, %f22302, %f15592, %f22459;
	@%p2769 bra 	$L__BB0_2609;
	setp.eq.s32 	%p2770, %r3, 54;
	ld.shared.f32 	%f15593, [_ZZ32flash_attention_v2_causal_kernelILi64ELi64ELi64EEvPKfS1_S1_PfiiiifE8K_shared+10092];
	fma.rn.f32 	%f22459, %f22301, %f15593, %f22459;
	@%p2770 bra 	$L__BB0_2609;
	setp.eq.s32 	%p2771, %r3, 55;
	ld.shared.f32 	%f15594, [_ZZ32flash_attention_v2_causal_kernelILi64ELi64ELi64EEvPKfS1_S1_PfiiiifE8K_shared+10096];
	fma.rn.f32 	%f22459, %f22300, %f15594, %f22459;
	@%p2771 bra 	$L__BB0_2609;
	setp.eq.s32 	%p2772, %r3, 56;
	ld.shared.f32 	%f15595, [_ZZ32flash_attention_v2_causal_kernelILi64ELi64ELi64EEvPKfS1_S1_PfiiiifE8K_shared+10100];
	fma.rn.f32 	%f22459, %f22299, %f15595, %f22459;
	@%p2772 bra 	$L__BB0_2609;
	setp.eq.s32 	%p2773, %r3, 57;
	ld.shared.f32 	%f15596, [_ZZ32flash_attention_v2_causal_kernelILi64ELi64ELi64EEvPKfS1_S1_PfiiiifE8K_shared+10104];
	fma.rn.f32 	%f22459, %f22298, %f15596, %f22459;
	@%p2773 bra 	$L__BB0_2609;
	setp.eq.s32 	%p2774, %r3, 58;
	ld.shared.f32 	%f15597, [_ZZ32flash_attention_v2_causal_kernelILi64ELi64ELi64EEvPKfS1_S1_PfiiiifE8K_shared+10108];
	fma.rn.f32 	%f22459, %f22297, %f15597, %f22459;
	@%p2774 bra 	$L__BB0_2609;
	setp.eq.s32 	%p2775, %r3, 59;
	ld.shared.f32 	%f15598, [_ZZ32flash_attention_v2_causal_kernelILi64ELi64ELi64EEvPKfS1_S1_PfiiiifE8K_shared+10112];
	fma.rn.f32 	%f22459, %f22296, %f15598, %f22459;
	@%p2775 bra 	$L__BB0_2609;
	setp.eq.s32 	%p2776, %r3, 60;
	ld.shared.f32 	%f15599, [_ZZ32flash_attention_v2_causal_kernelILi64ELi64ELi64EEvPKfS1_S1_PfiiiifE8K_shared+10116];
	fma.rn.f32 	%f22459, %f22295, %f15599, %f22459;
	@%p2776 bra 	$L__BB0_2609;
	setp.eq.s32 	%p2777, %r3, 61;
	ld.shared.f32 	%f15600, [_ZZ32flash_attention_v2_causal_kernelILi64ELi64ELi64EEvPKfS1_S1_PfiiiifE8K_shared+10120];
	fma.rn.f32 	%f22459, %f22294, %f15600, %f22459;
	@%p2777 bra 	$L__BB0_2609;
	setp.eq.s32 	%p2778, %r3, 62;
	ld.shared.f32 	%f15601, [_ZZ32flash_attention_v2_causal_kernelILi64ELi64ELi64EEvPKfS1_S1_PfiiiifE8K_shared+10124];
	fma.rn.f32 	%f22459, %f22293, %f15601, %f22459;
	@%p2778 bra 	$L__BB0_2609;
	setp.eq.s32 	%p2779, %r3, 63;
	ld.shared.f32 	%f15602, [_ZZ32flash_attention_v2_causal_kernelILi64ELi64ELi64EEvPKfS1_S1_PfiiiifE8K_shared+10128];
	fma.rn.f32 	%f22459, %f22292, %f15602, %f22459;
	@%p2779 bra 	$L__BB0_2609;
	ld.shared.f32 	%f15603, [_ZZ32flash_attention_v2_causal_kernelILi64ELi64ELi64EEvPKfS1_S1_PfiiiifE8K_shared+10132];
	fma.rn.f32 	%f22459, %f22291, %f15603, %f22459;
$L__BB0_2609:
	ld.param.u32 	%r1357, [_Z32flash_attention_v2_causal_kernelILi64ELi64ELi64EEvPKfS1_S1_Pfiiiif_param_6];
	shl.b32 	%r438, %r1581, 6;
	or.b32  	%r439, %r438, 39;
	setp.ge.s32 	%p2780, %r439, %r1357;
	mov.u32 	%r440, %ctaid.x;
	shl.b32 	%r441, %r440, 6;
	mov.u32 	%r442, %tid.x;
	and.b32  	%r443, %r442, 63;
	or.b32  	%r444, %r441, %r443;
	setp.gt.u32 	%p2781, %r439, %r444;
	mov.f32 	%f22460, 0fFF7FFFFF;
	or.pred  	%p2782, %p2780, %p2781;
	@%p2782 bra 	$L__BB0_2674;
	ld.param.u32 	%r1489, [_Z32flash_attention_v2_causal_kernelILi64ELi64ELi64EEvPKfS1_S1_Pfiiiif_param_7];
	setp.eq.s32 	%p2783, %r1489, 1;
	ld.shared.f32 	%f15605, [_ZZ32flash_attention_v2_causal_kernelILi64ELi64ELi64EEvPKfS1_S1_PfiiiifE8K_shared+10140];
	fma.rn.f32 	%f22460, %f22354, %f15605, 0f00000000;
	@%p2783 bra 	$L__BB0_2674;
	setp.eq.s32 	%p2784, %r3, 2;
	ld.shared.f32 	%f15606, [_ZZ32flash_attention_v2_causal_kernelILi64ELi64ELi64EEvPKfS1_S1_PfiiiifE8K_shared+10144];
	fma.rn.f32 	%f22460, %f22353, %f15606, %f22460;
	@%p2784 bra 	$L__BB0_2674;
	setp.eq.s32 	%p2785, %r3, 3;
	ld.shared.f32 	%f15607, [_ZZ32flash_attention_v2_causal_kernelILi64ELi64ELi64EEvPKfS1_S1_PfiiiifE8K_shared+10148];
	fma.rn.f32 	%f22460, %f22352, %f15607, %f22460;
	@%p2785 bra 	$L__BB0_2674;
	setp.eq.s32 	%p2786, %r3, 4;
	ld.shared.f32 	%f15608, [_ZZ32flash_attention_v2_causal_kernelILi64ELi64ELi64EEvPKfS1_S1_PfiiiifE8K_shared+10152];
	fma.rn.f32 	%f22460, %f22351, %f15608, %f22460;
	@%p2786 bra 	$L__BB0_2674;
	setp.eq.s32 	%p2787, %r3, 5;
	ld.shared.f32 	%f15609, [_ZZ32flash_attention_v2_causal_kernelILi64ELi64ELi64EEvPKfS1_S1_PfiiiifE8K_shared+10156];
	fma.rn.f32 	%f22460, %f22350, %f15609, %f22460;
	@%p2787 bra 	$L__BB0_2674;
	setp.eq.s32 	%p2788, %r3, 6;
	ld.shared.f32 	%f15610, [_ZZ32flash_attention_v2_causal_kernelILi64ELi64ELi64EEvPKfS1_S1_PfiiiifE8K_shared+10160];
	fma.rn.f32 	%f22460, %f22349, %f15610, %f22460;
	@%p2788 bra 	$L__BB0_2674;
	setp.eq.s32 	%p2789, %r3, 7;
	ld.shared.f32 	%f15611, [_ZZ32flash_attention_v2_causal_kernelILi64ELi64ELi64EEvPKfS1_S1_PfiiiifE8K_shared+10164];
	fma.rn.f32 	%f22460, %f22348, %f15611, %f22460;
	@%p2789 bra 	$L__BB0_2674;
	setp.eq.s32 	%p2790, %r3, 8;
	ld.shared.f32 	%f15612, [_ZZ32flash_attention_v2_causal_kernelILi64ELi64ELi64EEvPKfS1_S1_PfiiiifE8K_shared+10168];
	fma.rn.f32 	%f22460, %f22347, %f15612, %f22460;
	@%p2790 bra 	$L__BB0_2674;
	setp.eq.s32 	%p2791, %r3, 9;
	ld.shared.f32 	%f15613, [_ZZ32flash_attention_v2_causal_kernelILi64ELi64ELi64EEvPKfS1_S1_PfiiiifE8K_shared+10172];
	fma.rn.f32 	%f22460, %f22346, %f15613, %f22460;
	@%p2791 bra 	$L__BB0_2674;
	setp.eq.s32 	%p2792, %r3, 10;
	ld.shared.f32 	%f15614, [_ZZ32flash_attention_v2_causal_kernelILi64ELi64ELi64EEvPKfS1_S1_PfiiiifE8K_shared+10176];
	fma.rn.f32 	%f22460, %f22345, %f15614, %f22460;
	@%p2792 bra 	$L__BB0_2674;
	setp.eq.s32 	%p2793, %r3, 11;
	ld.shared.f32 	%f15615, [_ZZ32flash_attention_v2_causal_kernelILi64ELi64ELi64EEvPKfS1_S1_PfiiiifE8K_shared+10180];
	fma.rn.f32 	%f22460, %f22344, %f15615, %f22460;
	@%p2793 bra 	$L__BB0_2674;
	setp.eq.s32 	%p2794, %r3, 12;
	ld.shared.f32 	%f15616, [_ZZ32flash_attention_v2_causal_kernelILi64ELi64ELi64EEvPKfS1_S1_PfiiiifE8K_shared+10184];
	fma.rn.f32 	%f22460, %f22343, %f15616, %f22460;
	@%p2794 bra 	$L__BB0_2674;
	setp.eq.s32 	%p2795, %r3, 13;
	ld.shared.f32 	%f15617, [_ZZ32flash_attention_v2_causal_kernelILi64ELi64ELi64EEvPKfS1_S1_PfiiiifE8K_shared+10188];
	fma.rn.f32 	%f22460, %f22342, %f15617, %f22460;
	@%p2795 bra 	$L__BB0_2674;
	setp.eq.s32 	%p2796, %r3, 14;
	ld.shared.f32 	%f15618, [_ZZ32flash_attention_v2_causal_kernelILi64ELi64ELi64EEvPKfS1_S1_PfiiiifE8K_shared+10192];
	fma.rn.f32 	%f22460, %f22341, %f15618, %f22460;
	@%p2796 bra 	$L__BB0_2674;
	setp.eq.s32 	%p2797, %r3, 15;
	ld.shared.f32 	%f15619, [_ZZ32flash_attention_v2_causal_kernelILi64ELi64ELi64EEvPKfS1_S1_PfiiiifE8K_shared+10196];
	fma.rn.f32 	%f22460, %f22340, %f15619, %f22460;
	@%p2797 bra 	$L__BB0_2674;
	setp.eq.s32 	%p2798, %r3, 16;
	ld.shared.f32 	%f15620, [_ZZ32flash_attention_v2_causal_kernelILi64ELi64ELi64EEvPKfS1_S1_PfiiiifE8K_shared+10200];
	fma.rn.f32 	%f22460, %f22339, %f15620, %f22460;
	@%p2798 bra 	$L__BB0_2674;
	setp.eq.s32 	%p2799, %r3, 17;
	ld.shared.f32 	%f15621, [_ZZ32flash_attention_v2_causal_kernelILi64ELi64ELi64EEvPKfS1_S1_PfiiiifE8K_shared+10204];
	fma.rn.f32 	%f22460, %f22338, %f15621, %f22460;
	@%p2799 bra 	$L__BB0_2674;
	setp.eq.s32 	%p2800, %r3, 18;
	ld.shared.f32 	%f15622, [_ZZ32flash_attention_v2_causal_kernelILi64ELi64ELi64EEvPKfS1_S1_PfiiiifE8K_shared+10208];
	fma.rn.f32 	%f22460, %f22337, %f15622, %f22460;
	@%p2800 bra 	$L__BB0_2674;
	setp.eq.s32 	%p2801, %r3, 19;
	ld.shared.f32 	%f15623, [_ZZ32flash_attention_v2_causal_kernelILi64ELi64ELi64EEvPKfS1_S1_PfiiiifE8K_shared+10212];
	fma.rn.f32 	%f22460, %f22336, %f15623, %f22460;
	@%p2801 bra 	$L__BB0_2674;
	setp.eq.s32 	%p2802, %r3, 20;
	ld.shared.f32 	%f15624, [_ZZ32flash_attention_v2_causal_kernelILi64ELi64ELi64EEvPKfS1_S1_PfiiiifE8K_shared+10216];
	fma.rn.f32 	%f22460, %f22335, %f15624, %f22460;
	@%p2802 bra 	$L__BB0_2674;
	setp.eq.s32 	%p2803, %r3, 21;
	ld.shared.f32 	%f15625, [_ZZ32flash_attention_v2_causal_kernelILi64ELi64ELi64EEvPKfS1_S1_PfiiiifE8K_shared+10220];
	fma.rn.f32 	%f22460, %f22334, %f15625, %f22460;
	@%p2803 bra 	$L__BB0_2674;
	setp.eq.s32 	%p2804, %r3, 22;
	ld.shared.f32 	%f15626, [_ZZ32flash_attention_v2_causal_kernelILi64ELi64ELi64EEvPKfS1_S1_PfiiiifE8K_shared+10224];
	fma.rn.f32 	%f22460, %f22333, %f15626, %f22460;
	@%p2804 bra 	$L__BB0_2674;
	setp.eq.s32 	%p2805, %r3, 23;
	ld.shared.f32 	%f15627, [_ZZ32flash_attention_v2_causal_kernelILi64ELi64ELi64EEvPKfS1_S1_PfiiiifE8K_shared+10228];
	fma.rn.f32 	%f22460, %f22332, %f15627, %f22460;
	@%p2805 bra 	$L__BB0_2674;
	setp.eq.s32 	%p2806, %r3, 24;
	ld.shared.f32 	%f15628, [_ZZ32flash_attention_v2_causal_kernelILi64ELi64ELi64EEvPKfS1_S1_PfiiiifE8K_shared+10232];
	fma.rn.f32 	%f22460, %f22331, %f15628, %f22460;
	@%p2806 bra 	$L__BB0_2674;
	setp.eq.s32 	%p2807, %r3, 25;
	ld.shared.f32 	%f15629, [_ZZ32flash_attention_v2_causal_kernelILi64ELi64ELi64EEvPKfS1_S1_PfiiiifE8K_shared+10236];
	fma.rn.f32 	%f22460, %f22330, %f15629, %f22460;
	@%p2807 bra 	$L__BB0_2674;
	setp.eq.s32 	%p2808, %r3, 26;
	ld.shared.f32 	%f15630, [_ZZ32flash_attention_v2_causal_kernelILi64ELi64ELi64EEvPKfS1_S1_PfiiiifE8K_shared+10240];
	fma.rn.f32 	%f22460, %f22329, %f15630, %f22460;
	@%p2808 bra 	$L__BB0_2674;
	setp.eq.s32 	%p2809, %r3, 27;
	ld.shared.f32 	%f15631, [_ZZ32flash_attention_v2_causal_kernelILi64ELi64ELi64EEvPKfS1_S1_PfiiiifE8K_shared+10244];
	fma.rn.f32 	%f22460, %f22328, %f15631, %f22460;
	@%p2809 bra 	$L__BB0_2674;
	setp.eq.s32 	%p2810, %r3, 28;
	ld.shared.f32 	%f15632, [_ZZ32flash_attention_v2_causal_kernelILi64ELi64ELi64EEvPKfS1_S1_PfiiiifE8K_shared+10248];
	fma.rn.f32 	%f22460, %f22327, %f15632, %f22460;
	@%p2810 bra 	$L__BB0_2674;
	setp.eq.s32 	%p2811, %r3, 29;
	ld.shared.f32 	%f15633, [_ZZ32flash_attention_v2_causal_kernelILi64ELi64ELi64EEvPKfS1_S1_PfiiiifE8K_shared+10252];
	fma.rn.f32 	%f22460, %f22326, %f15633, %f22460;
	@%p2811 bra 	$L__BB0_2674;
	setp.eq.s32 	%p2812, %r3, 30;
	ld.shared.f32 	%f15634, [_ZZ32flash_attention_v2_causal_kernelILi64ELi64ELi64EEvPKfS1_S1_PfiiiifE8K_shared+10256];
	fma.rn.f32 	%f22460, %f22325, %f15634, %f22460;
	@%p2812 bra 	$L__BB0_2674;
	setp.eq.s32 	%p2813, %r3, 31;
	ld.shared.f32 	%f15635, [_ZZ32flash_attention_v2_causal_kernelILi64ELi64ELi64EEvPKfS1_S1_PfiiiifE8K_shared+10260];
	fma.rn.f32 	%f22460, %f22324, %f15635, %f22460;
	@%p2813 bra 	$L__BB0_2674;
	setp.eq.s32 	%p2814, %r3, 32;
	ld.shared.f32 	%f15636, [_ZZ32flash_attention_v2_causal_kernelILi64ELi64ELi64EEvPKfS1_S1_PfiiiifE8K_shared+10264];
	fma.rn.f32 	%f22460, %f22323, %f15636, %f22460;
	@%p2814 bra 	$L__BB0_2674;
	setp.eq.s32 	%p2815, %r3, 33;
	ld.shared.f32 	%f15637, [_ZZ32flash_attention_v2_causal_kernelILi64ELi64ELi64EEvPKfS1_S1_PfiiiifE8K_shared+10268];
	fma.rn.f32 	%f22460, %f22322, %f15637, %f22460;
	@%p2815 bra 	$L__BB0_2674;
	setp.eq.s32 	%p2816, %r3, 34;
	ld.shared.f32 	%f15638, [_ZZ32flash_attention_v2_causal_kernelILi64ELi64ELi64EEvPKfS1_S1_PfiiiifE8K_shared+10272];
	fma.rn.f32 	%f22460, %f22321, %f15638, %f22460;
	@%p2816 bra 	$L__BB0_2674;
	setp.eq.s32 	%p2817, %r3, 35;
	ld.shared.f32 	%f15639, [_ZZ32flash_attention_v2_causal_kernelILi64ELi64ELi64EEvPKfS1_S1_PfiiiifE8K_shared+10276];
	fma.rn.f32 	%f22460, %f22320, %f15639, %f22460;
	@%p2817 bra 	$L__BB0_2674;
	setp.eq.s32 	%p2818, %r3, 36;
	ld.shared.f32 	%f15640, [_ZZ32flash_attention_v2_causal_kernelILi64ELi64ELi64EEvPKfS1_S1_PfiiiifE8K_shared+10280];
	fma.rn.f32 	%f22460, %f22319, %f15640, %f22460;
	@%p2818 bra 	$L__BB0_2674;
	setp.eq.s32 	%p2819, %r3, 37;
	ld.shared.f32 	%f15641, [_ZZ32flash_attention_v2_causal_kernelILi64ELi64ELi64EEvPKfS1_S1_PfiiiifE8K_shared+10284];
	fma.rn.f32 	%f22460, %f22318, %f15641, %f22460;
	@%p2819 bra 	$L__BB0_2674;
	setp.eq.s32 	%p2820, %r3, 38;
	ld.shared.f32 	%f15642, [_ZZ32flash_attention_v2_causal_kernelILi64ELi64ELi64EEvPKfS1_S1_PfiiiifE8K_shared+10288];
	fma.rn.f32 	%f22460, %f22317, %f15642, %f22460;
	@%p2820 bra 	$L__BB0_2674;
	setp.eq.s32 	%p2821, %r3, 39;
	ld.shared.f32 	%f15643, [_ZZ32flash_attention_v2_causal_kernelILi64ELi64ELi64EEvPKfS1_S1_PfiiiifE8K_shared+10292];
	fma.rn.f32 	%f22460, %f22316, %f15643, %f22460;
	@%p2821 bra 	$L__BB0_2674;
	setp.eq.s32 	%p2822, %r3, 40;
	ld.shared.f32 	%f15644, [_ZZ32flash_attention_v2_causal_kernelILi64ELi64ELi64EEvPKfS1_S1_PfiiiifE8K_shared+10296];
	fma.rn.f32 	%f22460, %f22315, %f15644, %f22460;
	@%p2822 bra 	$L__BB0_2674;
	setp.eq.s32 	%p2823, %r3, 41;
	ld.shared.f32 	%f15645, [_ZZ32flash_attention_v2_causal_kernelILi64ELi64ELi64EEvPKfS1_S1_PfiiiifE8K_shared+10300];
	fma.rn.f32 	%f22460, %f22314, %f15645, %f22460;
	@%p2823 bra 	$L__BB0_2674;
	setp.eq.s32 	%p2824, %r3, 42;
	ld.shared.f32 	%f15646, [_ZZ32flash_attention_v2_causal_kernelILi64ELi64ELi64EEvPKfS1_S1_PfiiiifE8K_shared+10304];
	fma.rn.f32 	%f22460, %f22313, %f15646, %f22460;
	@%p2824 bra 	$L__BB0_2674;
	setp.eq.s32 	%p2825, %r3, 43;
	ld.shared.f32 	%f15647, [_ZZ32flash_attention_v2_causal_kernelILi64ELi64ELi64EEvPKfS1_S1_PfiiiifE8K_shared+10308];
	fma.rn.f32 	%f22460, %f22312, %f15647, %f22460;
	@%p2825 bra 	$L__BB0_2674;
	setp.eq.s32 	%p2826, %r3, 44;
	ld.shared.f32 	%f15648, [_ZZ32flash_attention_v2_causal_kernelILi64ELi64ELi64EEvPKfS1_S1_PfiiiifE8K_shared+10312];
	fma.rn.f32 	%f22460, %f22311, %f15648, %f22460;
	@%p2826 bra 	$L__BB0_2674;
	setp.eq.s32 	%p2827, %r3, 45;
	ld.shared.f32 	%f15649, [_ZZ32flash_attention_v2_causal_kernelILi64ELi64ELi64EEvPKfS1_S1_PfiiiifE8K_shared+10316];
	fma.rn.f32 	%f22460, %f22310, %f15649, %f22460;
	@%p2827 bra 	$L__BB0_2674;
	setp.eq.s32 	%p2828, %r3, 46;
	ld.shared.f32 	%f15650, [_ZZ32flash_attention_v2_causal_kernelILi64ELi64ELi64EEvPKfS1_S1_PfiiiifE8K_shared+10320];
	fma.rn.f32 	%f22460, %f22309, %f15650, %f22460;
	@%p2828 bra 	$L__BB0_2674;
	setp.eq.s32 	%p2829, %r3, 47;
	ld.shared.f32 	%f15651, [_ZZ32flash_attention_v2_causal_kernelILi64ELi64ELi64EEvPKfS1_S1_PfiiiifE8K_shared+10324];
	fma.rn.f32 	%f22460, %f22308, %f15651, %f22460;
	@%p2829 bra 	$L__BB0_2674;
	setp.eq.s32 	%p2830, %r3, 48;
	ld.shared.f32 	%f15652, [_ZZ32flash_attention_v2_causal_kernelILi64ELi64ELi64EEvPKfS1_S1_PfiiiifE8K_shared+10328];
	fma.rn.f32 	%f22460, %f22307, %f15652, %f22460;
	@%p2830 bra 	$L__BB0_2674;
	setp.eq.s32 	%p2831, %r3, 49;
	ld.shared.f32 	%f15653, [_ZZ32flash_attention_v2_causal_kernelILi64ELi64ELi64EEvPKfS1_S1_PfiiiifE8K_shared+10332];
	fma.rn.f32 	%f22460, %f22306, %f15653, %f22460;
	@%p2831 bra 	$L__BB0_2674;
	setp.eq.s32 	%p2832, %r3, 50;
	ld.shared.f32 	%f15654, [_ZZ32flash_attention_v2_causal_kernelILi64ELi64ELi64EEvPKfS1_S1_PfiiiifE8K_shared+10336];
	fma.rn.f32 	%f22460, %f22305, %f15654, %f22460;
	@%p2832 bra 	$L__BB0_2674;
	setp.eq.s32 	%p2833, %r3, 51;
	ld.shared.f32 	%f15655, [_ZZ32flash_attention_v2_causal_kernelILi64ELi64ELi64EEvPKfS1_S1_PfiiiifE8K_shared+10340];
	fma.rn.f32 	%f22460, %f22304, %f15655, %f22460;
	@%p2833 bra 	$L__BB0_2674;
	setp.eq.s32 	%p2834, %r3, 52;
	ld.shared.f32 	%f15656, [_ZZ32flash_attention_v2_causal_kernelILi64ELi64ELi64EEvPKfS1_S1_PfiiiifE8K_shared+10344];
	fma.rn.f32 	%f22460, %f22303, %f15656, %f22460;
	@%p2834 bra 	$L__BB0_2674;
	setp.eq.s32 	%p2835, %r3, 53;
	ld.shared.f32 	%f15657, [_ZZ32flash_attention_v2_causal_kernelILi64ELi64ELi64EEvPKfS1_S1_PfiiiifE8K_shared+10348];
	fma.rn.f32 	%f22460, %f22302, %f15657, %f22460;
	@%p2835 bra 	$L__BB0_2674;
	setp.eq.s32 	%p2836, %r3, 54;
	ld.shared.f32 	%f15658, [_ZZ32flash_attention_v2_causal_kernelILi64ELi64ELi64EEvPKfS1_S1_PfiiiifE8K_shared+10352];
	fma.rn.f32 	%f22460, %f22301, %f15658, %f22460;
	@%p2836 bra 	$L__BB0_2674;
	setp.eq.s32 	%p2837, %r3, 55;
	ld.shared.f32 	%f15659, [_ZZ32flash_attention_v2_causal_kernelILi64ELi64ELi64EEvPKfS1_S1_PfiiiifE8K_shared+10356];
	fma.rn.f32 	%f22460, %f22300, %f15659, %f22460;
	@%p2837 bra 	$L__BB0_2674;
	setp.eq.s32 	%p2838, %r3, 56;
	ld.shared.f32 	%f15660, [_ZZ32flash_attention_v2_causal_kernelILi64ELi64ELi64EEvPKfS1_S1_PfiiiifE8K_shared+10360];
	fma.rn.f32 	%f22460, %f22299, %f15660, %f22460;
	@%p2838 bra 	$L__BB0_2674;
	setp.eq.s32 	%p2839, %r3, 57;
	ld.shared.f32 	%f15661, [_ZZ32flash_attention_v2_causal_kernelILi64ELi64ELi64EEvPKfS1_S1_PfiiiifE8K_shared+10364];
	fma.rn.f32 	%f22460, %f22298, %f15661, %f22460;
	@%p2839 bra 	$L__BB0_2674;
	setp.eq.s32 	%p2840, %r3, 58;
	ld.shared.f32 	%f15662, [_ZZ32flash_attention_v2_causal_kernelILi64ELi64ELi64EEvPKfS1_S1_PfiiiifE8K_shared+10368];
	fma.rn.f32 	%f22460, %f22297, %f15662, %f22460;
	@%p2840 bra 	$L__BB0_2674;
	setp.eq.s32 	%p2841, %r3, 59;
	ld.shared.f32 	%f15663, [_ZZ32flash_attention_v2_causal_kernelILi64ELi64ELi64EEvPKfS1_S1_PfiiiifE8K_shared+10372];
	fma.rn.f32 	%f22460, %f22296, %f15663, %f22460;
	@%p2841 bra 	$L__BB0_2674;
	setp.eq.s32 	%p2842, %r3, 60;
	ld.shared.f32 	%f15664, [_ZZ32flash_attention_v2_causal_kernelILi64ELi64ELi64EEvPKfS1_S1_PfiiiifE8K_shared+10376];
	fma.rn.f32 	%f22460, %f22295, %f15664, %f22460;
	@%p2842 bra 	$L__BB0_2674;
	setp.eq.s32 	%p2843, %r3, 61;
	ld.shared.f32 	%f15665, [_ZZ32flash_attention_v2_causal_kernelILi64ELi64ELi64EEvPKfS1_S1_PfiiiifE8K_shared+10380];
	fma.rn.f32 	%f22460, %f22294, %f15665, %f22460;
	@%p2843 bra 	$L__BB0_2674;
	setp.eq.s32 	%p2844, %r3, 62;
	ld.shared.f32 	%f15666, [_ZZ32flash_attention_v2_causal_kernelILi64ELi64ELi64EEvPKfS1_S1_PfiiiifE8K_shared+10384];
	fma.rn.f32 	%f22460, %f22293, %f15666, %f22460;
	@%p2844 bra 	$L__BB0_2674;
	setp.eq.s32 	%p2845, %r3, 63;
	ld.shared.f32 	%f15667, [_ZZ32flash_attention_v2_causal_kernelILi64ELi64ELi64EEvPKfS1_S1_PfiiiifE8K_shared+10388];
	fma.rn.f32 	%f22460, %f22292, %f15667, %f22460;
	@%p2845 bra 	$L__BB0_2674;
	ld.shared.f32 	%f15668, [_ZZ32flash_attention_v2_causal_kernelILi64ELi64ELi64EEvPKfS1_S1_PfiiiifE8K_shared+10392];
	fma.rn.f32 	%f22460, %f22291, %f15668, %f22460;
$L__BB0_2674:
	ld.param.u32 	%r1358, [_Z32flash_attention_v2_causal_kernelILi64ELi64ELi64EEvPKfS1_S1_Pfiiiif_param_6];
	shl.b32 	%r446, %r1581, 6;
	or.b32  	%r447, %r446, 40;
	setp.ge.s32 	%p2846, %r447, %r1358;
	mov.u32 	%r448, %ctaid.x;
	shl.b32 	%r449, %r448, 6;
	mov.u32 	%r450, %tid.x;
	and.b32  	%r451, %r450, 63;
	or.b32  	%r452, %r449, %r451;
	setp.gt.u32 	%p2847, %r447, %r452;
	mov.f32 	%f22461, 0fFF7FFFFF;
	or.pred  	%p2848, %p2846, %p2847;
	@%p2848 bra 	$L__BB0_2739;
	ld.param.u32 	%r1490, [_Z32flash_attention_v2_causal_kernelILi64ELi64ELi64EEvPKfS1_S1_Pfiiiif_param_7];
	setp.eq.s32 	%p2849, %r1490, 1;
	ld.shared.f32 	%f15670, [_ZZ32flash_attention_v2_causal_kernelILi64ELi64ELi64EEvPKfS1_S1_PfiiiifE8K_shared+10400];
	fma.rn.f32 	%f22461, %f22354, %f15670, 0f00000000;
	@%p2849 bra 	$L__BB0_2739;
	setp.eq.s32 	%p2850, %r3, 2;
	ld.shared.f32 	%f15671, [_ZZ32flash_attention_v2_causal_kernelILi64ELi64ELi64EEvPKfS1_S1_PfiiiifE8K_shared+10404];
	fma.rn.f32 	%f22461, %f22353, %f15671, %f22461;
	@%p2850 bra 	$L__BB0_2739;
	setp.eq.s32 	%p2851, %r3, 3;
	ld.shared.f32 	%f15672, [_ZZ32flash_attention_v2_causal_kernelILi64ELi64ELi64EEvPKfS1_S1_PfiiiifE8K_shared+10408];
	fma.rn.f32 	%f22461, %f22352, %f15672, %f22461;
	@%p2851 bra 	$L__BB0_2739;
	setp.eq.s32 	%p2852, %r3, 4;
	ld.shared.f32 	%f15673, [_ZZ32flash_attention_v2_causal_kernelILi64ELi64ELi64EEvPKfS1_S1_PfiiiifE8K_shared+10412];
	fma.rn.f32 	%f22461, %f22351, %f15673, %f22461;
	@%p2852 bra 	$L__BB0_2739;
	setp.eq.s32 	%p2853, %r3, 5;
	ld.shared.f32 	%f15674, [_ZZ32flash_attention_v2_causal_kernelILi64ELi64ELi64EEvPKfS1_S1_PfiiiifE8K_shared+10416];
	fma.rn.f32 	%f22461, %f22350, %f15674, %f22461;
	@%p2853 bra 	$L__BB0_2739;
	setp.eq.s32 	%p2854, %r3, 6;
	ld.shared.f32 	%f15675, [_ZZ32flash_attention_v2_causal_kernelILi64ELi64ELi64EEvPKfS1_S1_PfiiiifE8K_shared+10420];
	fma.rn.f32 	%f22461, %f22349, %f15675, %f22461;
	@%p2854 bra 	$L__BB0_2739;
	setp.eq.s32 	%p2855, %r3, 7;
	ld.shared.f32 	%f15676, [_ZZ32flash_attention_v2_causal_kernelILi64ELi64ELi64EEvPKfS1_S1_PfiiiifE8K_shared+10424];
	fma.rn.f32 	%f22461, %f22348, %f15676, %f22461;
	@%p2855 bra 	$L__BB0_2739;
	setp.eq.s32 	%p2856, %r3, 8;
	ld.shared.f32 	%f15677, [_ZZ32flash_attention_v2_causal_kernelILi64ELi64ELi64EEvPKfS1_S1_PfiiiifE8K_shared+10428];
	fma.rn.f32 	%f22461, %f22347, %f15677, %f22461;
	@%p2856 bra 	$L__BB0_2739;
	setp.eq.s32 	%p2857, %r3, 9;
	ld.shared.f32 	%f15678, [_ZZ32flash_attention_v2_causal_kernelILi64ELi64ELi64EEvPKfS1_S1_PfiiiifE8K_shared+10432];
	fma.rn.f32 	%f22461, %f22346, %f15678, %f22461;
	@%p2857 bra 	$L__BB0_2739;
	setp.eq.s32 	%p2858, %r3, 10;
	ld.shared.f32 	%f15679, [_ZZ32flash_attention_v2_causal_kernelILi64ELi64ELi64EEvPKfS1_S1_PfiiiifE8K_shared+10436];
	fma.rn.f32 	%f22461, %f22345, %f15679, %f22461;
	@%p2858 bra 	$L__BB0_2739;
	setp.eq.s32 	%p2859, %r3, 11;
	ld.shared.f32 	%f15680, [_ZZ32flash_attention_v2_causal_kernelILi64ELi64ELi64EEvPKfS1_S1_PfiiiifE8K_shared+10440];
	fma.rn.f32 	%f22461, %f22344, %f15680, %f22461;
	@%p2859 bra 	$L__BB0_2739;
	setp.eq.s32 	%p2860, %r3, 12;
	ld.shared.f32 	%f15681, [_ZZ32flash_attention_v2_causal_kernelILi64ELi64ELi64EEvPKfS1_S1_PfiiiifE8K_shared+10444];
	fma.rn.f32 	%f22461, %f22343, %f15681, %f22461;
	@%p2860 bra 	$L__BB0_2739;
	setp.eq.s32 	%p2861, %r3, 13;
	ld.shared.f32 	%f15682, [_ZZ32flash_attention_v2_causal_kernelILi64ELi64ELi64EEvPKfS1_S1_PfiiiifE8K_shared+10448];
	fma.rn.f32 	%f22461, %f22342, %f15682, %f22461;
	@%p2861 bra 	$L__BB0_2739;
	setp.eq.s32 	%p2862, %r3, 14;
	ld.shared.f32 	%f15683, [_ZZ32flash_attention_v2_causal_kernelILi64ELi64ELi64EEvPKfS1_S1_PfiiiifE8K_shared+10452];
	fma.rn.f32 	%f22461, %f22341, %f15683, %f22461;
	@%p2862 bra 	$L__BB0_2739;
	setp.eq.s32 	%p2863, %r3, 15;
	ld.shared.f32 	%f15684, [_ZZ32flash_attention_v2_causal_kernelILi64ELi64ELi64EEvPKfS1_S1_PfiiiifE8K_shared+10456];
	fma.rn.f32 	%f22461, %f22340, %f15684, %f22461;
	@%p2863 bra 	$L__BB0_2739;
	setp.eq.s32 	%p2864, %r3, 16;
	ld.shared.f32 	%f15685, [_ZZ32flash_attention_v2_causal_kernelILi64ELi64ELi64EEvPKfS1_S1_PfiiiifE8K_shared+10460];
	fma.rn.f32 	%f22461, %f22339, %f15685, %f22461;
	@%p2864 bra 	$L__BB0_2739;
	setp.eq.s32 	%p2865, %r3, 17;
	ld.shared.f32 	%f15686, [_ZZ32flash_attention_v2_causal_kernelILi64ELi64ELi64EEvPKfS1_S1_PfiiiifE8K_shared+10464];
	fma.rn.f32 	%f22461, %f22338, %f15686, %f22461;
	@%p2865 bra 	$L__BB0_2739;
	setp.eq.s32 	%p2866, %r3, 18;
	ld.shared.f32 	%f15687, [_ZZ32flash_attention_v2_causal_kernelILi64ELi64ELi64EEvPKfS1_S1_PfiiiifE8K_shared+10468];
	fma.rn.f32 	%f22461, %f22337, %f15687, %f22461;
	@%p2866 bra 	$L__BB0_2739;
	setp.eq.s32 	%p2867, %r3, 19;
	ld.shared.f32 	%f15688, [_ZZ32flash_attention_v2_causal_kernelILi64ELi64ELi64EEvPKfS1_S1_PfiiiifE8K_shared+10472];
	fma.rn.f32 	%f22461, %f22336, %f15688, %f22461;
	@%p2867 bra 	$L__BB0_2739;
	setp.eq.s32 	%p2868, %r3, 20;
	ld.shared.f32 	%f15689, [_ZZ32flash_attention_v2_causal_kernelILi64ELi64ELi64EEvPKfS1_S1_PfiiiifE8K_shared+10476];
	fma.rn.f32 	%f22461, %f22335, %f15689, %f22461;
	@%p2868 bra 	$L__BB0_2739;
	setp.eq.s32 	%p2869, %r3, 21;
	ld.shared.f32 	%f15690, [_ZZ32flash_attention_v2_causal_kernelILi64ELi64ELi64EEvPKfS1_S1_PfiiiifE8K_shared+10480];
	fma.rn.f32 	%f22461, %f22334, %f15690, %f22461;
	@%p2869 bra 	$L__BB0_2739;
	setp.eq.s32 	%p2870, %r3, 22;
	ld.shared.f32 	%f15691, [_ZZ32flash_attention_v2_causal_kernelILi64ELi64ELi64EEvPKfS1_S1_PfiiiifE8K_shared+10484];
	fma.rn.f32 	%f22461, %f22333, %f15691, %f22461;
	@%p2870 bra 	$L__BB0_2739;
	setp.eq.s32 	%p2871, %r3, 23;
	ld.shared.f32 	%f15692, [_ZZ32flash_attention_v2_causal_kernelILi64ELi64ELi64EEvPKfS1_S1_PfiiiifE8K_shared+10488];
	fma.rn.f32 	%f22461, %f22332, %f15692, %f22461;
	@%p2871 bra 	$L__BB0_2739;
	setp.eq.s32 	%p2872, %r3, 24;
	ld.shared.f32 	%f15693, [_ZZ32flash_attention_v2_causal_kernelILi64ELi64ELi64EEvPKfS1_S1_PfiiiifE8K_shared+10492];
	fma.rn.f32 	%f22461, %f22331, %f15693, %f22461;
	@%p2872 bra 	$L__BB0_2739;
	setp.eq.s32 	%p2873, %r3, 25;
	ld.shared.f32 	%f15694, [_ZZ32flash_attention_v2_causal_kernelILi64ELi64ELi64EEvPKfS1_S1_PfiiiifE8K_shared+10496];
	fma.rn.f32 	%f22461, %f22330, %f15694, %f22461;
	@%p2873 bra 	$L__BB0_2739;
	setp.eq.s32 	%p2874, %r3, 26;
	ld.shared.f32 	%f15695, [_ZZ32flash_attention_v2_causal_kernelILi64ELi64ELi64EEvPKfS1_S1_PfiiiifE8K_shared+10500];
	fma.rn.f32 	%f22461, %f22329, %f15695, %f22461;
	@%p2874 bra 	$L__BB0_2739;
	setp.eq.s32 	%p2875, %r3, 27;
	ld.shared.f32 	%f15696, [_ZZ32flash_attention_v2_causal_kernelILi64ELi64ELi64EEvPKfS1_S1_PfiiiifE8K_shared+10504];
	fma.rn.f32 	%f22461, %f22328, %f15696, %f22461;
	@%p2875 bra 	$L__BB0_2739;
	setp.eq.s32 	%p2876, %r3, 28;
	ld.shared.f32 	%f15697, [_ZZ32flash_attention_v2_causal_kernelILi64ELi64ELi64EEvPKfS1_S1_PfiiiifE8K_shared+10508];
	fma.rn.f32 	%f22461, %f22327, %f15697, %f22461;
	@%p2876 bra 	$L__BB0_2739;
	setp.eq.s32 	%p2877, %r3, 29;
	ld.shared.f32 	%f15698, [_ZZ32flash_attention_v2_causal_kernelILi64ELi64ELi64EEvPKfS1_S1_PfiiiifE8K_shared+10512];
	fma.rn.f32 	%f22461, %f22326, %f15698, %f22461;
	@%p2877 bra 	$L__BB0_2739;
	setp.eq.s32 	%p2878, %r3, 30;
	ld.shared.f32 	%f15699, [_ZZ32flash_attention_v2_causal_kernelILi64ELi64ELi64EEvPKfS1_S1_PfiiiifE8K_shared+10516];
	fma.rn.f32 	%f22461, %f22325, %f15699, %f22461;
	@%p2878 bra 	$L__BB0_2739;
	setp.eq.s32 	%p2879, %r3, 31;
	ld.shared.f32 	%f15700, [_ZZ32flash_attention_v2_causal_kernelILi64ELi64ELi64EEvPKfS1_S1_PfiiiifE8K_shared+10520];
	fma.rn.f32 	%f22461, %f22324, %f15700, %f22461;
	@%p2879 bra 	$L__BB0_2739;
	setp.eq.s32 	%p2880, %r3, 32;
	ld.shared.f32 	%f15701, [_ZZ32flash_attention_v2_causal_kernelILi64ELi64ELi64EEvPKfS1_S1_PfiiiifE8K_shared+10524];
	fma.rn.f32 	%f22461, %f22323, %f15701, %f22461;
	@%p2880 bra 	$L__BB0_2739;
	setp.eq.s32 	%p2881, %r3, 33;
	ld.shared.f32 	%f15702, [_ZZ32flash_attention_v2_causal_kernelILi64ELi64ELi64EEvPKfS1_S1_PfiiiifE8K_shared+10528];
	fma.rn.f32 	%f22461, %f22322, %f15702, %f22461;
	@%p2881 bra 	$L__BB0_2739;
	setp.eq.s32 	%p2882, %r3, 34;
	ld.shared.f32 	%f15703, [_ZZ32flash_attention_v2_causal_kernelILi64ELi64ELi64EEvPKfS1_S1_PfiiiifE8K_shared+10532];
	fma.rn.f32 	%f22461, %f22321, %f15703, %f22461;
	@%p2882 bra 	$L__BB0_2739;
	setp.eq.s32 	%p2883, %r3, 35;
	ld.shared.f32 	%f15704, [_ZZ32flash_attention_v2_causal_kernelILi64ELi64ELi64EEvPKfS1_S1_PfiiiifE8K_shared+10536];
	fma.rn.f32 	%f22461, %f22320, %f15704, %f22461;
	@%p2883 bra 	$L__BB0_2739;
	setp.eq.s32 	%p2884, %r3, 36;
	ld.shared.f32 	%f15705, [_ZZ32flash_attention_v2_causal_kernelILi64ELi64ELi64EEvPKfS1_S1_PfiiiifE8K_shared+10540];
	fma.rn.f32 	%f22461, %f22319, %f15705, %f22461;
	@%p2884 bra 	$L__BB0_2739;
	setp.eq.s32 	%p2885, %r3, 37;
	ld.shared.f32 	%f15706, [_ZZ32flash_attention_v2_causal_kernelILi64ELi64ELi64EEvPKfS1_S1_PfiiiifE8K_shared+10544];
	fma.rn.f32 	%f22461, %f22318, %f15706, %f22461;
	@%p2885 bra 	$L__BB0_2739;
	setp.eq.s32 	%p2886, %r3, 38;
	ld.shared.f32 	%f15707, [_ZZ32flash_attention_v2_causal_kernelILi64ELi64ELi64EEvPKfS1_S1_PfiiiifE8K_shared+10548];
	fma.rn.f32 	%f22461, %f22317, %f15707, %f22461;
	@%p2886 bra 	$L__BB0_2739;
	setp.eq.s32 	%p2887, %r3, 39;
	ld.shared.f32 	%f15708, [_ZZ32flash_attention_v2_causal_kernelILi64ELi64ELi64EEvPKfS1_S1_PfiiiifE8K_shared+10552];
	fma.rn.f32 	%f22461, %f22316, %f15708, %f22461;
	@%p2887 bra 	$L__BB0_2739;
	setp.eq.s32 	%p2888, %r3, 40;
	ld.shared.f32 	%f15709, [_ZZ32flash_attention_v2_causal_kernelILi64ELi64ELi64EEvPKfS1_S1_PfiiiifE8K_shared+10556];
	fma.rn.f32 	%f22461, %f22315, %f15709, %f22461;
	@%p2888 bra 	$L__BB0_2739;
	setp.eq.s32 	%p2889, %r3, 41;
	ld.shared.f32 	%f15710, [_ZZ32flash_attention_v2_causal_kernelILi64ELi64ELi64EEvPKfS1_S1_PfiiiifE8K_shared+10560];
	fma.rn.f32 	%f22461, %f22314, %f15710, %f22461;
	@%p2889 bra 	$L__BB0_2739;
	setp.eq.s32 	%p2890, %r3, 42;
	ld.shared.f32 	%f15711, [_ZZ32flash_attention_v2_causal_kernelILi64ELi64ELi64EEvPKfS1_S1_PfiiiifE8K_shared+10564];
	fma.rn.f32 	%f22461, %f22313, %f15711, %f22461;
	@%p2890 bra 	$L__BB0_2739;
	setp.eq.s32 	%p2891, %r3, 43;
	ld.shared.f32 	%f15712, [_ZZ32flash_attention_v2_causal_kernelILi64ELi64ELi64EEvPKfS1_S1_PfiiiifE8K_shared+10568];
	fma.rn.f32 	%f22461, %f22312, %f15712, %f22461;
	@%p2891 bra 	$L__BB0_2739;
	setp.eq.s32 	%p2892, %r3, 44;
	ld.shared.f32 	%f15713, [_ZZ32flash_attention_v2_causal_kernelILi64ELi64ELi64EEvPKfS1_S1_PfiiiifE8K_shared+10572];
	fma.rn.f32 	%f22461, %f22311, %f15713, %f22461;
	@%p2892 bra 	$L__BB0_2739;
	setp.eq.s32 	%p2893, %r3, 45;
	ld.shared.f32 	%f15714, [_ZZ32flash_attention_v2_causal_kernelILi64ELi64ELi64EEvPKfS1_S1_PfiiiifE8K_shared+10576];
	fma.rn.f32 	%f22461, %f22310, %f15714, %f22461;
	@%p2893 bra 	$L__BB0_2739;
	setp.eq.s32 	%p2894, %r3, 46;
	ld.shared.f32 	%f15715, [_ZZ32flash_attention_v2_causal_kernelILi64ELi64ELi64EEvPKfS1_S1_PfiiiifE8K_shared+10580];
	fma.rn.f32 	%f22461, %f22309, %f15715, %f22461;
	@%p2894 bra 	$L__BB0_2739;
	setp.eq.s32 	%p2895, %r3, 47;
	ld.shared.f32 	%f15716, [_ZZ32flash_attention_v2_causal_kernelILi64ELi64ELi64EEvPKfS1_S1_PfiiiifE8K_shared+10584];
	fma.rn.f32 	%f22461, %f22308, %f15716, %f22461;
	@%p2895 bra 	$L__BB0_2739;
	setp.eq.s32 	%p2896, %r3, 48;
	ld.shared.f32 	%f15717, [_ZZ32flash_attention_v2_causal_kernelILi64ELi64ELi64EEvPKfS1_S1_PfiiiifE8K_shared+10588];
	fma.rn.f32 	%f22461, %f22307, %f15717, %f22461;
	@%p2896 bra 	$L__BB0_2739;
	setp.eq.s32 	%p2897, %r3, 49;
	ld.shared.f32 	%f15718, [_ZZ32flash_attention_v2_causal_kernelILi64ELi64ELi64EEvPKfS1_S1_PfiiiifE8K_shared+10592];
	fma.rn.f32 	%f22461, %f22306, %f15718, %f22461;
	@%p2897 bra 	$L__BB0_2739;
	setp.eq.s32 	%p2898, %r3, 50;
	ld.shared.f32 	%f15719, [_ZZ32flash_attention_v2_causal_kernelILi64ELi64ELi64EEvPKfS1_S1_PfiiiifE8K_shared+10596];
	fma.rn.f32 	%f22461, %f22305, %f15719, %f22461;
	@%p2898 bra 	$L__BB0_2739;
	setp.eq.s32 	%p2899, %r3, 51;
	ld.shared.f32 	%f15720, [_ZZ32flash_attention_v2_causal_kernelILi64ELi64ELi64EEvPKfS1_S1_PfiiiifE8K_shared+10600];
	fma.rn.f32 	%f22461, %f22304, %f15720, %f22461;
	@%p2899 bra 	$L__BB0_2739;
	setp.eq.s32 	%p2900, %r3, 52;
	ld.shared.f32 	%f15721, [_ZZ32flash_attention_v2_causal_kernelILi64ELi64ELi64EEvPKfS1_S1_PfiiiifE8K_shared+10604];
	fma.rn.f32 	%f22461, %f22303, %f15721, %f22461;
	@%p2900 bra 	$L__BB0_2739;
	setp.eq.s32 	%p2901, %r3, 53;
	ld.shared.f32 	%f15722, [_ZZ32flash_attention_v2_causal_kernelILi64ELi64ELi64EEvPKfS1_S1_PfiiiifE8K_shared+10608];
	fma.rn.f32 	%f22461, %f22302, %f15722, %f22461;
	@%p2901 bra 	$L__BB0_2739;
	setp.eq.s32 	%p2902, %r3, 54;
	ld.shared.f32 	%f15723, [_ZZ32flash_attention_v2_causal_kernelILi64ELi64ELi64EEvPKfS1_S1_PfiiiifE8K_shared+10612];
	fma.rn.f32 	%f22461, %f22301, %f15723, %f22461;
	@%p2902 bra 	$L__BB0_2739;
	setp.eq.s32 	%p2903, %r3, 55;
	ld.shared.f32 	%f15724, [_ZZ32flash_attention_v2_causal_kernelILi64ELi64ELi64EEvPKfS1_S1_PfiiiifE8K_shared+10616];
	fma.rn.f32 	%f22461, %f22300, %f15724, %f22461;
	@%p2903 bra 	$L__BB0_2739;
	setp.eq.s32 	%p2904, %r3, 56;
	ld.shared.f32 	%f15725, [_ZZ32flash_attention_v2_causal_kernelILi64ELi64ELi64EEvPKfS1_S1_PfiiiifE8K_shared+10620];
	fma.rn.f32 	%f22461, %f22299, %f15725, %f22461;
	@%p2904 bra 	$L__BB0_2739;
	setp.eq.s32 	%p2905, %r3, 57;
	ld.shared.f32 	%f15726, [_ZZ32flash_attention_v2_causal_kernelILi64ELi64ELi64EEvPKfS1_S1_PfiiiifE8K_shared+10624];
	fma.rn.f32 	%f22461, %f22298, %f15726, %f22461;
	@%p2905 bra 	$L__BB0_2739;
	setp.eq.s32 	%p2906, %r3, 58;
	ld.shared.f32 	%f15727, [_ZZ32flash_attention_v2_causal_kernelILi64ELi64ELi64EEvPKfS1_S1_PfiiiifE8K_shared+10628];
	fma.rn.f32 	%f22461, %f22297, %f15727, %f22461;
	@%p2906 bra 	$L__BB0_2739;
	setp.eq.s32 	%p2907, %r3, 59;
	ld.shared.f32 	%f15728, [_ZZ32flash_attention_v2_causal_kernelILi64ELi64ELi64EEvPKfS1_S1_PfiiiifE8K_shared+10632];
	fma.rn.f32 	%f22461, %f22296, %f15728, %f22461;
	@%p2907 bra 	$L__BB0_2739;
	setp.eq.s32 	%p2908, %r3, 60;
	ld.shared.f32 	%f15729, [_ZZ32flash_attention_v2_causal_kernelILi64ELi64ELi64EEvPKfS1_S1_PfiiiifE8K_shared+10636];
	fma.rn.f32 	%f22461, %f22295, %f15729, %f22461;
	@%p2908 bra 	$L__BB0_2739;
	setp.eq.s32 	%p2909, %r3, 61;
	ld.shared.f32 	%f15730, [_ZZ32flash_attention_v2_causal_kernelILi64ELi64ELi64EEvPKfS1_S1_PfiiiifE8K_shared+10640];
	fma.rn.f32 	%f22461, %f22294, %f15730, %f22461;
	@%p2909 bra 	$L__BB0_2739;
	setp.eq.s32 	%p2910, %r3, 62;
	ld.shared.f32 	%f15731, [_ZZ32flash_attention_v2_causal_kernelILi64ELi64ELi64EEvPKfS1_S1_PfiiiifE8K_shared+10644];
	fma.rn.f32 	%f22461, %f22293, %f15731, %f22461;
	@%p2910 bra 	$L__BB0_2739;
	setp.eq.s32 	%p2911, %r3, 63;
	ld.shared.f32 	%f15732, [_ZZ32flash_attention_v2_causal_kernelILi64ELi64ELi64EEvPKfS1_S1_PfiiiifE8K_shared+10648];
	fma.rn.f32 	%f22461, %f22292, %f15732, %f22461;
	@%p2911 bra 	$L__BB0_2739;
	ld.shared.f32 	%f15733, [_ZZ32flash_attention_v2_causal_kernelILi64ELi64ELi64EEvPKfS1_S1_PfiiiifE8K_shared+10652];
	fma.rn.f32 	%f22461, %f22291, %f15733, %f22461;
$L__BB0_2739:
	ld.param.u32 	%r1359, [_Z32flash_attention_v2_causal_kernelILi64ELi64ELi64EEvPKfS1_S1_Pfiiiif_param_6];
	shl.b32 	%r454, %r1581, 6;
	or.b32  	%r455, %r454, 41;
	setp.ge.s32 	%p2912, %r455, %r1359;
	mov.u32 	%r456, %ctaid.x;
	shl.b32 	%r457, %r456, 6;
	mov.u32 	%r458, %tid.x;
	and.b32  	%r459, %r458, 63;
	or.b32  	%r460, %r457, %r459;
	setp.gt.u32 	%p2913, %r455, %r460;
	mov.f32 	%f22462, 0fFF7FFFFF;
	or.pred  	%p2914, %p2912, %p2913;
	@%p2914 bra 	$L__BB0_2804;
	ld.param.u32 	%r1491, [_Z32flash_attention_v2_causal_kernelILi64ELi64ELi64EEvPKfS1_S1_Pfiiiif_param_7];
	setp.eq.s32 	%p2915, %r1491, 1;
	ld.shared.f32 	%f15735, [_ZZ32flash_attention_v2_causal_kernelILi64ELi64ELi64EEvPKfS1_S1_PfiiiifE8K_shared+10660];
	fma.rn.f32 	%f22462, %f22354, %f15735, 0f00000000;
	@%p2915 bra 	$L__BB0_2804;
	setp.eq.s32 	%p2916, %r3, 2;
	ld.shared.f32 	%f15736, [_ZZ32flash_attention_v2_causal_kernelILi64ELi64ELi64EEvPKfS1_S1_PfiiiifE8K_shared+10664];
	fma.rn.f32 	%f22462, %f22353, %f15736, %f22462;
	@%p2916 bra 	$L__BB0_2804;
	setp.eq.s32 	%p2917, %r3, 3;
	ld.shared.f32 	%f15737, [_ZZ32flash_attention_v2_causal_kernelILi64ELi64ELi64EEvPKfS1_S1_PfiiiifE8K_shared+10668];
	fma.rn.f32 	%f22462, %f22352, %f15737, %f22462;
	@%p2917 bra 	$L__BB0_2804;
	setp.eq.s32 	%p2918, %r3, 4;
	ld.shared.f32 	%f15738, [_ZZ32flash_attention_v2_causal_kernelILi64ELi64ELi64EEvPKfS1_S1_PfiiiifE8K_shared+10672];
	fma.rn.f32 	%f22462, %f22351, %f15738, %f22462;
	@%p2918 bra 	$L__BB0_2804;
	setp.eq.s32 	%p2919, %r3, 5;
	ld.shared.f32 	%f15739, [_ZZ32flash_attention_v2_causal_kernelILi64ELi64ELi64EEvPKfS1_S1_PfiiiifE8K_shared+10676];
	fma.rn.f32 	%f22462, %f22350, %f15739, %f22462;
	@%p2919 bra 	$L__BB0_2804;
	setp.eq.s32 	%p2920, %r3, 6;
	ld.shared.f32 	%f15740, [_ZZ32flash_attention_v2_causal_kernelILi64ELi64ELi64EEvPKfS1_S1_PfiiiifE8K_shared+10680];
	fma.rn.f32 	%f22462, %f22349, %f15740, %f22462;
	@%p2920 bra 	$L__BB0_2804;
	setp.eq.s32 	%p2921, %r3, 7;
	ld.shared.f32 	%f15741, [_ZZ32flash_attention_v2_causal_kernelILi64ELi64ELi64EEvPKfS1_S1_PfiiiifE8K_shared+10684];
	fma.rn.f32 	%f22462, %f22348, %f15741, %f22462;
	@%p2921 bra 	$L__BB0_2804;
	setp.eq.s32 	%p2922, %r3, 8;
	ld.shared.f32 	%f15742, [_ZZ32flash_attention_v2_causal_kernelILi64ELi64ELi64EEvPKfS1_S1_PfiiiifE8K_shared+10688];
	fma.rn.f32 	%f22462, %f22347, %f15742, %f22462;
	@%p2922 bra 	$L__BB0_2804;
	setp.eq.s32 	%p2923, %r3, 9;
	ld.shared.f32 	%f15743, [_ZZ32flash_attention_v2_causal_kernelILi64ELi64ELi64EEvPKfS1_S1_PfiiiifE8K_shared+10692];
	fma.rn.f32 	%f22462, %f22346, %f15743, %f22462;
	@%p2923 bra 	$L__BB0_2804;
	setp.eq.s32 	%p2924, %r3, 10;
	ld.shared.f32 	%f15744, [_ZZ32flash_attention_v2_causal_kernelILi64ELi64ELi64EEvPKfS1_S1_PfiiiifE8K_shared+10696];
	fma.rn.f32 	%f22462, %f22345, %f15744, %f22462;
	@%p2924 bra 	$L__BB0_2804;
	setp.eq.s32 	%p2925, %r3, 11;
	ld.shared.f32 	%f15745, [_ZZ32flash_attention_v2_causal_kernelILi64ELi64ELi64EEvPKfS1_S1_PfiiiifE8K_shared+10700];
	fma.rn.f32 	%f22462, %f22344, %f15745, %f22462;
	@%p2925 bra 	$L__BB0_2804;
	setp.eq.s32 	%p2926, %r3, 12;
	ld.shared.f32 	%f15746, [_ZZ32flash_attention_v2_causal_kernelILi64ELi64ELi64EEvPKfS1_S1_PfiiiifE8K_shared+10704];
	fma.rn.f32 	%f22462, %f22343, %f15746, %f22462;
	@%p2926 bra 	$L__BB0_2804;
	setp.eq.s32 	%p2927, %r3, 13;
	ld.shared.f32 	%f15747, [_ZZ32flash_attention_v2_causal_kernelILi64ELi64ELi64EEvPKfS1_S1_PfiiiifE8K_shared+10708];
	fma.rn.f32 	%f22462, %f22342, %f15747, %f22462;
	@%p2927 bra 	$L__BB0_2804;
	setp.eq.s32 	%p2928, %r3, 14;
	ld.shared.f32 	%f15748, [_ZZ32flash_attention_v2_causal_kernelILi64ELi64ELi64EEvPKfS1_S1_PfiiiifE8K_shared+10712];
	fma.rn.f32 	%f22462, %f22341, %f15748, %f22462;
	@%p2928 bra 	$L__BB0_2804;
	setp.eq.s32 	%p2929, %r3, 15;
	ld.shared.f32 	%f15749, [_ZZ32flash_attention_v2_causal_kernelILi64ELi64ELi64EEvPKfS1_S1_PfiiiifE8K_shared+10716];
	fma.rn.f32 	%f22462, %f22340, %f15749, %f22462;
	@%p2929 bra 	$L__BB0_2804;
	setp.eq.s32 	%p2930, %r3, 16;
	ld.shared.f32 	%f15750, [_ZZ32flash_attention_v2_causal_kernelILi64ELi64ELi64EEvPKfS1_S1_PfiiiifE8K_shared+10720];
	fma.rn.f32 	%f22462, %f22339, %f15750, %f22462;
	@%p2930 bra 	$L__BB0_2804;
	setp.eq.s32 	%p2931, %r3, 17;
	ld.shared.f32 	%f15751, [_ZZ32flash_attention_v2_causal_kernelILi64ELi64ELi64EEvPKfS1_S1_PfiiiifE8K_shared+10724];
	fma.rn.f32 	%f22462, %f22338, %f15751, %f22462;
	@%p2931 bra 	$L__BB0_2804;
	setp.eq.s32 	%p2932, %r3, 18;
	ld.shared.f32 	%f15752, [_ZZ32flash_attention_v2_causal_kernelILi64ELi64ELi64EEvPKfS1_S1_PfiiiifE8K_shared+10728];
	fma.rn.f32 	%f22462, %f22337, %f15752, %f22462;
	@%p2932 bra 	$L__BB0_2804;
	setp.eq.s32 	%p2933, %r3, 19;
	ld.shared.f32 	%f15753, [_ZZ32flash_attention_v2_causal_kernelILi64ELi64ELi64EEvPKfS1_S1_PfiiiifE8K_shared+10732];
	fma.rn.f32 	%f22462, %f22336, %f15753, %f22462;
	@%p2933 bra 	$L__BB0_2804;
	setp.eq.s32 	%p2934, %r3, 20;
	ld.shared.f32 	%f15754, [_ZZ32flash_attention_v2_causal_kernelILi64ELi64ELi64EEvPKfS1_S1_PfiiiifE8K_shared+10736];
	fma.rn.f32 	%f22462, %f22335, %f15754, %f22462;
	@%p2934 bra 	$L__BB0_2804;
	setp.eq.s32 	%p2935, %r3, 21;
	ld.shared.f32 	%f15755, [_ZZ32flash_attention_v2_causal_kernelILi64ELi64ELi64EEvPKfS1_S1_PfiiiifE8K_shared+10740];
	fma.rn.f32 	%f22462, %f22334, %f15755, %f22462;
	@%p2935 bra 	$L__BB0_2804;
	setp.eq.s32 	%p2936, %r3, 22;
	ld.shared.f32 	%f15756, [_ZZ32flash_attention_v2_causal_kernelILi64ELi64ELi64EEvPKfS1_S1_PfiiiifE8K_shared+10744];
	fma.rn.f32 	%f22462, %f22333, %f15756, %f22462;
	@%p2936 bra 	$L__BB0_2804;
	setp.eq.s32 	%p2937, %r3, 23;
	ld.shared.f32 	%f15757, [_ZZ32flash_attention_v2_causal_kernelILi64ELi64ELi64EEvPKfS1_S1_PfiiiifE8K_shared+10748];
	fma.rn.f32 	%f22462, %f22332, %f15757, %f22462;
	@%p2937 bra 	$L__BB0_2804;
	setp.eq.s32 	%p2938, %r3, 24;
	ld.shared.f32 	%f15758, [_ZZ32flash_attention_v2_causal_kernelILi64ELi64ELi64EEvPKfS1_S1_PfiiiifE8K_shared+10752];
	fma.rn.f32 	%f22462, %f22331, %f15758, %f22462;
	@%p2938 bra 	$L__BB0_2804;
	setp.eq.s32 	%p2939, %r3, 25;
	ld.shared.f32 	%f15759, [_ZZ32flash_attention_v2_causal_kernelILi64ELi64ELi64EEvPKfS1_S1_PfiiiifE8K_shared+10756];
	fma.rn.f32 	%f22462, %f22330, %f15759, %f22462;
	@%p2939 bra 	$L__BB0_2804;
	setp.eq.s32 	%p2940, %r3, 26;
	ld.shared.f32 	%f15760, [_ZZ32flash_attention_v2_causal_kernelILi64ELi64ELi64EEvPKfS1_S1_PfiiiifE8K_shared+10760];
	fma.rn.f32 	%f22462, %f22329, %f15760, %f22462;
	@%p2940 bra 	$L__BB0_2804;
	setp.eq.s32 	%p2941, %r3, 27;
	ld.shared.f32 	%f15761, [_ZZ32flash_attention_v2_causal_kernelILi64ELi64ELi64EEvPKfS1_S1_PfiiiifE8K_shared+10764];
	fma.rn.f32 	%f22462, %f22328, %f15761, %f22462;
	@%p2941 bra 	$L__BB0_2804;
	setp.eq.s32 	%p2942, %r3, 28;
	ld.shared.f32 	%f15762, [_ZZ32flash_attention_v2_causal_kernelILi64ELi64ELi64EEvPKfS1_S1_PfiiiifE8K_shared+10768];
	fma.rn.f32 	%f22462, %f22327, %f15762, %f22462;
	@%p2942 bra 	$L__BB0_2804;
	setp.eq.s32 	%p2943, %r3, 29;
	ld.shared.f32 	%f15763, [_ZZ32flash_attention_v2_causal_kernelILi64ELi64ELi64EEvPKfS1_S1_PfiiiifE8K_shared+10772];
	fma.rn.f32 	%f22462, %f22326, %f15763, %f22462;
	@%p2943 bra 	$L__BB0_2804;
	setp.eq.s32 	%p2944, %r3, 30;
	ld.shared.f32 	%f15764, [_ZZ32flash_attention_v2_causal_kernelILi64ELi64ELi64EEvPKfS1_S1_PfiiiifE8K_shared+10776];
	fma.rn.f32 	%f22462, %f22325, %f15764, %f22462;
	@%p2944 bra 	$L__BB0_2804;
	setp.eq.s32 	%p2945, %r3, 31;
	ld.shared.f32 	%f15765, [_ZZ32flash_attention_v2_causal_kernelILi64ELi64ELi64EEvPKfS1_S1_PfiiiifE8K_shared+10780];
	fma.rn.f32 	%f22462, %f22324, %f15765, %f22462;
	@%p2945 bra 	$L__BB0_2804;
	setp.eq.s32 	%p2946, %r3, 32;
	ld.shared.f32 	%f15766, [_ZZ32flash_attention_v2_causal_kernelILi64ELi64ELi64EEvPKfS1_S1_PfiiiifE8K_shared+10784];
	fma.rn.f32 	%f22462, %f22323, %f15766, %f22462;
	@%p2946 bra 	$L__BB0_2804;
	setp.eq.s32 	%p2947, %r3, 33;
	ld.shared.f32 	%f15767, [_ZZ32flash_attention_v2_causal_kernelILi64ELi64ELi64EEvPKfS1_S1_PfiiiifE8K_shared+10788];
	fma.rn.f32 	%f22462, %f22322, %f15767, %f22462;
	@%p2947 bra 	$L__BB0_2804;
	setp.eq.s32 	%p2948, %r3, 34;
	ld.shared.f32 	%f15768, [_ZZ32flash_attention_v2_causal_kernelILi64ELi64ELi64EEvPKfS1_S1_PfiiiifE8K_shared+10792];
	fma.rn.f32 	%f22462, %f22321, %f15768, %f22462;
	@%p2948 bra 	$L__BB0_2804;
	setp.eq.s32 	%p2949, %r3, 35;
	ld.shared.f32 	%f15769, [_ZZ32flash_attention_v2_causal_kernelILi64ELi64ELi64EEvPKfS1_S1_PfiiiifE8K_shared+10796];
	fma.rn.f32 	%f22462, %f22320, %f15769, %f22462;
	@%p2949 bra 	$L__BB0_2804;
	setp.eq.s32 	%p2950, %r3, 36;
	ld.shared.f32 	%f15770, [_ZZ32flash_attention_v2_causal_kernelILi64ELi64ELi64EEvPKfS1_S1_PfiiiifE8K_shared+10800];
	fma.rn.f32 	%f22462, %f22319, %f15770, %f22462;
	@%p2950 bra 	$L__BB0_2804;
	setp.eq.s32 	%p2951, %r3, 37;
	ld.shared.f32 	%f15771, [_ZZ32flash_attention_v2_causal_kernelILi64ELi64ELi64EEvPKfS1_S1_PfiiiifE8K_shared+10804];
	fma.rn.f32 	%f22462, %f22318, %f15771, %f22462;
	@%p2951 bra 	$L__BB0_2804;
	setp.eq.s32 	%p2952, %r3, 38;
	ld.shared.f32 	%f15772, [_ZZ32flash_attention_v2_causal_kernelILi64ELi64ELi64EEvPKfS1_S1_PfiiiifE8K_shared+10808];
	fma.rn.f32 	%f22462, %f22317, %f15772, %f22462;
	@%p2952 bra 	$L__BB0_2804;
	setp.eq.s32 	%p2953, %r3, 39;
	ld.shared.f32 	%f15773, [_ZZ32flash_attention_v2_causal_kernelILi64ELi64ELi64EEvPKfS1_S1_PfiiiifE8K_shared+10812];
	fma.rn.f32 	%f22462, %f22316, %f15773, %f22462;
	@%p2953 bra 	$L__BB0_2804;
	setp.eq.s32 	%p2954, %r3, 40;
	ld.shared.f32 	%f15774, [_ZZ32flash_attention_v2_causal_kernelILi64ELi64ELi64EEvPKfS1_S1_PfiiiifE8K_shared+10816];
	fma.rn.f32 	%f22462, %f22315, %f15774, %f22462;
	@%p2954 bra 	$L__BB0_2804;
	setp.eq.s32 	%p2955, %r3, 41;
	ld.shared.f32 	%f15775, [_ZZ32flash_attention_v2_causal_kernelILi64ELi64ELi64EEvPKfS1_S1_PfiiiifE8K_shared+10820];
	fma.rn.f32 	%f22462, %f22314, %f15775, %f22462;
	@%p2955 bra 	$L__BB0_2804;
	setp.eq.s32 	%p2956, %r3, 42;
	ld.shared.f32 	%f15776, [_ZZ32flash_attention_v2_causal_kernelILi64ELi64ELi64EEvPKfS1_S1_PfiiiifE8K_shared+10824];
	fma.rn.f32 	%f22462, %f22313, %f15776, %f22462;
	@%p2956 bra 	$L__BB0_2804;
	setp.eq.s32 	%p2957, %r3, 43;
	ld.shared.f32 	%f15777, [_ZZ32flash_attention_v2_causal_kernelILi64ELi64ELi64EEvPKfS1_S1_PfiiiifE8K_shared+10828];
	fma.rn.f32 	%f22462, %f22312, %f15777, %f22462;
	@%p2957 bra 	$L__BB0_2804;
	setp.eq.s32 	%p2958, %r3, 44;
	ld.shared.f32 	%f15778, [_ZZ32flash_attention_v2_causal_kernelILi64ELi64ELi64EEvPKfS1_S1_PfiiiifE8K_shared+10832];
	fma.rn.f32 	%f22462, %f22311, %f15778, %f22462;
	@%p2958 bra 	$L__BB0_2804;
	setp.eq.s32 	%p2959, %r3, 45;
	ld.shared.f32 	%f15779, [_ZZ32flash_attention_v2_causal_kernelILi64ELi64ELi64EEvPKfS1_S1_PfiiiifE8K_shared+10836];
	fma.rn.f32 	%f22462, %f22310, %f15779, %f22462;
	@%p2959 bra 	$L__BB0_2804;
	setp.eq.s32 	%p2960, %r3, 46;
	ld.shared.f32 	%f15780, [_ZZ32flash_attention_v2_causal_kernelILi64ELi64ELi64EEvPKfS1_S1_PfiiiifE8K_shared+10840];
	fma.rn.f32 	%f22462, %f22309, %f15780, %f22462;
	@%p2960 bra 	$L__BB0_2804;
	setp.eq.s32 	%p2961, %r3, 47;
	ld.shared.f32 	%f15781, [_ZZ32flash_attention_v2_causal_kernelILi64ELi64ELi64EEvPKfS1_S1_PfiiiifE8K_shared+10844];
	fma.rn.f32 	%f22462, %f22308, %f15781, %f22462;
	@%p2961 bra 	$L__BB0_2804;
	setp.eq.s32 	%p2962, %r3, 48;
	ld.shared.f32 	%f15782, [_ZZ32flash_attention_v2_causal_kernelILi64ELi64ELi64EEvPKfS1_S1_PfiiiifE8K_shared+10848];
	fma.rn.f32 	%f22462, %f22307, %f15782, %f22462;
	@%p2962 bra 	$L__BB0_2804;
	setp.eq.s32 	%p2963, %r3, 49;
	ld.shared.f32 	%f15783, [_ZZ32flash_attention_v2_causal_kernelILi64ELi64ELi64EEvPKfS1_S1_PfiiiifE8K_shared+10852];
	fma.rn.f32 	%f22462, %f22306, %f15783, %f22462;
	@%p2963 bra 	$L__BB0_2804;
	setp.eq.s32 	%p2964, %r3, 50;
	ld.shared.f32 	%f15784, [_ZZ32flash_attention_v2_causal_kernelILi64ELi64ELi64EEvPKfS1_S1_PfiiiifE8K_shared+10856];
	fma.rn.f32 	%f22462, %f22305, %f15784, %f22462;
	@%p2964 bra 	$L__BB0_2804;
	setp.eq.s32 	%p2965, %r3, 51;
	ld.shared.f32 	%f15785, [_ZZ32flash_attention_v2_causal_kernelILi64ELi64ELi64EEvPKfS1_S1_PfiiiifE8K_shared+10860];
	fma.rn.f32 	%f22462, %f22304, %f15785, %f22462;
	@%p2965 bra 	$L__BB0_2804;
	setp.eq.s32 	%p2966, %r3, 52;
	ld.shared.f32 	%f15786, [_ZZ32flash_attention_v2_causal_kernelILi64ELi64ELi64EEvPKfS1_S1_PfiiiifE8K_shared+10864];
	fma.rn.f32 	%f22462, %f22303, %f15786, %f22462;
	@%p2966 bra 	$L__BB0_2804;
	setp.eq.s32 	%p2967, %r3, 53;
	ld.shared.f32 	%f15787, [_ZZ32flash_attention_v2_causal_kernelILi64ELi64ELi64EEvPKfS1_S1_PfiiiifE8K_shared+10868];
	fma.rn.f32 	%f22462, %f22302, %f15787, %f22462;
	@%p2967 bra 	$L__BB0_2804;
	setp.eq.s32 	%p2968, %r3, 54;
	ld.shared.f32 	%f15788, [_ZZ32flash_attention_v2_causal_kernelILi64ELi64ELi64EEvPKfS1_S1_PfiiiifE8K_shared+10872];
	fma.rn.f32 	%f22462, %f22301, %f15788, %f22462;
	@%p2968 bra 	$L__BB0_2804;
	setp.eq.s32 	%p2969, %r3, 55;
	ld.shared.f32 	%f15789, [_ZZ32flash_attention_v2_causal_kernelILi64ELi64ELi64EEvPKfS1_S1_PfiiiifE8K_shared+10876];
	fma.rn.f32 	%f22462, %f22300, %f15789, %f22462;
	@%p2969 bra 	$L__BB0_2804;
	setp.eq.s32 	%p2970, %r3, 56;
	ld.shared.f32 	%f15790, [_ZZ32flash_attention_v2_causal_kernelILi64ELi64ELi64EEvPKfS1_S1_PfiiiifE8K_shared+10880];
	fma.rn.f32 	%f22462, %f22299, %f15790, %f22462;
	@%p2970 bra 	$L__BB0_2804;
	setp.eq.s32 	%p2971, %r3, 57;
	ld.shared.f32 	%f15791, [_ZZ32flash_attention_v2_causal_kernelILi64ELi64ELi64EEvPKfS1_S1_PfiiiifE8K_shared+10884];
	fma.rn.f32 	%f22462, %f22298, %f15791, %f22462;
	@%p2971 bra 	$L__BB0_2804;
	setp.eq.s32 	%p2972, %r3, 58;
	ld.shared.f32 	%f15792, [_ZZ32flash_attention_v2_causal_kernelILi64ELi64ELi64EEvPKfS1_S1_PfiiiifE8K_shared+10888];
	fma.rn.f32 	%f22462, %f22297, %f15792, %f22462;
	@%p2972 bra 	$L__BB0_2804;
	setp.eq.s32 	%p2973, %r3, 59;
	ld.shared.f32 	%f15793, [_ZZ32flash_attention_v2_causal_kernelILi64ELi64ELi64EEvPKfS1_S1_PfiiiifE8K_shared+10892];
	fma.rn.f32 	%f22462, %f22296, %f15793, %f22462;
	@%p2973 bra 	$L__BB0_2804;
	setp.eq.s32 	%p2974, %r3, 60;
	ld.shared.f32 	%f15794, [_ZZ32flash_attention_v2_causal_kernelILi64ELi64ELi64EEvPKfS1_S1_PfiiiifE8K_shared+10896];
	fma.rn.f32 	%f22462, %f22295, %f15794, %f22462;
	@%p2974 bra 	$L__BB0_2804;
	setp.eq.s32 	%p2975, %r3, 61;
	ld.shared.f32 	%f15795, [_ZZ32flash_attention_v2_causal_kernelILi64ELi64ELi64EEvPKfS1_S1_PfiiiifE8K_shared+10900];
	fma.rn.f32 	%f22462, %f22294, %f15795, %f22462;
	@%p2975 bra 	$L__BB0_2804;
	setp.eq.s32 	%p2976, %r3, 62;
	ld.shared.f32 	%f15796, [_ZZ32flash_attention_v2_causal_kernelILi64ELi64ELi64EEvPKfS1_S1_PfiiiifE8K_shared+10904];
	fma.rn.f32 	%f22462, %f22293, %f15796, %f22462;
	@%p2976 bra 	$L__BB0_2804;
	setp.eq.s32 	%p2977, %r3, 63;
	ld.shared.f32 	%f15797, [_ZZ32flash_attention_v2_causal_kernelILi64ELi64ELi64EEvPKfS1_S1_PfiiiifE8K_shared+10908];
	fma.rn.f32 	%f22462, %f22292, %f15797, %f22462;
	@%p2977 bra 	$L__BB0_2804;
	ld.shared.f32 	%f15798, [_ZZ32flash_attention_v2_causal_kernelILi64ELi64ELi64EEvPKfS1_S1_PfiiiifE8K_shared+10912];
	fma.rn.f32 	%f22462, %f22291, %f15798, %f22462;
$L__BB0_2804:
	ld.param.u32 	%r1360, [_Z32flash_attention_v2_causal_kernelILi64ELi64ELi64EEvPKfS1_S1_Pfiiiif_param_6];
	shl.b32 	%r462, %r1581, 6;
	or.b32  	%r463, %r462, 42;
	setp.ge.s32 	%p2978, %r463, %r1360;
	mov.u32 	%r464, %ctaid.x;
	shl.b32 	%r465, %r464, 6;
	mov.u32 	%r466, %tid.x;
	and.b32  	%r467, %r466, 63;
	or.b32  	%r468, %r465, %r467;
	setp.gt.u32 	%p2979, %r463, %r468;
	mov.f32 	%f22463, 0fFF7FFFFF;
	or.pred  	%p2980, %p2978, %p2979;
	@%p2980 bra 	$L__BB0_2869;
	ld.param.u32 	%r1492, [_Z32flash_attention_v2_causal_kernelILi64ELi64ELi64EEvPKfS1_S1_Pfiiiif_param_7];
	setp.eq.s32 	%p2981, %r1492, 1;
	ld.shared.f32 	%f15800, [_ZZ32flash_attention_v2_causal_kernelILi64ELi64ELi64EEvPKfS1_S1_PfiiiifE8K_shared+10920];
	fma.rn.f32 	%f22463, %f22354, %f15800, 0f00000000;
	@%p2981 bra 	$L__BB0_2869;
	setp.eq.s32 	%p2982, %r3, 2;
	ld.shared.f32 	%f15801, [_ZZ32flash_attention_v2_causal_kernelILi64ELi64ELi64EEvPKfS1_S1_PfiiiifE8K_shared+10924];
	fma.rn.f32 	%f22463, %f22353, %f15801, %f22463;
	@%p2982 bra 	$L__BB0_2869;
	setp.eq.s32 	%p2983, %r3, 3;
	ld.shared.f32 	%f15802, [_ZZ32flash_attention_v2_causal_kernelILi64ELi64ELi64EEvPKfS1_S1_PfiiiifE8K_shared+10928];
	fma.rn.f32 	%f22463, %f22352, %f15802, %f22463;
	@%p2983 bra 	$L__BB0_2869;
	setp.eq.s32 	%p2984, %r3, 4;
	ld.shared.f32 	%f15803, [_ZZ32flash_attention_v2_causal_kernelILi64ELi64ELi64EEvPKfS1_S1_PfiiiifE8K_shared+10932];
	fma.rn.f32 	%f22463, %f22351, %f15803, %f22463;
	@%p2984 bra 	$L__BB0_2869;
	setp.eq.s32 	%p2985, %r3, 5;
	ld.shared.f32 	%f15804, [_ZZ32flash_attention_v2_causal_kernelILi64ELi64ELi64EEvPKfS1_S1_PfiiiifE8K_shared+10936];
	fma.rn.f32 	%f22463, %f22350, %f15804, %f22463;
	@%p2985 bra 	$L__BB0_2869;
	setp.eq.s32 	%p2986, %r3, 6;
	ld.shared.f32 	%f15805, [_ZZ32flash_attention_v2_causal_kernelILi64ELi64ELi64EEvPKfS1_S1_PfiiiifE8K_shared+10940];
	fma.rn.f32 	%f22463, %f22349, %f15805, %f22463;
	@%p2986 bra 	$L__BB0_2869;
	setp.eq.s32 	%p2987, %r3, 7;
	ld.shared.f32 	%f15806, [_ZZ32flash_attention_v2_causal_kernelILi64ELi64ELi64EEvPKfS1_S1_PfiiiifE8K_shared+10944];
	fma.rn.f32 	%f22463, %f22348, %f15806, %f22463;
	@%p2987 bra 	$L__BB0_2869;
	setp.eq.s32 	%p2988, %r3, 8;
	ld.shared.f32 	%f15807, [_ZZ32flash_attention_v2_causal_kernelILi64ELi64ELi64EEvPKfS1_S1_PfiiiifE8K_shared+10948];
	fma.rn.f32 	%f22463, %f22347, %f15807, %f22463;
	@%p2988 bra 	$L__BB0_2869;
	setp.eq.s32 	%p2989, %r3, 9;
	ld.shared.f32 	%f15808, [_ZZ32flash_attention_v2_causal_kernelILi64ELi64ELi64EEvPKfS1_S1_PfiiiifE8K_shared+10952];
	fma.rn.f32 	%f22463, %f22346, %f15808, %f22463;
	@%p2989 bra 	$L__BB0_2869;
	setp.eq.s32 	%p2990, %r3, 10;
	ld.shared.f32 	%f15809, [_ZZ32flash_attention_v2_causal_kernelILi64ELi64ELi64EEvPKfS1_S1_PfiiiifE8K_shared+10956];
	fma.rn.f32 	%f22463, %f22345, %f15809, %f22463;
	@%p2990 bra 	$L__BB0_2869;
	setp.eq.s32 	%p2991, %r3, 11;
	ld.shared.f32 	%f15810, [_ZZ32flash_attention_v2_causal_kernelILi64ELi64ELi64EEvPKfS1_S1_PfiiiifE8K_shared+10960];
	fma.rn.f32 	%f22463, %f22344, %f15810, %f22463;
	@%p2991 bra 	$L__BB0_2869;
	setp.eq.s32 	%p2992, %r3, 12;
	ld.shared.f32 	%f15811, [_ZZ32flash_attention_v2_causal_kernelILi64ELi64ELi64EEvPKfS1_S1_PfiiiifE8K_shared+10964];
	fma.rn.f32 	%f22463, %f22343, %f15811, %f22463;
	@%p2992 bra 	$L__BB0_2869;
	setp.eq.s32 	%p2993, %r3, 13;
	ld.shared.f32 	%f15812, [_ZZ32flash_attention_v2_causal_kernelILi64ELi64ELi64EEvPKfS1_S1_PfiiiifE8K_shared+10968];
	fma.rn.f32 	%f22463, %f22342, %f15812, %f22463;
	@%p2993 bra 	$L__BB0_2869;
	setp.eq.s32 	%p2994, %r3, 14;
	ld.shared.f32 	%f15813, [_ZZ32flash_attention_v2_causal_kernelILi64ELi64ELi64EEvPKfS1_S1_PfiiiifE8K_shared+10972];
	fma.rn.f32 	%f22463, %f22341, %f15813, %f22463;
	@%p2994 bra 	$L__BB0_2869;
	setp.eq.s32 	%p2995, %r3, 15;
	ld.shared.f32 	%f15814, [_ZZ32flash_attention_v2_causal_kernelILi64ELi64ELi64EEvPKfS1_S1_PfiiiifE8K_shared+10976];
	fma.rn.f32 	%f22463, %f22340, %f15814, %f22463;
	@%p2995 bra 	$L__BB0_2869;
	setp.eq.s32 	%p2996, %r3, 16;
	ld.shared.f32 	%f15815, [_ZZ32flash_attention_v2_causal_kernelILi64ELi64ELi64EEvPKfS1_S1_PfiiiifE8K_shared+10980];
	fma.rn.f32 	%f22463, %f22339, %f15815, %f22463;
	@%p2996 bra 	$L__BB0_2869;
	setp.eq.s32 	%p2997, %r3, 17;
	ld.shared.f32 	%f15816, [_ZZ32flash_attention_v2_causal_kernelILi64ELi64ELi64EEvPKfS1_S1_PfiiiifE8K_shared+10984];
	fma.rn.f32 	%f22463, %f22338, %f15816, %f22463;
	@%p2997 bra 	$L__BB0_2869;
	setp.eq.s32 	%p2998, %r3, 18;
	ld.shared.f32 	%f15817, [_ZZ32flash_attention_v2_causal_kernelILi64ELi64ELi64EEvPKfS1_S1_PfiiiifE8K_shared+10988];
	fma.rn.f32 	%f22463, %f22337, %f15817, %f22463;
	@%p2998 bra 	$L__BB0_2869;
	setp.eq.s32 	%p2999, %r3, 19;
	ld.shared.f32 	%f15818, [_ZZ32flash_attention_v2_causal_kernelILi64ELi64ELi64EEvPKfS1_S1_PfiiiifE8K_shared+10992];
	fma.rn.f32 	%f22463, %f22336, %f15818, %f22463;
	@%p2999 bra 	$L__BB0_2869;
	setp.eq.s32 	%p3000, %r3, 20;
	ld.shared.f32 	%f15819, [_ZZ32flash_attention_v2_causal_kernelILi64ELi64ELi64EEvPKfS1_S1_PfiiiifE8K_shared+10996];
	fma.rn.f32 	%f22463, %f22335, %f15819, %f22463;
	@%p3000 bra 	$L__BB0_2869;
	setp.eq.s32 	%p3001, %r3, 21;
	ld.shared.f32 	%f15820, [_ZZ32flash_attention_v2_causal_kernelILi64ELi64ELi64EEvPKfS1_S1_PfiiiifE8K_shared+11000];
	fma.rn.f32 	%f22463, %f22334, %f15820, %f22463;
	@%p3001 bra 	$L__BB0_2869;
	setp.eq.s32 	%p3002, %r3, 22;
	ld.shared.f32 	%f15821, [_ZZ32flash_attention_v2_causal_kernelILi64ELi64ELi64EEvPKfS1_S1_PfiiiifE8K_shared+11004];
	fma.rn.f32 	%f22463, %f22333, %f15821, %f22463;
	@%p3002 bra 	$L__BB0_2869;
	setp.eq.s32 	%p3003, %r3, 23;
	ld.shared.f32 	%f15822, [_ZZ32flash_attention_v2_causal_kernelILi64ELi64ELi64EEvPKfS1_S1_PfiiiifE8K_shared+11008];
	fma.rn.f32 	%f22463, %f22332, %f15822, %f22463;
	@%p3003 bra 	$L__BB0_2869;
	setp.eq.s32 	%p3004, %r3, 24;
	ld.shared.f32 	%f15823, [_ZZ32flash_attention_v2_causal_kernelILi64ELi64ELi64EEvPKfS1_S1_PfiiiifE8K_shared+11012];
	fma.rn.f32 	%f22463, %f22331, %f15823, %f22463;
	@%p3004 bra 	$L__BB0_2869;
	setp.eq.s32 	%p3005, %r3, 25;
	ld.shared.f32 	%f15824, [_ZZ32flash_attention_v2_causal_kernelILi64ELi64ELi64EEvPKfS1_S1_PfiiiifE8K_shared+11016];
	fma.rn.f32 	%f22463, %f22330, %f15824, %f22463;
	@%p3005 bra 	$L__BB0_2869;
	setp.eq.s32 	%p3006, %r3, 26;
	ld.shared.f32 	%f15825, [_ZZ32flash_attention_v2_causal_kernelILi64ELi64ELi64EEvPKfS1_S1_PfiiiifE8K_shared+11020];
	fma.rn.f32 	%f22463, %f22329, %f15825, %f22463;
	@%p3006 bra 	$L__BB0_2869;
	setp.eq.s32 	%p3007, %r3, 27;
	ld.shared.f32 	%f15826, [_ZZ32flash_attention_v2_causal_kernelILi64ELi64ELi64EEvPKfS1_S1_PfiiiifE8K_shared+11024];
	fma.rn.f32 	%f22463, %f22328, %f15826, %f22463;
	@%p3007 bra 	$L__BB0_2869;
	setp.eq.s32 	%p3008, %r3, 28;
	ld.shared.f32 	%f15827, [_ZZ32flash_attention_v2_causal_kernelILi64ELi64ELi64EEvPKfS1_S1_PfiiiifE8K_shared+11028];
	fma.rn.f32 	%f22463, %f22327, %f15827, %f22463;
	@%p3008 bra 	$L__BB0_2869;
	setp.eq.s32 	%p3009, %r3, 29;
	ld.shared.f32 	%f15828, [_ZZ32flash_attention_v2_causal_kernelILi64ELi64ELi64EEvPKfS1_S1_PfiiiifE8K_shared+11032];
	fma.rn.f32 	%f22463, %f22326, %f15828, %f22463;
	@%p3009 bra 	$L__BB0_2869;
	setp.eq.s32 	%p3010, %r3, 30;
	ld.shared.f32 	%f15829, [_ZZ32flash_attention_v2_causal_kernelILi64ELi64ELi64EEvPKfS1_S1_PfiiiifE8K_shared+11036];
	fma.rn.f32 	%f22463, %f22325, %f15829, %f22463;
	@%p3010 bra 	$L__BB0_2869;
	setp.eq.s32 	%p3011, %r3, 31;
	ld.shared.f32 	%f15830, [_ZZ32flash_attention_v2_causal_kernelILi64ELi64ELi64EEvPKfS1_S1_PfiiiifE8K_shared+11040];
	fma.rn.f32 	%f22463, %f22324, %f15830, %f22463;
	@%p3011 bra 	$L__BB0_2869;
	setp.eq.s32 	%p3012, %r3, 32;
	ld.shared.f32 	%f15831, [_ZZ32flash_attention_v2_causal_kernelILi64ELi64ELi64EEvPKfS1_S1_PfiiiifE8K_shared+11044];
	fma.rn.f32 	%f22463, %f22323, %f15831, %f22463;
	@%p3012 bra 	$L__BB0_2869;
	setp.eq.s32 	%p3013, %r3, 33;
	ld.shared.f32 	%f15832, [_ZZ32flash_attention_v2_causal_kernelILi64ELi64ELi64EEvPKfS1_S1_PfiiiifE8K_shared+11048];
	fma.rn.f32 	%f22463, %f22322, %f15832, %f22463;
	@%p3013 bra 	$L__BB0_2869;
	setp.eq.s32 	%p3014, %r3, 34;
	ld.shared.f32 	%f15833, [_ZZ32flash_attention_v2_causal_kernelILi64ELi64ELi64EEvPKfS1_S1_PfiiiifE8K_shared+11052];
	fma.rn.f32 	%f22463, %f22321, %f15833, %f22463;
	@%p3014 bra 	$L__BB0_2869;
	setp.eq.s32 	%p3015, %r3, 35;
	ld.shared.f32 	%f15834, [_ZZ32flash_attention_v2_causal_kernelILi64ELi64ELi64EEvPKfS1_S1_PfiiiifE8K_shared+11056];
	fma.rn.f32 	%f22463, %f22320, %f15834, %f22463;
	@%p3015 bra 	$L__BB0_2869;
	setp.eq.s32 	%p3016, %r3, 36;
	ld.shared.f32 	%f15835, [_ZZ32flash_attention_v2_causal_kernelILi64ELi64ELi64EEvPKfS1_S1_PfiiiifE8K_shared+11060];
	fma.rn.f32 	%f22463, %f22319, %f15835, %f22463;
	@%p3016 bra 	$L__BB0_2869;
	setp.eq.s32 	%p3017, %r3, 37;
	ld.shared.f32 	%f15836, [_ZZ32flash_attention_v2_causal_kernelILi64ELi64ELi64EEvPKfS1_S1_PfiiiifE8K_shared+11064];
	fma.rn.f32 	%f22463, %f22318, %f15836, %f22463;
	@%p3017 bra 	$L__BB0_2869;
	setp.eq.s32 	%p3018, %r3, 38;
	ld.shared.f32 	%f15837, [_ZZ32flash_attention_v2_causal_kernelILi64ELi64ELi64EEvPKfS1_S1_PfiiiifE8K_shared+11068];
	fma.rn.f32 	%f22463, %f22317, %f15837, %f22463;
	@%p3018 bra 	$L__BB0_2869;
	setp.eq.s32 	%p3019, %r3, 39;
	ld.shared.f32 	%f15838, [_ZZ32flash_attention_v2_causal_kernelILi64ELi64ELi64EEvPKfS1_S1_PfiiiifE8K_shared+11072];
	fma.rn.f32 	%f22463, %f22316, %f15838, %f22463;
	@%p3019 bra 	$L__BB0_2869;
	setp.eq.s32 	%p3020, %r3, 40;
	ld.shared.f32 	%f15839, [_ZZ32flash_attention_v2_causal_kernelILi64ELi64ELi64EEvPKfS1_S1_PfiiiifE8K_shared+11076];
	fma.rn.f32 	%f22463, %f22315, %f15839, %f22463;
	@%p3020 bra 	$L__BB0_2869;
	setp.eq.s32 	%p3021, %r3, 41;
	ld.shared.f32 	%f15840, [_ZZ32flash_attention_v2_causal_kernelILi64ELi64ELi64EEvPKfS1_S1_PfiiiifE8K_shared+11080];
	fma.rn.f32 	%f22463, %f22314, %f15840, %f22463;
	@%p3021 bra 	$L__BB0_2869;
	setp.eq.s32 	%p3022, %r3, 42;
	ld.shared.f32 	%f15841, [_ZZ32flash_attention_v2_causal_kernelILi64ELi64ELi64EEvPKfS1_S1_PfiiiifE8K_shared+11084];
	fma.rn.f32 	%f22463, %f22313, %f15841, %f22463;
	@%p3022 bra 	$L__BB0_2869;
	setp.eq.s32 	%p3023, %r3, 43;
	ld.shared.f32 	%f15842, [_ZZ32flash_attention_v2_causal_kernelILi64ELi64ELi64EEvPKfS1_S1_PfiiiifE8K_shared+11088];
	fma.rn.f32 	%f22463, %f22312, %f15842, %f22463;
	@%p3023 bra 	$L__BB0_2869;
	setp.eq.s32 	%p3024, %r3, 44;
	ld.shared.f32 	%f15843, [_ZZ32flash_attention_v2_causal_kernelILi64ELi64ELi64EEvPKfS1_S1_PfiiiifE8K_shared+11092];
	fma.rn.f32 	%f22463, %f22311, %f15843, %f22463;
	@%p3024 bra 	$L__BB0_2869;
	setp.eq.s32 	%p3025, %r3, 45;
	ld.shared.f32 	%f15844, [_ZZ32flash_attention_v2_causal_kernelILi64ELi64ELi64EEvPKfS1_S1_PfiiiifE8K_shared+11096];
	fma.rn.f32 	%f22463, %f22310, %f15844, %f22463;
	@%p3025 bra 	$L__BB0_2869;
	setp.eq.s32 	%p3026, %r3, 46;
	ld.shared.f32 	%f15845, [_ZZ32flash_attention_v2_causal_kernelILi64ELi64ELi64EEvPKfS1_S1_PfiiiifE8K_shared+11100];
	fma.rn.f32 	%f22463, %f22309, %f15845, %f22463;
	@%p3026 bra 	$L__BB0_2869;
	setp.eq.s32 	%p3027, %r3, 47;
	ld.shared.f32 	%f15846, [_ZZ32flash_attention_v2_causal_kernelILi64ELi64ELi64EEvPKfS1_S1_PfiiiifE8K_shared+11104];
	fma.rn.f32 	%f22463, %f22308, %f15846, %f22463;
	@%p3027 bra 	$L__BB0_2869;
	setp.eq.s32 	%p3028, %r3, 48;
	ld.shared.f32 	%f15847, [_ZZ32flash_attention_v2_causal_kernelILi64ELi64ELi64EEvPKfS1_S1_PfiiiifE8K_shared+11108];
	fma.rn.f32 	%f22463, %f22307, %f15847, %f22463;
	@%p3028 bra 	$L__BB0_2869;
	setp.eq.s32 	%p3029, %r3, 49;
	ld.shared.f32 	%f15848, [_ZZ32flash_attention_v2_causal_kernelILi64ELi64ELi64EEvPKfS1_S1_PfiiiifE8K_shared+11112];
	fma.rn.f32 	%f22463, %f22306, %f15848, %f22463;
	@%p3029 bra 	$L__BB0_2869;
	setp.eq.s32 	%p3030, %r3, 50;
	ld.shared.f32 	%f15849, [_ZZ32flash_attention_v2_causal_kernelILi64ELi64ELi64EEvPKfS1_S1_PfiiiifE8K_shared+11116];
	fma.rn.f32 	%f22463, %f22305, %f15849, %f22463;
	@%p3030 bra 	$L__BB0_2869;
	setp.eq.s32 	%p3031, %r3, 51;
	ld.shared.f32 	%f15850, [_ZZ32flash_attention_v2_causal_kernelILi64ELi64ELi64EEvPKfS1_S1_PfiiiifE8K_shared+11120];
	fma.rn.f32 	%f22463, %f22304, %f15850, %f22463;
	@%p3031 bra 	$L__BB0_2869;
	setp.eq.s32 	%p3032, %r3, 52;
	ld.shared.f32 	%f15851, [_ZZ32flash_attention_v2_causal_kernelILi64ELi64ELi64EEvPKfS1_S1_PfiiiifE8K_shared+11124];
	fma.rn.f32 	%f22463, %f22303, %f15851, %f22463;
	@%p3032 bra 	$L__BB0_2869;
	setp.eq.s32 	%p3033, %r3, 53;
	ld.shared.f32 	%f15852, [_ZZ32flash_attention_v2_causal_kernelILi64ELi64ELi64EEvPKfS1_S1_PfiiiifE8K_shared+11128];
	fma.rn.f32 	%f22463, %f22302, %f15852, %f22463;
	@%p3033 bra 	$L__BB0_2869;
	setp.eq.s32 	%p3034, %r3, 54;
	ld.shared.f32 	%f15853, [_ZZ32flash_attention_v2_causal_kernelILi64ELi64ELi64EEvPKfS1_S1_PfiiiifE8K_shared+11132];
	fma.rn.f32 	%f22463, %f22301, %f15853, %f22463;
	@%p3034 bra 	$L__BB0_2869;
	setp.eq.s32 	%p3035, %r3, 55;
	ld.shared.f32 	%f15854, [_ZZ32flash_attention_v2_causal_kernelILi64ELi64ELi64EEvPKfS1_S1_PfiiiifE8K_shared+11136];
	fma.rn.f32 	%f22463, %f22300, %f15854, %f22463;
	@%p3035 bra 	$L__BB0_2869;
	setp.eq.s32 	%p3036, %r3, 56;
	ld.shared.f32 	%f15855, [_ZZ32flash_attention_v2_causal_kernelILi64ELi64ELi64EEvPKfS1_S1_PfiiiifE8K_shared+11140];
	fma.rn.f32 	%f22463, %f22299, %f15855, %f22463;
	@%p3036 bra 	$L__BB0_2869;
	setp.eq.s32 	%p3037, %r3, 57;
	ld.shared.f32 	%f15856, [_ZZ32flash_attention_v2_causal_kernelILi64ELi64ELi64EEvPKfS1_S1_PfiiiifE8K_shared+11144];
	fma.rn.f32 	%f22463, %f22298, %f15856, %f22463;
	@%p3037 bra 	$L__BB0_2869;
	setp.eq.s32 	%p3038, %r3, 58;
	ld.shared.f32 	%f15857, [_ZZ32flash_attention_v2_causal_kernelILi64ELi64ELi64EEvPKfS1_S1_PfiiiifE8K_shared+11148];
	fma.rn.f32 	%f22463, %f22297, %f15857, %f22463;
	@%p3038 bra 	$L__BB0_2869;
	setp.eq.s32 	%p3039, %r3, 59;
	ld.shared.f32 	%f15858, [_ZZ32flash_attention_v2_causal_kernelILi64ELi64ELi64EEvPKfS1_S1_PfiiiifE8K_shared+11152];
	fma.rn.f32 	%f22463, %f22296, %f15858, %f22463;
	@%p3039 bra 	$L__BB0_2869;
	setp.eq.s32 	%p3040, %r3, 60;
	ld.shared.f32 	%f15859, [_ZZ32flash_attention_v2_causal_kernelILi64ELi64ELi64EEvPKfS1_S1_PfiiiifE8K_shared+11156];
	fma.rn.f32 	%f22463, %f22295, %f15859, %f22463;
	@%p3040 bra 	$L__BB0_2869;
	setp.eq.s32 	%p3041, %r3, 61;
	ld.shared.f32 	%f15860, [_ZZ32flash_attention_v2_causal_kernelILi64ELi64ELi64EEvPKfS1_S1_PfiiiifE8K_shared+11160];
	fma.rn.f32 	%f22463, %f22294, %f15860, %f22463;
	@%p3041 bra 	$L__BB0_2869;
	setp.eq.s32 	%p3042, %r3, 62;
	ld.shared.f32 	%f15861, [_ZZ32flash_attention_v2_causal_kernelILi64ELi64ELi64EEvPKfS1_S1_PfiiiifE8K_shared+11164];
	fma.rn.f32 	%f22463, %f22293, %f15861, %f22463;
	@%p3042 bra 	$L__BB0_2869;
	setp.eq.s32 	%p3043, %r3, 63;
	ld.shared.f32 	%f15862, [_ZZ32flash_attention_v2_causal_kernelILi64ELi64ELi64EEvPKfS1_S1_PfiiiifE8K_shared+11168];
	fma.rn.f32 	%f22463, %f22292, %f15862, %f22463;
	@%p3043 bra 	$L__BB0_2869;
	ld.shared.f32 	%f15863, [_ZZ32flash_attention_v2_causal_kernelILi64ELi64ELi64EEvPKfS1_S1_PfiiiifE8K_shared+11172];
	fma.rn.f32 	%f22463, %f22291, %f15863, %f22463;
$L__BB0_2869:
	ld.param.u32 	%r1361, [_Z32flash_attention_v2_causal_kernelILi64ELi64ELi64EEvPKfS1_S1_Pfiiiif_param_6];
	shl.b32 	%r470, %r1581, 6;
	or.b32  	%r471, %r470, 43;
	setp.ge.s32 	%p3044, %r471, %r1361;
	mov.u32 	%r472, %ctaid.x;
	shl.b32 	%r473, %r472, 6;
	mov.u32 	%r474, %tid.x;
	and.b32  	%r475, %r474, 63;
	or.b32  	%r476, %r473, %r475;
	setp.gt.u32 	%p3045, %r471, %r476;
	mov.f32 	%f22464, 0fFF7FFFFF;
	or.pred  	%p3046, %p3044, %p3045;
	@%p3046 bra 	$L__BB0_2934;
	ld.param.u32 	%r1493, [_Z32flash_attention_v2_causal_kernelILi64ELi64ELi64EEvPKfS1_S1_Pfiiiif_param_7];
	setp.eq.s32 	%p3047, %r1493, 1;
	ld.shared.f32 	%f15865, [_ZZ32flash_attention_v2_causal_kernelILi64ELi64ELi64EEvPKfS1_S1_PfiiiifE8K_shared+11180];
	fma.rn.f32 	%f22464, %f22354, %f15865, 0f00000000;
	@%p3047 bra 	$L__BB0_2934;
	setp.eq.s32 	%p3048, %r3, 2;
	ld.shared.f32 	%f15866, [_ZZ32flash_attention_v2_causal_kernelILi64ELi64ELi64EEvPKfS1_S1_PfiiiifE8K_shared+11184];
	fma.rn.f32 	%f22464, %f22353, %f15866, %f22464;
	@%p3048 bra 	$L__BB0_2934;
	setp.eq.s32 	%p3049, %r3, 3;
	ld.shared.f32 	%f15867, [_ZZ32flash_attention_v2_causal_kernelILi64ELi64ELi64EEvPKfS1_S1_PfiiiifE8K_shared+11188];
	fma.rn.f32 	%f22464, %f22352, %f15867, %f22464;
	@%p3049 bra 	$L__BB0_2934;
	setp.eq.s32 	%p3050, %r3, 4;
	ld.shared.f32 	%f15868, [_ZZ32flash_attention_v2_causal_kernelILi64ELi64ELi64EEvPKfS1_S1_PfiiiifE8K_shared+11192];
	fma.rn.f32 	%f22464, %f22351, %f15868, %f22464;
	@%p3050 bra 	$L__BB0_2934;
	setp.eq.s32 	%p3051, %r3, 5;
	ld.shared.f32 	%f15869, [_ZZ32flash_attention_v2_causal_kernelILi64ELi64ELi64EEvPKfS1_S1_PfiiiifE8K_shared+11196];
	fma.rn.f32 	%f22464, %f22350, %f15869, %f22464;
	@%p3051 bra 	$L__BB0_2934;
	setp.eq.s32 	%p3052, %r3, 6;
	ld.shared.f32 	%f15870, [_ZZ32flash_attention_v2_causal_kernelILi64ELi64ELi64EEvPKfS1_S1_PfiiiifE8K_shared+11200];
	fma.rn.f32 	%f22464, %f22349, %f15870, %f22464;
	@%p3052 bra 	$L__BB0_2934;
	setp.eq.s32 	%p3053, %r3, 7;
	ld.shared.f32 	%f15871, [_ZZ32flash_attention_v2_causal_kernelILi64ELi64ELi64EEvPKfS1_S1_PfiiiifE8K_shared+11204];
	fma.rn.f32 	%f22464, %f22348, %f15871, %f22464;
	@%p3053 bra 	$L__BB0_2934;
	setp.eq.s32 	%p3054, %r3, 8;
	ld.shared.f32 	%f15872, [_ZZ32flash_attention_v2_causal_kernelILi64ELi64ELi64EEvPKfS1_S1_PfiiiifE8K_shared+11208];
	fma.rn.f32 	%f22464, %f22347, %f15872, %f22464;
	@%p3054 bra 	$L__BB0_2934;
	setp.eq.s32 	%p3055, %r3, 9;
	ld.shared.f32 	%f15873, [_ZZ32flash_attention_v2_causal_kernelILi64ELi64ELi64EEvPKfS1_S1_PfiiiifE8K_shared+11212];
	fma.rn.f32 	%f22464, %f22346, %f15873, %f22464;
	@%p3055 bra 	$L__BB0_2934;
	setp.eq.s32 	%p3056, %r3, 10;
	ld.shared.f32 	%f15874, [_ZZ32flash_attention_v2_causal_kernelILi64ELi64ELi64EEvPKfS1_S1_PfiiiifE8K_shared+11216];
	fma.rn.f32 	%f22464, %f22345, %f15874, %f22464;
	@%p3056 bra 	$L__BB0_2934;
	setp.eq.s32 	%p3057, %r3, 11;
	ld.shared.f32 	%f15875, [_ZZ32flash_attention_v2_causal_kernelILi64ELi64ELi64EEvPKfS1_S1_PfiiiifE8K_shared+11220];
	fma.rn.f32 	%f22464, %f22344, %f15875, %f22464;
	@%p3057 bra 	$L__BB0_2934;
	setp.eq.s32 	%p3058, %r3, 12;
	ld.shared.f32 	%f15876, [_ZZ32flash_attention_v2_causal_kernelILi64ELi64ELi64EEvPKfS1_S1_PfiiiifE8K_shared+11224];
	fma.rn.f32 	%f22464, %f22343, %f15876, %f22464;
	@%p3058 bra 	$L__BB0_2934;
	setp.eq.s32 	%p3059, %r3, 13;
	ld.shared.f32 	%f15877, [_ZZ32flash_attention_v2_causal_kernelILi64ELi64ELi64EEvPKfS1_S1_PfiiiifE8K_shared+11228];
	fma.rn.f32 	%f22464, %f22342, %f15877, %f22464;
	@%p3059 bra 	$L__BB0_2934;
	setp.eq.s32 	%p3060, %r3, 14;
	ld.shared.f32 	%f15878, [_ZZ32flash_attention_v2_causal_kernelILi64ELi64ELi64EEvPKfS1_S1_PfiiiifE8K_shared+11232];
	fma.rn.f32 	%f22464, %f22341, %f15878, %f22464;
	@%p3060 bra 	$L__BB0_2934;
	setp.eq.s32 	%p3061, %r3, 15;
	ld.shared.f32 	%f15879, [_ZZ32flash_attention_v2_causal_kernelILi64ELi64ELi64EEvPKfS1_S1_PfiiiifE8K_shared+11236];
	fma.rn.f32 	%f22464, %f22340, %f15879, %f22464;
	@%p3061 bra 	$L__BB0_2934;
	setp.eq.s32 	%p3062, %r3, 16;
	ld.shared.f32 	%f15880, [_ZZ32flash_attention_v2_causal_kernelILi64ELi64ELi64EEvPKfS1_S1_PfiiiifE8K_shared+11240];
	fma.rn.f32 	%f22464, %f22339, %f15880, %f22464;
	@%p3062 bra 	$L__BB0_2934;
	setp.eq.s32 	%p3063, %r3, 17;
	ld.shared.f32 	%f15881, [_ZZ32flash_attention_v2_causal_kernelILi64ELi64ELi64EEvPKfS1_S1_PfiiiifE8K_shared+11244];
	fma.rn.f32 	%f22464, %f22338, %f15881, %f22464;
	@%p3063 bra 	$L__BB0_2934;
	setp.eq.s32 	%p3064, %r3, 18;
	ld.shared.f32 	%f15882, [_ZZ32flash_attention_v2_causal_kernelILi64ELi64ELi64EEvPKfS1_S1_PfiiiifE8K_shared+11248];
	fma.rn.f32 	%f22464, %f22337, %f15882, %f22464;
	@%p3064 bra 	$L__BB0_2934;
	setp.eq.s32 	%p3065, %r3, 19;
	ld.shared.f32 	%f15883, [_ZZ32flash_attention_v2_causal_kernelILi64ELi64ELi64EEvPKfS1_S1_PfiiiifE8K_shared+11252];
	fma.rn.f32 	%f22464, %f22336, %f15883, %f22464;
	@%p3065 bra 	$L__BB0_2934;
	setp.eq.s32 	%p3066, %r3, 20;
	ld.shared.f32 	%f15884, [_ZZ32flash_attention_v2_causal_kernelILi64ELi64ELi64EEvPKfS1_S1_PfiiiifE8K_shared+11256];
	fma.rn.f32 	%f22464, %f22335, %f15884, %f22464;
	@%p3066 bra 	$L__BB0_2934;
	setp.eq.s32 	%p3067, %r3, 21;
	ld.shared.f32 	%f15885, [_ZZ32flash_attention_v2_causal_kernelILi64ELi64ELi64EEvPKfS1_S1_PfiiiifE8K_shared+11260];
	fma.rn.f32 	%f22464, %f22334, %f15885, %f22464;
	@%p3067 bra 	$L__BB0_2934;
	setp.eq.s32 	%p3068, %r3, 22;
	ld.shared.f32 	%f15886, [_ZZ32flash_attention_v2_causal_kernelILi64ELi64ELi64EEvPKfS1_S1_PfiiiifE8K_shared+11264];
	fma.rn.f32 	%f22464, %f22333, %f15886, %f22464;
	@%p3068 bra 	$L__BB0_2934;
	setp.eq.s32 	%p3069, %r3, 23;
	ld.shared.f32 	%f15887, [_ZZ32flash_attention_v2_causal_kernelILi64ELi64ELi64EEvPKfS1_S1_PfiiiifE8K_shared+11268];
	fma.rn.f32 	%f22464, %f22332, %f15887, %f22464;
	@%p3069 bra 	$L__BB0_2934;
	setp.eq.s32 	%p3070, %r3, 24;
	ld.shared.f32 	%f15888, [_ZZ32flash_attention_v2_causal_kernelILi64ELi64ELi64EEvPKfS1_S1_PfiiiifE8K_shared+11272];
	fma.rn.f32 	%f22464, %f22331, %f15888, %f22464;
	@%p3070 bra 	$L__BB0_2934;
	setp.eq.s32 	%p3071, %r3, 25;
	ld.shared.f32 	%f15889, [_ZZ32flash_attention_v2_causal_kernelILi64ELi64ELi64EEvPKfS1_S1_PfiiiifE8K_shared+11276];
	fma.rn.f32 	%f22464, %f22330, %f15889, %f22464;
	@%p3071 bra 	$L__BB0_2934;
	setp.eq.s32 	%p3072, %r3, 26;
	ld.shared.f32 	%f15890, [_ZZ32flash_attention_v2_causal_kernelILi64ELi64ELi64EEvPKfS1_S1_PfiiiifE8K_shared+11280];
	fma.rn.f32 	%f22464, %f22329, %f15890, %f22464;
	@%p3072 bra 	$L__BB0_2934;
	setp.eq.s32 	%p3073, %r3, 27;
	ld.shared.f32 	%f15891, [_ZZ32flash_attention_v2_causal_kernelILi64ELi64ELi64EEvPKfS1_S1_PfiiiifE8K_shared+11284];
	fma.rn.f32 	%f22464, %f22328, %f15891, %f22464;
	@%p3073 bra 	$L__BB0_2934;
	setp.eq.s32 	%p3074, %r3, 28;
	ld.shared.f32 	%f15892, [_ZZ32flash_attention_v2_causal_kernelILi64ELi64ELi64EEvPKfS1_S1_PfiiiifE8K_shared+11288];
	fma.rn.f32 	%f22464, %f22327, %f15892, %f22464;
	@%p3074 bra 	$L__BB0_2934;
	setp.eq.s32 	%p3075, %r3, 29;
	ld.shared.f32 	%f15893, [_ZZ32flash_attention_v2_causal_kernelILi64ELi64ELi64EEvPKfS1_S1_PfiiiifE8K_shared+11292];
	fma.rn.f32 	%f22464, %f22326, %f15893, %f22464;
	@%p3075 bra 	$L__BB0_2934;
	setp.eq.s32 	%p3076, %r3, 30;
	ld.shared.f32 	%f15894, [_ZZ32flash_attention_v2_causal_kernelILi64ELi64ELi64EEvPKfS1_S1_PfiiiifE8K_shared+11296];
	fma.rn.f32 	%f22464, %f22325, %f15894, %f22464;
	@%p3076 bra 	$L__BB0_2934;
	setp.eq.s32 	%p3077, %r3, 31;
	ld.shared.f32 	%f15895, [_ZZ32flash_attention_v2_causal_kernelILi64ELi64ELi64EEvPKfS1_S1_PfiiiifE8K_shared+11300];
	fma.rn.f32 	%f22464, %f22324, %f15895, %f22464;
	@%p3077 bra 	$L__BB0_2934;
	setp.eq.s32 	%p3078, %r3, 32;
	ld.shared.f32 	%f15896, [_ZZ32flash_attention_v2_causal_kernelILi64ELi64ELi64EEvPKfS1_S1_PfiiiifE8K_shared+11304];
	fma.rn.f32 	%f22464, %f22323, %f15896, %f22464;
	@%p3078 bra 	$L__BB0_2934;
	setp.eq.s32 	%p3079, %r3, 33;
	ld.shared.f32 	%f15897, [_ZZ32flash_attention_v2_causal_kernelILi64ELi64ELi64EEvPKfS1_S1_PfiiiifE8K_shared+11308];
	fma.rn.f32 	%f22464, %f22322, %f15897, %f22464;
	@%p3079 bra 	$L__BB0_2934;
	setp.eq.s32 	%p3080, %r3, 34;
	ld.shared.f32 	%f15898, [_ZZ32flash_attention_v2_causal_kernelILi64ELi64ELi64EEvPKfS1_S1_PfiiiifE8K_shared+11312];
	fma.rn.f32 	%f22464, %f22321, %f15898, %f22464;
	@%p3080 bra 	$L__BB0_2934;
	setp.eq.s32 	%p3081, %r3, 35;
	ld.shared.f32 	%f15899, [_ZZ32flash_attention_v2_causal_kernelILi64ELi64ELi64EEvPKfS1_S1_PfiiiifE8K_shared+11316];
	fma.rn.f32 	%f22464, %f22320, %f15899, %f22464;
	@%p3081 bra 	$L__BB0_2934;
	setp.eq.s32 	%p3082, %r3, 36;
	ld.shared.f32 	%f15900, [_ZZ32flash_attention_v2_causal_kernelILi64ELi64ELi64EEvPKfS1_S1_PfiiiifE8K_shared+11320];
	fma.rn.f32 	%f22464, %f22319, %f15900, %f22464;
	@%p3082 bra 	$L__BB0_2934;
	setp.eq.s32 	%p3083, %r3, 37;
	ld.shared.f32 	%f15901, [_ZZ32flash_attention_v2_causal_kernelILi64ELi64ELi64EEvPKfS1_S1_PfiiiifE8K_shared+11324];
	fma.rn.f32 	%f22464, %f22318, %f15901, %f22464;
	@%p3083 bra 	$L__BB0_2934;
	setp.eq.s32 	%p3084, %r3, 38;
	ld.shared.f32 	%f15902, [_ZZ32flash_attention_v2_causal_kernelILi64ELi64ELi64EEvPKfS1_S1_PfiiiifE8K_shared+11328];
	fma.rn.f32 	%f22464, %f22317, %f15902, %f22464;
	@%p3084 bra 	$L__BB0_2934;
	setp.eq.s32 	%p3085, %r3, 39;
	ld.shared.f32 	%f15903, [_ZZ32flash_attention_v2_causal_kernelILi64ELi64ELi64EEvPKfS1_S1_PfiiiifE8K_shared+11332];
	fma.rn.f32 	%f22464, %f22316, %f15903, %f22464;
	@%p3085 bra 	$L__BB0_2934;
	setp.eq.s32 	%p3086, %r3, 40;
	ld.shared.f32 	%f15904, [_ZZ32flash_attention_v2_causal_kernelILi64ELi64ELi64EEvPKfS1_S1_PfiiiifE8K_shared+11336];
	fma.rn.f32 	%f22464, %f22315, %f15904, %f22464;
	@%p3086 bra 	$L__BB0_2934;
	setp.eq.s32 	%p3087, %r3, 41;
	ld.shared.f32 	%f15905, [_ZZ32flash_attention_v2_causal_kernelILi64ELi64ELi64EEvPKfS1_S1_PfiiiifE8K_shared+11340];
	fma.rn.f32 	%f22464, %f22314, %f15905, %f22464;
	@%p3087 bra 	$L__BB0_2934;
	setp.eq.s32 	%p3088, %r3, 42;
	ld.shared.f32 	%f15906, [_ZZ32flash_attention_v2_causal_kernelILi64ELi64ELi64EEvPKfS1_S1_PfiiiifE8K_shared+11344];
	fma.rn.f32 	%f22464, %f22313, %f15906, %f22464;
	@%p3088 bra 	$L__BB0_2934;
	setp.eq.s32 	%p3089, %r3, 43;
	ld.shared.f32 	%f15907, [_ZZ32flash_attention_v2_causal_kernelILi64ELi64ELi64EEvPKfS1_S1_PfiiiifE8K_shared+11348];
	fma.rn.f32 	%f22464, %f22312, %f15907, %f22464;
	@%p3089 bra 	$L__BB0_2934;
	setp.eq.s32 	%p3090, %r3, 44;
	ld.shared.f32 	%f15908, [_ZZ32flash_attention_v2_causal_kernelILi64ELi64ELi64EEvPKfS1_S1_PfiiiifE8K_shared+11352];
	fma.rn.f32 	%f22464, %f22311, %f15908, %f22464;
	@%p3090 bra 	$L__BB0_2934;
	setp.eq.s32 	%p3091, %r3, 45;
	ld.shared.f32 	%f15909, [_ZZ32flash_attention_v2_causal_kernelILi64ELi64ELi64EEvPKfS1_S1_PfiiiifE8K_shared+11356];
	fma.rn.f32 	%f22464, %f22310, %f15909, %f22464;
	@%p3091 bra 	$L__BB0_2934;
	setp.eq.s32 	%p3092, %r3, 46;
	ld.shared.f32 	%f15910, [_ZZ32flash_attention_v2_causal_kernelILi64ELi64ELi64EEvPKfS1_S1_PfiiiifE8K_shared+11360];
	fma.rn.f32 	%f22464, %f22309, %f15910, %f22464;
	@%p3092 bra 	$L__BB0_2934;
	setp.eq.s32 	%p3093, %r3, 47;
	ld.shared.f32 	%f15911, [_ZZ32flash_attention_v2_causal_kernelILi64ELi64ELi64EEvPKfS1_S1_PfiiiifE8K_shared+11364];
	fma.rn.f32 	%f22464, %f22308, %f15911, %f22464;
	@%p3093 bra 	$L__BB0_2934;
	setp.eq.s32 	%p3094, %r3, 48;
	ld.shared.f32 	%f15912, [_ZZ32flash_attention_v2_causal_kernelILi64ELi64ELi64EEvPKfS1_S1_PfiiiifE8K_shared+11368];
	fma.rn.f32 	%f22464, %f22307, %f15912, %f22464;
	@%p3094 bra 	$L__BB0_2934;
	setp.eq.s32 	%p3095, %r3, 49;
	ld.shared.f32 	%f15913, [_ZZ32flash_attention_v2_causal_kernelILi64ELi64ELi64EEvPKfS1_S1_PfiiiifE8K_shared+11372];
	fma.rn.f32 	%f22464, %f22306, %f15913, %f22464;
	@%p3095 bra 	$L__BB0_2934;
	setp.eq.s32 	%p3096, %r3, 50;
	ld.shared.f32 	%f15914, [_ZZ32flash_attention_v2_causal_kernelILi64ELi64ELi64EEvPKfS1_S1_PfiiiifE8K_shared+11376];
	fma.rn.f32 	%f22464, %f22305, %f15914, %f22464;
	@%p3096 bra 	$L__BB0_2934;
	setp.eq.s32 	%p3097, %r3, 51;
	ld.shared.f32 	%f15915, [_ZZ32flash_attention_v2_causal_kernelILi64ELi64ELi64EEvPKfS1_S1_PfiiiifE8K_shared+11380];
	fma.rn.f32 	%f22464, %f22304, %f15915, %f22464;
	@%p3097 bra 	$L__BB0_2934;
	setp.eq.s32 	%p3098, %r3, 52;
	ld.shared.f32 	%f15916, [_ZZ32flash_attention_v2_causal_kernelILi64ELi64ELi64EEvPKfS1_S1_PfiiiifE8K_shared+11384];
	fma.rn.f32 	%f22464, %f22303, %f15916, %f22464;
	@%p3098 bra 	$L__BB0_2934;
	setp.eq.s32 	%p3099, %r3, 53;
	ld.shared.f32 	%f15917, [_ZZ32flash_attention_v2_causal_kernelILi64ELi64ELi64EEvPKfS1_S1_PfiiiifE8K_shared+11388];
	fma.rn.f32 	%f22464, %f22302, %f15917, %f22464;
	@%p3099 bra 	$L__BB0_2934;
	setp.eq.s32 	%p3100, %r3, 54;
	ld.shared.f32 	%f15918, [_ZZ32flash_attention_v2_causal_kernelILi64ELi64ELi64EEvPKfS1_S1_PfiiiifE8K_shared+11392];
	fma.rn.f32 	%f22464, %f22301, %f15918, %f22464;
	@%p3100 bra 	$L__BB0_2934;
	setp.eq.s32 	%p3101, %r3, 55;
	ld.shared.f32 	%f15919, [_ZZ32flash_attention_v2_causal_kernelILi64ELi64ELi64EEvPKfS1_S1_PfiiiifE8K_shared+11396];
	fma.rn.f32 	%f22464, %f22300, %f15919, %f22464;
	@%p3101 bra 	$L__BB0_2934;
	setp.eq.s32 	%p3102, %r3, 56;
	ld.shared.f32 	%f15920, [_ZZ32flash_attention_v2_causal_kernelILi64ELi64ELi64EEvPKfS1_S1_PfiiiifE8K_shared+11400];
	fma.rn.f32 	%f22464, %f22299, %f15920, %f22464;
	@%p3102 bra 	$L__BB0_2934;
	setp.eq.s32 	%p3103, %r3, 57;
	ld.shared.f32 	%f15921, [_ZZ32flash_attention_v2_causal_kernelILi64ELi64ELi64EEvPKfS1_S1_PfiiiifE8K_shared+11404];
	fma.rn.f32 	%f22464, %f22298, %f15921, %f22464;
	@%p3103 bra 	$L__BB0_2934;
	setp.eq.s32 	%p3104, %r3, 58;
	ld.shared.f32 	%f15922, [_ZZ32flash_attention_v2_causal_kernelILi64ELi64ELi64EEvPKfS1_S1_PfiiiifE8K_shared+11408];
	fma.rn.f32 	%f22464, %f22297, %f15922, %f22464;
	@%p3104 bra 	$L__BB0_2934;
	setp.eq.s32 	%p3105, %r3, 59;
	ld.shared.f32 	%f15923, [_ZZ32flash_attention_v2_causal_kernelILi64ELi64ELi64EEvPKfS1_S1_PfiiiifE8K_shared+11412];
	fma.rn.f32 	%f22464, %f22296, %f15923, %f22464;
	@%p3105 bra 	$L__BB0_2934;
	setp.eq.s32 	%p3106, %r3, 60;
	ld.shared.f32 	%f15924, [_ZZ32flash_attention_v2_causal_kernelILi64ELi64ELi64EEvPKfS1_S1_PfiiiifE8K_shared+11416];
	fma.rn.f32 	%f22464, %f22295, %f15924, %f22464;
	@%p3106 bra 	$L__BB0_2934;
	setp.eq.s32 	%p3107, %r3, 61;
	ld.shared.f32 	%f15925, [_ZZ32flash_attention_v2_causal_kernelILi64ELi64ELi64EEvPKfS1_S1_PfiiiifE8K_shared+11420];
	fma.rn.f32 	%f22464, %f22294, %f15925, %f22464;
	@%p3107 bra 	$L__BB0_2934;
	setp.eq.s32 	%p3108, %r3, 62;
	ld.shared.f32 	%f15926, [_ZZ32flash_attention_v2_causal_kernelILi64ELi64ELi64EEvPKfS1_S1_PfiiiifE8K_shared+11424];
	fma.rn.f32 	%f22464, %f22293, %f15926, %f22464;
	@%p3108 bra 	$L__BB0_2934;
	setp.eq.s32 	%p3109, %r3, 63;
	ld.shared.f32 	%f15927, [_ZZ32flash_attention_v2_causal_kernelILi64ELi64ELi64EEvPKfS1_S1_PfiiiifE8K_shared+11428];
	fma.rn.f32 	%f22464, %f22292, %f15927, %f22464;
	@%p3109 bra 	$L__BB0_2934;
	ld.shared.f32 	%f15928, [_ZZ32flash_attention_v2_causal_kernelILi64ELi64ELi64EEvPKfS1_S1_PfiiiifE8K_shared+11432];
	fma.rn.f32 	%f22464, %f22291, %f15928, %f22464;
$L__BB0_2934:
	ld.param.u32 	%r1362, [_Z32flash_attention_v2_causal_kernelILi64ELi64ELi64EEvPKfS1_S1_Pfiiiif_param_6];
	shl.b32 	%r478, %r1581, 6;
	or.b32  	%r479, %r478, 44;
	setp.ge.s32 	%p3110, %r479, %r1362;
	mov.u32 	%r480, %ctaid.x;
	shl.b32 	%r481, %r480, 6;
	mov.u32 	%r482, %tid.x;
	and.b32  	%r483, %r482, 63;
	or.b32  	%r484, %r481, %r483;
	setp.gt.u32 	%p3111, %r479, %r484;
	mov.f32 	%f22465, 0fFF7FFFFF;
	or.pred  	%p3112, %p3110, %p3111;
	@%p3112 bra 	$L__BB0_2999;
	ld.param.u32 	%r1494, [_Z32flash_attention_v2_causal_kernelILi64ELi64ELi64EEvPKfS1_S1_Pfiiiif_param_7];
	setp.eq.s32 	%p3113, %r1494, 1;
	ld.shared.f32 	%f15930, [_ZZ32flash_attention_v2_causal_kernelILi64ELi64ELi64EEvPKfS1_S1_PfiiiifE8K_shared+11440];
	fma.rn.f32 	%f22465, %f22354, %f15930, 0f00000000;
	@%p3113 bra 	$L__BB0_2999;
	setp.eq.s32 	%p3114, %r3, 2;
	ld.shared.f32 	%f15931, [_ZZ32flash_attention_v2_causal_kernelILi64ELi64ELi64EEvPKfS1_S1_PfiiiifE8K_shared+11444];
	fma.rn.f32 	%f22465, %f22353, %f15931, %f22465;
	@%p3114 bra 	$L__BB0_2999;
	setp.eq.s32 	%p3115, %r3, 3;
	ld.shared.f32 	%f15932, [_ZZ32flash_attention_v2_causal_kernelILi64ELi64ELi64EEvPKfS1_S1_PfiiiifE8K_shared+11448];
	fma.rn.f32 	%f22465, %f22352, %f15932, %f22465;
	@%p3115 bra 	$L__BB0_2999;
	setp.eq.s32 	%p3116, %r3, 4;
	ld.shared.f32 	%f15933, [_ZZ32flash_attention_v2_causal_kernelILi64ELi64ELi64EEvPKfS1_S1_PfiiiifE8K_shared+11452];
	fma.rn.f32 	%f22465, %f22351, %f15933, %f22465;
	@%p3116 bra 	$L__BB0_2999;
	setp.eq.s32 	%p3117, %r3, 5;
	ld.shared.f32 	%f15934, [_ZZ32flash_attention_v2_causal_kernelILi64ELi64ELi64EEvPKfS1_S1_PfiiiifE8K_shared+11456];
	fma.rn.f32 	%f22465, %f22350, %f15934, %f22465;
	@%p3117 bra 	$L__BB0_2999;
	setp.eq.s32 	%p3118, %r3, 6;
	ld.shared.f32 	%f15935, [_ZZ32flash_attention_v2_causal_kernelILi64ELi64ELi64EEvPKfS1_S1_PfiiiifE8K_shared+11460];
	fma.rn.f32 	%f22465, %f22349, %f15935, %f22465;
	@%p3118 bra 	$L__BB0_2999;
	setp.eq.s32 	%p3119, %r3, 7;
	ld.shared.f32 	%f15936, [_ZZ32flash_attention_v2_causal_kernelILi64ELi64ELi64EEvPKfS1_S1_PfiiiifE8K_shared+11464];
	fma.rn.f32 	%f22465, %f22348, %f15936, %f22465;
	@%p3119 bra 	$L__BB0_2999;
	setp.eq.s32 	%p3120, %r3, 8;
	ld.shared.f32 	%f15937, [_ZZ32flash_attention_v2_causal_kernelILi64ELi64ELi64EEvPKfS1_S1_PfiiiifE8K_shared+11468];
	fma.rn.f32 	%f22465, %f22347, %f15937, %f22465;
	@%p3120 bra 	$L__BB0_2999;
	setp.eq.s32 	%p3121, %r3, 9;
	ld.shared.f32 	%f15938, [_ZZ32flash_attention_v2_causal_kernelILi64ELi64ELi64EEvPKfS1_S1_PfiiiifE8K_shared+11472];
	fma.rn.f32 	%f22465, %f22346, %f15938, %f22465;
	@%p3121 bra 	$L__BB0_2999;
	setp.eq.s32 	%p3122, %r3, 10;
	ld.shared.f32 	%f15939, [_ZZ32flash_attention_v2_causal_kernelILi64ELi64ELi64EEvPKfS1_S1_PfiiiifE8K_shared+11476];
	fma.rn.f32 	%f22465, %f22345, %f15939, %f22465;
	@%p3122 bra 	$L__BB0_2999;
	setp.eq.s32 	%p3123, %r3, 11;
	ld.shared.f32 	%f15940, [_ZZ32flash_attention_v2_causal_kernelILi64ELi64ELi64EEvPKfS1_S1_PfiiiifE8K_shared+11480];
	fma.rn.f32 	%f22465, %f22344, %f15940, %f22465;
	@%p3123 bra 	$L__BB0_2999;
	setp.eq.s32 	%p3124, %r3, 12;
	ld.shared.f32 	%f15941, [_ZZ32flash_attention_v2_causal_kernelILi64ELi64ELi64EEvPKfS1_S1_PfiiiifE8K_shared+11484];
	fma.rn.f32 	%f22465, %f22343, %f15941, %f22465;
	@%p3124 bra 	$L__BB0_2999;
	setp.eq.s32 	%p3125, %r3, 13;
	ld.shared.f32 	%f15942, [_ZZ32flash_attention_v2_causal_kernelILi64ELi64ELi64EEvPKfS1_S1_PfiiiifE8K_shared+11488];
	fma.rn.f32 	%f22465, %f22342, %f15942, %f22465;
	@%p3125 bra 	$L__BB0_2999;
	setp.eq.s32 	%p3126, %r3, 14;
	ld.shared.f32 	%f15943, [_ZZ32flash_attention_v2_causal_kernelILi64ELi64ELi64EEvPKfS1_S1_PfiiiifE8K_shared+11492];
	fma.rn.f32 	%f22465, %f22341, %f15943, %f22465;
	@%p3126 bra 	$L__BB0_2999;
	setp.eq.s32 	%p3127, %r3, 15;
	ld.shared.f32 	%f15944, [_ZZ32flash_attention_v2_causal_kernelILi64ELi64ELi64EEvPKfS1_S1_PfiiiifE8K_shared+11496];
	fma.rn.f32 	%f22465, %f22340, %f15944, %f22465;
	@%p3127 bra 	$L__BB0_2999;
	setp.eq.s32 	%p3128, %r3, 16;
	ld.shared.f32 	%f15945, [_ZZ32flash_attention_v2_causal_kernelILi64ELi64ELi64EEvPKfS1_S1_PfiiiifE8K_shared+11500];
	fma.rn.f32 	%f22465, %f22339, %f15945, %f22465;
	@%p3128 bra 	$L__BB0_2999;
	setp.eq.s32 	%p3129, %r3, 17;
	ld.shared.f32 	%f15946, [_ZZ32flash_attention_v2_causal_kernelILi64ELi64ELi64EEvPKfS1_S1_PfiiiifE8K_shared+11504];
	fma.rn.f32 	%f22465, %f22338, %f15946, %f22465;
	@%p3129 bra 	$L__BB0_2999;
	setp.eq.s32 	%p3130, %r3, 18;
	ld.shared.f32 	%f15947, [_ZZ32flash_attention_v2_causal_kernelILi64ELi64ELi64EEvPKfS1_S1_PfiiiifE8K_shared+11508];
	fma.rn.f32 	%f22465, %f22337, %f15947, %f22465;
	@%p3130 bra 	$L__BB0_2999;
	setp.eq.s32 	%p3131, %r3, 19;
	ld.shared.f32 	%f15948, [_ZZ32flash_attention_v2_causal_kernelILi64ELi64ELi64EEvPKfS1_S1_PfiiiifE8K_shared+11512];
	fma.rn.f32 	%f22465, %f22336, %f15948, %f22465;
	@%p3131 bra 	$L__BB0_2999;
	setp.eq.s32 	%p3132, %r3, 20;
	ld.shared.f32 	%f15949, [_ZZ32flash_attention_v2_causal_kernelILi64ELi64ELi64EEvPKfS1_S1_PfiiiifE8K_shared+11516];
	fma.rn.f32 	%f22465, %f22335, %f15949, %f22465;
	@%p3132 bra 	$L__BB0_2999;
	setp.eq.s32 	%p3133, %r3, 21;
	ld.shared.f32 	%f15950, [_ZZ32flash_attention_v2_causal_kernelILi64ELi64ELi64EEvPKfS1_S1_PfiiiifE8K_shared+11520];
	fma.rn.f32 	%f22465, %f22334, %f15950, %f22465;
	@%p3133 bra 	$L__BB0_2999;
	setp.eq.s32 	%p3134, %r3, 22;
	ld.shared.f32 	%f15951, [_ZZ32flash_attention_v2_causal_kernelILi64ELi64ELi64EEvPKfS1_S1_PfiiiifE8K_shared+11524];
	fma.rn.f32 	%f22465, %f22333, %f15951, %f22465;
	@%p3134 bra 	$L__BB0_2999;
	setp.eq.s32 	%p3135, %r3, 23;
	ld.shared.f32 	%f15952, [_ZZ32flash_attention_v2_causal_kernelILi64ELi64ELi64EEvPKfS1_S1_PfiiiifE8K_shared+11528];
	fma.rn.f32 	%f22465, %f22332, %f15952, %f22465;
	@%p3135 bra 	$L__BB0_2999;
	setp.eq.s32 	%p3136, %r3, 24;
	ld.shared.f32 	%f15953, [_ZZ32flash_attention_v2_causal_kernelILi64ELi64ELi64EEvPKfS1_S1_PfiiiifE8K_shared+11532];
	fma.rn.f32 	%f22465, %f22331, %f15953, %f22465;
	@%p3136 bra 	$L__BB0_2999;
	setp.eq.s32 	%p3137, %r3, 25;
	ld.shared.f32 	%f15954, [_ZZ32flash_attention_v2_causal_kernelILi64ELi64ELi64EEvPKfS1_S1_PfiiiifE8K_shared+11536];
	fma.rn.f32 	%f22465, %f22330, %f15954, %f22465;
	@%p3137 bra 	$L__BB0_2999;
	setp.eq.s32 	%p3138, %r3, 26;
	ld.shared.f32 	%f15955, [_ZZ32flash_attention_v2_causal_kernelILi64ELi64ELi64EEvPKfS1_S1_PfiiiifE8K_shared+11540];
	fma.rn.f32 	%f22465, %f22329, %f15955, %f22465;
	@%p3138 bra 	$L__BB0_2999;
	setp.eq.s32 	%p3139, %r3, 27;
	ld.shared.f32 	%f15956, [_ZZ32flash_attention_v2_causal_kernelILi64ELi64ELi64EEvPKfS1_S1_PfiiiifE8K_shared+11544];
	fma.rn.f32 	%f22465, %f22328, %f15956, %f22465;
	@%p3139 bra 	$L__BB0_2999;
	setp.eq.s32 	%p3140, %r3, 28;
	ld.shared.f32 	%f15957, [_ZZ32flash_attention_v2_causal_kernelILi64ELi64ELi64EEvPKfS1_S1_PfiiiifE8K_shared+11548];
	fma.rn.f32 	%f22465, %f22327, %f15957, %f22465;
	@%p3140 bra 	$L__BB0_2999;
	setp.eq.s32 	%p3141, %r3, 29;
	ld.shared.f32 	%f15958, [_ZZ32flash_attention_v2_causal_kernelILi64ELi64ELi64EEvPKfS1_S1_PfiiiifE8K_shared+11552];
	fma.rn.f32 	%f22465, %f22326, %f15958, %f22465;
	@%p3141 bra 	$L__BB0_2999;
	setp.eq.s32 	%p3142, %r3, 30;
	ld.shared.f32 	%f15959, [_ZZ32flash_attention_v2_causal_kernelILi64ELi64ELi64EEvPKfS1_S1_PfiiiifE8K_shared+11556];
	fma.rn.f32 	%f22465, %f22325, %f15959, %f22465;
	@%p3142 bra 	$L__BB0_2999;
	setp.eq.s32 	%p3143, %r3, 31;
	ld.shared.f32 	%f15960, [_ZZ32flash_attention_v2_causal_kernelILi64ELi64ELi64EEvPKfS1_S1_PfiiiifE8K_shared+11560];
	fma.rn.f32 	%f22465, %f22324, %f15960, %f22465;
	@%p3143 bra 	$L__BB0_2999;
	setp.eq.s32 	%p3144, %r3, 32;
	ld.shared.f32 	%f15961, [_ZZ32flash_attention_v2_causal_kernelILi64ELi64ELi64EEvPKfS1_S1_PfiiiifE8K_shared+11564];
	fma.rn.f32 	%f22465, %f22323, %f15961, %f22465;
	@%p3144 bra 	$L__BB0_2999;
	setp.eq.s32 	%p3145, %r3, 33;
	ld.shared.f32 	%f15962, [_ZZ32flash_attention_v2_causal_kernelILi64ELi64ELi64EEvPKfS1_S1_PfiiiifE8K_shared+11568];
	fma.rn.f32 	%f22465, %f22322, %f15962, %f22465;
	@%p3145 bra 	$L__BB0_2999;
	setp.eq.s32 	%p3146, %r3, 34;
	ld.shared.f32 	%f15963, [_ZZ32flash_attention_v2_causal_kernelILi64ELi64ELi64EEvPKfS1_S1_PfiiiifE8K_shared+11572];
	fma.rn.f32 	%f22465, %f22321, %f15963, %f22465;
	@%p3146 bra 	$L__BB0_2999;
	setp.eq.s32 	%p3147, %r3, 35;
	ld.shared.f32 	%f15964, [_ZZ32flash_attention_v2_causal_kernelILi64ELi64ELi64EEvPKfS1_S1_PfiiiifE8K_shared+11576];
	fma.rn.f32 	%f22465, %f22320, %f15964, %f22465;
	@%p3147 bra 	$L__BB0_2999;
	setp.eq.s32 	%p3148, %r3, 36;
	ld.shared.f32 	%f15965, [_ZZ32flash_attention_v2_causal_kernelILi64ELi64ELi64EEvPKfS1_S1_PfiiiifE8K_shared+11580];
	fma.rn.f32 	%f22465, %f22319, %f15965, %f22465;
	@%p3148 bra 	$L__BB0_2999;
	setp.eq.s32 	%p3149, %r3, 37;
	ld.shared.f32 	%f15966, [_ZZ32flash_attention_v2_causal_kernelILi64ELi64ELi64EEvPKfS1_S1_PfiiiifE8K_shared+11584];
	fma.rn.f32 	%f22465, %f22318, %f15966, %f22465;
	@%p3149 bra 	$L__BB0_2999;
	setp.eq.s32 	%p3150, %r3, 38;
	ld.shared.f32 	%f15967, [_ZZ32flash_attention_v2_causal_kernelILi64ELi64ELi64EEvPKfS1_S1_PfiiiifE8K_shared+11588];
	fma.rn.f32 	%f22465, %f22317, %f15967, %f22465;
	@%p3150 bra 	$L__BB0_2999;
	setp.eq.s32 	%p3151, %r3, 39;
	ld.shared.f32 	%f15968, [_ZZ32flash_attention_v2_causal_kernelILi64ELi64ELi64EEvPKfS1_S1_PfiiiifE8K_shared+11592];
	fma.rn.f32 	%f22465, %f22316, %f15968, %f22465;
	@%p3151 bra 	$L__BB0_2999;
	setp.eq.s32 	%p3152, %r3, 40;
	ld.shared.f32 	%f15969, [_ZZ32flash_attention_v2_causal_kernelILi64ELi64ELi64EEvPKfS1_S1_PfiiiifE8K_shared+11596];
	fma.rn.f32 	%f22465, %f22315, %f15969, %f22465;
	@%p3152 bra 	$L__BB0_2999;
	setp.eq.s32 	%p3153, %r3, 41;
	ld.shared.f32 	%f15970, [_ZZ32flash_attention_v2_causal_kernelILi64ELi64ELi64EEvPKfS1_S1_PfiiiifE8K_shared+11600];
	fma.rn.f32 	%f22465, %f22314, %f15970, %f22465;
	@%p3153 bra 	$L__BB0_2999;
	setp.eq.s32 	%p3154, %r3, 42;
	ld.shared.f32 	%f15971, [_ZZ32flash_attention_v2_causal_kernelILi64ELi64ELi64EEvPKfS1_S1_PfiiiifE8K_shared+11604];
	fma.rn.f32 	%f22465, %f22313, %f15971, %f22465;
	@%p3154 bra 	$L__BB0_2999;
	setp.eq.s32 	%p3155, %r3, 43;
	ld.shared.f32 	%f15972, [_ZZ32flash_attention_v2_causal_kernelILi64ELi64ELi64EEvPKfS1_S1_PfiiiifE8K_shared+11608];
	fma.rn.f32 	%f22465, %f22312, %f15972, %f22465;
	@%p3155 bra 	$L__BB0_2999;
	setp.eq.s32 	%p3156, %r3, 44;
	ld.shared.f32 	%f15973, [_ZZ32flash_attention_v2_causal_kernelILi64ELi64ELi64EEvPKfS1_S1_PfiiiifE8K_shared+11612];
	fma.rn.f32 	%f22465, %f22311, %f15973, %f22465;
	@%p3156 bra 	$L__BB0_2999;
	setp.eq.s32 	%p3157, %r3, 45;
	ld.shared.f32 	%f15974, [_ZZ32flash_attention_v2_causal_kernelILi64ELi64ELi64EEvPKfS1_S1_PfiiiifE8K_shared+11616];
	fma.rn.f32 	%f22465, %f22310, %f15974, %f22465;
	@%p3157 bra 	$L__BB0_2999;
	setp.eq.s32 	%p3158, %r3, 46;
	ld.shared.f32 	%f15975, [_ZZ32flash_attention_v2_causal_kernelILi64ELi64ELi64EEvPKfS1_S1_PfiiiifE8K_shared+11620];
	fma.rn.f32 	%f22465, %f22309, %f15975, %f22465;
	@%p3158 bra 	$L__BB0_2999;
	setp.eq.s32 	%p3159, %r3, 47;
	ld.shared.f32 	%f15976, [_ZZ32flash_attention_v2_causal_kernelILi64ELi64ELi64EEvPKfS1_S1_PfiiiifE8K_shared+11624];
	fma.rn.f32 	%f22465, %f22308, %f15976, %f22465;
	@%p3159 bra 	$L__BB0_2999;
	setp.eq.s32 	%p3160, %r3, 48;
	ld.shared.f32 	%f15977, [_ZZ32flash_attention_v2_causal_kernelILi64ELi64ELi64EEvPKfS1_S1_PfiiiifE8K_shared+11628];
	fma.rn.f32 	%f22465, %f22307, %f15977, %f22465;
	@%p3160 bra 	$L__BB0_2999;
	setp.eq.s32 	%p3161, %r3, 49;
	ld.shared.f32 	%f15978, [_ZZ32flash_attention_v2_causal_kernelILi64ELi64ELi64EEvPKfS1_S1_PfiiiifE8K_shared+11632];
	fma.rn.f32 	%f22465, %f22306, %f15978, %f22465;
	@%p3161 bra 	$L__BB0_2999;
	setp.eq.s32 	%p3162, %r3, 50;
	ld.shared.f32 	%f15979, [_ZZ32flash_attention_v2_causal_kernelILi64ELi64ELi64EEvPKfS1_S1_PfiiiifE8K_shared+11636];
	fma.rn.f32 	%f22465, %f22305, %f15979, %f22465;
	@%p3162 bra 	$L__BB0_2999;
	setp.eq.s32 	%p3163, %r3, 51;
	ld.shared.f32 	%f15980, [_ZZ32flash_attention_v2_causal_kernelILi64ELi64ELi64EEvPKfS1_S1_PfiiiifE8K_shared+11640];
	fma.rn.f32 	%f22465, %f22304, %f15980, %f22465;
	@%p3163 bra 	$L__BB0_2999;
	setp.eq.s32 	%p3164, %r3, 52;
	ld.shared.f32 	%f15981, [_ZZ32flash_attention_v2_causal_kernelILi64ELi64ELi64EEvPKfS1_S1_PfiiiifE8K_shared+11644];
	fma.rn.f32 	%f22465, %f22303, %f15981, %f22465;
	@%p3164 bra 	$L__BB0_2999;
	setp.eq.s32 	%p3165, %r3, 53;
	ld.shared.f32 	%f15982, [_ZZ32flash_attention_v2_causal_kernelILi64ELi64ELi64EEvPKfS1_S1_PfiiiifE8K_shared+11648];
	fma.rn.f32 	%f22465, %f22302, %f15982, %f22465;
	@%p3165 bra 	$L__BB0_2999;
	setp.eq.s32 	%p3166, %r3, 54;
	ld.shared.f32 	%f15983, [_ZZ32flash_attention_v2_causal_kernelILi64ELi64ELi64EEvPKfS1_S1_PfiiiifE8K_shared+11652];
	fma.rn.f32 	%f22465, %f22301, %f15983, %f22465;
	@%p3166 bra 	$L__BB0_2999;
	setp.eq.s32 	%p3167, %r3, 55;
	ld.shared.f32 	%f15984, [_ZZ32flash_attention_v2_causal_kernelILi64ELi64ELi64EEvPKfS1_S1_PfiiiifE8K_shared+11656];
	fma.rn.f32 	%f22465, %f22300, %f15984, %f22465;
	@%p3167 bra 	$L__BB0_2999;
	setp.eq.s32 	%p3168, %r3, 56;
	ld.shared.f32 	%f15985, [_ZZ32flash_attention_v2_causal_kernelILi64ELi64ELi64EEvPKfS1_S1_PfiiiifE8K_shared+11660];
	fma.rn.f32 	%f22465, %f22299, %f15985, %f22465;
	@%p3168 bra 	$L__BB0_2999;
	setp.eq.s32 	%p3169, %r3, 57;
	ld.shared.f32 	%f15986, [_ZZ32flash_attention_v2_causal_kernelILi64ELi64ELi64EEvPKfS1_S1_PfiiiifE8K_shared+11664];
	fma.rn.f32 	%f22465, %f22298, %f15986, %f22465;
	@%p3169 bra 	$L__BB0_2999;
	setp.eq.s32 	%p3170, %r3, 58;
	ld.shared.f32 	%f15987, [_ZZ32flash_attention_v2_causal_kernelILi64ELi64ELi64EEvPKfS1_S1_PfiiiifE8K_shared+11668];
	fma.rn.f32 	%f22465, %f22297, %f15987, %f22465;
	@%p3170 bra 	$L__BB0_2999;
	setp.eq.s32 	%p3171, %r3, 59;
	ld.shared.f32 	%f15988, [_ZZ32flash_attention_v2_causal_kernelILi64ELi64ELi64EEvPKfS1_S1_PfiiiifE8K_shared+11672];
	fma.rn.f32 	%f22465, %f22296, %f15988, %f22465;
	@%p3171 bra 	$L__BB0_2999;
	setp.eq.s32 	%p3172, %r3, 60;
	ld.shared.f32 	%f15989, [_ZZ32flash_attention_v2_causal_kernelILi64ELi64ELi64EEvPKfS1_S1_PfiiiifE8K_shared+11676];
	fma.rn.f32 	%f22465, %f22295, %f15989, %f22465;
	@%p3172 bra 	$L__BB0_2999;
	setp.eq.s32 	%p3173, %r3, 61;
	ld.shared.f32 	%f15990, [_ZZ32flash_attention_v2_causal_kernelILi64ELi64ELi64EEvPKfS1_S1_PfiiiifE8K_shared+11680];
	fma.rn.f32 	%f22465, %f22294, %f15990, %f22465;
	@%p3173 bra 	$L__BB0_2999;
	setp.eq.s32 	%p3174, %r3, 62;
	ld.shared.f32 	%f15991, [_ZZ32flash_attention_v2_causal_kernelILi64ELi64ELi64EEvPKfS1_S1_PfiiiifE8K_shared+11684];
	fma.rn.f32 	%f22465, %f22293, %f15991, %f22465;
	@%p3174 bra 	$L__BB0_2999;
	setp.eq.s32 	%p3175, %r3, 63;
	ld.shared.f32 	%f15992, [_ZZ32flash_attention_v2_causal_kernelILi64ELi64ELi64EEvPKfS1_S1_PfiiiifE8K_shared+11688];
	fma.rn.f32 	%f22465, %f22292, %f15992, %f22465;
	@%p3175 bra 	$L__BB0_2999;
	ld.shared.f32 	%f15993, [_ZZ32flash_attention_v2_causal_kernelILi64ELi64ELi64EEvPKfS1_S1_PfiiiifE8K_shared+11692];
	fma.rn.f32 	%f22465, %f22291, %f15993, %f22465;
$L__BB0_2999:
	ld.param.u32 	%r1363, [_Z32flash_attention_v2_causal_kernelILi64ELi64ELi64EEvPKfS1_S1_Pfiiiif_param_6];
	shl.b32 	%r486, %r1581, 6;
	or.b32  	%r487, %r486, 45;
	setp.ge.s32 	%p3176, %r487, %r1363;
	mov.u32 	%r488, %ctaid.x;
	shl.b32 	%r489, %r488, 6;
	mov.u32 	%r490, %tid.x;
	and.b32  	%r491, %r490, 63;
	or.b32  	%r492, %r489, %r491;
	setp.gt.u32 	%p3177, %r487, %r492;
	mov.f32 	%f22466, 0fFF7FFFFF;
	or.pred  	%p3178, %p3176, %p3177;
	@%p3178 bra 	$L__BB0_3064;
	ld.param.u32 	%r1495, [_Z32flash_attention_v2_causal_kernelILi64ELi64ELi64EEvPKfS1_S1_Pfiiiif_param_7];
	setp.eq.s32 	%p3179, %r1495, 1;
	ld.shared.f32 	%f15995, [_ZZ32flash_attention_v2_causal_kernelILi64ELi64ELi64EEvPKfS1_S1_PfiiiifE8K_shared+11700];
	fma.rn.f32 	%f22466, %f22354, %f15995, 0f00000000;
	@%p3179 bra 	$L__BB0_3064;
	setp.eq.s32 	%p3180, %r3, 2;
	ld.shared.f32 	%f15996, [_ZZ32flash_attention_v2_causal_kernelILi64ELi64ELi64EEvPKfS1_S1_PfiiiifE8K_shared+11704];
	fma.rn.f32 	%f22466, %f22353, %f15996, %f22466;
	@%p3180 bra 	$L__BB0_3064;
	setp.eq.s32 	%p3181, %r3, 3;
	ld.shared.f32 	%f15997, [_ZZ32flash_attention_v2_causal_kernelILi64ELi64ELi64EEvPKfS1_S1_PfiiiifE8K_shared+11708];
	fma.rn.f32 	%f22466, %f22352, %f15997, %f22466;
	@%p3181 bra 	$L__BB0_3064;
	setp.eq.s32 	%p3182, %r3, 4;
	ld.shared.f32 	%f15998, [_ZZ32flash_attention_v2_causal_kernelILi64ELi64ELi64EEvPKfS1_S1_PfiiiifE8K_shared+11712];
	fma.rn.f32 	%f22466, %f22351, %f15998, %f22466;
	@%p3182 bra 	$L__BB0_3064;
	setp.eq.s32 	%p3183, %r3, 5;
	ld.shared.f32 	%f15999, [_ZZ32flash_attention_v2_causal_kernelILi64ELi64ELi64EEvPKfS1_S1_PfiiiifE8K_shared+11716];
	fma.rn.f32 	%f22466, %f22350, %f15999, %f22466;
	@%p3183 bra 	$L__BB0_3064;
	setp.eq.s32 	%p3184, %r3, 6;
	ld.shared.f32 	%f16000, [_ZZ32flash_attention_v2_causal_kernelILi64ELi64ELi64EEvPKfS1_S1_PfiiiifE8K_shared+11720];
	fma.rn.f32 	%f22466, %f22349, %f16000, %f22466;
	@%p3184 bra 	$L__BB0_3064;
	setp.eq.s32 	%p3185, %r3, 7;
	ld.shared.f32 	%f16001, [_ZZ32flash_attention_v2_causal_kernelILi64ELi64ELi64EEvPKfS1_S1_PfiiiifE8K_shared+11724];
	fma.rn.f32 	%f22466, %f22348, %f16001, %f22466;
	@%p3185 bra 	$L__BB0_3064;
	setp.eq.s32 	%p3186, %r3, 8;
	ld.shared.f32 	%f16002, [_ZZ32flash_attention_v2_causal_kernelILi64ELi64ELi64EEvPKfS1_S1_PfiiiifE8K_shared+11728];
	fma.rn.f32 	%f22466, %f22347, %f16002, %f22466;
	@%p3186 bra 	$L__BB0_3064;
	setp.eq.s32 	%p3187, %r3, 9;
	ld.shared.f32 	%f16003, [_ZZ32flash_attention_v2_causal_kernelILi64ELi64ELi64EEvPKfS1_S1_PfiiiifE8K_shared+11732];
	fma.rn.f32 	%f22466, %f22346, %f16003, %f22466;
	@%p3187 bra 	$L__BB0_3064;
	setp.eq.s32 	%p3188, %r3, 10;
	ld.shared.f32 	%f16004, [_ZZ32flash_attention_v2_causal_kernelILi64ELi64ELi64EEvPKfS1_S1_PfiiiifE8K_shared+11736];
	fma.rn.f32 	%f22466, %f22345, %f16004, %f22466;
	@%p3188 bra 	$L__BB0_3064;
	setp.eq.s32 	%p3189, %r3, 11;
	ld.shared.f32 	%f16005, [_ZZ32flash_attention_v2_causal_kernelILi64ELi64ELi64EEvPKfS1_S1_PfiiiifE8K_shared+11740];
	fma.rn.f32 	%f22466, %f22344, %f16005, %f22466;
	@%p3189 bra 	$L__BB0_3064;
	setp.eq.s32 	%p3190, %r3, 12;
	ld.shared.f32 	%f16006, [_ZZ32flash_attention_v2_causal_kernelILi64ELi64ELi64EEvPKfS1_S1_PfiiiifE8K_shared+11744];
	fma.rn.f32 	%f22466, %f22343, %f16006, %f22466;
	@%p3190 bra 	$L__BB0_3064;
	setp.eq.s32 	%p3191, %r3, 13;
	ld.shared.f32 	%f16007, [_ZZ32flash_attention_v2_causal_kernelILi64ELi64ELi64EEvPKfS1_S1_PfiiiifE8K_shared+11748];
	fma.rn.f32 	%f22466, %f22342, %f16007, %f22466;
	@%p3191 bra 	$L__BB0_3064;
	setp.eq.s32 	%p3192, %r3, 14;
	ld.shared.f32 	%f16008, [_ZZ32flash_attention_v2_causal_kernelILi64ELi64ELi64EEvPKfS1_S1_PfiiiifE8K_shared+11752];
	fma.rn.f32 	%f22466, %f22341, %f16008, %f22466;
	@%p3192 bra 	$L__BB0_3064;
	setp.eq.s32 	%p3193, %r3, 15;
	ld.shared.f32 	%f16009, [_ZZ32flash_attention_v2_causal_kernelILi64ELi64ELi64EEvPKfS1_S1_PfiiiifE8K_shared+11756];
	fma.rn.f32 	%f22466, %f22340, %f16009, %f22466;
	@%p3193 bra 	$L__BB0_3064;
	setp.eq.s32 	%p3194, %r3, 16;
	ld.shared.f32 	%f16010, [_ZZ32flash_attention_v2_causal_kernelILi64ELi64ELi64EEvPKfS1_S1_PfiiiifE8K_shared+11760];
	fma.rn.f32 	%f22466, %f22339, %f16010, %f22466;
	@%p3194 bra 	$L__BB0_3064;
	setp.eq.s32 	%p3195, %r3, 17;
	ld.shared.f32 	%f16011, [_ZZ32flash_attention_v2_causal_kernelILi64ELi64ELi64EEvPKfS1_S1_PfiiiifE8K_shared+11764];
	fma.rn.f32 	%f22466, %f22338, %f16011, %f22466;
	@%p3195 bra 	$L__BB0_3064;
	setp.eq.s32 	%p3196, %r3, 18;
	ld.shared.f32 	%f16012, [_ZZ32flash_attention_v2_causal_kernelILi64ELi64ELi64EEvPKfS1_S1_PfiiiifE8K_shared+11768];
	fma.rn.f32 	%f22466, %f22337, %f16012, %f22466;
	@%p3196 bra 	$L__BB0_3064;
	setp.eq.s32 	%p3197, %r3, 19;
	ld.shared.f32 	%f16013, [_ZZ32flash_attention_v2_causal_kernelILi64ELi64ELi64EEvPKfS1_S1_PfiiiifE8K_shared+11772];
	fma.rn.f32 	%f22466, %f22336, %f16013, %f22466;
	@%p3197 bra 	$L__BB0_3064;
	setp.eq.s32 	%p3198, %r3, 20;
	ld.shared.f32 	%f16014, [_ZZ32flash_attention_v2_causal_kernelILi64ELi64ELi64EEvPKfS1_S1_PfiiiifE8K_shared+11776];
	fma.rn.f32 	%f22466, %f22335, %f16014, %f22466;
	@%p3198 bra 	$L__BB0_3064;
	setp.eq.s32 	%p3199, %r3, 21;
	ld.shared.f32 	%f16015, [_ZZ32flash_attention_v2_causal_kernelILi64ELi64ELi64EEvPKfS1_S1_PfiiiifE8K_shared+11780];
	fma.rn.f32 	%f22466, %f22334, %f16015, %f22466;
	@%p3199 bra 	$L__BB0_3064;
	setp.eq.s32 	%p3200, %r3, 22;
	ld.shared.f32 	%f16016, [_ZZ32flash_attention_v2_causal_kernelILi64ELi64ELi64EEvPKfS1_S1_PfiiiifE8K_shared+11784];
	fma.rn.f32 	%f22466, %f22333, %f16016, %f22466;
	@%p3200 bra 	$L__BB0_3064;
	setp.eq.s32 	%p3201, %r3, 23;
	ld.shared.f32 	%f16017, [_ZZ32flash_attention_v2_causal_kernelILi64ELi64ELi64EEvPKfS1_S1_PfiiiifE8K_shared+11788];
	fma.rn.f32 	%f22466, %f22332, %f16017, %f22466;
	@%p3201 bra 	$L__BB0_3064;
	setp.eq.s32 	%p3202, %r3, 24;
	ld.shared.f32 	%f16018, [_ZZ32flash_attention_v2_causal_kernelILi64ELi64ELi64EEvPKfS1_S1_PfiiiifE8K_shared+11792];
	fma.rn.f32 	%f22466, %f22331, %f16018, %f22466;
	@%p3202 bra 	$L__BB0_3064;
	setp.eq.s32 	%p3203, %r3, 25;
	ld.shared.f32 	%f16019, [_ZZ32flash_attention_v2_causal_kernelILi64ELi64ELi64EEvPKfS1_S1_PfiiiifE8K_shared+11796];
	fma.rn.f32 	%f22466, %f22330, %f16019, %f22466;
	@%p3203 bra 	$L__BB0_3064;
	setp.eq.s32 	%p3204, %r3, 26;
	ld.shared.f32 	%f16020, [_ZZ32flash_attention_v2_causal_kernelILi64ELi64ELi64EEvPKfS1_S1_PfiiiifE8K_shared+11800];
	fma.rn.f32 	%f22466, %f22329, %f16020, %f22466;
	@%p3204 bra 	$L__BB0_3064;
	setp.eq.s32 	%p3205, %r3, 27;
	ld.shared.f32 	%f16021, [_ZZ32flash_attention_v2_causal_kernelILi64ELi64ELi64EEvPKfS1_S1_PfiiiifE8K_shared+11804];
	fma.rn.f32 	%f22466, %f22328, %f16021, %f22466;
	@%p3205 bra 	$L__BB0_3064;
	setp.eq.s32 	%p3206, %r3, 28;
	ld.shared.f32 	%f16022, [_ZZ32flash_attention_v2_causal_kernelILi64ELi64ELi64EEvPKfS1_S1_PfiiiifE8K_shared+11808];
	fma.rn.f32 	%f22466, %f22327, %f16022, %f22466;
	@%p3206 bra 	$L__BB0_3064;
	setp.eq.s32 	%p3207, %r3, 29;
	ld.shared.f32 	%f16023, [_ZZ32flash_attention_v2_causal_kernelILi64ELi64ELi64EEvPKfS1_S1_PfiiiifE8K_shared+11812];
	fma.rn.f32 	%f22466, %f22326, %f16023, %f22466;
	@%p3207 bra 	$L__BB0_3064;
	setp.eq.s32 	%p3208, %r3, 30;
	ld.shared.f32 	%f16024, [_ZZ32flash_attention_v2_causal_kernelILi64ELi64ELi64EEvPKfS1_S1_PfiiiifE8K_shared+11816];
	fma.rn.f32 	%f22466, %f22325, %f16024, %f22466;
	@%p3208 bra 	$L__BB0_3064;
	setp.eq.s32 	%p3209, %r3, 31;
	ld.shared.f32 	%f16025, [_ZZ32flash_attention_v2_causal_kernelILi64ELi64ELi64EEvPKfS1_S1_PfiiiifE8K_shared+11820];
	fma.rn.f32 	%f22466, %f22324, %f16025, %f22466;
	@%p3209 bra 	$L__BB0_3064;
	setp.eq.s32 	%p3210, %r3, 32;
	ld.shared.f32 	%f16026, [_ZZ32flash_attention_v2_causal_kernelILi64ELi64ELi64EEvPKfS1_S1_PfiiiifE8K_shared+11824];
	fma.rn.f32 	%f22466, %f22323, %f16026, %f22466;
	@%p3210 bra 	$L__BB0_3064;
	setp.eq.s32 	%p3211, %r3, 33;
	ld.shared.f32 	%f16027, [_ZZ32flash_attention_v2_causal_kernelILi64ELi64ELi64EEvPKfS1_S1_PfiiiifE8K_shared+11828];
	fma.rn.f32 	%f22466, %f22322, %f16027, %f22466;
	@%p3211 bra 	$L__BB0_3064;
	setp.eq.s32 	%p3212, %r3, 34;
	ld.shared.f32 	%f16028, [_ZZ32flash_attention_v2_causal_kernelILi64ELi64ELi64EEvPKfS1_S1_PfiiiifE8K_shared+11832];
	fma.rn.f32 	%f22466, %f22321, %f16028, %f22466;
	@%p3212 bra 	$L__BB0_3064;
	setp.eq.s32 	%p3213, %r3, 35;
	ld.shared.f32 	%f16029, [_ZZ32flash_attention_v2_causal_kernelILi64ELi64ELi64EEvPKfS1_S1_PfiiiifE8K_shared+11836];
	fma.rn.f32 	%f22466, %f22320, %f16029, %f22466;
	@%p3213 bra 	$L__BB0_3064;
	setp.eq.s32 	%p3214, %r3, 36;
	ld.shared.f32 	%f16030, [_ZZ32flash_attention_v2_causal_kernelILi64ELi64ELi64EEvPKfS1_S1_PfiiiifE8K_shared+11840];
	fma.rn.f32 	%f22466, %f22319, %f16030, %f22466;
	@%p3214 bra 	$L__BB0_3064;
	setp.eq.s32 	%p3215, %r3, 37;
	ld.shared.f32 	%f16031, [_ZZ32flash_attention_v2_causal_kernelILi64ELi64ELi64EEvPKfS1_S1_PfiiiifE8K_shared+11844];
	fma.rn.f32 	%f22466, %f22318, %f16031, %f22466;
	@%p3215 bra 	$L__BB0_3064;
	setp.eq.s32 	%p3216, %r3, 38;
	ld.shared.f32 	%f16032, [_ZZ32flash_attention_v2_causal_kernelILi64ELi64ELi64EEvPKfS1_S1_PfiiiifE8K_shared+11848];
	fma.rn.f32 	%f22466, %f22317, %f16032, %f22466;
	@%p3216 bra 	$L__BB0_3064;
	setp.eq.s32 	%p3217, %r3, 39;
	ld.shared.f32 	%f16033, [_ZZ32flash_attention_v2_causal_kernelILi64ELi64ELi64EEvPKfS1_S1_PfiiiifE8K_shared+11852];
	fma.rn.f32 	%f22466, %f22316, %f16033, %f22466;
	@%p3217 bra 	$L__BB0_3064;
	setp.eq.s32 	%p3218, %r3, 40;
	ld.shared.f32 	%f16034, [_ZZ32flash_attention_v2_causal_kernelILi64ELi64ELi64EEvPKfS1_S1_PfiiiifE8K_shared+11856];
	fma.rn.f32 	%f22466, %f22315, %f16034, %f22466;
	@%p3218 bra 	$L__BB0_3064;
	setp.eq.s32 	%p3219, %r3, 41;
	ld.shared.f32 	%f16035, [_ZZ32flash_attention_v2_causal_kernelILi64ELi64ELi64EEvPKfS1_S1_PfiiiifE8K_shared+11860];
	fma.rn.f32 	%f22466, %f22314, %f16035, %f22466;
	@%p3219 bra 	$L__BB0_3064;
	setp.eq.s32 	%p3220, %r3, 42;
	ld.shared.f32 	%f16036, [_ZZ32flash_attention_v2_causal_kernelILi64ELi64ELi64EEvPKfS1_S1_PfiiiifE8K_shared+11864];
	fma.rn.f32 	%f22466, %f22313, %f16036, %f22466;
	@%p3220 bra 	$L__BB0_3064;
	setp.eq.s32 	%p3221, %r3, 43;
	ld.shared.f32 	%f16037, [_ZZ32flash_attention_v2_causal_kernelILi64ELi64ELi64EEvPKfS1_S1_PfiiiifE8K_shared+11868];
	fma.rn.f32 	%f22466, %f22312, %f16037, %f22466;
	@%p3221 bra 	$L__BB0_3064;
	setp.eq.s32 	%p3222, %r3, 44;
	ld.shared.f32 	%f16038, [_ZZ32flash_attention_v2_causal_kernelILi64ELi64ELi64EEvPKfS1_S1_PfiiiifE8K_shared+11872];
	fma.rn.f32 	%f22466, %f22311, %f16038, %f22466;
	@%p3222 bra 	$L__BB0_3064;
	setp.eq.s32 	%p3223, %r3, 45;
	ld.shared.f32 	%f16039, [_ZZ32flash_attention_v2_causal_kernelILi64ELi64ELi64EEvPKfS1_S1_PfiiiifE8K_shared+11876];
	fma.rn.f32 	%f22466, %f22310, %f16039, %f22466;
	@%p3223 bra 	$L__BB0_3064;
	setp.eq.s32 	%p3224, %r3, 46;
	ld.shared.f32 	%f16040, [_ZZ32flash_attention_v2_causal_kernelILi64ELi64ELi64EEvPKfS1_S1_PfiiiifE8K_shared+11880];
	fma.rn.f32 	%f22466, %f22309, %f16040, %f22466;
	@%p3224 bra 	$L__BB0_3064;
	setp.eq.s32 	%p3225, %r3, 47;
	ld.shared.f32 	%f16041, [_ZZ32flash_attention_v2_causal_kernelILi64ELi64ELi64EEvPKfS1_S1_PfiiiifE8K_shared+11884];
	fma.rn.f32 	%f22466, %f22308, %f16041, %f22466;
	@%p3225 bra 	$L__BB0_3064;
	setp.eq.s32 	%p3226, %r3, 48;
	ld.shared.f32 	%f16042, [_ZZ32flash_attention_v2_causal_kernelILi64ELi64ELi64EEvPKfS1_S1_PfiiiifE8K_shared+11888];
	fma.rn.f32 	%f22466, %f22307, %f16042, %f22466;
	@%p3226 bra 	$L__BB0_3064;
	setp.eq.s32 	%p3227, %r3, 49;
	ld.shared.f32 	%f16043, [_ZZ32flash_attention_v2_causal_kernelILi64ELi64ELi64EEvPKfS1_S1_PfiiiifE8K_shared+11892];
	fma.rn.f32 	%f22466, %f22306, %f16043, %f22466;
	@%p3227 bra 	$L__BB0_3064;
	setp.eq.s32 	%p3228, %r3, 50;
	ld.shared.f32 	%f16044, [_ZZ32flash_attention_v2_causal_kernelILi64ELi64ELi64EEvPKfS1_S1_PfiiiifE8K_shared+11896];
	fma.rn.f32 	%f22466, %f22305, %f16044, %f22466;
	@%p3228 bra 	$L__BB0_3064;
	setp.eq.s32 	%p3229, %r3, 51;
	ld.shared.f32 	%f16045, [_ZZ32flash_attention_v2_causal_kernelILi64ELi64ELi64EEvPKfS1_S1_PfiiiifE8K_shared+11900];
	fma.rn.f32 	%f22466, %f22304, %f16045, %f22466;
	@%p3229 bra 	$L__BB0_3064;
	setp.eq.s32 	%p3230, %r3, 52;
	ld.shared.f32 	%f16046, [_ZZ32flash_attention_v2_causal_kernelILi64ELi64ELi64EEvPKfS1_S1_PfiiiifE8K_shared+11904];
	fma.rn.f32 	%f22466, %f22303, %f16046, %f22466;
	@%p3230 bra 	$L__BB0_3064;
	setp.eq.s32 	%p3231, %r3, 53;
	ld.shared.f32 	%f16047, [_ZZ32flash_attention_v2_causal_kernelILi64ELi64ELi64EEvPKfS1_S1_PfiiiifE8K_shared+11908];
	fma.rn.f32 	%f22466, %f22302, %f16047, %f22466;
	@%p3231 bra 	$L__BB0_3064;
	setp.eq.s32 	%p3232, %r3, 54;
	ld.shared.f32 	%f16048, [_ZZ32flash_attention_v2_causal_kernelILi64ELi64ELi64EEvPKfS1_S1_PfiiiifE8K_shared+11912];
	fma.rn.f32 	%f22466, %f22301, %f16048, %f22466;
	@%p3232 bra 	$L__BB0_3064;
	setp.eq.s32 	%p3233, %r3, 55;
	ld.shared.f32 	%f16049, [_ZZ32flash_attention_v2_causal_kernelILi64ELi64ELi64EEvPKfS1_S1_PfiiiifE8K_shared+11916];
	fma.rn.f32 	%f22466, %f22300, %f16049, %f22466;
	@%p3233 bra 	$L__BB0_3064;
	setp.eq.s32 	%p3234, %r3, 56;
	ld.shared.f32 	%f16050, [_ZZ32flash_attention_v2_causal_kernelILi64ELi64ELi64EEvPKfS1_S1_PfiiiifE8K_shared+11920];
	fma.rn.f32 	%f22466, %f22299, %f16050, %f22466;
	@%p3234 bra 	$L__BB0_3064;
	setp.eq.s32 	%p3235, %r3, 57;
	ld.shared.f32 	%f16051, [_ZZ32flash_attention_v2_causal_kernelILi64ELi64ELi64EEvPKfS1_S1_PfiiiifE8K_shared+11924];
	fma.rn.f32 	%f22466, %f22298, %f16051, %f22466;
	@%p3235 bra 	$L__BB0_3064;
	setp.eq.s32 	%p3236, %r3, 58;
	ld.shared.f32 	%f16052, [_ZZ32flash_attention_v2_causal_kernelILi64ELi64ELi64EEvPKfS1_S1_PfiiiifE8K_shared+11928];
	fma.rn.f32 	%f22466, %f22297, %f16052, %f22466;
	@%p3236 bra 	$L__BB0_3064;
	setp.eq.s32 	%p3237, %r3, 59;
	ld.shared.f32 	%f16053, [_ZZ32flash_attention_v2_causal_kernelILi64ELi64ELi64EEvPKfS1_S1_PfiiiifE8K_shared+11932];
	fma.rn.f32 	%f22466, %f22296, %f16053, %f22466;
	@%p3237 bra 	$L__BB0_3064;
	setp.eq.s32 	%p3238, %r3, 60;
	ld.shared.f32 	%f16054, [_ZZ32flash_attention_v2_causal_kernelILi64ELi64ELi64EEvPKfS1_S1_PfiiiifE8K_shared+11936];
	fma.rn.f32 	%f22466, %f22295, %f16054, %f22466;
	@%p3238 bra 	$L__BB0_3064;
	setp.eq.s32 	%p3239, %r3, 61;
	ld.shared.f32 	%f16055, [_ZZ32flash_attention_v2_causal_kernelILi64ELi64ELi64EEvPKfS1_S1_PfiiiifE8K_shared+11940];
	fma.rn.f32 	%f22466, %f22294, %f16055, %f22466;
	@%p3239 bra 	$L__BB0_3064;
	setp.eq.s32 	%p3240, %r3, 62;
	ld.shared.f32 	%f16056, [_ZZ32flash_attention_v2_causal_kernelILi64ELi64ELi64EEvPKfS1_S1_PfiiiifE8K_shared+11944];
	fma.rn.f32 	%f22466, %f22293, %f16056, %f22466;
	@%p3240 bra 	$L__BB0_3064;
	setp.eq.s32 	%p3241, %r3, 63;
	ld.shared.f32 	%f16057, [_ZZ32flash_attention_v2_causal_kernelILi64ELi64ELi64EEvPKfS1_S1_PfiiiifE8K_shared+11948];
	fma.rn.f32 	%f22466, %f22292, %f16057, %f22466;
	@%p3241 bra 	$L__BB0_3064;
	ld.shared.f32 	%f16058, [_ZZ32flash_attention_v2_causal_kernelILi64ELi64ELi64EEvPKfS1_S1_PfiiiifE8K_shared+11952];
	fma.rn.f32 	%f22466, %f22291, %f16058, %f22466;
$L__BB0_3064:
	ld.param.u32 	%r1364, [_Z32flash_attention_v2_causal_kernelILi64ELi64ELi64EEvPKfS1_S1_Pfiiiif_param_6];
	shl.b32 	%r494, %r1581, 6;
	or.b32  	%r495, %r494, 46;
	setp.ge.s32 	%p3242, %r495, %r1364;
	mov.u32 	%r496, %ctaid.x;
	shl.b32 	%r497, %r496, 6;
	mov.u32 	%r498, %tid.x;
	and.b32  	%r499, %r498, 63;
	or.b32  	%r500, %r497, %r499;
	setp.gt.u32 	%p3243, %r495, %r500;
	mov.f32 	%f22467, 0fFF7FFFFF;
	or.pred  	%p3244, %p3242, %p3243;
	@%p3244 bra 	$L__BB0_3129;
	ld.param.u32 	%r1496, [_Z32flash_attention_v2_causal_kernelILi64ELi64ELi64EEvPKfS1_S1_Pfiiiif_param_7];
	setp.eq.s32 	%p3245, %r1496, 1;
	ld.shared.f32 	%f16060, [_ZZ32flash_attention_v2_causal_kernelILi64ELi64ELi64EEvPKfS1_S1_PfiiiifE8K_shared+11960];
	fma.rn.f32 	%f22467, %f22354, %f16060, 0f00000000;
	@%p3245 bra 	$L__BB0_3129;
	setp.eq.s32 	%p3246, %r3, 2;
	ld.shared.f32 	%f16061, [_ZZ32flash_attention_v2_causal_kernelILi64ELi64ELi64EEvPKfS1_S1_PfiiiifE8K_shared+11964];
	fma.rn.f32 	%f22467, %f22353, %f16061, %f22467;
	@%p3246 bra 	$L__BB0_3129;
	setp.eq.s32 	%p3247, %r3, 3;
	ld.shared.f32 	%f16062, [_ZZ32flash_attention_v2_causal_kernelILi64ELi64ELi64EEvPKfS1_S1_PfiiiifE8K_shared+11968];
	fma.rn.f32 	%f22467, %f22352, %f16062, %f22467;
	@%p3247 bra 	$L__BB0_3129;
	setp.eq.s32 	%p3248, %r3, 4;
	ld.shared.f32 	%f16063, [_ZZ32flash_attention_v2_causal_kernelILi64ELi64ELi64EEvPKfS1_S1_PfiiiifE8K_shared+11972];
	fma.rn.f32 	%f22467, %f22351, %f16063, %f22467;
	@%p3248 bra 	$L__BB0_3129;
	setp.eq.s32 	%p3249, %r3, 5;
	ld.shared.f32 	%f16064, [_ZZ32flash_attention_v2_causal_kernelILi64ELi64ELi64EEvPKfS1_S1_PfiiiifE8K_shared+11976];
	fma.rn.f32 	%f22467, %f22350, %f16064, %f22467;
	@%p3249 bra 	$L__BB0_3129;
	setp.eq.s32 	%p3250, %r3, 6;
	ld.shared.f32 	%f16065, [_ZZ32flash_attention_v2_causal_kernelILi64ELi64ELi64EEvPKfS1_S1_PfiiiifE8K_shared+11980];
	fma.rn.f32 	%f22467, %f22349, %f16065, %f22467;
	@%p3250 bra 	$L__BB0_3129;
	setp.eq.s32 	%p3251, %r3, 7;
	ld.shared.f32 	%f16066, [_ZZ32flash_attention_v2_causal_kernelILi64ELi64ELi64EEvPKfS1_S1_PfiiiifE8K_shared+11984];
	fma.rn.f32 	%f22467, %f22348, %f16066, %f22467;
	@%p3251 bra 	$L__BB0_3129;
	setp.eq.s32 	%p3252, %r3, 8;
	ld.shared.f32 	%f16067, [_ZZ32flash_attention_v2_causal_kernelILi64ELi64ELi64EEvPKfS1_S1_PfiiiifE8K_shared+11988];
	fma.rn.f32 	%f22467, %f22347, %f16067, %f22467;
	@%p3252 bra 	$L__BB0_3129;
	setp.eq.s32 	%p3253, %r3, 9;
	ld.shared.f32 	%f16068, [_ZZ32flash_attention_v2_causal_kernelILi64ELi64ELi64EEvPKfS1_S1_PfiiiifE8K_shared+11992];
	fma.rn.f32 	%f22467, %f22346, %f16068, %f22467;
	@%p3253 bra 	$L__BB0_3129;
	setp.eq.s32 	%p3254, %r3, 10;
	ld.shared.f32 	%f16069, [_ZZ32flash_attention_v2_causal_kernelILi64ELi64ELi64EEvPKfS1_S1_PfiiiifE8K_shared+11996];
	fma.rn.f32 	%f22467, %f22345, %f16069, %f22467;
	@%p3254 bra 	$L__BB0_3129;
	setp.eq.s32 	%p3255, %r3, 11;
	ld.shared.f32 	%f16070, [_ZZ32flash_attention_v2_causal_kernelILi64ELi64ELi64EEvPKfS1_S1_PfiiiifE8K_shared+12000];
	fma.rn.f32 	%f22467, %f22344, %f16070, %f22467;
	@%p3255 bra 	$L__BB0_3129;
	setp.eq.s32 	%p3256, %r3, 12;
	ld.shared.f32 	%f16071, [_ZZ32flash_attention_v2_causal_kernelILi64ELi64ELi64EEvPKfS1_S1_PfiiiifE8K_shared+12004];
	fma.rn.f32 	%f22467, %f22343, %f16071, %f22467;
	@%p3256 bra 	$L__BB0_3129;
	setp.eq.s32 	%p3257, %r3, 13;
	ld.shared.f32 	%f16072, [_ZZ32flash_attention_v2_causal_kernelILi64ELi64ELi64EEvPKfS1_S1_PfiiiifE8K_shared+12008];
	fma.rn.f32 	%f22467, %f22342, %f16072, %f22467;
	@%p3257 bra 	$L__BB0_3129;
	setp.eq.s32 	%p3258, %r3, 14;
	ld.shared.f32 	%f16073, [_ZZ32flash_attention_v2_causal_kernelILi64ELi64ELi64EEvPKfS1_S1_PfiiiifE8K_shared+12012];
	fma.rn.f32 	%f22467, %f22341, %f16073, %f22467;
	@%p3258 bra 	$L__BB0_3129;
	setp.eq.s32 	%p3259, %r3, 15;
	ld.shared.f32 	%f16074, [_ZZ32flash_attention_v2_causal_kernelILi64ELi64ELi64EEvPKfS1_S1_PfiiiifE8K_shared+12016];
	fma.rn.f32 	%f22467, %f22340, %f16074, %f22467;
	@%p3259 bra 	$L__BB0_3129;
	setp.eq.s32 	%p3260, %r3, 16;
	ld.shared.f32 	%f16075, [_ZZ32flash_attention_v2_causal_kernelILi64ELi64ELi64EEvPKfS1_S1_PfiiiifE8K_shared+12020];
	fma.rn.f32 	%f22467, %f22339, %f16075, %f22467;
	@%p3260 bra 	$L__BB0_3129;
	setp.eq.s32 	%p3261, %r3, 17;
	ld.shared.f32 	%f16076, [_ZZ32flash_attention_v2_causal_kernelILi64ELi64ELi64EEvPKfS1_S1_PfiiiifE8K_shared+12024];
	fma.rn.f32 	%f22467, %f22338, %f16076, %f22467;
	@%p3261 bra 	$L__BB0_3129;
	setp.eq.s32 	%p3262, %r3, 18;
	ld.shared.f32 	%f16077, [_ZZ32flash_attention_v2_causal_kernelILi64ELi64ELi64EEvPKfS1_S1_PfiiiifE8K_shared+12028];
	fma.rn.f32 	%f22467, %f22337, %f16077, %f22467;
	@%p3262 bra 	$L__BB0_3129;
	setp.eq.s32 	%p3263, %r3, 19;
	ld.shared.f32 	%f16078, [_ZZ32flash_attention_v2_causal_kernelILi64ELi64ELi64EEvPKfS1_S1_PfiiiifE8K_shared+12032];
	fma.rn.f32 	%f22467, %f22336, %f16078, %f22467;
	@%p3263 bra 	$L__BB0_3129;
	setp.eq.s32 	%p3264, %r3, 20;
	ld.shared.f32 	%f16079, [_ZZ32flash_attention_v2_causal_kernelILi64ELi64ELi64EEvPKfS1_S1_PfiiiifE8K_shared+12036];
	fma.rn.f32 	%f22467, %f22335, %f16079, %f22467;
	@%p3264 bra 	$L__BB0_3129;
	setp.eq.s32 	%p3265, %r3, 21;
	ld.shared.f32 	%f16080, [_ZZ32flash_attention_v2_causal_kernelILi64ELi64ELi64EEvPKfS1_S1_PfiiiifE8K_shared+12040];
	fma.rn.f32 	%f22467, %f22334, %f16080, %f22467;
	@%p3265 bra 	$L__BB0_3129;
	setp.eq.s32 	%p3266, %r3, 22;
	ld.shared.f32 	%f16081, [_ZZ32flash_attention_v2_causal_kernelILi64ELi64ELi64EEvPKfS1_S1_PfiiiifE8K_shared+12044];
	fma.rn.f32 	%f22467, %f22333, %f16081, %f22467;
	@%p3266 bra 	$L__BB0_3129;
	setp.eq.s32 	%p3267, %r3, 23;
	ld.shared.f32 	%f16082, [_ZZ32flash_attention_v2_causal_kernelILi64ELi64ELi64EEvPKfS1_S1_PfiiiifE8K_shared+12048];
	fma.rn.f32 	%f22467, %f22332, %f16082, %f22467;
	@%p3267 bra 	$L__BB0_3129;
	setp.eq.s32 	%p3268, %r3, 24;
	ld.shared.f32 	%f16083, [_ZZ32flash_attention_v2_causal_kernelILi64ELi64ELi64EEvPKfS1_S1_PfiiiifE8K_shared+12052];
	fma.rn.f32 	%f22467, %f22331, %f16083, %f22467;
	@%p3268 bra 	$L__BB0_3129;
	setp.eq.s32 	%p3269, %r3, 25;
	ld.shared.f32 	%f16084, [_ZZ32flash_attention_v2_causal_kernelILi64ELi64ELi64EEvPKfS1_S1_PfiiiifE8K_shared+12056];
	fma.rn.f32 	%f22467, %f22330, %f16084, %f22467;
	@%p3269 bra 	$L__BB0_3129;
	setp.eq.s32 	%p3270, %r3, 26;
	ld.shared.f32 	%f16085, [_ZZ32flash_attention_v2_causal_kernelILi64ELi64ELi64EEvPKfS1_S1_PfiiiifE8K_shared+12060];
	fma.rn.f32 	%f22467, %f22329, %f16085, %f22467;
	@%p3270 bra 	$L__BB0_3129;
	setp.eq.s32 	%p3271, %r3, 27;
	ld.shared.f32 	%f16086, [_ZZ32flash_attention_v2_causal_kernelILi64ELi64ELi64EEvPKfS1_S1_PfiiiifE8K_shared+12064];
	fma.rn.f32 	%f22467, %f22328, %f16086, %f22467;
	@%p3271 bra 	$L__BB0_3129;
	setp.eq.s32 	%p3272, %r3, 28;
	ld.shared.f32 	%f16087, [_ZZ32flash_attention_v2_causal_kernelILi64ELi64ELi64EEvPKfS1_S1_PfiiiifE8K_shared+12068];
	fma.rn.f32 	%f22467, %f22327, %f16087, %f22467;
	@%p3272 bra 	$L__BB0_3129;
	setp.eq.s32 	%p3273, %r3, 29;
	ld.shared.f32 	%f16088, [_ZZ32flash_attention_v2_causal_kernelILi64ELi64ELi64EEvPKfS1_S1_PfiiiifE8K_shared+12072];
	fma.rn.f32 	%f22467, %f22326, %f16088, %f22467;
	@%p3273 bra 	$L__BB0_3129;
	setp.eq.s32 	%p3274, %r3, 30;
	ld.shared.f32 	%f16089, [_ZZ32flash_attention_v2_causal_kernelILi64ELi64ELi64EEvPKfS1_S1_PfiiiifE8K_shared+12076];
	fma.rn.f32 	%f22467, %f22325, %f16089, %f22467;
	@%p3274 bra 	$L__BB0_3129;
	setp.eq.s32 	%p3275, %r3, 31;
	ld.shared.f32 	%f16090, [_ZZ32flash_attention_v2_causal_kernelILi64ELi64ELi64EEvPKfS1_S1_PfiiiifE8K_shared+12080];
	fma.rn.f32 	%f22467, %f22324, %f16090, %f22467;
	@%p3275 bra 	$L__BB0_3129;
	setp.eq.s32 	%p3276, %r3, 32;
	ld.shared.f32 	%f16091, [_ZZ32flash_attention_v2_causal_kernelILi64ELi64ELi64EEvPKfS1_S1_PfiiiifE8K_shared+12084];
	fma.rn.f32 	%f22467, %f22323, %f16091, %f22467;
	@%p3276 bra 	$L__BB0_3129;
	setp.eq.s32 	%p3277, %r3, 33;
	ld.shared.f32 	%f16092, [_ZZ32flash_attention_v2_causal_kernelILi64ELi64ELi64EEvPKfS1_S1_PfiiiifE8K_shared+12088];
	fma.rn.f32 	%f22467, %f22322, %f16092, %f22467;
	@%p3277 bra 	$L__BB0_3129;
	setp.eq.s32 	%p3278, %r3, 34;
	ld.shared.f32 	%f16093, [_ZZ32flash_attention_v2_causal_kernelILi64ELi64ELi64EEvPKfS1_S1_PfiiiifE8K_shared+12092];
	fma.rn.f32 	%f22467, %f22321, %f16093, %f22467;
	@%p3278 bra 	$L__BB0_3129;
	setp.eq.s32 	%p3279, %r3, 35;
	ld.shared.f32 	%f16094, [_ZZ32flash_attention_v2_causal_kernelILi64ELi64ELi64EEvPKfS1_S1_PfiiiifE8K_shared+12096];
	fma.rn.f32 	%f22467, %f22320, %f16094, %f22467;
	@%p3279 bra 	$L__BB0_3129;
	setp.eq.s32 	%p3280, %r3, 36;
	ld.shared.f32 	%f16095, [_ZZ32flash_attention_v2_causal_kernelILi64ELi64ELi64EEvPKfS1_S1_PfiiiifE8K_shared+12100];
	fma.rn.f32 	%f22467, %f22319, %f16095, %f22467;
	@%p3280 bra 	$L__BB0_3129;
	setp.eq.s32 	%p3281, %r3, 37;
	ld.shared.f32 	%f16096, [_ZZ32flash_attention_v2_causal_kernelILi64ELi64ELi64EEvPKfS1_S1_PfiiiifE8K_shared+12104];
	fma.rn.f32 	%f22467, %f22318, %f16096, %f22467;
	@%p3281 bra 	$L__BB0_3129;
	setp.eq.s32 	%p3282, %r3, 38;
	ld.shared.f32 	%f16097, [_ZZ32flash_attention_v2_causal_kernelILi64ELi64ELi64EEvPKfS1_S1_PfiiiifE8K_shared+12108];
	fma.rn.f32 	%f22467, %f22317, %f16097, %f22467;
	@%p3282 bra 	$L__BB0_3129;
	setp.eq.s32 	%p3283, %r3, 39;
	ld.shared.f32 	%f16098, [_ZZ32flash_attention_v2_causal_kernelILi64ELi64ELi64EEvPKfS1_S1_PfiiiifE8K_shared+12112];
	fma.rn.f32 	%f22467, %f22316, %f16098, %f22467;
	@%p3283 bra 	$L__BB0_3129;
	setp.eq.s32 	%p3284, %r3, 40;
	ld.shared.f32 	%f16099, [_ZZ32flash_attention_v2_causal_kernelILi64ELi64ELi64EEvPKfS1_S1_PfiiiifE8K_shared+12116];
	fma.rn.f32 	%f22467, %f22315, %f16099, %f22467;
	@%p3284 bra 	$L__BB0_3129;
	setp.eq.s32 	%p3285, %r3, 41;
	ld.shared.f32 	%f16100, [_ZZ32flash_attention_v2_causal_kernelILi64ELi64ELi64EEvPKfS1_S1_PfiiiifE8K_shared+12120];
	fma.rn.f32 	%f22467, %f22314, %f16100, %f22467;
	@%p3285 bra 	$L__BB0_3129;
	setp.eq.s32 	%p3286, %r3, 42;
	ld.shared.f32 	%f16101, [_ZZ32flash_attention_v2_causal_kernelILi64ELi64ELi64EEvPKfS1_S1_PfiiiifE8K_shared+12124];
	fma.rn.f32 	%f22467, %f22313, %f16101, %f22467;
	@%p3286 bra 	$L__BB0_3129;
	setp.eq.s32 	%p3287, %r3, 43;
	ld.shared.f32 	%f16102, [_ZZ32flash_attention_v2_causal_kernelILi64ELi64ELi64EEvPKfS1_S1_PfiiiifE8K_shared+12128];
	fma.rn.f32 	%f22467, %f22312, %f16102, %f22467;
	@%p3287 bra 	$L__BB0_3129;
	setp.eq.s32 	%p3288, %r3, 44;
	ld.shared.f32 	%f16103, [_ZZ32flash_attention_v2_causal_kernelILi64ELi64ELi64EEvPKfS1_S1_PfiiiifE8K_shared+12132];
	fma.rn.f32 	%f22467, %f22311, %f16103, %f22467;
	@%p3288 bra 	$L__BB0_3129;
	setp.eq.s32 	%p3289, %r3, 45;
	ld.shared.f32 	%f16104, [_ZZ32flash_attention_v2_causal_kernelILi64ELi64ELi64EEvPKfS1_S1_PfiiiifE8K_shared+12136];
	fma.rn.f32 	%f22467, %f22310, %f16104, %f22467;
	@%p3289 bra 	$L__BB0_3129;
	setp.eq.s32 	%p3290, %r3, 46;
	ld.shared.f32 	%f16105, [_ZZ32flash_attention_v2_causal_kernelILi64ELi64ELi64EEvPKfS1_S1_PfiiiifE8K_shared+12140];
	fma.rn.f32 	%f22467, %f22309, %f16105, %f22467;
	@%p3290 bra 	$L__BB0_3129;
	setp.eq.s32 	%p3291, %r3, 47;
	ld.shared.f32 	%f16106, [_ZZ32flash_attention_v2_causal_kernelILi64ELi64ELi64EEvPKfS1_S1_PfiiiifE8K_shared+12144];
	fma.rn.f32 	%f22467, %f22308, %f16106, %f22467;
	@%p3291 bra 	$L__BB0_3129;
	setp.eq.s32 	%p3292, %r3, 48;
	ld.shared.f32 	%f16107, [_ZZ32flash_attention_v2_causal_kernelILi64ELi64ELi64EEvPKfS1_S1_PfiiiifE8K_shared+12148];
	fma.rn.f32 	%f22467, %f22307, %f16107, %f22467;
	@%p3292 bra 	$L__BB0_3129;
	setp.eq.s32 	%p3293, %r3, 49;
	ld.shared.f32 	%f16108, [_ZZ32flash_attention_v2_causal_kernelILi64ELi64ELi64EEvPKfS1_S1_PfiiiifE8K_shared+12152];
	fma.rn.f32 	%f22467, %f22306, %f16108, %f22467;
	@%p3293 bra 	$L__BB0_3129;
	setp.eq.s32 	%p3294, %r3, 50;
	ld.shared.f32 	%f16109, [_ZZ32flash_attention_v2_causal_kernelILi64ELi64ELi64EEvPKfS1_S1_PfiiiifE8K_shared+12156];
	fma.rn.f32 	%f22467, %f22305, %f16109, %f22467;
	@%p3294 bra 	$L__BB0_3129;
	setp.eq.s32 	%p3295, %r3, 51;
	ld.shared.f32 	%f16110, [_ZZ32flash_attention_v2_causal_kernelILi64ELi64ELi64EEvPKfS1_S1_PfiiiifE8K_shared+12160];
	fma.rn.f32 	%f22467, %f22304, %f16110, %f22467;
	@%p3295 bra 	$L__BB0_3129;
	setp.eq.s32 	%p3296, %r3, 52;
	ld.shared.f32 	%f16111, [_ZZ32flash_attention_v2_causal_kernelILi64ELi64ELi64EEvPKfS1_S1_PfiiiifE8K_shared+12164];
	fma.rn.f32 	%f22467, %f22303, %f16111, %f22467;
	@%p3296 bra 	$L__BB0_3129;
	setp.eq.s32 	%p3297, %r3, 53;
	ld.shared.f32 	%f16112, [_ZZ32flash_attention_v2_causal_kernelILi64ELi64ELi64EEvPKfS1_S1_PfiiiifE8K_shared+12168];
	fma.rn.f32 	%f22467, %f22302, %f16112, %f22467;
	@%p3297 bra 	$L__BB0_3129;
	setp.eq.s32 	%p3298, %r3, 54;
	ld.shared.f32 	%f16113, [_ZZ32flash_attention_v2_causal_kernelILi64ELi64ELi64EEvPKfS1_S1_PfiiiifE8K_shared+12172];
	fma.rn.f32 	%f22467, %f22301, %f16113, %f22467;
	@%p3298 bra 	$L__BB0_3129;
	setp.eq.s32 	%p3299, %r3, 55;
	ld.shared.f32 	%f16114, [_ZZ32flash_attention_v2_causal_kernelILi64ELi64ELi64EEvPKfS1_S1_PfiiiifE8K_shared+12176];
	fma.rn.f32 	%f22467, %f22300, %f16114, %f22467;
	@%p3299 bra 	$L__BB0_3129;
	setp.eq.s32 	%p3300, %r3, 56;
	ld.shared.f32 	%f16115, [_ZZ32flash_attention_v2_causal_kernelILi64ELi64ELi64EEvPKfS1_S1_PfiiiifE8K_shared+12180];
	fma.rn.f32 	%f22467, %f22299, %f16115, %f22467;
	@%p3300 bra 	$L__BB0_3129;
	setp.eq.s32 	%p3301, %r3, 57;
	ld.shared.f32 	%f16116, [_ZZ32flash_attention_v2_causal_kernelILi64ELi64ELi64EEvPKfS1_S1_PfiiiifE8K_shared+12184];
	fma.rn.f32 	%f22467, %f22298, %f16116, %f22467;
	@%p3301 bra 	$L__BB0_3129;
	setp.eq.s32 	%p3302, %r3, 58;
	ld.shared.f32 	%f16117, [_ZZ32flash_attention_v2_causal_kernelILi64ELi64ELi64EEvPKfS1_S1_PfiiiifE8K_shared+12188];
	fma.rn.f32 	%f22467, %f22297, %f16117, %f22467;
	@%p3302 bra 	$L__BB0_3129;
	setp.eq.s32 	%p3303, %r3, 59;
	ld.shared.f32 	%f16118, [_ZZ32flash_attention_v2_causal_kernelILi64ELi64ELi64EEvPKfS1_S1_PfiiiifE8K_shared+12192];
	fma.rn.f32 	%f22467, %f22296, %f16118, %f22467;
	@%p3303 bra 	$L__BB0_3129;
	setp.eq.s32 	%p3304, %r3, 60;
	ld.shared.f32 	%f16119, [_ZZ32flash_attention_v2_causal_kernelILi64ELi64ELi64EEvPKfS1_S1_PfiiiifE8K_shared+12196];
	fma.rn.f32 	%f22467, %f22295, %f16119, %f22467;
	@%p3304 bra 	$L__BB0_3129;
	setp.eq.s32 	%p3305, %r3, 61;
	ld.shared.f32 	%f16120, [_ZZ32flash_attention_v2_causal_kernelILi64ELi64ELi64EEvPKfS1_S1_PfiiiifE8K_shared+12200];
	fma.rn.f32 	%f22467, %f22294, %f16120, %f22467;
	@%p3305 bra 	$L__BB0_3129;
	setp.eq.s32 	%p3306, %r3, 62;
	ld.shared.f32 	%f16121, [_ZZ32flash_attention_v2_causal_kernelILi64ELi64ELi64EEvPKfS1_S1_PfiiiifE8K_shared+12204];
	fma.rn.f32 	%f22467, %f22293, %f16121, %f22467;
	@%p3306 bra 	$L__BB0_3129;
	setp.eq.s32 	%p3307, %r3, 63;
	ld.shared.f32 	%f16122, [_ZZ32flash_attention_v2_causal_kernelILi64ELi64ELi64EEvPKfS1_S1_PfiiiifE8K_shared+12208];
	fma.rn.f32 	%f22467, %f22292, %f16122, %f22467;
	@%p3307 bra 	$L__BB0_3129;
	ld.shared.f32 	%f16123, [_ZZ32flash_attention_v2_causal_kernelILi64ELi64ELi64EEvPKfS1_S1_PfiiiifE8K_shared+12212];
	fma.rn.f32 	%f22467, %f22291, %f16123, %f22467;
$L__BB0_3129:
	ld.param.u32 	%r1365, [_Z32flash_attention_v2_causal_kernelILi64ELi64ELi64EEvPKfS1_S1_Pfiiiif_param_6];
	shl.b32 	%r502, %r1581, 6;
	or.b32  	%r503, %r502, 47;
	setp.ge.s32 	%p3308, %r503, %r1365;
	mov.u32 	%r504, %ctaid.x;
	shl.b32 	%r505, %r504, 6;
	mov.u32 	%r506, %tid.x;
	and.b32  	%r507, %r506, 63;
	or.b32  	%r508, %r505, %r507;
	setp.gt.u32 	%p3309, %r503, %r508;
	mov.f32 	%f22468, 0fFF7FFFFF;
	or.pred  	%p3310, %p3308, %p3309;
	@%p3310 bra 	$L__BB0_3194;
	ld.param.u32 	%r1497, [_Z32flash_attention_v2_causal_kernelILi64ELi64ELi64EEvPKfS1_S1_Pfiiiif_param_7];
	setp.eq.s32 	%p3311, %r1497, 1;
	ld.shared.f32 	%f16125, [_ZZ32flash_attention_v2_causal_kernelILi64ELi64ELi64EEvPKfS1_S1_PfiiiifE8K_shared+12220];
	fma.rn.f32 	%f22468, %f22354, %f16125, 0f00000000;
	@%p3311 bra 	$L__BB0_3194;
	setp.eq.s32 	%p3312, %r3, 2;
	ld.shared.f32 	%f16126, [_ZZ32flash_attention_v2_causal_kernelILi64ELi64ELi64EEvPKfS1_S1_PfiiiifE8K_shared+12224];
	fma.rn.f32 	%f22468, %f22353, %f16126, %f22468;
	@%p3312 bra 	$L__BB0_3194;
	setp.eq.s32 	%p3313, %r3, 3;
	ld.shared.f32 	%f16127, [_ZZ32flash_attention_v2_causal_kernelILi64ELi64ELi64EEvPKfS1_S1_PfiiiifE8K_shared+12228];
	fma.rn.f32 	%f22468, %f22352, %f16127, %f22468;
	@%p3313 bra 	$L__BB0_3194;
	setp.eq.s32 	%p3314, %r3, 4;
	ld.shared.f32 	%f16128, [_ZZ32flash_attention_v2_causal_kernelILi64ELi64ELi64EEvPKfS1_S1_PfiiiifE8K_shared+12232];
	fma.rn.f32 	%f22468, %f22351, %f16128, %f22468;
	@%p3314 bra 	$L__BB0_3194;
	setp.eq.s32 	%p3315, %r3, 5;
	ld.shared.f32 	%f16129, [_ZZ32flash_attention_v2_causal_kernelILi64ELi64ELi64EEvPKfS1_S1_PfiiiifE8K_shared+12236];
	fma.rn.f32 	%f22468, %f22350, %f16129, %f22468;
	@%p3315 bra 	$L__BB0_3194;
	setp.eq.s32 	%p3316, %r3, 6;
	ld.shared.f32 	%f16130, [_ZZ32flash_attention_v2_causal_kernelILi64ELi64ELi64EEvPKfS1_S1_PfiiiifE8K_shared+12240];
	fma.rn.f32 	%f22468, %f22349, %f16130, %f22468;
	@%p3316 bra 	$L__BB0_3194;
	setp.eq.s32 	%p3317, %r3, 7;
	ld.shared.f32 	%f16131, [_ZZ32flash_attention_v2_causal_kernelILi64ELi64ELi64EEvPKfS1_S1_PfiiiifE8K_shared+12244];
	fma.rn.f32 	%f22468, %f22348, %f16131, %f22468;
	@%p3317 bra 	$L__BB0_3194;
	setp.eq.s32 	%p3318, %r3, 8;
	ld.shared.f32 	%f16132, [_ZZ32flash_attention_v2_causal_kernelILi64ELi64ELi64EEvPKfS1_S1_PfiiiifE8K_shared+12248];
	fma.rn.f32 	%f22468, %f22347, %f16132, %f22468;
	@%p3318 bra 	$L__BB0_3194;
	setp.eq.s32 	%p3319, %r3, 9;
	ld.shared.f32 	%f16133, [_ZZ32flash_attention_v2_causal_kernelILi64ELi64ELi64EEvPKfS1_S1_PfiiiifE8K_shared+12252];
	fma.rn.f32 	%f22468, %f22346, %f16133, %f22468;
	@%p3319 bra 	$L__BB0_3194;
	setp.eq.s32 	%p3320, %r3, 10;
	ld.shared.f32 	%f16134, [_ZZ32flash_attention_v2_causal_kernelILi64ELi64ELi64EEvPKfS1_S1_PfiiiifE8K_shared+12256];
	fma.rn.f32 	%f22468, %f22345, %f16134, %f22468;
	@%p3320 bra 	$L__BB0_3194;
	setp.eq.s32 	%p3321, %r3, 11;
	ld.shared.f32 	%f16135, [_ZZ32flash_attention_v2_causal_kernelILi64ELi64ELi64EEvPKfS1_S1_PfiiiifE8K_shared+12260];
	fma.rn.f32 	%f22468, %f22344, %f16135, %f22468;
	@%p3321 bra 	$L__BB0_3194;
	setp.eq.s32 	%p3322, %r3, 12;
	ld.shared.f32 	%f16136, [_ZZ32flash_attention_v2_causal_kernelILi64ELi64ELi64EEvPKfS1_S1_PfiiiifE8K_shared+12264];
	fma.rn.f32 	%f22468, %f22343, %f16136, %f22468;
	@%p3322 bra 	$L__BB0_3194;
	setp.eq.s32 	%p3323, %r3, 13;
	ld.shared.f32 	%f16137, [_ZZ32flash_attention_v2_causal_kernelILi64ELi64ELi64EEvPKfS1_S1_PfiiiifE8K_shared+12268];
	fma.rn.f32 	%f22468, %f22342, %f16137, %f22468;
	@%p3323 bra 	$L__BB0_3194;
	setp.eq.s32 	%p3324, %r3, 14;
	ld.shared.f32 	%f16138, [_ZZ32flash_attention_v2_causal_kernelILi64ELi64ELi64EEvPKfS1_S1_PfiiiifE8K_shared+12272];
	fma.rn.f32 	%f22468, %f22341, %f16138, %f22468;
	@%p3324 bra 	$L__BB0_3194;
	setp.eq.s32 	%p3325, %r3, 15;
	ld.shared.f32 	%f16139, [_ZZ32flash_attention_v2_causal_kernelILi64ELi64ELi64EEvPKfS1_S1_PfiiiifE8K_shared+12276];
	fma.rn.f32 	%f22468, %f22340, %f16139, %f22468;
	@%p3325 bra 	$L__BB0_3194;
	setp.eq.s32 	%p3326, %r3, 16;
	ld.shared.f32 	%f16140, [_ZZ32flash_attention_v2_causal_kernelILi64ELi64ELi64EEvPKfS1_S1_PfiiiifE8K_shared+12280];
	fma.rn.f32 	%f22468, %f22339, %f16140, %f22468;
	@%p3326 bra 	$L__BB0_3194;
	setp.eq.s32 	%p3327, %r3, 17;
	ld.shared.f32 	%f16141, [_ZZ32flash_attention_v2_causal_kernelILi64ELi64ELi64EEvPKfS1_S1_PfiiiifE8K_shared+12284];
	fma.rn.f32 	%f22468, %f22338, %f16141, %f22468;
	@%p3327 bra 	$L__BB0_3194;
	setp.eq.s32 	%p3328, %r3, 18;
	ld.shared.f32 	%f16142, [_ZZ32flash_attention_v2_causal_kernelILi64ELi64ELi64EEvPKfS1_S1_PfiiiifE8K_shared+12288];
	fma.rn.f32 	%f22468, %f22337, %f16142, %f22468;
	@%p3328 bra 	$L__BB0_3194;
	setp.eq.s32 	%p3329, %r3, 19;
	ld.shared.f32 	%f16143, [_ZZ32flash_attention_v2_causal_kernelILi64ELi64ELi64EEvPKfS1_S1_PfiiiifE8K_shared+12292];
	fma.rn.f32 	%f22468, %f22336, %f16143, %f22468;
	@%p3329 bra 	$L__BB0_3194;
	setp.eq.s32 	%p3330, %r3, 20;
	ld.shared.f32 	%f16144, [_ZZ32flash_attention_v2_causal_kernelILi64ELi64ELi64EEvPKfS1_S1_PfiiiifE8K_shared+12296];
	fma.rn.f32 	%f22468, %f22335, %f16144, %f22468;
	@%p3330 bra 	$L__BB0_3194;
	setp.eq.s32 	%p3331, %r3, 21;
	ld.shared.f32 	%f16145, [_ZZ32flash_attention_v2_causal_kernelILi64ELi64ELi64EEvPKfS1_S1_PfiiiifE8K_shared+12300];
	fma.rn.f32 	%f22468, %f22334, %f16145, %f22468;
	@%p3331 bra 	$L__BB0_3194;
	setp.eq.s32 	%p3332, %r3, 22;
	ld.shared.f32 	%f16146, [_ZZ32flash_attention_v2_causal_kernelILi64ELi64ELi64EEvPKfS1_S1_PfiiiifE8K_shared+12304];
	fma.rn.f32 	%f22468, %f22333, %f16146, %f22468;
	@%p3332 bra 	$L__BB0_3194;
	setp.eq.s32 	%p3333, %r3, 23;
	ld.shared.f32 	%f16147, [_ZZ32flash_attention_v2_causal_kernelILi64ELi64ELi64EEvPKfS1_S1_PfiiiifE8K_shared+12308];
	fma.rn.f32 	%f22468, %f22332, %f16147, %f22468;
	@%p3333 bra 	$L__BB0_3194;
	setp.eq.s32 	%p3334, %r3, 24;
	ld.shared.f32 	%f16148, [_ZZ32flash_attention_v2_causal_kernelILi64ELi64ELi64EEvPKfS1_S1_PfiiiifE8K_shared+12312];
	fma.rn.f32 	%f22468, %f22331, %f16148, %f22468;
	@%p3334 bra 	$L__BB0_3194;
	setp.eq.s32 	%p3335, %r3, 25;
	ld.shared.f32 	%f16149, [_ZZ32flash_attention_v2_causal_kernelILi64ELi64ELi64EEvPKfS1_S1_PfiiiifE8K_shared+12316];
	fma.rn.f32 	%f22468, %f22330, %f16149, %f22468;
	@%p3335 bra 	$L__BB0_3194;
	setp.eq.s32 	%p3336, %r3, 26;
	ld.shared.f32 	%f16150, [_ZZ32flash_attention_v2_causal_kernelILi64ELi64ELi64EEvPKfS1_S1_PfiiiifE8K_shared+12320];
	fma.rn.f32 	%f22468, %f22329, %f16150, %f22468;
	@%p3336 bra 	$L__BB0_3194;
	setp.eq.s32 	%p3337, %r3, 27;
	ld.shared.f32 	%f16151, [_ZZ32flash_attention_v2_causal_kernelILi64ELi64ELi64EEvPKfS1_S1_PfiiiifE8K_shared+12324];
	fma.rn.f32 	%f22468, %f22328, %f16151, %f22468;
	@%p3337 bra 	$L__BB0_3194;
	setp.eq.s32 	%p3338, %r3, 28;
	ld.shared.f32 	%f16152, [_ZZ32flash_attention_v2_causal_kernelILi64ELi64ELi64EEvPKfS1_S1_PfiiiifE8K_shared+12328];
	fma.rn.f32 	%f22468, %f22327, %f16152, %f22468;
	@%p3338 bra 	$L__BB0_3194;
	setp.eq.s32 	%p3339, %r3, 29;
	ld.shared.f32 	%f16153, [_ZZ32flash_attention_v2_causal_kernelILi64ELi64ELi64EEvPKfS1_S1_PfiiiifE8K_shared+12332];
	fma.rn.f32 	%f22468, %f22326, %f16153, %f22468;
	@%p3339 bra 	$L__BB0_3194;
	setp.eq.s32 	%p3340, %r3, 30;
	ld.shared.f32 	%f16154, [_ZZ32flash_attention_v2_causal_kernelILi64ELi64ELi64EEvPKfS1_S1_PfiiiifE8K_shared+12336];
	fma.rn.f32 	%f22468, %f22325, %f16154, %f22468;
	@%p3340 bra 	$L__BB0_3194;
	setp.eq.s32 	%p3341, %r3, 31;
	ld.shared.f32 	%f16155, [_ZZ32flash_attention_v2_causal_kernelILi64ELi64ELi64EEvPKfS1_S1_PfiiiifE8K_shared+12340];
	fma.rn.f32 	%f22468, %f22324, %f16155, %f22468;
	@%p3341 bra 	$L__BB0_3194;
	setp.eq.s32 	%p3342, %r3, 32;
	ld.shared.f32 	%f16156, [_ZZ32flash_attention_v2_causal_kernelILi64ELi64ELi64EEvPKfS1_S1_PfiiiifE8K_shared+12344];
	fma.rn.f32 	%f22468, %f22323, %f16156, %f22468;
	@%p3342 bra 	$L__BB0_3194;
	setp.eq.s32 	%p3343, %r3, 33;
	ld.shared.f32 	%f16157, [_ZZ32flash_attention_v2_causal_kernelILi64ELi64ELi64EEvPKfS1_S1_PfiiiifE8K_shared+12348];
	fma.rn.f32 	%f22468, %f22322, %f16157, %f22468;
	@%p3343 bra 	$L__BB0_3194;
	setp.eq.s32 	%p3344, %r3, 34;
	ld.shared.f32 	%f16158, [_ZZ32flash_attention_v2_causal_kernelILi64ELi64ELi64EEvPKfS1_S1_PfiiiifE8K_shared+12352];
	fma.rn.f32 	%f22468, %f22321, %f16158, %f22468;
	@%p3344 bra 	$L__BB0_3194;
	setp.eq.s32 	%p3345, %r3, 35;
	ld.shared.f32 	%f16159, [_ZZ32flash_attention_v2_causal_kernelILi64ELi64ELi64EEvPKfS1_S1_PfiiiifE8K_shared+12356];
	fma.rn.f32 	%f22468, %f22320, %f16159, %f22468;
	@%p3345 bra 	$L__BB0_3194;
	setp.eq.s32 	%p3346, %r3, 36;
	ld.shared.f32 	%f16160, [_ZZ32flash_attention_v2_causal_kernelILi64ELi64ELi64EEvPKfS1_S1_PfiiiifE8K_shared+12360];
	fma.rn.f32 	%f22468, %f22319, %f16160, %f22468;
	@%p3346 bra 	$L__BB0_3194;
	setp.eq.s32 	%p3347, %r3, 37;
	ld.shared.f32 	%f16161, [_ZZ32flash_attention_v2_causal_kernelILi64ELi64ELi64EEvPKfS1_S1_PfiiiifE8K_shared+12364];
	fma.rn.f32 	%f22468, %f22318, %f16161, %f22468;
	@%p3347 bra 	$L__BB0_3194;
	setp.eq.s32 	%p3348, %r3, 38;
	ld.shared.f32 	%f16162, [_ZZ32flash_attention_v2_causal_kernelILi64ELi64ELi64EEvPKfS1_S1_PfiiiifE8K_shared+12368];
	fma.rn.f32 	%f22468, %f22317, %f16162, %f22468;
	@%p3348 bra 	$L__BB0_3194;
	setp.eq.s32 	%p3349, %r3, 39;
	ld.shared.f32 	%f16163, [_ZZ32flash_attention_v2_causal_kernelILi64ELi64ELi64EEvPKfS1_S1_PfiiiifE8K_shared+12372];
	fma.rn.f32 	%f22468, %f22316, %f16163, %f22468;
	@%p3349 bra 	$L__BB0_3194;
	setp.eq.s32 	%p3350, %r3, 40;
	ld.shared.f32 	%f16164, [_ZZ32flash_attention_v2_causal_kernelILi64ELi64ELi64EEvPKfS1_S1_PfiiiifE8K_shared+12376];
	fma.rn.f32 	%f22468, %f22315, %f16164, %f22468;
	@%p3350 bra 	$L__BB0_3194;
	setp.eq.s32 	%p3351, %r3, 41;
	ld.shared.f32 	%f16165, [_ZZ32flash_attention_v2_causal_kernelILi64ELi64ELi64EEvPKfS1_S1_PfiiiifE8K_shared+12380];
	fma.rn.f32 	%f22468, %f22314, %f16165, %f22468;
	@%p3351 bra 	$L__BB0_3194;
	setp.eq.s32 	%p3352, %r3, 42;
	ld.shared.f32 	%f16166, [_ZZ32flash_attention_v2_causal_kernelILi64ELi64ELi64EEvPKfS1_S1_PfiiiifE8K_shared+12384];
	fma.rn.f32 	%f22468, %f22313, %f16166, %f22468;
	@%p3352 bra 	$L__BB0_3194;
	setp.eq.s32 	%p3353, %r3, 43;
	ld.shared.f32 	%f16167, [_ZZ32flash_attention_v2_causal_kernelILi64ELi64ELi64EEvPKfS1_S1_PfiiiifE8K_shared+12388];
	fma.rn.f32 	%f22468, %f22312, %f16167, %f22468;
	@%p3353 bra 	$L__BB0_3194;
	setp.eq.s32 	%p3354, %r3, 44;
	ld.shared.f32 	%f16168, [_ZZ32flash_attention_v2_causal_kernelILi64ELi64ELi64EEvPKfS1_S1_PfiiiifE8K_shared+12392];
	fma.rn.f32 	%f22468, %f22311, %f16168, %f22468;
	@%p3354 bra 	$L__BB0_3194;
	setp.eq.s32 	%p3355, %r3, 45;
	ld.shared.f32 	%f16169, [_ZZ32flash_attention_v2_causal_kernelILi64ELi64ELi64EEvPKfS1_S1_PfiiiifE8K_shared+12396];
	fma.rn.f32 	%f22468, %f22310, %f16169, %f22468;
	@%p3355 bra 	$L__BB0_3194;
	setp.eq.s32 	%p3356, %r3, 46;
	ld.shared.f32 	%f16170, [_ZZ32flash_attention_v2_causal_kernelILi64ELi64ELi64EEvPKfS1_S1_PfiiiifE8K_shared+12400];
	fma.rn.f32 	%f22468, %f22309, %f16170, %f22468;
	@%p3356 bra 	$L__BB0_3194;
	setp.eq.s32 	%p3357, %r3, 47;
	ld.shared.f32 	%f16171, [_ZZ32flash_attention_v2_causal_kernelILi64ELi64ELi64EEvPKfS1_S1_PfiiiifE8K_shared+12404];
	fma.rn.f32 	%f22468, %f22308, %f16171, %f22468;
	@%p3357 bra 	$L__BB0_3194;
	setp.eq.s32 	%p3358, %r3, 48;
	ld.shared.f32 	%f16172, [_ZZ32flash_attention_v2_causal_kernelILi64ELi64ELi64EEvPKfS1_S1_PfiiiifE8K_shared+12408];
	fma.rn.f32 	%f22468, %f22307, %f16172, %f22468;
	@%p3358 bra 	$L__BB0_3194;
	setp.eq.s32 	%p3359, %r3, 49;
	ld.shared.f32 	%f16173, [_ZZ32flash_attention_v2_causal_kernelILi64ELi64ELi64EEvPKfS1_S1_PfiiiifE8K_shared+12412];
	fma.rn.f32 	%f22468, %f22306, %f16173, %f22468;
	@%p3359 bra 	$L__BB0_3194;
	setp.eq.s32 	%p3360, %r3, 50;
	ld.shared.f32 	%f16174, [_ZZ32flash_attention_v2_causal_kernelILi64ELi64ELi64EEvPKfS1_S1_PfiiiifE8K_shared+12416];
	fma.rn.f32 	%f22468, %f22305, %f16174, %f22468;
	@%p3360 bra 	$L__BB0_3194;
	setp.eq.s32 	%p3361, %r3, 51;
	ld.shared.f32 	%f16175, [_ZZ32flash_attention_v2_causal_kernelILi64ELi64ELi64EEvPKfS1_S1_PfiiiifE8K_shared+12420];
	fma.rn.f32 	%f22468, %f22304, %f16175, %f22468;
	@%p3361 bra 	$L__BB0_3194;
	setp.eq.s32 	%p3362, %r3, 52;
	ld.shared.f32 	%f16176, [_ZZ32flash_attention_v2_causal_kernelILi64ELi64ELi64EEvPKfS1_S1_PfiiiifE8K_shared+12424];
	fma.rn.f32 	%f22468, %f22303, %f16176, %f22468;
	@%p3362 bra 	$L__BB0_3194;
	setp.eq.s32 	%p3363, %r3, 53;
	ld.shared.f32 	%f16177, [_ZZ32flash_attention_v2_causal_kernelILi64ELi64ELi64EEvPKfS1_S1_PfiiiifE8K_shared+12428];
	fma.rn.f32 	%f22468, %f22302, %f16177, %f22468;
	@%p3363 bra 	$L__BB0_3194;
	setp.eq.s32 	%p3364, %r3, 54;
	ld.shared.f32 	%f16178, [_ZZ32flash_attention_v2_causal_kernelILi64ELi64ELi64EEvPKfS1_S1_PfiiiifE8K_shared+12432];
	fma.rn.f32 	%f22468, %f22301, %f16178, %f22468;
	@%p3364 bra 	$L__BB0_3194;
	setp.eq.s32 	%p3365, %r3, 55;
	ld.shared.f32 	%f16179, [_ZZ32flash_attention_v2_causal_kernelILi64ELi64ELi64EEvPKfS1_S1_PfiiiifE8K_shared+12436];
	fma.rn.f32 	%f22468, %f22300, %f16179, %f22468;
	@%p3365 bra 	$L__BB0_3194;
	setp.eq.s32 	%p3366, %r3, 56;
	ld.shared.f32 	%f16180, [_ZZ32flash_attention_v2_causal_kernelILi64ELi64ELi64EEvPKfS1_S1_PfiiiifE8K_shared+12440];
	fma.rn.f32 	%f22468, %f22299, %f16180, %f22468;
	@%p3366 bra 	$L__BB0_3194;
	setp.eq.s32 	%p3367, %r3, 57;
	ld.shared.f32 	%f16181, [_ZZ32flash_attention_v2_causal_kernelILi64ELi64ELi64EEvPKfS1_S1_PfiiiifE8K_shared+12444];
	fma.rn.f32 	%f22468, %f22298, %f16181, %f22468;
	@%p3367 bra 	$L__BB0_3194;
	setp.eq.s32 	%p3368, %r3, 58;
	ld.shared.f32 	%f16182, [_ZZ32flash_attention_v2_causal_kernelILi64ELi64ELi64EEvPKfS1_S1_PfiiiifE8K_shared+12448];
	fma.rn.f32 	%f22468, %f22297, %f16182, %f22468;
	@%p3368 bra 	$L__BB0_3194;
	setp.eq.s32 	%p3369, %r3, 59;
	ld.shared.f32 	%f16183, [_ZZ32flash_attention_v2_causal_kernelILi64ELi64ELi64EEvPKfS1_S1_PfiiiifE8K_shared+12452];
	fma.rn.f32 	%f22468, %f22296, %f16183, %f22468;
	@%p3369 bra 	$L__BB0_3194;
	setp.eq.s32 	%p3370, %r3, 60;
	ld.shared.f32 	%f16184, [_ZZ32flash_attention_v2_causal_kernelILi64ELi64ELi64EEvPKfS1_S1_PfiiiifE8K_shared+12456];
	fma.rn.f32 	%f22468, %f22295, %f16184, %f22468;
	@%p3370 bra 	$L__BB0_3194;
	setp.eq.s32 	%p3371, %r3, 61;
	ld.shared.f32 	%f16185, [_ZZ32flash_attention_v2_causal_kernelILi64ELi64ELi64EEvPKfS1_S1_PfiiiifE8K_shared+12460];
	fma.rn.f32 	%f22468, %f22294, %f16185, %f22468;
	@%p3371 bra 	$L__BB0_3194;
	setp.eq.s32 	%p3372, %r3, 62;
	ld.shared.f32 	%f16186, [_ZZ32flash_attention_v2_causal_kernelILi64ELi64ELi64EEvPKfS1_S1_PfiiiifE8K_shared+12464];
	fma.rn.f32 	%f22468, %f22293, %f16186, %f22468;
	@%p3372 bra 	$L__BB0_3194;
	setp.eq.s32 	%p3373, %r3, 63;
	ld.shared.f32 	%f16187, [_ZZ32flash_attention_v2_causal_kernelILi64ELi64ELi64EEvPKfS1_S1_PfiiiifE8K_shared+12468];
	fma.rn.f32 	%f22468, %f22292, %f16187, %f22468;
	@%p3373 bra 	$L__BB0_3194;
	ld.shared.f32 	%f16188, [_ZZ32flash_attention_v2_causal_kernelILi64ELi64ELi64EEvPKfS1_S1_PfiiiifE8K_shared+12472];
	fma.rn.f32 	%f22468, %f22291, %f16188, %f22468;
$L__BB0_3194:
	ld.param.u32 	%r1366, [_Z32flash_attention_v2_causal_kernelILi64ELi64ELi64EEvPKfS1_S1_Pfiiiif_param_6];
	shl.b32 	%r510, %r1581, 6;
	or.b32  	%r511, %r510, 48;
	setp.ge.s32 	%p3374, %r511, %r1366;
	mov.u32 	%r512, %ctaid.x;
	shl.b32 	%r513, %r512, 6;
	mov.u32 	%r514, %tid.x;
	and.b32  	%r515, %r514, 63;
	or.b32  	%r516, %r513, %r515;
	setp.gt.u32 	%p3375, %r511, %r516;
	mov.f32 	%f22469, 0fFF7FFFFF;
	or.pred  	%p3376, %p3374, %p3375;
	@%p3376 bra 	$L__BB0_3259;
	ld.param.u32 	%r1498, [_Z32flash_attention_v2_causal_kernelILi64ELi64ELi64EEvPKfS1_S1_Pfiiiif_param_7];
	setp.eq.s32 	%p3377, %r1498, 1;
	ld.shared.f32 	%f16190, [_ZZ32flash_attention_v2_causal_kernelILi64ELi64ELi64EEvPKfS1_S1_PfiiiifE8K_shared+12480];
	fma.rn.f32 	%f22469, %f22354, %f16190, 0f00000000;
	@%p3377 bra 	$L__BB0_3259;
	setp.eq.s32 	%p3378, %r3, 2;
	ld.shared.f32 	%f16191, [_ZZ32flash_attention_v2_causal_kernelILi64ELi64ELi64EEvPKfS1_S1_PfiiiifE8K_shared+12484];
	fma.rn.f32 	%f22469, %f22353, %f16191, %f22469;
	@%p3378 bra 	$L__BB0_3259;
	setp.eq.s32 	%p3379, %r3, 3;
	ld.shared.f32 	%f16192, [_ZZ32flash_attention_v2_causal_kernelILi64ELi64ELi64EEvPKfS1_S1_PfiiiifE8K_shared+12488];
	fma.rn.f32 	%f22469, %f22352, %f16192, %f22469;
	@%p3379 bra 	$L__BB0_3259;
	setp.eq.s32 	%p3380, %r3, 4;
	ld.shared.f32 	%f16193, [_ZZ32flash_attention_v2_causal_kernelILi64ELi64ELi64EEvPKfS1_S1_PfiiiifE8K_shared+12492];
	fma.rn.f32 	%f22469, %f22351, %f16193, %f22469;
	@%p3380 bra 	$L__BB0_3259;
	setp.eq.s32 	%p3381, %r3, 5;
	ld.shared.f32 	%f16194, [_ZZ32flash_attention_v2_causal_kernelILi64ELi64ELi64EEvPKfS1_S1_PfiiiifE8K_shared+12496];
	fma.rn.f32 	%f22469, %f22350, %f16194, %f22469;
	@%p3381 bra 	$L__BB0_3259;
	setp.eq.s32 	%p3382, %r3, 6;
	ld.shared.f32 	%f16195, [_ZZ32flash_attention_v2_causal_kernelILi64ELi64ELi64EEvPKfS1_S1_PfiiiifE8K_shared+12500];
	fma.rn.f32 	%f22469, %f22349, %f16195, %f22469;
	@%p3382 bra 	$L__BB0_3259;
	setp.eq.s32 	%p3383, %r3, 7;
	ld.shared.f32 	%f16196, [_ZZ32flash_attention_v2_causal_kernelILi64ELi64ELi64EEvPKfS1_S1_PfiiiifE8K_shared+12504];
	fma.rn.f32 	%f22469, %f22348, %f16196, %f22469;
	@%p3383 bra 	$L__BB0_3259;
	setp.eq.s32 	%p3384, %r3, 8;
	ld.shared.f32 	%f16197, [_ZZ32flash_attention_v2_causal_kernelILi64ELi64ELi64EEvPKfS1_S1_PfiiiifE8K_shared+12508];
	fma.rn.f32 	%f22469, %f22347, %f16197, %f22469;
	@%p3384 bra 	$L__BB0_3259;
	setp.eq.s32 	%p3385, %r3, 9;
	ld.shared.f32 	%f16198, [_ZZ32flash_attention_v2_causal_kernelILi64ELi64ELi64EEvPKfS1_S1_PfiiiifE8K_shared+12512];
	fma.rn.f32 	%f22469, %f22346, %f16198, %f22469;
	@%p3385 bra 	$L__BB0_3259;
	setp.eq.s32 	%p3386, %r3, 10;
	ld.shared.f32 	%f16199, [_ZZ32flash_attention_v2_causal_kernelILi64ELi64ELi64EEvPKfS1_S1_PfiiiifE8K_shared+12516];
	fma.rn.f32 	%f22469, %f22345, %f16199, %f22469;
	@%p3386 bra 	$L__BB0_3259;
	setp.eq.s32 	%p3387, %r3, 11;
	ld.shared.f32 	%f16200, [_ZZ32flash_attention_v2_causal_kernelILi64ELi64ELi64EEvPKfS1_S1_PfiiiifE8K_shared+12520];
	fma.rn.f32 	%f22469, %f22344, %f16200, %f22469;
	@%p3387 bra 	$L__BB0_3259;
	setp.eq.s32 	%p3388, %r3, 12;
	ld.shared.f32 	%f16201, [_ZZ32flash_attention_v2_causal_kernelILi64ELi64ELi64EEvPKfS1_S1_PfiiiifE8K_shared+12524];
	fma.rn.f32 	%f22469, %f22343, %f16201, %f22469;
	@%p3388 bra 	$L__BB0_3259;
	setp.eq.s32 	%p3389, %r3, 13;
	ld.shared.f32 	%f16202, [_ZZ32flash_attention_v2_causal_kernelILi64ELi64ELi64EEvPKfS1_S1_PfiiiifE8K_shared+12528];
	fma.rn.f32 	%f22469, %f22342, %f16202, %f22469;
	@%p3389 bra 	$L__BB0_3259;
	setp.eq.s32 	%p3390, %r3, 14;
	ld.shared.f32 	%f16203, [_ZZ32flash_attention_v2_causal_kernelILi64ELi64ELi64EEvPKfS1_S1_PfiiiifE8K_shared+12532];
	fma.rn.f32 	%f22469, %f22341, %f16203, %f22469;
	@%p3390 bra 	$L__BB0_3259;
	setp.eq.s32 	%p3391, %r3, 15;
	ld.shared.f32 	%f16204, [_ZZ32flash_attention_v2_causal_kernelILi64ELi64ELi64EEvPKfS1_S1_PfiiiifE8K_shared+12536];
	fma.rn.f32 	%f22469, %f22340, %f16204, %f22469;
	@%p3391 bra 	$L__BB0_3259;
	setp.eq.s32 	%p3392, %r3, 16;
	ld.shared.f32 	%f16205, [_ZZ32flash_attention_v2_causal_kernelILi64ELi64ELi64EEvPKfS1_S1_PfiiiifE8K_shared+12540];
	fma.rn.f32 	%f22469, %f22339, %f16205, %f22469;
	@%p3392 bra 	$L__BB0_3259;
	setp.eq.s32 	%p3393, %r3, 17;
	ld.shared.f32 	%f16206, [_ZZ32flash_attention_v2_causal_kernelILi64ELi64ELi64EEvPKfS1_S1_PfiiiifE8K_shared+12544];
	fma.rn.f32 	%f22469, %f22338, %f16206, %f22469;
	@%p3393 bra 	$L__BB0_3259;
	setp.eq.s32 	%p3394, %r3, 18;
	ld.shared.f32 	%f16207, [_ZZ32flash_attention_v2_causal_kernelILi64ELi64ELi64EEvPKfS1_S1_PfiiiifE8K_shared+12548];
	fma.rn.f32 	%f22469, %f22337, %f16207, %f22469;
	@%p3394 bra 	$L__BB0_3259;
	setp.eq.s32 	%p3395, %r3, 19;
	ld.shared.f32 	%f16208, [_ZZ32flash_attention_v2_causal_kernelILi64ELi64ELi64EEvPKfS1_S1_PfiiiifE8K_shared+12552];
	fma.rn.f32 	%f22469, %f22336, %f16208, %f22469;
	@%p3395 bra 	$L__BB0_3259;
	setp.eq.s32 	%p3396, %r3, 20;
	ld.shared.f32 	%f16209, [_ZZ32flash_attention_v2_causal_kernelILi64ELi64ELi64EEvPKfS1_S1_PfiiiifE8K_shared+12556];
	fma.rn.f32 	%f22469, %f22335, %f16209, %f22469;
	@%p3396 bra 	$L__BB0_3259;
	setp.eq.s32 	%p3397, %r3, 21;
	ld.shared.f32 	%f16210, [_ZZ32flash_attention_v2_causal_kernelILi64ELi64ELi64EEvPKfS1_S1_PfiiiifE8K_shared+12560];
	fma.rn.f32 	%f22469, %f22334, %f16210, %f22469;
	@%p3397 bra 	$L__BB0_3259;
	setp.eq.s32 	%p3398, %r3, 22;
	ld.shared.f32 	%f16211, [_ZZ32flash_attention_v2_causal_kernelILi64ELi64ELi64EEvPKfS1_S1_PfiiiifE8K_shared+12564];
	fma.rn.f32 	%f22469, %f22333, %f16211, %f22469;
	@%p3398 bra 	$L__BB0_3259;
	setp.eq.s32 	%p3399, %r3, 23;
	ld.shared.f32 	%f16212, [_ZZ32flash_attention_v2_causal_kernelILi64ELi64ELi64EEvPKfS1_S1_PfiiiifE8K_shared+12568];
	fma.rn.f32 	%f22469, %f22332, %f16212, %f22469;
	@%p3399 bra 	$L__BB0_3259;
	setp.eq.s32 	%p3400, %r3, 24;
	ld.shared.f32 	%f16213, [_ZZ32flash_attention_v2_causal_kernelILi64ELi64ELi64EEvPKfS1_S1_PfiiiifE8K_shared+12572];
	fma.rn.f32 	%f22469, %f22331, %f16213, %f22469;
	@%p3400 bra 	$L__BB0_3259;
	setp.eq.s32 	%p3401, %r3, 25;
	ld.shared.f32 	%f16214, [_ZZ32flash_attention_v2_causal_kernelILi64ELi64ELi64EEvPKfS1_S1_PfiiiifE8K_shared+12576];
	fma.rn.f32 	%f22469, %f22330, %f16214, %f22469;
	@%p3401 bra 	$L__BB0_3259;
	setp.eq.s32 	%p3402, %r3, 26;
	ld.shared.f32 	%f16215, [_ZZ32flash_attention_v2_causal_kernelILi64ELi64ELi64EEvPKfS1_S1_PfiiiifE8K_shared+12580];
	fma.rn.f32 	%f22469, %f22329, %f16215, %f22469;
	@%p3402 bra 	$L__BB0_3259;
	setp.eq.s32 	%p3403, %r3, 27;
	ld.shared.f32 	%f16216, [_ZZ32flash_attention_v2_causal_kernelILi64ELi64ELi64EEvPKfS1_S1_PfiiiifE8K_shared+12584];
	fma.rn.f32 	%f22469, %f22328, %f16216, %f22469;
	@%p3403 bra 	$L__BB0_3259;
	setp.eq.s32 	%p3404, %r3, 28;
	ld.shared.f32 	%f16217, [_ZZ32flash_attention_v2_causal_kernelILi64ELi64ELi64EEvPKfS1_S1_PfiiiifE8K_shared+12588];
	fma.rn.f32 	%f22469, %f22327, %f16217, %f22469;
	@%p3404 bra 	$L__BB0_3259;
	setp.eq.s32 	%p3405, %r3, 29;
	ld.shared.f32 	%f16218, [_ZZ32flash_attention_v2_causal_kernelILi64ELi64ELi64EEvPKfS1_S1_PfiiiifE8K_shared+12592];
	fma.rn.f32 	%f22469, %f22326, %f16218, %f22469;
	@%p3405 bra 	$L__BB0_3259;
	setp.eq.s32 	%p3406, %r3, 30;
	ld.shared.f32 	%f16219, [_ZZ32flash_attention_v2_causal_kernelILi64ELi64ELi64EEvPKfS1_S1_PfiiiifE8K_shared+12596];
	fma.rn.f32 	%f22469, %f22325, %f16219, %f22469;
	@%p3406 bra 	$L__BB0_3259;
	setp.eq.s32 	%p3407, %r3, 31;
	ld.shared.f32 	%f16220, [_ZZ32flash_attention_v2_causal_kernelILi64ELi64ELi64EEvPKfS1_S1_PfiiiifE8K_shared+12600];
	fma.rn.f32 	%f22469, %f22324, %f16220, %f22469;
	@%p3407 bra 	$L__BB0_3259;
	setp.eq.s32 	%p3408, %r3, 32;
	ld.shared.f32 	%f16221, [_ZZ32flash_attention_v2_causal_kernelILi64ELi64ELi64EEvPKfS1_S1_PfiiiifE8K_shared+12604];
	fma.rn.f32 	%f22469, %f22323, %f16221, %f22469;
	@%p3408 bra 	$L__BB0_3259;
	setp.eq.s32 	%p3409, %r3, 33;
	ld.shared.f32 	%f16222, [_ZZ32flash_attention_v2_causal_kernelILi64ELi64ELi64EEvPKfS1_S1_PfiiiifE8K_shared+12608];
	fma.rn.f32 	%f22469, %f22322, %f16222, %f22469;
	@%p3409 bra 	$L__BB0_3259;
	setp.eq.s32 	%p3410, %r3, 34;
	ld.shared.f32 	%f16223, [_ZZ32flash_attention_v2_causal_kernelILi64ELi64ELi64EEvPKfS1_S1_PfiiiifE8K_shared+12612];
	fma.rn.f32 	%f22469, %f22321, %f16223, %f22469;
	@%p3410 bra 	$L__BB0_3259;
	setp.eq.s32 	%p3411, %r3, 35;
	ld.shared.f32 	%f16224, [_ZZ32flash_attention_v2_causal_kernelILi64ELi64ELi64EEvPKfS1_S1_PfiiiifE8K_shared+12616];
	fma.rn.f32 	%f22469, %f22320, %f16224, %f22469;
	@%p3411 bra 	$L__BB0_3259;
	setp.eq.s32 	%p3412, %r3, 36;
	ld.shared.f32 	%f16225, [_ZZ32flash_attention_v2_causal_kernelILi64ELi64ELi64EEvPKfS1_S1_PfiiiifE8K_shared+12620];
	fma.rn.f32 	%f22469, %f22319, %f16225, %f22469;
	@%p3412 bra 	$L__BB0_3259;
	setp.eq.s32 	%p3413, %r3, 37;
	ld.shared.f32 	%f16226, [_ZZ32flash_attention_v2_causal_kernelILi64ELi64ELi64EEvPKfS1_S1_PfiiiifE8K_shared+12624];
	fma.rn.f32 	%f22469, %f22318, %f16226, %f22469;
	@%p3413 bra 	$L__BB0_3259;
	setp.eq.s32 	%p3414, %r3, 38;
	ld.shared.f32 	%f16227, [_ZZ32flash_attention_v2_causal_kernelILi64ELi64ELi64EEvPKfS1_S1_PfiiiifE8K_shared+12628];
	fma.rn.f32 	%f22469, %f22317, %f16227, %f22469;
	@%p3414 bra 	$L__BB0_3259;
	setp.eq.s32 	%p3415, %r3, 39;
	ld.shared.f32 	%f16228, [_ZZ32flash_attention_v2_causal_kernelILi64ELi64ELi64EEvPKfS1_S1_PfiiiifE8K_shared+12632];
	fma.rn.f32 	%f22469, %f22316, %f16228, %f22469;
	@%p3415 bra 	$L__BB0_3259;
	setp.eq.s32 	%p3416, %r3, 40;
	ld.shared.f32 	%f16229, [_ZZ32flash_attention_v2_causal_kernelILi64ELi64ELi64EEvPKfS1_S1_PfiiiifE8K_shared+12636];
	fma.rn.f32 	%f22469, %f22315, %f16229, %f22469;
	@%p3416 bra 	$L__BB0_3259;
	setp.eq.s32 	%p3417, %r3, 41;
	ld.shared.f32 	%f16230, [_ZZ32flash_attention_v2_causal_kernelILi64ELi64ELi64EEvPKfS1_S1_PfiiiifE8K_shared+12640];
	fma.rn.f32 	%f22469, %f22314, %f16230, %f22469;
	@%p3417 bra 	$L__BB0_3259;
	setp.eq.s32 	%p3418, %r3, 42;
	ld.shared.f32 	%f16231, [_ZZ32flash_attention_v2_causal_kernelILi64ELi64ELi64EEvPKfS1_S1_PfiiiifE8K_shared+12644];
	fma.rn.f32 	%f22469, %f22313, %f16231, %f22469;
	@%p3418 bra 	$L__BB0_3259;
	setp.eq.s32 	%p3419, %r3, 43;
	ld.shared.f32 	%f16232, [_ZZ32flash_attention_v2_causal_kernelILi64ELi64ELi64EEvPKfS1_S1_PfiiiifE8K_shared+12648];
	fma.rn.f32 	%f22469, %f22312, %f16232, %f22469;
	@%p3419 bra 	$L__BB0_3259;
	setp.eq.s32 	%p3420, %r3, 44;
	ld.shared.f32 	%f16233, [_ZZ32flash_attention_v2_causal_kernelILi64ELi64ELi64EEvPKfS1_S1_PfiiiifE8K_shared+12652];
	fma.rn.f32 	%f22469, %f22311, %f16233, %f22469;
	@%p3420 bra 	$L__BB0_3259;
	setp.eq.s32 	%p3421, %r3, 45;
	ld.shared.f32 	%f16234, [_ZZ32flash_attention_v2_causal_kernelILi64ELi64ELi64EEvPKfS1_S1_PfiiiifE8K_shared+12656];
	fma.rn.f32 	%f22469, %f22310, %f16234, %f22469;
	@%p3421 bra 	$L__BB0_3259;
	setp.eq.s32 	%p3422, %r3, 46;
	ld.shared.f32 	%f16235, [_ZZ32flash_attention_v2_causal_kernelILi64ELi64ELi64EEvPKfS1_S1_PfiiiifE8K_shared+12660];
	fma.rn.f32 	%f22469, %f22309, %f16235, %f22469;
	@%p3422 bra 	$L__BB0_3259;
	setp.eq.s32 	%p3423, %r3, 47;
	ld.shared.f32 	%f16236, [_ZZ32flash_attention_v2_causal_kernelILi64ELi64ELi64EEvPKfS1_S1_PfiiiifE8K_shared+12664];
	fma.rn.f32 	%f22469, %f22308, %f16236, %f22469;
	@%p3423 bra 	$L__BB0_3259;
	setp.eq.s32 	%p3424, %r3, 48;
	ld.shared.f32 	%f16237, [_ZZ32flash_attention_v2_causal_kernelILi64ELi64ELi64EEvPKfS1_S1_PfiiiifE8K_shared+12668];
	fma.rn.f32 	%f22469, %f22307, %f16237, %f22469;
	@%p3424 bra 	$L__BB0_3259;
	setp.eq.s32 	%p3425, %r3, 49;
	ld.shared.f32 	%f16238, [_ZZ32flash_attention_v2_causal_kernelILi64ELi64ELi64EEvPKfS1_S1_PfiiiifE8K_shared+12672];
	fma.rn.f32 	%f22469, %f22306, %f16238, %f22469;
	@%p3425 bra 	$L__BB0_3259;
	setp.eq.s32 	%p3426, %r3, 50;
	ld.shared.f32 	%f16239, [_ZZ32flash_attention_v2_causal_kernelILi64ELi64ELi64EEvPKfS1_S1_PfiiiifE8K_shared+12676];
	fma.rn.f32 	%f22469, %f22305, %f16239, %f22469;
	@%p3426 bra 	$L__BB0_3259;
	setp.eq.s32 	%p3427, %r3, 51;
	ld.shared.f32 	%f16240, [_ZZ32flash_attention_v2_causal_kernelILi64ELi64ELi64EEvPKfS1_S1_PfiiiifE8K_shared+12680];
	fma.rn.f32 	%f22469, %f22304, %f16240, %f22469;
	@%p3427 bra 	$L__BB0_3259;
	setp.eq.s32 	%p3428, %r3, 52;
	ld.shared.f32 	%f16241, [_ZZ32flash_attention_v2_causal_kernelILi64ELi64ELi64EEvPKfS1_S1_PfiiiifE8K_shared+12684];
	fma.rn.f32 	%f22469, %f22303, %f16241, %f22469;
	@%p3428 bra 	$L__BB0_3259;
	setp.eq.s32 	%p3429, %r3, 53;
	ld.shared.f32 	%f16242, [_ZZ32flash_attention_v2_causal_kernelILi64ELi64ELi64EEvPKfS1_S1_PfiiiifE8K_shared+12688];
	fma.rn.f32 	%f22469, %f22302, %f16242, %f22469;
	@%p3429 bra 	$L__BB0_3259;
	setp.eq.s32 	%p3430, %r3, 54;
	ld.shared.f32 	%f16243, [_ZZ32flash_attention_v2_causal_kernelILi64ELi64ELi64EEvPKfS1_S1_PfiiiifE8K_shared+12692];
	fma.rn.f32 	%f22469, %f22301, %f16243, %f22469;
	@%p3430 bra 	$L__BB0_3259;
	setp.eq.s32 	%p3431, %r3, 55;
	ld.shared.f32 	%f16244, [_ZZ32flash_attention_v2_causal_kernelILi64ELi64ELi64EEvPKfS1_S1_PfiiiifE8K_shared+12696];
	fma.rn.f32 	%f22469, %f22300, %f16244, %f22469;
	@%p3431 bra 	$L__BB0_3259;
	setp.eq.s32 	%p3432, %r3, 56;
	ld.shared.f32 	%f16245, [_ZZ32flash_attention_v2_causal_kernelILi64ELi64ELi64EEvPKfS1_S1_PfiiiifE8K_shared+12700];
	fma.rn.f32 	%f22469, %f22299, %f16245, %f22469;
	@%p3432 bra 	$L__BB0_3259;
	setp.eq.s32 	%p3433, %r3, 57;
	ld.shared.f32 	%f16246, [_ZZ32flash_attention_v2_causal_kernelILi64ELi64ELi64EEvPKfS1_S1_PfiiiifE8K_shared+12704];
	fma.rn.f32 	%f22469, %f22298, %f16246, %f22469;
	@%p3433 bra 	$L__BB0_3259;
	setp.eq.s32 	%p3434, %r3, 58;
	ld.shared.f32 	%f16247, [_ZZ32flash_attention_v2_causal_kernelILi64ELi64ELi64EEvPKfS1_S1_PfiiiifE8K_shared+12708];
	fma.rn.f32 	%f22469, %f22297, %f16247, %f22469;
	@%p3434 bra 	$L__BB0_3259;
	setp.eq.s32 	%p3435, %r3, 59;
	ld.shared.f32 	%f16248, [_ZZ32flash_attention_v2_causal_kernelILi64ELi64ELi64EEvPKfS1_S1_PfiiiifE8K_shared+12712];
	fma.rn.f32 	%f22469, %f22296, %f16248, %f22469;
	@%p3435 bra 	$L__BB0_3259;
	setp.eq.s32 	%p3436, %r3, 60;
	ld.shared.f32 	%f16249, [_ZZ32flash_attention_v2_causal_kernelILi64ELi64ELi64EEvPKfS1_S1_PfiiiifE8K_shared+12716];
	fma.rn.f32 	%f22469, %f22295, %f16249, %f22469;
	@%p3436 bra 	$L__BB0_3259;
	setp.eq.s32 	%p3437, %r3, 61;
	ld.shared.f32 	%f16250, [_ZZ32flash_attention_v2_causal_kernelILi64ELi64ELi64EEvPKfS1_S1_PfiiiifE8K_shared+12720];
	fma.rn.f32 	%f22469, %f22294, %f16250, %f22469;
	@%p3437 bra 	$L__BB0_3259;
	setp.eq.s32 	%p3438, %r3, 62;
	ld.shared.f32 	%f16251, [_ZZ32flash_attention_v2_causal_kernelILi64ELi64ELi64EEvPKfS1_S1_PfiiiifE8K_shared+12724];
	fma.rn.f32 	%f22469, %f22293, %f16251, %f22469;
	@%p3438 bra 	$L__BB0_3259;
	setp.eq.s32 	%p3439, %r3, 63;
	ld.shared.f32 	%f16252, [_ZZ32flash_attention_v2_causal_kernelILi64ELi64ELi64EEvPKfS1_S1_PfiiiifE8K_shared+12728];
	fma.rn.f32 	%f22469, %f22292, %f16252, %f22469;
	@%p3439 bra 	$L__BB0_3259;
	ld.shared.f32 	%f16253, [_ZZ32flash_attention_v2_causal_kernelILi64ELi64ELi64EEvPKfS1_S1_PfiiiifE8K_shared+12732];
	fma.rn.f32 	%f22469, %f22291, %f16253, %f22469;
$L__BB0_3259:
	ld.param.u32 	%r1367, [_Z32flash_attention_v2_causal_kernelILi64ELi64ELi64EEvPKfS1_S1_Pfiiiif_param_6];
	shl.b32 	%r518, %r1581, 6;
	or.b32  	%r519, %r518, 49;
	setp.ge.s32 	%p3440, %r519, %r1367;
	mov.u32 	%r520, %ctaid.x;
	shl.b32 	%r521, %r520, 6;
	mov.u32 	%r522, %tid.x;
	and.b32  	%r523, %r522, 63;
	or.b32  	%r524, %r521, %r523;
	setp.gt.u32 	%p3441, %r519, %r524;
	mov.f32 	%f22470, 0fFF7FFFFF;
	or.pred  	%p3442, %p3440, %p3441;
	@%p3442 bra 	$L__BB0_3324;
	ld.param.u32 	%r1499, [_Z32flash_attention_v2_causal_kernelILi64ELi64ELi64EEvPKfS1_S1_Pfiiiif_param_7];
	setp.eq.s32 	%p3443, %r1499, 1;
	ld.shared.f32 	%f16255, [_ZZ32flash_attention_v2_causal_kernelILi64ELi64ELi64EEvPKfS1_S1_PfiiiifE8K_shared+12740];
	fma.rn.f32 	%f22470, %f22354, %f16255, 0f00000000;
	@%p3443 bra 	$L__BB0_3324;
	setp.eq.s32 	%p3444, %r3, 2;
	ld.shared.f32 	%f16256, [_ZZ32flash_attention_v2_causal_kernelILi64ELi64ELi64EEvPKfS1_S1_PfiiiifE8K_shared+12744];
	fma.rn.f32 	%f22470, %f22353, %f16256, %f22470;
	@%p3444 bra 	$L__BB0_3324;
	setp.eq.s32 	%p3445, %r3, 3;
	ld.shared.f32 	%f16257, [_ZZ32flash_attention_v2_causal_kernelILi64ELi64ELi64EEvPKfS1_S1_PfiiiifE8K_shared+12748];
	fma.rn.f32 	%f22470, %f22352, %f16257, %f22470;
	@%p3445 bra 	$L__BB0_3324;
	setp.eq.s32 	%p3446, %r3, 4;
	ld.shared.f32 	%f16258, [_ZZ32flash_attention_v2_causal_kernelILi64ELi64ELi64EEvPKfS1_S1_PfiiiifE8K_shared+12752];
	fma.rn.f32 	%f22470, %f22351, %f16258, %f22470;
	@%p3446 bra 	$L__BB0_3324;
	setp.eq.s32 	%p3447, %r3, 5;
	ld.shared.f32 	%f16259, [_ZZ32flash_attention_v2_causal_kernelILi64ELi64ELi64EEvPKfS1_S1_PfiiiifE8K_shared+12756];
	fma.rn.f32 	%f22470, %f22350, %f16259, %f22470;
	@%p3447 bra 	$L__BB0_3324;
	setp.eq.s32 	%p3448, %r3, 6;
	ld.shared.f32 	%f16260, [_ZZ32flash_attention_v2_causal_kernelILi64ELi64ELi64EEvPKfS1_S1_PfiiiifE8K_shared+12760];
	fma.rn.f32 	%f22470, %f22349, %f16260, %f22470;
	@%p3448 bra 	$L__BB0_3324;
	setp.eq.s32 	%p3449, %r3, 7;
	ld.shared.f32 	%f16261, [_ZZ32flash_attention_v2_causal_kernelILi64ELi64ELi64EEvPKfS1_S1_PfiiiifE8K_shared+12764];
	fma.rn.f32 	%f22470, %f22348, %f16261, %f22470;
	@%p3449 bra 	$L__BB0_3324;
	setp.eq.s32 	%p3450, %r3, 8;
	ld.shared.f32 	%f16262, [_ZZ32flash_attention_v2_causal_kernelILi64ELi64ELi64EEvPKfS1_S1_PfiiiifE8K_shared+12768];
	fma.rn.f32 	%f22470, %f22347, %f16262, %f22470;
	@%p3450 bra 	$L__BB0_3324;
	setp.eq.s32 	%p3451, %r3, 9;
	ld.shared.f32 	%f16263, [_ZZ32flash_attention_v2_causal_kernelILi64ELi64ELi64EEvPKfS1_S1_PfiiiifE8K_shared+12772];
	fma.rn.f32 	%f22470, %f22346, %f16263, %f22470;
	@%p3451 bra 	$L__BB0_3324;
	setp.eq.s32 	%p3452, %r3, 10;
	ld.shared.f32 	%f16264, [_ZZ32flash_attention_v2_causal_kernelILi64ELi64ELi64EEvPKfS1_S1_PfiiiifE8K_shared+12776];
	fma.rn.f32 	%f22470, %f22345, %f16264, %f22470;
	@%p3452 bra 	$L__BB0_3324;
	setp.eq.s32 	%p3453, %r3, 11;
	ld.shared.f32 	%f16265, [_ZZ32flash_attention_v2_causal_kernelILi64ELi64ELi64EEvPKfS1_S1_PfiiiifE8K_shared+12780];
	fma.rn.f32 	%f22470, %f22344, %f16265, %f22470;
	@%p3453 bra 	$L__BB0_3324;
	setp.eq.s32 	%p3454, %r3, 12;
	ld.shared.f32 	%f16266, [_ZZ32flash_attention_v2_causal_kernelILi64ELi64ELi64EEvPKfS1_S1_PfiiiifE8K_shared+12784];
	fma.rn.f32 	%f22470, %f22343, %f16266, %f22470;
	@%p3454 bra 	$L__BB0_3324;
	setp.eq.s32 	%p3455, %r3, 13;
	ld.shared.f32 	%f16267, [_ZZ32flash_attention_v2_causal_kernelILi64ELi64ELi64EEvPKfS1_S1_PfiiiifE8K_shared+12788];
	fma.rn.f32 	%f22470, %f22342, %f16267, %f22470;
	@%p3455 bra 	$L__BB0_3324;
	setp.eq.s32 	%p3456, %r3, 14;
	ld.shared.f32 	%f16268, [_ZZ32flash_attention_v2_causal_kernelILi64ELi64ELi64EEvPKfS1_S1_PfiiiifE8K_shared+12792];
	fma.rn.f32 	%f22470, %f22341, %f16268, %f22470;
	@%p3456 bra 	$L__BB0_3324;
	setp.eq.s32 	%p3457, %r3, 15;
	ld.shared.f32 	%f16269, [_ZZ32flash_attention_v2_causal_kernelILi64ELi64ELi64EEvPKfS1_S1_PfiiiifE8K_shared+12796];
	fma.rn.f32 	%f22470, %f22340, %f16269, %f22470;
	@%p3457 bra 	$L__BB0_3324;
	setp.eq.s32 	%p3458, %r3, 16;
	ld.shared.f32 	%f16270, [_ZZ32flash_attention_v2_causal_kernelILi64ELi64ELi64EEvPKfS1_S1_PfiiiifE8K_shared+12800];
	fma.rn.f32 	%f22470, %f22339, %f16270, %f22470;
	@%p3458 bra 	$L__BB0_3324;
	setp.eq.s32 	%p3459, %r3, 17;
	ld.shared.f32 	%f16271, [_ZZ32flash_attention_v2_causal_kernelILi64ELi64ELi64EEvPKfS1_S1_PfiiiifE8K_shared+12804];
	fma.rn.f32 	%f22470, %f22338, %f16271, %f22470;
	@%p3459 bra 	$L__BB0_3324;
	setp.eq.s32 	%p3460, %r3, 18;
	ld.shared.f32 	%f16272, [_ZZ32flash_attention_v2_causal_kernelILi64ELi64ELi64EEvPKfS1_S1_PfiiiifE8K_shared+12808];
	fma.rn.f32 	%f22470, %f22337, %f16272, %f22470;
	@%p3460 bra 	$L__BB0_3324;
	setp.eq.s32 	%p3461, %r3, 19;
	ld.shared.f32 	%f16273, [_ZZ32flash_attention_v2_causal_kernelILi64ELi64ELi64EEvPKfS1_S1_PfiiiifE8K_shared+12812];
	fma.rn.f32 	%f22470, %f22336, %f16273, %f22470;
	@%p3461 bra 	$L__BB0_3324;
	setp.eq.s32 	%p3462, %r3, 20;
	ld.shared.f32 	%f16274, [_ZZ32flash_attention_v2_causal_kernelILi64ELi64ELi64EEvPKfS1_S1_PfiiiifE8K_shared+12816];
	fma.rn.f32 	%f22470, %f22335, %f16274, %f22470;
	@%p3462 bra 	$L__BB0_3324;
	setp.eq.s32 	%p3463, %r3, 21;
	ld.shared.f32 	%f16275, [_ZZ32flash_attention_v2_causal_kernelILi64ELi64ELi64EEvPKfS1_S1_PfiiiifE8K_shared+12820];
	fma.rn.f32 	%f22470, %f22334, %f16275, %f22470;
	@%p3463 bra 	$L__BB0_3324;
	setp.eq.s32 	%p3464, %r3, 22;
	ld.shared.f32 	%f16276, [_ZZ32flash_attention_v2_causal_kernelILi64ELi64ELi64EEvPKfS1_S1_PfiiiifE8K_shared+12824];
	fma.rn.f32 	%f22470, %f22333, %f16276, %f22470;
	@%p3464 bra 	$L__BB0_3324;
	setp.eq.s32 	%p3465, %r3, 23;
	ld.shared.f32 	%f16277, [_ZZ32flash_attention_v2_causal_kernelILi64ELi64ELi64EEvPKfS1_S1_PfiiiifE8K_shared+12828];
	fma.rn.f32 	%f22470, %f22332, %f16277, %f22470;
	@%p3465 bra 	$L__BB0_3324;
	setp.eq.s32 	%p3466, %r3, 24;
	ld.shared.f32 	%f16278, [_ZZ32flash_attention_v2_causal_kernelILi64ELi64ELi64EEvPKfS1_S1_PfiiiifE8K_shared+12832];
	fma.rn.f32 	%f22470, %f22331, %f16278, %f22470;
	@%p3466 bra 	$L__BB0_3324;
	setp.eq.s32 	%p3467, %r3, 25;
	ld.shared.f32 	%f16279, [_ZZ32flash_attention_v2_causal_kernelILi64ELi64ELi64EEvPKfS1_S1_PfiiiifE8K_shared+12836];
	fma.rn.f32 	%f22470, %f22330, %f16279, %f22470;
	@%p3467 bra 	$L__BB0_3324;
	setp.eq.s32 	%p3468, %r3, 26;
	ld.shared.f32 	%f16280, [_ZZ32flash_attention_v2_causal_kernelILi64ELi64ELi64EEvPKfS1_S1_PfiiiifE8K_shared+12840];
	fma.rn.f32 	%f22470, %f22329, %f16280, %f22470;
	@%p3468 bra 	$L__BB0_3324;
	setp.eq.s32 	%p3469, %r3, 27;
	ld.shared.f32 	%f16281, [_ZZ32flash_attention_v2_causal_kernelILi64ELi64ELi64EEvPKfS1_S1_PfiiiifE8K_shared+12844];
	fma.rn.f32 	%f22470, %f22328, %f16281, %f22470;
	@%p3469 bra 	$L__BB0_3324;
	setp.eq.s32 	%p3470, %r3, 28;
	ld.shared.f32 	%f16282, [_ZZ32flash_attention_v2_causal_kernelILi64ELi64ELi64EEvPKfS1_S1_PfiiiifE8K_shared+12848];
	fma.rn.f32 	%f22470, %f22327, %f16282, %f22470;
	@%p3470 bra 	$L__BB0_3324;
	setp.eq.s32 	%p3471, %r3, 29;
	ld.shared.f32 	%f16283, [_ZZ32flash_attention_v2_causal_kernelILi64ELi64ELi64EEvPKfS1_S1_PfiiiifE8K_shared+12852];
	fma.rn.f32 	%f22470, %f22326, %f16283, %f22470;
	@%p3471 bra 	$L__BB0_3324;
	setp.eq.s32 	%p3472, %r3, 30;
	ld.shared.f32 	%f16284, [_ZZ32flash_attention_v2_causal_kernelILi64ELi64ELi64EEvPKfS1_S1_PfiiiifE8K_shared+12856];
	fma.rn.f32 	%f22470, %f22325, %f16284, %f22470;
	@%p3472 bra 	$L__BB0_3324;
	setp.eq.s32 	%p3473, %r3, 31;
	ld.shared.f32 	%f16285, [_ZZ32flash_attention_v2_causal_kernelILi64ELi64ELi64EEvPKfS1_S1_PfiiiifE8K_shared+12860];
	fma.rn.f32 	%f22470, %f22324, %f16285, %f22470;
	@%p3473 bra 	$L__BB0_3324;
	setp.eq.s32 	%p3474, %r3, 32;
	ld.shared.f32 	%f16286, [_ZZ32flash_attention_v2_causal_kernelILi64ELi64ELi64EEvPKfS1_S1_PfiiiifE8K_shared+12864];
	fma.rn.f32 	%f22470, %f22323, %f16286, %f22470;
	@%p3474 bra 	$L__BB0_3324;
	setp.eq.s32 	%p3475, %r3, 33;
	ld.shared.f32 	%f16287, [_ZZ32flash_attention_v2_causal_kernelILi64ELi64ELi64EEvPKfS1_S1_PfiiiifE8K_shared+12868];
	fma.rn.f32 	%f22470, %f22322, %f16287, %f22470;
	@%p3475 bra 	$L__BB0_3324;
	setp.eq.s32 	%p3476, %r3, 34;
	ld.shared.f32 	%f16288, [_ZZ32flash_attention_v2_causal_kernelILi64ELi64ELi64EEvPKfS1_S1_PfiiiifE8K_shared+12872];
	fma.rn.f32 	%f22470, %f22321, %f16288, %f22470;
	@%p3476 bra 	$L__BB0_3324;
	setp.eq.s32 	%p3477, %r3, 35;
	ld.shared.f32 	%f16289, [_ZZ32flash_attention_v2_causal_kernelILi64ELi64ELi64EEvPKfS1_S1_PfiiiifE8K_shared+12876];
	fma.rn.f32 	%f22470, %f22320, %f16289, %f22470;
	@%p3477 bra 	$L__BB0_3324;
	setp.eq.s32 	%p3478, %r3, 36;
	ld.shared.f32 	%f16290, [_ZZ32flash_attention_v2_causal_kernelILi64ELi64ELi64EEvPKfS1_S1_PfiiiifE8K_shared+12880];
	fma.rn.f32 	%f22470, %f22319, %f16290, %f22470;
	@%p3478 bra 	$L__BB0_3324;
	setp.eq.s32 	%p3479, %r3, 37;
	ld.shared.f32 	%f16291, [_ZZ32flash_attention_v2_causal_kernelILi64ELi64ELi64EEvPKfS1_S1_PfiiiifE8K_shared+12884];
	fma.rn.f32 	%f22470, %f22318, %f16291, %f22470;
	@%p3479 bra 	$L__BB0_3324;
	setp.eq.s32 	%p3480, %r3, 38;
	ld.shared.f32 	%f16292, [_ZZ32flash_attention_v2_causal_kernelILi64ELi64ELi64EEvPKfS1_S1_PfiiiifE8K_shared+12888];
	fma.rn.f32 	%f22470, %f22317, %f16292, %f22470;
	@%p3480 bra 	$L__BB0_3324;
	setp.eq.s32 	%p3481, %r3, 39;
	ld.shared.f32 	%f16293, [_ZZ32flash_attention_v2_causal_kernelILi64ELi64ELi64EEvPKfS1_S1_PfiiiifE8K_shared+12892];
	fma.rn.f32 	%f22470, %f22316, %f16293, %f22470;
	@%p3481 bra 	$L__BB0_3324;
	setp.eq.s32 	%p3482, %r3, 40;
	ld.shared.f32 	%f16294, [_ZZ32flash_attention_v2_causal_kernelILi64ELi64ELi64EEvPKfS1_S1_PfiiiifE8K_shared+12896];
	fma.rn.f32 	%f22470, %f22315, %f16294, %f22470;
	@%p3482 bra 	$L__BB0_3324;
	setp.eq.s32 	%p3483, %r3, 41;
	ld.shared.f32 	%f16295, [_ZZ32flash_attention_v2_causal_kernelILi64ELi64ELi64EEvPKfS1_S1_PfiiiifE8K_shared+12900];
	fma.rn.f32 	%f22470, %f22314, %f16295, %f22470;
	@%p3483 bra 	$L__BB0_3324;
	setp.eq.s32 	%p3484, %r3, 42;
	ld.shared.f32 	%f16296, [_ZZ32flash_attention_v2_causal_kernelILi64ELi64ELi64EEvPKfS1_S1_PfiiiifE8K_shared+12904];
	fma.rn.f32 	%f22470, %f22313, %f16296, %f22470;
	@%p3484 bra 	$L__BB0_3324;
	setp.eq.s32 	%p3485, %r3, 43;
	ld.shared.f32 	%f16297, [_ZZ32flash_attention_v2_causal_kernelILi64ELi64ELi64EEvPKfS1_S1_PfiiiifE8K_shared+12908];
	fma.rn.f32 	%f22470, %f22312, %f16297, %f22470;
	@%p3485 bra 	$L__BB0_3324;
	setp.eq.s32 	%p3486, %r3, 44;
	ld.shared.f32 	%f16298, [_ZZ32flash_attention_v2_causal_kernelILi64ELi64ELi64EEvPKfS1_S1_PfiiiifE8K_shared+12912];
	fma.rn.f32 	%f22470, %f22311, %f16298, %f22470;
	@%p3486 bra 	$L__BB0_3324;
	setp.eq.s32 	%p3487, %r3, 45;
	ld.shared.f32 	%f16299, [_ZZ32flash_attention_v2_causal_kernelILi64ELi64ELi64EEvPKfS1_S1_PfiiiifE8K_shared+12916];
	fma.rn.f32 	%f22470, %f22310, %f16299, %f22470;
	@%p3487 bra 	$L__BB0_3324;
	setp.eq.s32 	%p3488, %r3, 46;
	ld.shared.f32 	%f16300, [_ZZ32flash_attention_v2_causal_kernelILi64ELi64ELi64EEvPKfS1_S1_PfiiiifE8K_shared+12920];
	fma.rn.f32 	%f22470, %f22309, %f16300, %f22470;
	@%p3488 bra 	$L__BB0_3324;
	setp.eq.s32 	%p3489, %r3, 47;
	ld.shared.f32 	%f16301, [_ZZ32flash_attention_v2_causal_kernelILi64ELi64ELi64EEvPKfS1_S1_PfiiiifE8K_shared+12924];
	fma.rn.f32 	%f22470, %f22308, %f16301, %f22470;
	@%p3489 bra 	$L__BB0_3324;
	setp.eq.s32 	%p3490, %r3, 48;
	ld.shared.f32 	%f16302, [_ZZ32flash_attention_v2_causal_kernelILi64ELi64ELi64EEvPKfS1_S1_PfiiiifE8K_shared+12928];
	fma.rn.f32 	%f22470, %f22307, %f16302, %f22470;
	@%p3490 bra 	$L__BB0_3324;
	setp.eq.s32 	%p3491, %r3, 49;
	ld.shared.f32 	%f16303, [_ZZ32flash_attention_v2_causal_kernelILi64ELi64ELi64EEvPKfS1_S1_PfiiiifE8K_shared+12932];
	fma.rn.f32 	%f22470, %f22306, %f16303, %f22470;
	@%p3491 bra 	$L__BB0_3324;
	setp.eq.s32 	%p3492, %r3, 50;
	ld.shared.f32 	%f16304, [_ZZ32flash_attention_v2_causal_kernelILi64ELi64ELi64EEvPKfS1_S1_PfiiiifE8K_shared+12936];
	fma.rn.f32 	%f22470, %f22305, %f16304, %f22470;
	@%p3492 bra 	$L__BB0_3324;
	setp.eq.s32 	%p3493, %r3, 51;
	ld.shared.f32 	%f16305, [_ZZ32flash_attention_v2_causal_kernelILi64ELi64ELi64EEvPKfS1_S1_PfiiiifE8K_shared+12940];
	fma.rn.f32 	%f22470, %f22304, %f16305, %f22470;
	@%p3493 bra 	$L__BB0_3324;
	setp.eq.s32 	%p3494, %r3, 52;
	ld.shared.f32 	%f16306, [_ZZ32flash_attention_v2_causal_kernelILi64ELi64ELi64EEvPKfS1_S1_PfiiiifE8K_shared+12944];
	fma.rn.f32 	%f22470, %f22303, %f16306, %f22470;
	@%p3494 bra 	$L__BB0_3324;
	setp.eq.s32 	%p3495, %r3, 53;
	ld.shared.f32 	%f16307, [_ZZ32flash_attention_v2_causal_kernelILi64ELi64ELi64EEvPKfS1_S1_PfiiiifE8K_shared+12948];
	fma.rn.f32 	%f22470, %f22302, %f16307, %f22470;
	@%p3495 bra 	$L__BB0_3324;
	setp.eq.s32 	%p3496, %r3, 54;
	ld.shared.f32 	%f16308, [_ZZ32flash_attention_v2_causal_kernelILi64ELi64ELi64EEvPKfS1_S1_PfiiiifE8K_shared+12952];
	fma.rn.f32 	%f22470, %f22301, %f16308, %f22470;
	@%p3496 bra 	$L__BB0_3324;
	setp.eq.s32 	%p3497, %r3, 55;
	ld.shared.f32 	%f16309, [_ZZ32flash_attention_v2_causal_kernelILi64ELi64ELi64EEvPKfS1_S1_PfiiiifE8K_shared+12956];
	fma.rn.f32 	%f22470, %f22300, %f16309, %f22470;
	@%p3497 bra 	$L__BB0_3324;
	setp.eq.s32 	%p3498, %r3, 56;
	ld.shared.f32 	%f16310, [_ZZ32flash_attention_v2_causal_kernelILi64ELi64ELi64EEvPKfS1_S1_PfiiiifE8K_shared+12960];
	fma.rn.f32 	%f22470, %f22299, %f16310, %f22470;
	@%p3498 bra 	$L__BB0_3324;
	setp.eq.s32 	%p3499, %r3, 57;
	ld.shared.f32 	%f16311, [_ZZ32flash_attention_v2_causal_kernelILi64ELi64ELi64EEvPKfS1_S1_PfiiiifE8K_shared+12964];
	fma.rn.f32 	%f22470, %f22298, %f16311, %f22470;
	@%p3499 bra 	$L__BB0_3324;
	setp.eq.s32 	%p3500, %r3, 58;
	ld.shared.f32 	%f16312, [_ZZ32flash_attention_v2_causal_kernelILi64ELi64ELi64EEvPKfS1_S1_PfiiiifE8K_shared+12968];
	fma.rn.f32 	%f22470, %f22297, %f16312, %f22470;
	@%p3500 bra 	$L__BB0_3324;
	setp.eq.s32 	%p3501, %r3, 59;
	ld.shared.f32 	%f16313, [_ZZ32flash_attention_v2_causal_kernelILi64ELi64ELi64EEvPKfS1_S1_PfiiiifE8K_shared+12972];
	fma.rn.f32 	%f22470, %f22296, %f16313, %f22470;
	@%p3501 bra 	$L__BB0_3324;
	setp.eq.s32 	%p3502, %r3, 60;
	ld.shared.f32 	%f16314, [_ZZ32flash_attention_v2_causal_kernelILi64ELi64ELi64EEvPKfS1_S1_PfiiiifE8K_shared+12976];
	fma.rn.f32 	%f22470, %f22295, %f16314, %f22470;
	@%p3502 bra 	$L__BB0_3324;
	setp.eq.s32 	%p3503, %r3, 61;
	ld.shared.f32 	%f16315, [_ZZ32flash_attention_v2_causal_kernelILi64ELi64ELi64EEvPKfS1_S1_PfiiiifE8K_shared+12980];
	fma.rn.f32 	%f22470, %f22294, %f16315, %f22470;
	@%p3503 bra 	$L__BB0_3324;
	setp.eq.s32 	%p3504, %r3, 62;
	ld.shared.f32 	%f16316, [_ZZ32flash_attention_v2_causal_kernelILi64ELi64ELi64EEvPKfS1_S1_PfiiiifE8K_shared+12984];
	fma.rn.f32 	%f22470, %f22293, %f16316, %f22470;
	@%p3504 bra 	$L__BB0_3324;
	setp.eq.s32 	%p3505, %r3, 63;
	ld.shared.f32 	%f16317, [_ZZ32flash_attention_v2_causal_kernelILi64ELi64ELi64EEvPKfS1_S1_PfiiiifE8K_shared+12988];
	fma.rn.f32 	%f22470, %f22292, %f16317, %f22470;
	@%p3505 bra 	$L__BB0_3324;
	ld.shared.f32 	%f16318, [_ZZ32flash_attention_v2_causal_kernelILi64ELi64ELi64EEvPKfS1_S1_PfiiiifE8K_shared+12992];
	fma.rn.f32 	%f22470, %f22291, %f16318, %f22470;
$L__BB0_3324:
	ld.param.u32 	%r1368, [_Z32flash_attention_v2_causal_kernelILi64ELi64ELi64EEvPKfS1_S1_Pfiiiif_param_6];
	shl.b32 	%r526, %r1581, 6;
	or.b32  	%r527, %r526, 50;
	setp.ge.s32 	%p3506, %r527, %r1368;
	mov.u32 	%r528, %ctaid.x;
	shl.b32 	%r529, %r528, 6;
	mov.u32 	%r530, %tid.x;
	and.b32  	%r531, %r530, 63;
	or.b32  	%r532, %r529, %r531;
	setp.gt.u32 	%p3507, %r527, %r532;
	mov.f32 	%f22471, 0fFF7FFFFF;
	or.pred  	%p3508, %p3506, %p3507;
	@%p3508 bra 	$L__BB0_3389;
	ld.param.u32 	%r1500, [_Z32flash_attention_v2_causal_kernelILi64ELi64ELi64EEvPKfS1_S1_Pfiiiif_param_7];
	setp.eq.s32 	%p3509, %r1500, 1;
	ld.shared.f32 	%f16320, [_ZZ32flash_attention_v2_causal_kernelILi64ELi64ELi64EEvPKfS1_S1_PfiiiifE8K_shared+13000];
	fma.rn.f32 	%f22471, %f22354, %f16320, 0f00000000;
	@%p3509 bra 	$L__BB0_3389;
	setp.eq.s32 	%p3510, %r3, 2;
	ld.shared.f32 	%f16321, [_ZZ32flash_attention_v2_causal_kernelILi64ELi64ELi64EEvPKfS1_S1_PfiiiifE8K_shared+13004];
	fma.rn.f32 	%f22471, %f22353, %f16321, %f22471;
	@%p3510 bra 	$L__BB0_3389;
	setp.eq.s32 	%p3511, %r3, 3;
	ld.shared.f32 	%f16322, [_ZZ32flash_attention_v2_causal_kernelILi64ELi64ELi64EEvPKfS1_S1_PfiiiifE8K_shared+13008];
	fma.rn.f32 	%f22471, %f22352, %f16322, %f22471;
	@%p3511 bra 	$L__BB0_3389;
	setp.eq.s32 	%p3512, %r3, 4;
	ld.shared.f32 	%f16323, [_ZZ32flash_attention_v2_causal_kernelILi64ELi64ELi64EEvPKfS1_S1_PfiiiifE8K_shared+13012];
	fma.rn.f32 	%f22471, %f22351, %f16323, %f22471;
	@%p3512 bra 	$L__BB0_3389;
	setp.eq.s32 	%p3513, %r3, 5;
	ld.shared.f32 	%f16324, [_ZZ32flash_attention_v2_causal_kernelILi64ELi64ELi64EEvPKfS1_S1_PfiiiifE8K_shared+13016];
	fma.rn.f32 	%f22471, %f22350, %f16324, %f22471;
	@%p3513 bra 	$L__BB0_3389;
	setp.eq.s32 	%p3514, %r3, 6;
	ld.shared.f32 	%f16325, [_ZZ32flash_attention_v2_causal_kernelILi64ELi64ELi64EEvPKfS1_S1_PfiiiifE8K_shared+13020];
	fma.rn.f32 	%f22471, %f22349, %f16325, %f22471;
	@%p3514 bra 	$L__BB0_3389;
	setp.eq.s32 	%p3515, %r3, 7;
	ld.shared.f32 	%f16326, [_ZZ32flash_attention_v2_causal_kernelILi64ELi64ELi64EEvPKfS1_S1_PfiiiifE8K_shared+13024];
	fma.rn.f32 	%f22471, %f22348, %f16326, %f22471;
	@%p3515 bra 	$L__BB0_3389;
	setp.eq.s32 	%p3516, %r3, 8;
	ld.shared.f32 	%f16327, [_ZZ32flash_attention_v2_causal_kernelILi64ELi64ELi64EEvPKfS1_S1_PfiiiifE8K_shared+13028];
	fma.rn.f32 	%f22471, %f22347, %f16327, %f22471;
	@%p3516 bra 	$L__BB0_3389;
	setp.eq.s32 	%p3517, %r3, 9;
	ld.shared.f32 	%f16328, [_ZZ32flash_attention_v2_causal_kernelILi64ELi64ELi64EEvPKfS1_S1_PfiiiifE8K_shared+13032];
	fma.rn.f32 	%f22471, %f22346, %f16328, %f22471;
	@%p3517 bra 	$L__BB0_3389;
	setp.eq.s32 	%p3518, %r3, 10;
	ld.shared.f32 	%f16329, [_ZZ32flash_attention_v2_causal_kernelILi64ELi64ELi64EEvPKfS1_S1_PfiiiifE8K_shared+13036];
	fma.rn.f32 	%f22471, %f22345, %f16329, %f22471;
	@%p3518 bra 	$L__BB0_3389;
	setp.eq.s32 	%p3519, %r3, 11;
	ld.shared.f32 	%f16330, [_ZZ32flash_attention_v2_causal_kernelILi64ELi64ELi64EEvPKfS1_S1_PfiiiifE8K_shared+13040];
	fma.rn.f32 	%f22471, %f22344, %f16330, %f22471;
	@%p3519 bra 	$L__BB0_3389;
	setp.eq.s32 	%p3520, %r3, 12;
	ld.shared.f32 	%f16331, [_ZZ32flash_attention_v2_causal_kernelILi64ELi64ELi64EEvPKfS1_S1_PfiiiifE8K_shared+13044];
	fma.rn.f32 	%f22471, %f22343, %f16331, %f22471;
	@%p3520 bra 	$L__BB0_3389;
	setp.eq.s32 	%p3521, %r3, 13;
	ld.shared.f32 	%f16332, [_ZZ32flash_attention_v2_causal_kernelILi64ELi64ELi64EEvPKfS1_S1_PfiiiifE8K_shared+13048];
	fma.rn.f32 	%f22471, %f22342, %f16332, %f22471;
	@%p3521 bra 	$L__BB0_3389;
	setp.eq.s32 	%p3522, %r3, 14;
	ld.shared.f32 	%f16333, [_ZZ32flash_attention_v2_causal_kernelILi64ELi64ELi64EEvPKfS1_S1_PfiiiifE8K_shared+13052];
	fma.rn.f32 	%f22471, %f22341, %f16333, %f22471;
	@%p3522 bra 	$L__BB0_3389;
	setp.eq.s32 	%p3523, %r3, 15;
	ld.shared.f32 	%f16334, [_ZZ32flash_attention_v2_causal_kernelILi64ELi64ELi64EEvPKfS1_S1_PfiiiifE8K_shared+13056];
	fma.rn.f32 	%f22471, %f22340, %f16334, %f22471;
	@%p3523 bra 	$L__BB0_3389;
	setp.eq.s32 	%p3524, %r3, 16;
	ld.shared.f32 	%f16335, [_ZZ32flash_attention_v2_causal_kernelILi64ELi64ELi64EEvPKfS1_S1_PfiiiifE8K_shared+13060];
	fma.rn.f32 	%f22471, %f22339, %f16335, %f22471;
	@%p3524 bra 	$L__BB0_3389;
	setp.eq.s32 	%p3525, %r3, 17;
	ld.shared.f32 	%f16336, [_ZZ32flash_attention_v2_causal_kernelILi64ELi64ELi64EEvPKfS1_S1_PfiiiifE8K_shared+13064];
	fma.rn.f32 	%f22471, %f22338, %f16336, %f22471;
	@%p3525 bra 	$L__BB0_3389;
	setp.eq.s32 	%p3526, %r3, 18;
	ld.shared.f32 	%f16337, [_ZZ32flash_attention_v2_causal_kernelILi64ELi64ELi64EEvPKfS1_S1_PfiiiifE8K_shared+13068];
	fma.rn.f32 	%f22471, %f22337, %f16337, %f22471;
	@%p3526 bra 	$L__BB0_3389;
	setp.eq.s32 	%p3527, %r3, 19;
	ld.shared.f32 	%f16338, [_ZZ32flash_attention_v2_causal_kernelILi64ELi64ELi64EEvPKfS1_S1_PfiiiifE8K_shared+13072];
	fma.rn.f32 	%f22471, %f22336, %f16338, %f22471;
	@%p3527 bra 	$L__BB0_3389;
	setp.eq.s32 	%p3528, %r3, 20;
	ld.shared.f32 	%f16339, [_ZZ32flash_attention_v2_causal_kernelILi64ELi64ELi64EEvPKfS1_S1_PfiiiifE8K_shared+13076];
	fma.rn.f32 	%f22471, %f22335, %f16339, %f22471;
	@%p3528 bra 	$L__BB0_3389;
	setp.eq.s32 	%p3529, %r3, 21;
	ld.shared.f32 	%f16340, [_ZZ32flash_attention_v2_causal_kernelILi64ELi64ELi64EEvPKfS1_S1_PfiiiifE8K_shared+13080];
	fma.rn.f32 	%f22471, %f22334, %f16340, %f22471;
	@%p3529 bra 	$L__BB0_3389;
	setp.eq.s32 	%p3530, %r3, 22;
	ld.shared.f32 	%f16341, [_ZZ32flash_attention_v2_causal_kernelILi64ELi64ELi64EEvPKfS1_S1_PfiiiifE8K_shared+13084];
	fma.rn.f32 	%f22471, %f22333, %f16341, %f22471;
	@%p3530 bra 	$L__BB0_3389;
	setp.eq.s32 	%p3531, %r3, 23;
	ld.shared.f32 	%f16342, [_ZZ32flash_attention_v2_causal_kernelILi64ELi64ELi64EEvPKfS1_S1_PfiiiifE8K_shared+13088];
	fma.rn.f32 	%f22471, %f22332, %f16342, %f22471;
	@%p3531 bra 	$L__BB0_3389;
	setp.eq.s32 	%p3532, %r3, 24;
	ld.shared.f32 	%f16343, [_ZZ32flash_attention_v2_causal_kernelILi64ELi64ELi64EEvPKfS1_S1_PfiiiifE8K_shared+13092];
	fma.rn.f32 	%f22471, %f22331, %f16343, %f22471;
	@%p3532 bra 	$L__BB0_3389;
	setp.eq.s32 	%p3533, %r3, 25;
	ld.shared.f32 	%f16344, [_ZZ32flash_attention_v2_causal_kernelILi64ELi64ELi64EEvPKfS1_S1_PfiiiifE8K_shared+13096];
	fma.rn.f32 	%f22471, %f22330, %f16344, %f22471;
	@%p3533 bra 	$L__BB0_3389;
	setp.eq.s32 	%p3534, %r3, 26;
	ld.shared.f32 	%f16345, [_ZZ32flash_attention_v2_causal_kernelILi64ELi64ELi64EEvPKfS1_S1_PfiiiifE8K_shared+13100];
	fma.rn.f32 	%f22471, %f22329, %f16345, %f22471;
	@%p3534 bra 	$L__BB0_3389;
	setp.eq.s32 	%p3535, %r3, 27;
	ld.shared.f32 	%f16346, [_ZZ32flash_attention_v2_causal_kernelILi64ELi64ELi64EEvPKfS1_S1_PfiiiifE8K_shared+13104];
	fma.rn.f32 	%f22471, %f22328, %f16346, %f22471;
	@%p3535 bra 	$L__BB0_3389;
	setp.eq.s32 	%p3536, %r3, 28;
	ld.shared.f32 	%f16347, [_ZZ32flash_attention_v2_causal_kernelILi64ELi64ELi64EEvPKfS1_S1_PfiiiifE8K_shared+13108];
	fma.rn.f32 	%f22471, %f22327, %f16347, %f22471;
	@%p3536 bra 	$L__BB0_3389;
	setp.eq.s32 	%p3537, %r3, 29;
	ld.shared.f32 	%f16348, [_ZZ32flash_attention_v2_causal_kernelILi64ELi64ELi64EEvPKfS1_S1_PfiiiifE8K_shared+13112];
	fma.rn.f32 	%f22471, %f22326, %f16348, %f22471;
	@%p3537 bra 	$L__BB0_3389;
	setp.eq.s32 	%p3538, %r3, 30;
	ld.shared.f32 	%f16349, [_ZZ32flash_attention_v2_causal_kernelILi64ELi64ELi64EEvPKfS1_S1_PfiiiifE8K_shared+13116];
	fma.rn.f32 	%f22471, %f22325, %f16349, %f22471;
	@%p3538 bra 	$L__BB0_3389;
	setp.eq.s32 	%p3539, %r3, 31;
	ld.shared.f32 	%f16350, [_ZZ32flash_attention_v2_causal_kernelILi64ELi64ELi64EEvPKfS1_S1_PfiiiifE8K_shared+13120];
	fma.rn.f32 	%f22471, %f22324, %f16350, %f22471;
	@%p3539 bra 	$L__BB0_3389;
	setp.eq.s32 	%p3540, %r3, 32;
	ld.shared.f32 	%f16351, [_ZZ32flash_attention_v2_causal_kernelILi64ELi64ELi64EEvPKfS1_S1_PfiiiifE8K_shared+13124];
	fma.rn.f32 	%f22471, %f22323, %f16351, %f22471;
	@%p3540 bra 	$L__BB0_3389;
	setp.eq.s32 	%p3541, %r3, 33;
	ld.shared.f32 	%f16352, [_ZZ32flash_attention_v2_causal_kernelILi64ELi64ELi64EEvPKfS1_S1_PfiiiifE8K_shared+13128];
	fma.rn.f32 	%f22471, %f22322, %f16352, %f22471;
	@%p3541 bra 	$L__BB0_3389;
	setp.eq.s32 	%p3542, %r3, 34;
	ld.shared.f32 	%f16353, [_ZZ32flash_attention_v2_causal_kernelILi64ELi64ELi64EEvPKfS1_S1_PfiiiifE8K_shared+13132];
	fma.rn.f32 	%f22471, %f22321, %f16353, %f22471;
	@%p3542 bra 	$L__BB0_3389;
	setp.eq.s32 	%p3543, %r3, 35;
	ld.shared.f32 	%f16354, [_ZZ32flash_attention_v2_causal_kernelILi64ELi64ELi64EEvPKfS1_S1_PfiiiifE8K_shared+13136];
	fma.rn.f32 	%f22471, %f22320, %f16354, %f22471;
	@%p3543 bra 	$L__BB0_3389;
	setp.eq.s32 	%p3544, %r3, 36;
	ld.shared.f32 	%f16355, [_ZZ32flash_attention_v2_causal_kernelILi64ELi64ELi64EEvPKfS1_S1_PfiiiifE8K_shared+13140];
	fma.rn.f32 	%f22471, %f22319, %f16355, %f22471;
	@%p3544 bra 	$L__BB0_3389;
	setp.eq.s32 	%p3545, %r3, 37;
	ld.shared.f32 	%f16356, [_ZZ32flash_attention_v2_causal_kernelILi64ELi64ELi64EEvPKfS1_S1_PfiiiifE8K_shared+13144];
	fma.rn.f32 	%f22471, %f22318, %f16356, %f22471;
	@%p3545 bra 	$L__BB0_3389;
	setp.eq.s32 	%p3546, %r3, 38;
	ld.shared.f32 	%f16357, [_ZZ32flash_attention_v2_causal_kernelILi64ELi64ELi64EEvPKfS1_S1_PfiiiifE8K_shared+13148];
	fma.rn.f32 	%f22471, %f22317, %f16357, %f22471;
	@%p3546 bra 	$L__BB0_3389;
	setp.eq.s32 	%p3547, %r3, 39;
	ld.shared.f32 	%f16358, [_ZZ32flash_attention_v2_causal_kernelILi64ELi64ELi64EEvPKfS1_S1_PfiiiifE8K_shared+13152];
	fma.rn.f32 	%f22471, %f22316, %f16358, %f22471;
	@%p3547 bra 	$L__BB0_3389;
	setp.eq.s32 	%p3548, %r3, 40;
	ld.shared.f32 	%f16359, [_ZZ32flash_attention_v2_causal_kernelILi64ELi64ELi64EEvPKfS1_S1_PfiiiifE8K_shared+13156];
	fma.rn.f32 	%f22471, %f22315, %f16359, %f22471;
	@%p3548 bra 	$L__BB0_3389;
	setp.eq.s32 	%p3549, %r3, 41;
	ld.shared.f32 	%f16360, [_ZZ32flash_attention_v2_causal_kernelILi64ELi64ELi64EEvPKfS1_S1_PfiiiifE8K_shared+13160];
	fma.rn.f32 	%f22471, %f22314, %f16360, %f22471;
	@%p3549 bra 	$L__BB0_3389;
	setp.eq.s32 	%p3550, %r3, 42;
	ld.shared.f32 	%f16361, [_ZZ32flash_attention_v2_causal_kernelILi64ELi64ELi64EEvPKfS1_S1_PfiiiifE8K_shared+13164];
	fma.rn.f32 	%f22471, %f22313, %f16361, %f22471;
	@%p3550 bra 	$L__BB0_3389;
	setp.eq.s32 	%p3551, %r3, 43;
	ld.shared.f32 	%f16362, [_ZZ32flash_attention_v2_causal_kernelILi64ELi64ELi64EEvPKfS1_S1_PfiiiifE8K_shared+13168];
	fma.rn.f32 	%f22471, %f22312, %f16362, %f22471;
	@%p3551 bra 	$L__BB0_3389;
	setp.eq.s32 	%p3552, %r3, 44;
	ld.shared.f32 	%f16363, [_ZZ32flash_attention_v2_causal_kernelILi64ELi64ELi64EEvPKfS1_S1_PfiiiifE8K_shared+13172];
	fma.rn.f32 	%f22471, %f22311, %f16363, %f22471;
	@%p3552 bra 	$L__BB0_3389;
	setp.eq.s32 	%p3553, %r3, 45;
	ld.shared.f32 	%f16364, [_ZZ32flash_attention_v2_causal_kernelILi64ELi64ELi64EEvPKfS1_S1_PfiiiifE8K_shared+13176];
	fma.rn.f32 	%f22471, %f22310, %f16364, %f22471;
	@%p3553 bra 	$L__BB0_3389;
	setp.eq.s32 	%p3554, %r3, 46;
	ld.shared.f32 	%f16365, [_ZZ32flash_attention_v2_causal_kernelILi64ELi64ELi64EEvPKfS1_S1_PfiiiifE8K_shared+13180];
	fma.rn.f32 	%f22471, %f22309, %f16365, %f22471;
	@%p3554 bra 	$L__BB0_3389;
	setp.eq.s32 	%p3555, %r3, 47;
	ld.shared.f32 	%f16366, [_ZZ32flash_attention_v2_causal_kernelILi64ELi64ELi64EEvPKfS1_S1_PfiiiifE8K_shared+13184];
	fma.rn.f32 	%f22471, %f22308, %f16366, %f22471;
	@%p3555 bra 	$L__BB0_3389;
	setp.eq.s32 	%p3556, %r3, 48;
	ld.shared.f32 	%f16367, [_ZZ32flash_attention_v2_causal_kernelILi64ELi64ELi64EEvPKfS1_S1_PfiiiifE8K_shared+13188];
	fma.rn.f32 	%f22471, %f22307, %f16367, %f22471;
	@%p3556 bra 	$L__BB0_3389;
	setp.eq.s32 	%p3557, %r3, 49;
	ld.shared.f32 	%f16368, [_ZZ32flash_attention_v2_causal_kernelILi64ELi64ELi64EEvPKfS1_S1_PfiiiifE8K_shared+13192];
	fma.rn.f32 	%f22471, %f22306, %f16368, %f22471;
	@%p3557 bra 	$L__BB0_3389;
	setp.eq.s32 	%p3558, %r3, 50;
	ld.shared.f32 	%f16369, [_ZZ32flash_attention_v2_causal_kernelILi64ELi64ELi64EEvPKfS1_S1_PfiiiifE8K_shared+13196];
	fma.rn.f32 	%f22471, %f22305, %f16369, %f22471;
	@%p3558 bra 	$L__BB0_3389;
	setp.eq.s32 	%p3559, %r3, 51;
	ld.shared.f32 	%f16370, [_ZZ32flash_attention_v2_causal_kernelILi64ELi64ELi64EEvPKfS1_S1_PfiiiifE8K_shared+13200];
	fma.rn.f32 	%f22471, %f22304, %f16370, %f22471;
	@%p3559 bra 	$L__BB0_3389;
	setp.eq.s32 	%p3560, %r3, 52;
	ld.shared.f32 	%f16371, [_ZZ32flash_attention_v2_causal_kernelILi64ELi64ELi64EEvPKfS1_S1_PfiiiifE8K_shared+13204];
	fma.rn.f32 	%f22471, %f22303, %f16371, %f22471;
	@%p3560 bra 	$L__BB0_3389;
	setp.eq.s32 	%p3561, %r3, 53;
	ld.shared.f32 	%f16372, [_ZZ32flash_attention_v2_causal_kernelILi64ELi64ELi64EEvPKfS1_S1_PfiiiifE8K_shared+13208];
	fma.rn.f32 	%f22471, %f22302, %f16372, %f22471;
	@%p3561 bra 	$L__BB0_3389;
	setp.eq.s32 	%p3562, %r3, 54;
	ld.shared.f32 	%f16373, [_ZZ32flash_attention_v2_causal_kernelILi64ELi64ELi64EEvPKfS1_S1_PfiiiifE8K_shared+13212];
	fma.rn.f32 	%f22471, %f22301, %f16373, %f22471;
	@%p3562 bra 	$L__BB0_3389;
	setp.eq.s32 	%p3563, %r3, 55;
	ld.shared.f32 	%f16374, [_ZZ32flash_attention_v2_causal_kernelILi64ELi64ELi64EEvPKfS1_S1_PfiiiifE8K_shared+13216];
	fma.rn.f32 	%f22471, %f22300, %f16374, %f22471;
	@%p3563 bra 	$L__BB0_3389;
	setp.eq.s32 	%p3564, %r3, 56;
	ld.shared.f32 	%f16375, [_ZZ32flash_attention_v2_causal_kernelILi64ELi64ELi64EEvPKfS1_S1_PfiiiifE8K_shared+13220];
	fma.rn.f32 	%f22471, %f22299, %f16375, %f22471;
	@%p3564 bra 	$L__BB0_3389;
	setp.eq.s32 	%p3565, %r3, 57;
	ld.shared.f32 	%f16376, [_ZZ32flash_attention_v2_causal_kernelILi64ELi64ELi64EEvPKfS1_S1_PfiiiifE8K_shared+13224];
	fma.rn.f32 	%f22471, %f22298, %f16376, %f22471;
	@%p3565 bra 	$L__BB0_3389;
	setp.eq.s32 	%p3566, %r3, 58;
	ld.shared.f32 	%f16377, [_ZZ32flash_attention_v2_causal_kernelILi64ELi64ELi64EEvPKfS1_S1_PfiiiifE8K_shared+13228];
	fma.rn.f32 	%f22471, %f22297, %f16377, %f22471;
	@%p3566 bra 	$L__BB0_3389;
	setp.eq.s32 	%p3567, %r3, 59;
	ld.shared.f32 	%f16378, [_ZZ32flash_attention_v2_causal_kernelILi64ELi64ELi64EEvPKfS1_S1_PfiiiifE8K_shared+13232];
	fma.rn.f32 	%f22471, %f22296, %f16378, %f22471;
	@%p3567 bra 	$L__BB0_3389;
	setp.eq.s32 	%p3568, %r3, 60;
	ld.shared.f32 	%f16379, [_ZZ32flash_attention_v2_causal_kernelILi64ELi64ELi64EEvPKfS1_S1_PfiiiifE8K_shared+13236];
	fma.rn.f32 	%f22471, %f22295, %f16379, %f22471;
	@%p3568 bra 	$L__BB0_3389;
	setp.eq.s32 	%p3569, %r3, 61;
	ld.shared.f32 	%f16380, [_ZZ32flash_attention_v2_causal_kernelILi64ELi64ELi64EEvPKfS1_S1_PfiiiifE8K_shared+13240];
	fma.rn.f32 	%f22471, %f22294, %f16380, %f22471;
	@%p3569 bra 	$L__BB0_3389;
	setp.eq.s32 	%p3570, %r3, 62;
	ld.shared.f32 	%f16381, [_ZZ32flash_attention_v2_causal_kernelILi64ELi64ELi64EEvPKfS1_S1_PfiiiifE8K_shared+13244];
	fma.rn.f32 	%f22471, %f22293, %f16381, %f22471;
	@%p3570 bra 	$L__BB0_3389;
	setp.eq.s32 	%p3571, %r3, 63;
	ld.shared.f32 	%f16382, [_ZZ32flash_attention_v2_causal_kernelILi64ELi64ELi64EEvPKfS1_S1_PfiiiifE8K_shared+13248];
	fma.rn.f32 	%f22471, %f22292, %f16382, %f22471;
	@%p3571 bra 	$L__BB0_3389;
	ld.shared.f32 	%f16383, [_ZZ32flash_attention_v2_causal_kernelILi64ELi64ELi64EEvPKfS1_S1_PfiiiifE8K_shared+13252];
	fma.rn.f32 	%f22471, %f22291, %f16383, %f22471;
$L__BB0_3389:
	ld.param.u32 	%r1369, [_Z32flash_attention_v2_causal_kernelILi64ELi64ELi64EEvPKfS1_S1_Pfiiiif_param_6];
	shl.b32 	%r534, %r1581, 6;
	or.b32  	%r535, %r534, 51;
	setp.ge.s32 	%p3572, %r535, %r1369;
	mov.u32 	%r536, %ctaid.x;
	shl.b32 	%r537, %r536, 6;
	mov.u32 	%r538, %tid.x;
	and.b32  	%r539, %r538, 63;
	or.b32  	%r540, %r537, %r539;
	setp.gt.u32 	%p3573, %r535, %r540;
	mov.f32 	%f22472, 0fFF7FFFFF;
	or.pred  	%p3574, %p3572, %p3573;
	@%p3574 bra 	$L__BB0_3454;
	ld.param.u32 	%r1501, [_Z32flash_attention_v2_causal_kernelILi64ELi64ELi64EEvPKfS1_S1_Pfiiiif_param_7];
	setp.eq.s32 	%p3575, %r1501, 1;
	ld.shared.f32 	%f16385, [_ZZ32flash_attention_v2_causal_kernelILi64ELi64ELi64EEvPKfS1_S1_PfiiiifE8K_shared+13260];
	fma.rn.f32 	%f22472, %f22354, %f16385, 0f00000000;
	@%p3575 bra 	$L__BB0_3454;
	setp.eq.s32 	%p3576, %r3, 2;
	ld.shared.f32 	%f16386, [_ZZ32flash_attention_v2_causal_kernelILi64ELi64ELi64EEvPKfS1_S1_PfiiiifE8K_shared+13264];
	fma.rn.f32 	%f22472, %f22353, %f16386, %f22472;
	@%p3576 bra 	$L__BB0_3454;
	setp.eq.s32 	%p3577, %r3, 3;
	ld.shared.f32 	%f16387, [_ZZ32flash_attention_v2_causal_kernelILi64ELi64ELi64EEvPKfS1_S1_PfiiiifE8K_shared+13268];
	fma.rn.f32 	%f22472, %f22352, %f16387, %f22472;
	@%p3577 bra 	$L__BB0_3454;
	setp.eq.s32 	%p3578, %r3, 4;
	ld.shared.f32 	%f16388, [_ZZ32flash_attention_v2_causal_kernelILi64ELi64ELi64EEvPKfS1_S1_PfiiiifE8K_shared+13272];
	fma.rn.f32 	%f22472, %f22351, %f16388, %f22472;
	@%p3578 bra 	$L__BB0_3454;
	setp.eq.s32 	%p3579, %r3, 5;
	ld.shared.f32 	%f16389, [_ZZ32flash_attention_v2_causal_kernelILi64ELi64ELi64EEvPKfS1_S1_PfiiiifE8K_shared+13276];
	fma.rn.f32 	%f22472, %f22350, %f16389, %f22472;
	@%p3579 bra 	$L__BB0_3454;
	setp.eq.s32 	%p3580, %r3, 6;
	ld.shared.f32 	%f16390, [_ZZ32flash_attention_v2_causal_kernelILi64ELi64ELi64EEvPKfS1_S1_PfiiiifE8K_shared+13280];
	fma.rn.f32 	%f22472, %f22349, %f16390, %f22472;
	@%p3580 bra 	$L__BB0_3454;
	setp.eq.s32 	%p3581, %r3, 7;
	ld.shared.f32 	%f16391, [_ZZ32flash_attention_v2_causal_kernelILi64ELi64ELi64EEvPKfS1_S1_PfiiiifE8K_shared+13284];
	fma.rn.f32 	%f22472, %f22348, %f16391, %f22472;
	@%p3581 bra 	$L__BB0_3454;
	setp.eq.s32 	%p3582, %r3, 8;
	ld.shared.f32 	%f16392, [_ZZ32flash_attention_v2_causal_kernelILi64ELi64ELi64EEvPKfS1_S1_PfiiiifE8K_shared+13288];
	fma.rn.f32 	%f22472, %f22347, %f16392, %f22472;
	@%p3582 bra 	$L__BB0_3454;
	setp.eq.s32 	%p3583, %r3, 9;
	ld.shared.f32 	%f16393, [_ZZ32flash_attention_v2_causal_kernelILi64ELi64ELi64EEvPKfS1_S1_PfiiiifE8K_shared+13292];
	fma.rn.f32 	%f22472, %f22346, %f16393, %f22472;
	@%p3583 bra 	$L__BB0_3454;
	setp.eq.s32 	%p3584, %r3, 10;
	ld.shared.f32 	%f16394, [_ZZ32flash_attention_v2_causal_kernelILi64ELi64ELi64EEvPKfS1_S1_PfiiiifE8K_shared+13296];
	fma.rn.f32 	%f22472, %f22345, %f16394, %f22472;
	@%p3584 bra 	$L__BB0_3454;
	setp.eq.s32 	%p3585, %r3, 11;
	ld.shared.f32 	%f16395, [_ZZ32flash_attention_v2_causal_kernelILi64ELi64ELi64EEvPKfS1_S1_PfiiiifE8K_shared+13300];
	fma.rn.f32 	%f22472, %f22344, %f16395, %f22472;
	@%p3585 bra 	$L__BB0_3454;
	setp.eq.s32 	%p3586, %r3, 12;
	ld.shared.f32 	%f16396, [_ZZ32flash_attention_v2_causal_kernelILi64ELi64ELi64EEvPKfS1_S1_PfiiiifE8K_shared+13304];
	fma.rn.f32 	%f22472, %f22343, %f16396, %f22472;
	@%p3586 bra 	$L__BB0_3454;
	setp.eq.s32 	%p3587, %r3, 13;
	ld.shared.f32 	%f16397, [_ZZ32flash_attention_v2_causal_kernelILi64ELi64ELi64EEvPKfS1_S1_PfiiiifE8K_shared+13308];
	fma.rn.f32 	%f22472, %f22342, %f16397, %f22472;
	@%p3587 bra 	$L__BB0_3454;
	setp.eq.s32 	%p3588, %r3, 14;
	ld.shared.f32 	%f16398, [_ZZ32flash_attention_v2_causal_kernelILi64ELi64ELi64EEvPKfS1_S1_PfiiiifE8K_shared+13312];
	fma.rn.f32 	%f22472, %f22341, %f16398, %f22472;
	@%p3588 bra 	$L__BB0_3454;
	setp.eq.s32 	%p3589, %r3, 15;
	ld.shared.f32 	%f16399, [_ZZ32flash_attention_v2_causal_kernelILi64ELi64ELi64EEvPKfS1_S1_PfiiiifE8K_shared+13316];
	fma.rn.f32 	%f22472, %f22340, %f16399, %f22472;
	@%p3589 bra 	$L__BB0_3454;
	setp.eq.s32 	%p3590, %r3, 16;
	ld.shared.f32 	%f16400, [_ZZ32flash_attention_v2_causal_kernelILi64ELi64ELi64EEvPKfS1_S1_PfiiiifE8K_shared+13320];
	fma.rn.f32 	%f22472, %f22339, %f16400, %f22472;
	@%p3590 bra 	$L__BB0_3454;
	setp.eq.s32 	%p3591, %r3, 17;
	ld.shared.f32 	%f16401, [_ZZ32flash_attention_v2_causal_kernelILi64ELi64ELi64EEvPKfS1_S1_PfiiiifE8K_shared+13324];
	fma.rn.f32 	%f22472, %f22338, %f16401, %f22472;
	@%p3591 bra 	$L__BB0_3454;
	setp.eq.s32 	%p3592, %r3, 18;
	ld.shared.f32 	%f16402, [_ZZ32flash_attention_v2_causal_kernelILi64ELi64ELi64EEvPKfS1_S1_PfiiiifE8K_shared+13328];
	fma.rn.f32 	%f22472, %f22337, %f16402, %f22472;
	@%p3592 bra 	$L__BB0_3454;
	setp.eq.s32 	%p3593, %r3, 19;
	ld.shared.f32 	%f16403, [_ZZ32flash_attention_v2_causal_kernelILi64ELi64ELi64EEvPKfS1_S1_PfiiiifE8K_shared+13332];
	fma.rn.f32 	%f22472, %f22336, %f16403, %f22472;
	@%p3593 bra 	$L__BB0_3454;
	setp.eq.s32 	%p3594, %r3, 20;
	ld.shared.f32 	%f16404, [_ZZ32flash_attention_v2_causal_kernelILi64ELi64ELi64EEvPKfS1_S1_PfiiiifE8K_shared+13336];
	fma.rn.f32 	%f22472, %f22335, %f16404, %f22472;
	@%p3594 bra 	$L__BB0_3454;
	setp.eq.s32 	%p3595, %r3, 21;
	ld.shared.f32 	%f16405, [_ZZ32flash_attention_v2_causal_kernelILi64ELi64ELi64EEvPKfS1_S1_PfiiiifE8K_shared+13340];
	fma.rn.f32 	%f22472, %f22334, %f16405, %f22472;
	@%p3595 bra 	$L__BB0_3454;
	setp.eq.s32 	%p3596, %r3, 22;
	ld.shared.f32 	%f16406, [_ZZ32flash_attention_v2_causal_kernelILi64ELi64ELi64EEvPKfS1_S1_PfiiiifE8K_shared+13344];
	fma.rn.f32 	%f22472, %f22333, %f16406, %f22472;
	@%p3596 bra 	$L__BB0_3454;
	setp.eq.s32 	%p3597, %r3, 23;
	ld.shared.f32 	%f16407, [_ZZ32flash_attention_v2_causal_kernelILi64ELi64ELi64EEvPKfS1_S1_PfiiiifE8K_shared+13348];
	fma.rn.f32 	%f22472, %f22332, %f16407, %f22472;
	@%p3597 bra 	$L__BB0_3454;
	setp.eq.s32 	%p3598, %r3, 24;
	ld.shared.f32 	%f16408, [_ZZ32flash_attention_v2_causal_kernelILi64ELi64ELi64EEvPKfS1_S1_PfiiiifE8K_shared+13352];
	fma.rn.f32 	%f22472, %f22331, %f16408, %f22472;
	@%p3598 bra 	$L__BB0_3454;
	setp.eq.s32 	%p3599, %r3, 25;
	ld.shared.f32 	%f16409, [_ZZ32flash_attention_v2_causal_kernelILi64ELi64ELi64EEvPKfS1_S1_PfiiiifE8K_shared+13356];
	fma.rn.f32 	%f22472, %f22330, %f16409, %f22472;
	@%p3599 bra 	$L__BB0_3454;
	setp.eq.s32 	%p3600, %r3, 26;
	ld.shared.f32 	%f16410, [_ZZ32flash_attention_v2_causal_kernelILi64ELi64ELi64EEvPKfS1_S1_PfiiiifE8K_shared+13360];
	fma.rn.f32 	%f22472, %f22329, %f16410, %f22472;
	@%p3600 bra 	$L__BB0_3454;
	setp.eq.s32 	%p3601, %r3, 27;
	ld.shared.f32 	%f16411, [_ZZ32flash_attention_v2_causal_kernelILi64ELi64ELi64EEvPKfS1_S1_PfiiiifE8K_shared+13364];
	fma.rn.f32 	%f22472, %f22328, %f16411, %f22472;
	@%p3601 bra 	$L__BB0_3454;
	setp.eq.s32 	%p3602, %r3, 28;
	ld.shared.f32 	%f16412, [_ZZ32flash_attention_v2_causal_kernelILi64ELi64ELi64EEvPKfS1_S1_PfiiiifE8K_shared+13368];
	fma.rn.f32 	%f22472, %f22327, %f16412, %f22472;
	@%p3602 bra 	$L__BB0_3454;
	setp.eq.s32 	%p3603, %r3, 29;
	ld.shared.f32 	%f16413, [_ZZ32flash_attention_v2_causal_kernelILi64ELi64ELi64EEvPKfS1_S1_PfiiiifE8K_shared+13372];
	fma.rn.f32 	%f22472, %f22326, %f16413, %f22472;
	@%p3603 bra 	$L__BB0_3454;
	setp.eq.s32 	%p3604, %r3, 30;
	ld.shared.f32 	%f16414, [_ZZ32flash_attention_v2_causal_kernelILi64ELi64ELi64EEvPKfS1_S1_PfiiiifE8K_shared+13376];
	fma.rn.f32 	%f22472, %f22325, %f16414, %f22472;
	@%p3604 bra 	$L__BB0_3454;
	setp.eq.s32 	%p3605, %r3, 31;
	ld.shared.f32 	%f16415, [_ZZ32flash_attention_v2_causal_kernelILi64ELi64ELi64EEvPKfS1_S1_PfiiiifE8K_shared+13380];
	fma.rn.f32 	%f22472, %f22324, %f16415, %f22472;
	@%p3605 bra 	$L__BB0_3454;
	setp.eq.s32 	%p3606, %r3, 32;
	ld.shared.f32 	%f16416, [_ZZ32flash_attention_v2_causal_kernelILi64ELi64ELi64EEvPKfS1_S1_PfiiiifE8K_shared+13384];
	fma.rn.f32 	%f22472, %f22323, %f16416, %f22472;
	@%p3606 bra 	$L__BB0_3454;
	setp.eq.s32 	%p3607, %r3, 33;
	ld.shared.f32 	%f16417, [_ZZ32flash_attention_v2_causal_kernelILi64ELi64ELi64EEvPKfS1_S1_PfiiiifE8K_shared+13388];
	fma.rn.f32 	%f22472, %f22322, %f16417, %f22472;
	@%p3607 bra 	$L__BB0_3454;
	setp.eq.s32 	%p3608, %r3, 34;
	ld.shared.f32 	%f16418, [_ZZ32flash_attention_v2_causal_kernelILi64ELi64ELi64EEvPKfS1_S1_PfiiiifE8K_shared+13392];
	fma.rn.f32 	%f22472, %f22321, %f16418, %f22472;
	@%p3608 bra 	$L__BB0_3454;
	setp.eq.s32 	%p3609, %r3, 35;
	ld.shared.f32 	%f16419, [_ZZ32flash_attention_v2_causal_kernelILi64ELi64ELi64EEvPKfS1_S1_PfiiiifE8K_shared+13396];
	fma.rn.f32 	%f22472, %f22320, %f16419, %f22472;
	@%p3609 bra 	$L__BB0_3454;
	setp.eq.s32 	%p3610, %r3, 36;
	ld.shared.f32 	%f16420, [_ZZ32flash_attention_v2_causal_kernelILi64ELi64ELi64EEvPKfS1_S1_PfiiiifE8K_shared+13400];
	fma.rn.f32 	%f22472, %f22319, %f16420, %f22472;
	@%p3610 bra 	$L__BB0_3454;
	setp.eq.s32 	%p3611, %r3, 37;
	ld.shared.f32 	%f16421, [_ZZ32flash_attention_v2_causal_kernelILi64ELi64ELi64EEvPKfS1_S1_PfiiiifE8K_shared+13404];
	fma.rn.f32 	%f22472, %f22318, %f16421, %f22472;
	@%p3611 bra 	$L__BB0_3454;
	setp.eq.s32 	%p3612, %r3, 38;
	ld.shared.f32 	%f16422, [_ZZ32flash_attention_v2_causal_kernelILi64ELi64ELi64EEvPKfS1_S1_PfiiiifE8K_shared+13408];
	fma.rn.f32 	%f22472, %f22317, %f16422, %f22472;
	@%p3612 bra 	$L__BB0_3454;
	setp.eq.s32 	%p3613, %r3, 39;
	ld.shared.f32 	%f16423, [_ZZ32flash_attention_v2_causal_kernelILi64ELi64ELi64EEvPKfS1_S1_PfiiiifE8K_shared+13412];
	fma.rn.f32 	%f22472, %f22316, %f16423, %f22472;
	@%p3613 bra 	$L__BB0_3454;
	setp.eq.s32 	%p3614, %r3, 40;
	ld.shared.f32 	%f16424, [_ZZ32flash_attention_v2_causal_kernelILi64ELi64ELi64EEvPKfS1_S1_PfiiiifE8K_shared+13416];
	fma.rn.f32 	%f22472, %f22315, %f16424, %f22472;
	@%p3614 bra 	$L__BB0_3454;
	setp.eq.s32 	%p3615, %r3, 41;
	ld.shared.f32 	%f16425, [_ZZ32flash_attention_v2_causal_kernelILi64ELi64ELi64EEvPKfS1_S1_PfiiiifE8K_shared+13420];
	fma.rn.f32 	%f22472, %f22314, %f16425, %f22472;
	@%p3615 bra 	$L__BB0_3454;
	setp.eq.s32 	%p3616, %r3, 42;
	ld.shared.f32 	%f16426, [_ZZ32flash_attention_v2_causal_kernelILi64ELi64ELi64EEvPKfS1_S1_PfiiiifE8K_shared+13424];
	fma.rn.f32 	%f22472, %f22313, %f16426, %f22472;
	@%p3616 bra 	$L__BB0_3454;
	setp.eq.s32 	%p3617, %r3, 43;
	ld.shared.f32 	%f16427, [_ZZ32flash_attention_v2_causal_kernelILi64ELi64ELi64EEvPKfS1_S1_PfiiiifE8K_shared+13428];
	fma.rn.f32 	%f22472, %f22312, %f16427, %f22472;
	@%p3617 bra 	$L__BB0_3454;
	setp.eq.s32 	%p3618, %r3, 44;
	ld.shared.f32 	%f16428, [_ZZ32flash_attention_v2_causal_kernelILi64ELi64ELi64EEvPKfS1_S1_PfiiiifE8K_shared+13432];
	fma.rn.f32 	%f22472, %f22311, %f16428, %f22472;
	@%p3618 bra 	$L__BB0_3454;
	setp.eq.s32 	%p3619, %r3, 45;
	ld.shared.f32 	%f16429, [_ZZ32flash_attention_v2_causal_kernelILi64ELi64ELi64EEvPKfS1_S1_PfiiiifE8K_shared+13436];
	fma.rn.f32 	%f22472, %f22310, %f16429, %f22472;
	@%p3619 bra 	$L__BB0_3454;
	setp.eq.s32 	%p3620, %r3, 46;
	ld.shared.f32 	%f16430, [_ZZ32flash_attention_v2_causal_kernelILi64ELi64ELi64EEvPKfS1_S1_PfiiiifE8K_shared+13440];
	fma.rn.f32 	%f22472, %f22309, %f16430, %f22472;
	@%p3620 bra 	$L__BB0_3454;
	setp.eq.s32 	%p3621, %r3, 47;
	ld.shared.f32 	%f16431, [_ZZ32flash_attention_v2_causal_kernelILi64ELi64ELi64EEvPKfS1_S1_PfiiiifE8K_shared+13444];
	fma.rn.f32 	%f22472, %f22308, %f16431, %f22472;
	@%p3621 bra 	$L__BB0_3454;
	setp.eq.s32 	%p3622, %r3, 48;
	ld.shared.f32 	%f16432, [_ZZ32flash_attention_v2_causal_kernelILi64ELi64ELi64EEvPKfS1_S1_PfiiiifE8K_shared+13448];
	fma.rn.f32 	%f22472, %f22307, %f16432, %f22472;
	@%p3622 bra 	$L__BB0_3454;
	setp.eq.s32 	%p3623, %r3, 49;
	ld.shared.f32 	%f16433, [_ZZ32flash_attention_v2_causal_kernelILi64ELi64ELi64EEvPKfS1_S1_PfiiiifE8K_shared+13452];
	fma.rn.f32 	%f22472, %f22306, %f16433, %f22472;
	@%p3623 bra 	$L__BB0_3454;
	setp.eq.s32 	%p3624, %r3, 50;
	ld.shared.f32 	%f16434, [_ZZ32flash_attention_v2_causal_kernelILi64ELi64ELi64EEvPKfS1_S1_PfiiiifE8K_shared+13456];
	fma.rn.f32 	%f22472, %f22305, %f16434, %f22472;
	@%p3624 bra 	$L__BB0_3454;
	setp.eq.s32 	%p3625, %r3, 51;
	ld.shared.f32 	%f16435, [_ZZ32flash_attention_v2_causal_kernelILi64ELi64ELi64EEvPKfS1_S1_PfiiiifE8K_shared+13460];
	fma.rn.f32 	%f22472, %f22304, %f16435, %f22472;
	@%p3625 bra 	$L__BB0_3454;
	setp.eq.s32 	%p3626, %r3, 52;
	ld.shared.f32 	%f16436, [_ZZ32flash_attention_v2_causal_kernelILi64ELi64ELi64EEvPKfS1_S1_PfiiiifE8K_shared+13464];
	fma.rn.f32 	%f22472, %f22303, %f16436, %f22472;
	@%p3626 bra 	$L__BB0_3454;
	setp.eq.s32 	%p3627, %r3, 53;
	ld.shared.f32 	%f16437, [_ZZ32flash_attention_v2_causal_kernelILi64ELi64ELi64EEvPKfS1_S1_PfiiiifE8K_shared+13468];
	fma.rn.f32 	%f22472, %f22302, %f16437, %f22472;
	@%p3627 bra 	$L__BB0_3454;
	setp.eq.s32 	%p3628, %r3, 54;
	ld.shared.f32 	%f16438, [_ZZ32flash_attention_v2_causal_kernelILi64ELi64ELi64EEvPKfS1_S1_PfiiiifE8K_shared+13472];
	fma.rn.f32 	%f22472, %f22301, %f16438, %f22472;
	@%p3628 bra 	$L__BB0_3454;
	setp.eq.s32 	%p3629, %r3, 55;
	ld.shared.f32 	%f16439, [_ZZ32flash_attention_v2_causal_kernelILi64ELi64ELi64EEvPKfS1_S1_PfiiiifE8K_shared+13476];
	fma.rn.f32 	%f22472, %f22300, %f16439, %f22472;
	@%p3629 bra 	$L__BB0_3454;
	setp.eq.s32 	%p3630, %r3, 56;
	ld.shared.f32 	%f16440, [_ZZ32flash_attention_v2_causal_kernelILi64ELi64ELi64EEvPKfS1_S1_PfiiiifE8K_shared+13480];
	fma.rn.f32 	%f22472, %f22299, %f16440, %f22472;
	@%p3630 bra 	$L__BB0_3454;
	setp.eq.s32 	%p3631, %r3, 57;
	ld.shared.f32 	%f16441, [_ZZ32flash_attention_v2_causal_kernelILi64ELi64ELi64EEvPKfS1_S1_PfiiiifE8K_shared+13484];
	fma.rn.f32 	%f22472, %f22298, %f16441, %f22472;
	@%p3631 bra 	$L__BB0_3454;
	setp.eq.s32 	%p3632, %r3, 58;
	ld.shared.f32 	%f16442, [_ZZ32flash_attention_v2_causal_kernelILi64ELi64ELi64EEvPKfS1_S1_PfiiiifE8K_shared+13488];
	fma.rn.f32 	%f22472, %f22297, %f16442, %f22472;
	@%p3632 bra 	$L__BB0_3454;
	setp.eq.s32 	%p3633, %r3, 59;
	ld.shared.f32 	%f16443, [_ZZ32flash_attention_v2_causal_kernelILi64ELi64ELi64EEvPKfS1_S1_PfiiiifE8K_shared+13492];
	fma.rn.f32 	%f22472, %f22296, %f16443, %f22472;
	@%p3633 bra 	$L__BB0_3454;
	setp.eq.s32 	%p3634, %r3, 60;
	ld.shared.f32 	%f16444, [_ZZ32flash_attention_v2_causal_kernelILi64ELi64ELi64EEvPKfS1_S1_PfiiiifE8K_shared+13496];
	fma.rn.f32 	%f22472, %f22295, %f16444, %f22472;
	@%p3634 bra 	$L__BB0_3454;
	setp.eq.s32 	%p3635, %r3, 61;
	ld.shared.f32 	%f16445, [_ZZ32flash_attention_v2_causal_kernelILi64ELi64ELi64EEvPKfS1_S1_PfiiiifE8K_shared+13500];
	fma.rn.f32 	%f22472, %f22294, %f16445, %f22472;
	@%p3635 bra 	$L__BB0_3454;
	setp.eq.s32 	%p3636, %r3, 62;
	ld.shared.f32 	%f16446, [_ZZ32flash_attention_v2_causal_kernelILi64ELi64ELi64EEvPKfS1_S1_PfiiiifE8K_shared+13504];
	fma.rn.f32 	%f22472, %f22293, %f16446, %f22472;
	@%p3636 bra 	$L__BB0_3454;
	setp.eq.s32 	%p3637, %r3, 63;
	ld.shared.f32 	%f16447, [_ZZ32flash_attention_v2_causal_kernelILi64ELi64ELi64EEvPKfS1_S1_PfiiiifE8K_shared+13508];
	fma.rn.f32 	%f22472, %f22292, %f16447, %f22472;
	@%p3637 bra 	$L__BB0_3454;
	ld.shared.f32 	%f16448, [_ZZ32flash_attention_v2_causal_kernelILi64ELi64ELi64EEvPKfS1_S1_PfiiiifE8K_shared+13512];
	fma.rn.f32 	%f22472, %f22291, %f16448, %f22472;
$L__BB0_3454:
	ld.param.u32 	%r1370, [_Z32flash_attention_v2_causal_kernelILi64ELi64ELi64EEvPKfS1_S1_Pfiiiif_param_6];
	shl.b32 	%r542, %r1581, 6;
	or.b32  	%r543, %r542, 52;
	setp.ge.s32 	%p3638, %r543, %r1370;
	mov.u32 	%r544, %ctaid.x;
	shl.b32 	%r545, %r544, 6;
	mov.u32 	%r546, %tid.x;
	and.b32  	%r547, %r546, 63;
	or.b32  	%r548, %r545, %r547;
	setp.gt.u32 	%p3639, %r543, %r548;
	mov.f32 	%f22473, 0fFF7FFFFF;
	or.pred  	%p3640, %p3638, %p3639;
	@%p3640 bra 	$L__BB0_3519;
	ld.param.u32 	%r1502, [_Z32flash_attention_v2_causal_kernelILi64ELi64ELi64EEvPKfS1_S1_Pfiiiif_param_7];
	setp.eq.s32 	%p3641, %r1502, 1;
	ld.shared.f32 	%f16450, [_ZZ32flash_attention_v2_causal_kernelILi64ELi64ELi64EEvPKfS1_S1_PfiiiifE8K_shared+13520];
	fma.rn.f32 	%f22473, %f22354, %f16450, 0f00000000;
	@%p3641 bra 	$L__BB0_3519;
	setp.eq.s32 	%p3642, %r3, 2;
	ld.shared.f32 	%f16451, [_ZZ32flash_attention_v2_causal_kernelILi64ELi64ELi64EEvPKfS1_S1_PfiiiifE8K_shared+13524];
	fma.rn.f32 	%f22473, %f22353, %f16451, %f22473;
	@%p3642 bra 	$L__BB0_3519;
	setp.eq.s32 	%p3643, %r3, 3;
	ld.shared.f32 	%f16452, [_ZZ32flash_attention_v2_causal_kernelILi64ELi64ELi64EEvPKfS1_S1_PfiiiifE8K_shared+13528];
	fma.rn.f32 	%f22473, %f22352, %f16452, %f22473;
	@%p3643 bra 	$L__BB0_3519;
	setp.eq.s32 	%p3644, %r3, 4;
	ld.shared.f32 	%f16453, [_ZZ32flash_attention_v2_causal_kernelILi64ELi64ELi64EEvPKfS1_S1_PfiiiifE8K_shared+13532];
	fma.rn.f32 	%f22473, %f22351, %f16453, %f22473;
	@%p3644 bra 	$L__BB0_3519;
	setp.eq.s32 	%p3645, %r3, 5;
	ld.shared.f32 	%f16454, [_ZZ32flash_attention_v2_causal_kernelILi64ELi64ELi64EEvPKfS1_S1_PfiiiifE8K_shared+13536];
	fma.rn.f32 	%f22473, %f22350, %f16454, %f22473;
	@%p3645 bra 	$L__BB0_3519;
	setp.eq.s32 	%p3646, %r3, 6;
	ld.shared.f32 	%f16455, [_ZZ32flash_attention_v2_causal_kernelILi64ELi64ELi64EEvPKfS1_S1_PfiiiifE8K_shared+13540];
	fma.rn.f32 	%f22473, %f22349, %f16455, %f22473;
	@%p3646 bra 	$L__BB0_3519;
	setp.eq.s32 	%p3647, %r3, 7;
	ld.shared.f32 	%f16456, [_ZZ32flash_attention_v2_causal_kernelILi64ELi64ELi64EEvPKfS1_S1_PfiiiifE8K_shared+13544];
	fma.rn.f32 	%f22473, %f22348, %f16456, %f22473;
	@%p3647 bra 	$L__BB0_3519;
	setp.eq.s32 	%p3648, %r3, 8;
	ld.shared.f32 	%f16457, [_ZZ32flash_attention_v2_causal_kernelILi64ELi64ELi64EEvPKfS1_S1_PfiiiifE8K_shared+13548];
	fma.rn.f32 	%f22473, %f22347, %f16457, %f22473;
	@%p3648 bra 	$L__BB0_3519;
	setp.eq.s32 	%p3649, %r3, 9;
	ld.shared.f32 	%f16458, [_ZZ32flash_attention_v2_causal_kernelILi64ELi64ELi64EEvPKfS1_S1_PfiiiifE8K_shared+13552];
	fma.rn.f32 	%f22473, %f22346, %f16458, %f22473;
	@%p3649 bra 	$L__BB0_3519;
	setp.eq.s32 	%p3650, %r3, 10;
	ld.shared.f32 	%f16459, [_ZZ32flash_attention_v2_causal_kernelILi64ELi64ELi64EEvPKfS1_S1_PfiiiifE8K_shared+13556];
	fma.rn.f32 	%f22473, %f22345, %f16459, %f22473;
	@%p3650 bra 	$L__BB0_3519;
	setp.eq.s32 	%p3651, %r3, 11;
	ld.shared.f32 	%f16460, [_ZZ32flash_attention_v2_causal_kernelILi64ELi64ELi64EEvPKfS1_S1_PfiiiifE8K_shared+13560];
	fma.rn.f32 	%f22473, %f22344, %f16460, %f22473;
	@%p3651 bra 	$L__BB0_3519;
	setp.eq.s32 	%p3652, %r3, 12;
	ld.shared.f32 	%f16461, [_ZZ32flash_attention_v2_causal_kernelILi64ELi64ELi64EEvPKfS1_S1_PfiiiifE8K_shared+13564];
	fma.rn.f32 	%f22473, %f22343, %f16461, %f22473;
	@%p3652 bra 	$L__BB0_3519;
	setp.eq.s32 	%p3653, %r3, 13;
	ld.shared.f32 	%f16462, [_ZZ32flash_attention_v2_causal_kernelILi64ELi64ELi64EEvPKfS1_S1_PfiiiifE8K_shared+13568];
	fma.rn.f32 	%f22473, %f22342, %f16462, %f22473;
	@%p3653 bra 	$L__BB0_3519;
	setp.eq.s32 	%p3654, %r3, 14;
	ld.shared.f32 	%f16463, [_ZZ32flash_attention_v2_causal_kernelILi64ELi64ELi64EEvPKfS1_S1_PfiiiifE8K_shared+13572];
	fma.rn.f32 	%f22473, %f22341, %f16463, %f22473;
	@%p3654 bra 	$L__BB0_3519;
	setp.eq.s32 	%p3655, %r3, 15;
	ld.shared.f32 	%f16464, [_ZZ32flash_attention_v2_causal_kernelILi64ELi64ELi64EEvPKfS1_S1_PfiiiifE8K_shared+13576];
	fma.rn.f32 	%f22473, %f22340, %f16464, %f22473;
	@%p3655 bra 	$L__BB0_3519;
	setp.eq.s32 	%p3656, %r3, 16;
	ld.shared.f32 	%f16465, [_ZZ32flash_attention_v2_causal_kernelILi64ELi64ELi64EEvPKfS1_S1_PfiiiifE8K_shared+13580];
	fma.rn.f32 	%f22473, %f22339, %f16465, %f22473;
	@%p3656 bra 	$L__BB0_3519;
	setp.eq.s32 	%p3657, %r3, 17;
	ld.shared.f32 	%f16466, [_ZZ32flash_attention_v2_causal_kernelILi64ELi64ELi64EEvPKfS1_S1_PfiiiifE8K_shared+13584];
	fma.rn.f32 	%f22473, %f22338, %f16466, %f22473;
	@%p3657 bra 	$L__BB0_3519;
	setp.eq.s32 	%p3658, %r3, 18;
	ld.shared.f32 	%f16467, [_ZZ32flash_attention_v2_causal_kernelILi64ELi64ELi64EEvPKfS1_S1_PfiiiifE8K_shared+13588];
	fma.rn.f32 	%f22473, %f22337, %f16467, %f22473;
	@%p3658 bra 	$L__BB0_3519;
	setp.eq.s32 	%p3659, %r3, 19;
	ld.shared.f32 	%f16468, [_ZZ32flash_attention_v2_causal_kernelILi64ELi64ELi64EEvPKfS1_S1_PfiiiifE8K_shared+13592];
	fma.rn.f32 	%f22473, %f22336, %f16468, %f22473;
	@%p3659 bra 	$L__BB0_3519;
	setp.eq.s32 	%p3660, %r3, 20;
	ld.shared.f32 	%f16469, [_ZZ32flash_attention_v2_causal_kernelILi64ELi64ELi64EEvPKfS1_S1_PfiiiifE8K_shared+13596];
	fma.rn.f32 	%f22473, %f22335, %f16469, %f22473;
	@%p3660 bra 	$L__BB0_3519;
	setp.eq.s32 	%p3661, %r3, 21;
	ld.shared.f32 	%f16470, [_ZZ32flash_attention_v2_causal_kernelILi64ELi64ELi64EEvPKfS1_S1_PfiiiifE8K_shared+13600];
	fma.rn.f32 	%f22473, %f22334, %f16470, %f22473;
	@%p3661 bra 	$L__BB0_3519;
	setp.eq.s32 	%p3662, %r3, 22;
	ld.shared.f32 	%f16471, [_ZZ32flash_attention_v2_causal_kernelILi64ELi64ELi64EEvPKfS1_S1_PfiiiifE8K_shared+13604];
	fma.rn.f32 	%f22473, %f22333, %f16471, %f22473;
	@%p3662 bra 	$L__BB0_3519;
	setp.eq.s32 	%p3663, %r3, 23;
	ld.shared.f32 	%f16472, [_ZZ32flash_attention_v2_causal_kernelILi64ELi64ELi64EEvPKfS1_S1_PfiiiifE8K_shared+13608];
	fma.rn.f32 	%f22473, %f22332, %f16472, %f22473;
	@%p3663 bra 	$L__BB0_3519;
	setp.eq.s32 	%p3664, %r3, 24;
	ld.shared.f32 	%f16473, [_ZZ32flash_attention_v2_causal_kernelILi64ELi64ELi64EEvPKfS1_S1_PfiiiifE8K_shared+13612];
	fma.rn.f32 	%f22473, %f22331, %f16473, %f22473;
	@%p3664 bra 	$L__BB0_3519;
	setp.eq.s32 	%p3665, %r3, 25;
	ld.shared.f32 	%f16474, [_ZZ32flash_attention_v2_causal_kernelILi64ELi64ELi64EEvPKfS1_S1_PfiiiifE8K_shared+13616];
	fma.rn.f32 	%f22473, %f22330, %f16474, %f22473;
	@%p3665 bra 	$L__BB0_3519;
	setp.eq.s32 	%p3666, %r3, 26;
	ld.shared.f32 	%f16475, [_ZZ32flash_attention_v2_causal_kernelILi64ELi64ELi64EEvPKfS1_S1_PfiiiifE8K_shared+13620];
	fma.rn.f32 	%f22473, %f22329, %f16475, %f22473;
	@%p3666 bra 	$L__BB0_3519;
	setp.eq.s32 	%p3667, %r3, 27;
	ld.shared.f32 	%f16476, [_ZZ32flash_attention_v2_causal_kernelILi64ELi64ELi64EEvPKfS1_S1_PfiiiifE8K_shared+13624];
	fma.rn.f32 	%f22473, %f22328, %f16476, %f22473;
	@%p3667 bra 	$L__BB0_3519;
	setp.eq.s32 	%p3668, %r3, 28;
	ld.shared.f32 	%f16477, [_ZZ32flash_attention_v2_causal_kernelILi64ELi64ELi64EEvPKfS1_S1_PfiiiifE8K_shared+13628];
	fma.rn.f32 	%f22473, %f22327, %f16477, %f22473;
	@%p3668 bra 	$L__BB0_3519;
	setp.eq.s32 	%p3669, %r3, 29;
	ld.shared.f32 	%f16478, [_ZZ32flash_attention_v2_causal_kernelILi64ELi64ELi64EEvPKfS1_S1_PfiiiifE8K_shared+13632];
	fma.rn.f32 	%f22473, %f22326, %f16478, %f22473;
	@%p3669 bra 	$L__BB0_3519;
	setp.eq.s32 	%p3670, %r3, 30;
	ld.shared.f32 	%f16479, [_ZZ32flash_attention_v2_causal_kernelILi64ELi64ELi64EEvPKfS1_S1_PfiiiifE8K_shared+13636];
	fma.rn.f32 	%f22473, %f22325, %f16479, %f22473;
	@%p3670 bra 	$L__BB0_3519;
	setp.eq.s32 	%p3671, %r3, 31;
	ld.shared.f32 	%f16480, [_ZZ32flash_attention_v2_causal_kernelILi64ELi64ELi64EEvPKfS1_S1_PfiiiifE8K_shared+13640];
	fma.rn.f32 	%f22473, %f22324, %f16480, %f22473;
	@%p3671 bra 	$L__BB0_3519;
	setp.eq.s32 	%p3672, %r3, 32;
	ld.shared.f32 	%f16481, [_ZZ32flash_attention_v2_causal_kernelILi64ELi64ELi64EEvPKfS1_S1_PfiiiifE8K_shared+13644];
	fma.rn.f32 	%f22473, %f22323, %f16481, %f22473;
	@%p3672 bra 	$L__BB0_3519;
	setp.eq.s32 	%p3673, %r3, 33;
	ld.shared.f32 	%f16482, [_ZZ32flash_attention_v2_causal_kernelILi64ELi64ELi64EEvPKfS1_S1_PfiiiifE8K_shared+13648];
	fma.rn.f32 	%f22473, %f22322, %f16482, %f22473;
	@%p3673 bra 	$L__BB0_3519;
	setp.eq.s32 	%p3674, %r3, 34;
	ld.shared.f32 	%f16483, [_ZZ32flash_attention_v2_causal_kernelILi64ELi64ELi64EEvPKfS1_S1_PfiiiifE8K_shared+13652];
	fma.rn.f32 	%f22473, %f22321, %f16483, %f22473;
	@%p3674 bra 	$L__BB0_3519;
	setp.eq.s32 	%p3675, %r3, 35;
	ld.shared.f32 	%f16484, [_ZZ32flash_attention_v2_causal_kernelILi64ELi64ELi64EEvPKfS1_S1_PfiiiifE8K_shared+13656];
	fma.rn.f32 	%f22473, %f22320, %f16484, %f22473;
	@%p3675 bra 	$L__BB0_3519;
	setp.eq.s32 	%p3676, %r3, 36;
	ld.shared.f32 	%f16485, [_ZZ32flash_attention_v2_causal_kernelILi64ELi64ELi64EEvPKfS1_S1_PfiiiifE8K_shared+13660];
	fma.rn.f32 	%f22473, %f22319, %f16485, %f22473;
	@%p3676 bra 	$L__BB0_3519;
	setp.eq.s32 	%p3677, %r3, 37;
	ld.shared.f32 	%f16486, [_ZZ32flash_attention_v2_causal_kernelILi64ELi64ELi64EEvPKfS1_S1_PfiiiifE8K_shared+13664];
	fma.rn.f32 	%f22473, %f22318, %f16486, %f22473;
	@%p3677 bra 	$L__BB0_3519;
	setp.eq.s32 	%p3678, %r3, 38;
	ld.shared.f32 	%f16487, [_ZZ32flash_attention_v2_causal_kernelILi64ELi64ELi64EEvPKfS1_S1_PfiiiifE8K_shared+13668];
	fma.rn.f32 	%f22473, %f22317, %f16487, %f22473;
	@%p3678 bra 	$L__BB0_3519;
	setp.eq.s32 	%p3679, %r3, 39;
	ld.shared.f32 	%f16488, [_ZZ32flash_attention_v2_causal_kernelILi64ELi64ELi64EEvPKfS1_S1_PfiiiifE8K_shared+13672];
	fma.rn.f32 	%f22473, %f22316, %f16488, %f22473;
	@%p3679 bra 	$L__BB0_3519;
	setp.eq.s32 	%p3680, %r3, 40;
	ld.shared.f32 	%f16489, [_ZZ32flash_attention_v2_causal_kernelILi64ELi64ELi64EEvPKfS1_S1_PfiiiifE8K_shared+13676];
	fma.rn.f32 	%f22473, %f22315, %f16489, %f22473;
	@%p3680 bra 	$L__BB0_3519;
	setp.eq.s32 	%p3681, %r3, 41;
	ld.shared.f32 	%f16490, [_ZZ32flash_attention_v2_causal_kernelILi64ELi64ELi64EEvPKfS1_S1_PfiiiifE8K_shared+13680];
	fma.rn.f32 	%f22473, %f22314, %f16490, %f22473;
	@%p3681 bra 	$L__BB0_3519;
	setp.eq.s32 	%p3682, %r3, 42;
	ld.shared.f32 	%f16491, [_ZZ32flash_attention_v2_causal_kernelILi64ELi64ELi64EEvPKfS1_S1_PfiiiifE8K_shared+13684];
	fma.rn.f32 	%f22473, %f22313, %f16491, %f22473;
	@%p3682 bra 	$L__BB0_3519;
	setp.eq.s32 	%p3683, %r3, 43;
	ld.shared.f32 	%f16492, [_ZZ32flash_attention_v2_causal_kernelILi64ELi64ELi64EEvPKfS1_S1_PfiiiifE8K_shared+13688];
	fma.rn.f32 	%f22473, %f22312, %f16492, %f22473;
	@%p3683 bra 	$L__BB0_3519;
	setp.eq.s32 	%p3684, %r3, 44;
	ld.shared.f32 	%f16493, [_ZZ32flash_attention_v2_causal_kernelILi64ELi64ELi64EEvPKfS1_S1_PfiiiifE8K_shared+13692];
	fma.rn.f32 	%f22473, %f22311, %f16493, %f22473;
	@%p3684 bra 	$L__BB0_3519;
	setp.eq.s32 	%p3685, %r3, 45;
	ld.shared.f32 	%f16494, [_ZZ32flash_attention_v2_causal_kernelILi64ELi64ELi64EEvPKfS1_S1_PfiiiifE8K_shared+13696];
	fma.rn.f32 	%f22473, %f22310, %f16494, %f22473;
	@%p3685 bra 	$L__BB0_3519;
	setp.eq.s32 	%p3686, %r3, 46;
	ld.shared.f32 	%f16495, [_ZZ32flash_attention_v2_causal_kernelILi64ELi64ELi64EEvPKfS1_S1_PfiiiifE8K_shared+13700];
	fma.rn.f32 	%f22473, %f22309, %f16495, %f22473;
	@%p3686 bra 	$L__BB0_3519;
	setp.eq.s32 	%p3687, %r3, 47;
	ld.shared.f32 	%f16496, [_ZZ32flash_attention_v2_causal_kernelILi64ELi64ELi64EEvPKfS1_S1_PfiiiifE8K_shared+13704];
	fma.rn.f32 	%f22473, %f22308, %f16496, %f22473;
	@%p3687 bra 	$L__BB0_3519;
	setp.eq.s32 	%p3688, %r3, 48;
	ld.shared.f32 	%f16497, [_ZZ32flash_attention_v2_causal_kernelILi64ELi64ELi64EEvPKfS1_S1_PfiiiifE8K_shared+13708];
	fma.rn.f32 	%f22473, %f22307, %f16497, %f22473;
	@%p3688 bra 	$L__BB0_3519;
	setp.eq.s32 	%p3689, %r3, 49;
	ld.shared.f32 	%f16498, [_ZZ32flash_attention_v2_causal_kernelILi64ELi64ELi64EEvPKfS1_S1_PfiiiifE8K_shared+13712];
	fma.rn.f32 	%f22473, %f22306, %f16498, %f22473;
	@%p3689 bra 	$L__BB0_3519;
	setp.eq.s32 	%p3690, %r3, 50;
	ld.shared.f32 	%f16499, [_ZZ32flash_attention_v2_causal_kernelILi64ELi64ELi64EEvPKfS1_S1_PfiiiifE8K_shared+13716];
	fma.rn.f32 	%f22473, %f22305, %f16499, %f22473;
	@%p3690 bra 	$L__BB0_3519;
	setp.eq.s32 	%p3691, %r3, 51;
	ld.shared.f32 	%f16500, [_ZZ32flash_attention_v2_causal_kernelILi64ELi64ELi64EEvPKfS1_S1_PfiiiifE8K_shared+13720];
	fma.rn.f32 	%f22473, %f22304, %f16500, %f22473;
	@%p3691 bra 	$L__BB0_3519;
	setp.eq.s32 	%p3692, %r3, 52;
	ld.shared.f32 	%f16501, [_ZZ32flash_attention_v2_causal_kernelILi64ELi64ELi64EEvPKfS1_S1_PfiiiifE8K_shared+13724];
	fma.rn.f32 	%f22473, %f22303, %f16501, %f22473;
	@%p3692 bra 	$L__BB0_3519;
	setp.eq.s32 	%p3693, %r3, 53;
	ld.shared.f32 	%f16502, [_ZZ32flash_attention_v2_causal_kernelILi64ELi64ELi64EEvPKfS1_S1_PfiiiifE8K_shared+13728];
	fma.rn.f32 	%f22473, %f22302, %f16502, %f22473;
	@%p3693 bra 	$L__BB0_3519;
	setp.eq.s32 	%p3694, %r3, 54;
	ld.shared.f32 	%f16503, [_ZZ32flash_attention_v2_causal_kernelILi64ELi64ELi64EEvPKfS1_S1_PfiiiifE8K_shared+13732];
	fma.rn.f32 	%f22473, %f22301, %f16503, %f22473;
	@%p3694 bra 	$L__BB0_3519;
	setp.eq.s32 	%p3695, %r3, 55;
	ld.shared.f32 	%f16504, [_ZZ32flash_attention_v2_causal_kernelILi64ELi64ELi64EEvPKfS1_S1_PfiiiifE8K_shared+13736];
	fma.rn.f32 	%f22473, %f22300, %f16504, %f22473;
	@%p3695 bra 	$L__BB0_3519;
	setp.eq.s32 	%p3696, %r3, 56;
	ld.shared.f32 	%f16505, [_ZZ32flash_attention_v2_causal_kernelILi64ELi64ELi64EEvPKfS1_S1_PfiiiifE8K_shared+13740];
	fma.rn.f32 	%f22473, %f22299, %f16505, %f22473;
	@%p3696 bra 	$L__BB0_3519;
	setp.eq.s32 	%p3697, %r3, 57;
	ld.shared.f32 	%f16506, [_ZZ32flash_attention_v2_causal_kernelILi64ELi64ELi64EEvPKfS1_S1_PfiiiifE8K_shared+13744];
	fma.rn.f32 	%f22473, %f22298, %f16506, %f22473;
	@%p3697 bra 	$L__BB0_3519;
	setp.eq.s32 	%p3698, %r3, 58;
	ld.shared.f32 	%f16507, [_ZZ32flash_attention_v2_causal_kernelILi64ELi64ELi64EEvPKfS1_S1_PfiiiifE8K_shared+13748];
	fma.rn.f32 	%f22473, %f22297, %f16507, %f22473;
	@%p3698 bra 	$L__BB0_3519;
	setp.eq.s32 	%p3699, %r3, 59;
	ld.shared.f32 	%f16508, [_ZZ32flash_attention_v2_causal_kernelILi64ELi64ELi64EEvPKfS1_S1_PfiiiifE8K_shared+13752];
	fma.rn.f32 	%f22473, %f22296, %f16508, %f22473;
	@%p3699 bra 	$L__BB0_3519;
	setp.eq.s32 	%p3700, %r3, 60;
	ld.shared.f32 	%f16509, [_ZZ32flash_attention_v2_causal_kernelILi64ELi64ELi64EEvPKfS1_S1_PfiiiifE8K_shared+13756];
	fma.rn.f32 	%f22473, %f22295, %f16509, %f22473;
	@%p3700 bra 	$L__BB0_3519;
	setp.eq.s32 	%p3701, %r3, 61;
	ld.shared.f32 	%f16510, [_ZZ32flash_attention_v2_causal_kernelILi64ELi64ELi64EEvPKfS1_S1_PfiiiifE8K_shared+13760];
	fma.rn.f32 	%f22473, %f22294, %f16510, %f22473;
	@%p3701 bra 	$L__BB0_3519;
	setp.eq.s32 	%p3702, %r3, 62;
	ld.shared.f32 	%f16511, [_ZZ32flash_attention_v2_causal_kernelILi64ELi64ELi64EEvPKfS1_S1_PfiiiifE8K_shared+13764];
	fma.rn.f32 	%f22473, %f22293, %f16511, %f22473;
	@%p3702 bra 	$L__BB0_3519;
	setp.eq.s32 	%p3703, %r3, 63;
	ld.shared.f32 	%f16512, [_ZZ32flash_attention_v2_causal_kernelILi64ELi64ELi64EEvPKfS1_S1_PfiiiifE8K_shared+13768];
	fma.rn.f32 	%f22473, %f22292, %f16512, %f22473;
	@%p3703 bra 	$L__BB0_3519;
	ld.shared.f32 	%f16513, [_ZZ32flash_attention_v2_causal_kernelILi64ELi64ELi64EEvPKfS1_S1_PfiiiifE8K_shared+13772];
	fma.rn.f32 	%f22473, %f22291, %f16513, %f22473;
$L__BB0_3519:
	ld.param.u32 	%r1371, [_Z32flash_attention_v2_causal_kernelILi64ELi64ELi64EEvPKfS1_S1_Pfiiiif_param_6];
	shl.b32 	%r550, %r1581, 6;
	or.b32  	%r551, %r550, 53;
	setp.ge.s32 	%p3704, %r551, %r1371;
	mov.u32 	%r552, %ctaid.x;
	shl.b32 	%r553, %r552, 6;
	mov.u32 	%r554, %tid.x;
	and.b32  	%r555, %r554, 63;
	or.b32  	%r556, %r553, %r555;
	setp.gt.u32 	%p3705, %r551, %r556;
	mov.f32 	%f22474, 0fFF7FFFFF;
	or.pred  	%p3706, %p3704, %p3705;
	@%p3706 bra 	$L__BB0_3584;
	ld.param.u32 	%r1503, [_Z32flash_attention_v2_causal_kernelILi64ELi64ELi64EEvPKfS1_S1_Pfiiiif_param_7];
	setp.eq.s32 	%p3707, %r1503, 1;
	ld.shared.f32 	%f16515, [_ZZ32flash_attention_v2_causal_kernelILi64ELi64ELi64EEvPKfS1_S1_PfiiiifE8K_shared+13780];
	fma.rn.f32 	%f22474, %f22354, %f16515, 0f00000000;
	@%p3707 bra 	$L__BB0_3584;
	setp.eq.s32 	%p3708, %r3, 2;
	ld.shared.f32 	%f16516, [_ZZ32flash_attention_v2_causal_kernelILi64ELi64ELi64EEvPKfS1_S1_PfiiiifE8K_shared+13784];
	fma.rn.f32 	%f22474, %f22353, %f16516, %f22474;
	@%p3708 bra 	$L__BB0_3584;
	setp.eq.s32 	%p3709, %r3, 3;
	ld.shared.f32 	%f16517, [_ZZ32flash_attention_v2_causal_kernelILi64ELi64ELi64EEvPKfS1_S1_PfiiiifE8K_shared+13788];
	fma.rn.f32 	%f22474, %f22352, %f16517, %f22474;
	@%p3709 bra 	$L__BB0_3584;
	setp.eq.s32 	%p3710, %r3, 4;
	ld.shared.f32 	%f16518, [_ZZ32flash_attention_v2_causal_kernelILi64ELi64ELi64EEvPKfS1_S1_PfiiiifE8K_shared+13792];
	fma.rn.f32 	%f22474, %f22351, %f16518, %f22474;
	@%p3710 bra 	$L__BB0_3584;
	setp.eq.s32 	%p3711, %r3, 5;
	ld.shared.f32 	%f16519, [_ZZ32flash_attention_v2_causal_kernelILi64ELi64ELi64EEvPKfS1_S1_PfiiiifE8K_shared+13796];
	fma.rn.f32 	%f22474, %f22350, %f16519, %f22474;
	@%p3711 bra 	$L__BB0_3584;
	setp.eq.s32 	%p3712, %r3, 6;
	ld.shared.f32 	%f16520, [_ZZ32flash_attention_v2_causal_kernelILi64ELi64ELi64EEvPKfS1_S1_PfiiiifE8K_shared+13800];
	fma.rn.f32 	%f22474, %f22349, %f16520, %f22474;
	@%p3712 bra 	$L__BB0_3584;
	setp.eq.s32 	%p3713, %r3, 7;
	ld.shared.f32 	%f16521, [_ZZ32flash_attention_v2_causal_kernelILi64ELi64ELi64EEvPKfS1_S1_PfiiiifE8K_shared+13804];
	fma.rn.f32 	%f22474, %f22348, %f16521, %f22474;
	@%p3713 bra 	$L__BB0_3584;
	setp.eq.s32 	%p3714, %r3, 8;
	ld.shared.f32 	%f16522, [_ZZ32flash_attention_v2_causal_kernelILi64ELi64ELi64EEvPKfS1_S1_PfiiiifE8K_shared+13808];
	fma.rn.f32 	%f22474, %f22347, %f16522, %f22474;
	@%p3714 bra 	$L__BB0_3584;
	setp.eq.s32 	%p3715, %r3, 9;
	ld.shared.f32 	%f16523, [_ZZ32flash_attention_v2_causal_kernelILi64ELi64ELi64EEvPKfS1_S1_PfiiiifE8K_shared+13812];
	fma.rn.f32 	%f22474, %f22346, %f16523, %f22474;
	@%p3715 bra 	$L__BB0_3584;
	setp.eq.s32 	%p3716, %r3, 10;
	ld.shared.f32 	%f16524, [_ZZ32flash_attention_v2_causal_kernelILi64ELi64ELi64EEvPKfS1_S1_PfiiiifE8K_shared+13816];
	fma.rn.f32 	%f22474, %f22345, %f16524, %f22474;
	@%p3716 bra 	$L__BB0_3584;
	setp.eq.s32 	%p3717, %r3, 11;
	ld.shared.f32 	%f16525, [_ZZ32flash_attention_v2_causal_kernelILi64ELi64ELi64EEvPKfS1_S1_PfiiiifE8K_shared+13820];
	fma.rn.f32 	%f22474, %f22344, %f16525, %f22474;
	@%p3717 bra 	$L__BB0_3584;
	setp.eq.s32 	%p3718, %r3, 12;
	ld.shared.f32 	%f16526, [_ZZ32flash_attention_v2_causal_kernelILi64ELi64ELi64EEvPKfS1_S1_PfiiiifE8K_shared+13824];
	fma.rn.f32 	%f22474, %f22343, %f16526, %f22474;
	@%p3718 bra 	$L__BB0_3584;
	setp.eq.s32 	%p3719, %r3, 13;
	ld.shared.f32 	%f16527, [_ZZ32flash_attention_v2_causal_kernelILi64ELi64ELi64EEvPKfS1_S1_PfiiiifE8K_shared+13828];
	fma.rn.f32 	%f22474, %f22342, %f16527, %f22474;
	@%p3719 bra 	$L__BB0_3584;
	setp.eq.s32 	%p3720, %r3, 14;
	ld.shared.f32 	%f16528, [_ZZ32flash_attention_v2_causal_kernelILi64ELi64ELi64EEvPKfS1_S1_PfiiiifE8K_shared+13832];
	fma.rn.f32 	%f22474, %f22341, %f16528, %f22474;
	@%p3720 bra 	$L__BB0_3584;
	setp.eq.s32 	%p3721, %r3, 15;
	ld.shared.f32 	%f16529, [_ZZ32flash_attention_v2_causal_kernelILi64ELi64ELi64EEvPKfS1_S1_PfiiiifE8K_shared+13836];
	fma.rn.f32 	%f22474, %f22340, %f16529, %f22474;
	@%p3721 bra 	$L__BB0_3584;
	setp.eq.s32 	%p3722, %r3, 16;
	ld.shared.f32 	%f16530, [_ZZ32flash_attention_v2_causal_kernelILi64ELi64ELi64EEvPKfS1_S1_PfiiiifE8K_shared+13840];
	fma.rn.f32 	%f22474, %f22339, %f16530, %f22474;
	@%p3722 bra 	$L__BB0_3584;
	setp.eq.s32 	%p3723, %r3, 17;
	ld.shared.f32 	%f16531, [_ZZ32flash_attention_v2_causal_kernelILi64ELi64ELi64EEvPKfS1_S1_PfiiiifE8K_shared+13844];
	fma.rn.f32 	%f22474, %f22338, %f16531, %f22474;
	@%p3723 bra 	$L__BB0_3584;
	setp.eq.s32 	%p3724, %r3, 18;
	ld.shared.f32 	%f16532, [_ZZ32flash_attention_v2_causal_kernelILi64ELi64ELi64EEvPKfS1_S1_PfiiiifE8K_shared+13848];
	fma.rn.f32 	%f22474, %f22337, %f16532, %f22474;
	@%p3724 bra 	$L__BB0_3584;
	setp.eq.s32 	%p3725, %r3, 19;
	ld.shared.f32 	%f16533, [_ZZ32flash_attention_v2_causal_kernelILi64ELi64ELi64EEvPKfS1_S1_PfiiiifE8K_shared+13852];
	fma.rn.f32 	%f22474, %f22336, %f16533, %f22474;
	@%p3725 bra 	$L__BB0_3584;
	setp.eq.s32 	%p3726, %r3, 20;
	ld.shared.f32 	%f16534, [_ZZ32flash_attention_v2_causal_kernelILi64ELi64ELi64EEvPKfS1_S1_PfiiiifE8K_shared+13856];
	fma.rn.f32 	%f22474, %f22335, %f16534, %f22474;
	@%p3726 bra 	$L__BB0_3584;
	setp.eq.s32 	%p3727, %r3, 21;
	ld.shared.f32 	%f16535, [_ZZ32flash_attention_v2_causal_kernelILi64ELi64ELi64EEvPKfS1_S1_PfiiiifE8K_shared+13860];
	fma.rn.f32 	%f22474, %f22334, %f16535, %f22474;
	@%p3727 bra 	$L__BB0_3584;
	setp.eq.s32 	%p3728, %r3, 22;
	ld.shared.f32 	%f16536, [_ZZ32flash_attention_v2_causal_kernelILi64ELi64ELi64EEvPKfS1_S1_PfiiiifE8K_shared+13864];
	fma.rn.f32 	%f22474, %f22333, %f16536, %f22474;
	@%p3728 bra 	$L__BB0_3584;
	setp.eq.s32 	%p3729, %r3, 23;
	ld.shared.f32 	%f16537, [_ZZ32flash_attention_v2_causal_kernelILi64ELi64ELi64EEvPKfS1_S1_PfiiiifE8K_shared+13868];
	fma.rn.f32 	%f22474, %f22332, %f16537, %f22474;
	@%p3729 bra 	$L__BB0_3584;
	setp.eq.s32 	%p3730, %r3, 24;
	ld.shared.f32 	%f16538, [_ZZ32flash_attention_v2_causal_kernelILi64ELi64ELi64EEvPKfS1_S1_PfiiiifE8K_shared+13872];
	fma.rn.f32 	%f22474, %f22331, %f16538, %f22474;
	@%p3730 bra 	$L__BB0_3584;
	setp.eq.s32 	%p3731, %r3, 25;
	ld.shared.f32 	%f16539, [_ZZ32flash_attention_v2_causal_kernelILi64ELi64ELi64EEvPKfS1_S1_PfiiiifE8K_shared+13876];
	fma.rn.f32 	%f22474, %f22330, %f16539, %f22474;
	@%p3731 bra 	$L__BB0_3584;
	setp.eq.s32 	%p3732, %r3, 26;
	ld.shared.f32 	%f16540, [_ZZ32flash_attention_v2_causal_kernelILi64ELi64ELi64EEvPKfS1_S1_PfiiiifE8K_shared+13880];
	fma.rn.f32 	%f22474, %f22329, %f16540, %f22474;
	@%p3732 bra 	$L__BB0_3584;
	setp.eq.s32 	%p3733, %r3, 27;
	ld.shared.f32 	%f16541, [_ZZ32flash_attention_v2_causal_kernelILi64ELi64ELi64EEvPKfS1_S1_PfiiiifE8K_shared+13884];
	fma.rn.f32 	%f22474, %f22328, %f16541, %f22474;
	@%p3733 bra 	$L__BB0_3584;
	setp.eq.s32 	%p3734, %r3, 28;
	ld.shared.f32 	%f16542, [_ZZ32flash_attention_v2_causal_kernelILi64ELi64ELi64EEvPKfS1_S1_PfiiiifE8K_shared+13888];
	fma.rn.f32 	%f22474, %f22327, %f16542, %f22474;
	@%p3734 bra 	$L__BB0_3584;
	setp.eq.s32 	%p3735, %r3, 29;
	ld.shared.f32 	%f16543, [_ZZ32flash_attention_v2_causal_kernelILi64ELi64ELi64EEvPKfS1_S1_PfiiiifE8K_shared+13892];
	fma.rn.f32 	%f22474, %f22326, %f16543, %f22474;
	@%p3735 bra 	$L__BB0_3584;
	setp.eq.s32 	%p3736, %r3, 30;
	ld.shared.f32 	%f16544, [_ZZ32flash_attention_v2_causal_kernelILi64ELi64ELi64EEvPKfS1_S1_PfiiiifE8K_shared+13896];
	fma.rn.f32 	%f22474, %f22325, %f16544, %f22474;
	@%p3736 bra 	$L__BB0_3584;
	setp.eq.s32 	%p3737, %r3, 31;
	ld.shared.f32 	%f16545, [_ZZ32flash_attention_v2_causal_kernelILi64ELi64ELi64EEvPKfS1_S1_PfiiiifE8K_shared+13900];
	fma.rn.f32 	%f22474, %f22324, %f16545, %f22474;
	@%p3737 bra 	$L__BB0_3584;
	setp.eq.s32 	%p3738, %r3, 32;
	ld.shared.f32 	%f16546, [_ZZ32flash_attention_v2_causal_kernelILi64ELi64ELi64EEvPKfS1_S1_PfiiiifE8K_shared+13904];
	fma.rn.f32 	%f22474, %f22323, %f16546, %f22474;
	@%p3738 bra 	$L__BB0_3584;
	setp.eq.s32 	%p3739, %r3, 33;
	ld.shared.f32 	%f16547, [_ZZ32flash_attention_v2_causal_kernelILi64ELi64ELi64EEvPKfS1_S1_PfiiiifE8K_shared+13908];
	fma.rn.f32 	%f22474, %f22322, %f16547, %f22474;
	@%p3739 bra 	$L__BB0_3584;
	setp.eq.s32 	%p3740, %r3, 34;
	ld.shared.f32 	%f16548, [_ZZ32flash_attention_v2_causal_kernelILi64ELi64ELi64EEvPKfS1_S1_PfiiiifE8K_shared+13912];
	fma.rn.f32 	%f22474, %f22321, %f16548, %f22474;
	@%p3740 bra 	$L__BB0_3584;
	setp.eq.s32 	%p3741, %r3, 35;
	ld.shared.f32 	%f16549, [_ZZ32flash_attention_v2_causal_kernelILi64ELi64ELi64EEvPKfS1_S1_PfiiiifE8K_shared+13916];
	fma.rn.f32 	%f22474, %f22320, %f16549, %f22474;
	@%p3741 bra 	$L__BB0_3584;
	setp.eq.s32 	%p3742, %r3, 36;
	ld.shared.f32 	%f16550, [_ZZ32flash_attention_v2_causal_kernelILi64ELi64ELi64EEvPKfS1_S1_PfiiiifE8K_shared+13920];
	fma.rn.f32 	%f22474, %f22319, %f16550, %f22474;
	@%p3742 bra 	$L__BB0_3584;
	setp.eq.s32 	%p3743, %r3, 37;
	ld.shared.f32 	%f16551, [_ZZ32flash_attention_v2_causal_kernelILi64ELi64ELi64EEvPKfS1_S1_PfiiiifE8K_shared+13924];
	fma.rn.f32 	%f22474, %f22318, %f16551, %f22474;
	@%p3743 bra 	$L__BB0_3584;
	setp.eq.s32 	%p3744, %r3, 38;
	ld.shared.f32 	%f16552, [_ZZ32flash_attention_v2_causal_kernelILi64ELi64ELi64EEvPKfS1_S1_PfiiiifE8K_shared+13928];
	fma.rn.f32 	%f22474, %f22317, %f16552, %f22474;
	@%p3744 bra 	$L__BB0_3584;
	setp.eq.s32 	%p3745, %r3, 39;
	ld.shared.f32 	%f16553, [_ZZ32flash_attention_v2_causal_kernelILi64ELi64ELi64EEvPKfS1_S1_PfiiiifE8K_shared+13932];
	fma.rn.f32 	%f22474, %f22316, %f16553, %f22474;
	@%p3745 bra 	$L__BB0_3584;
	setp.eq.s32 	%p3746, %r3, 40;
	ld.shared.f32 	%f16554, [_ZZ32flash_attention_v2_causal_kernelILi64ELi64ELi64EEvPKfS1_S1_PfiiiifE8K_shared+13936];
	fma.rn.f32 	%f22474, %f22315, %f16554, %f22474;
	@%p3746 bra 	$L__BB0_3584;
	setp.eq.s32 	%p3747, %r3, 41;
	ld.shared.f32 	%f16555, [_ZZ32flash_attention_v2_causal_kernelILi64ELi64ELi64EEvPKfS1_S1_PfiiiifE8K_shared+13940];
	fma.rn.f32 	%f22474, %f22314, %f16555, %f22474;
	@%p3747 bra 	$L__BB0_3584;
	setp.eq.s32 	%p3748, %r3, 42;
	ld.shared.f32 	%f16556, [_ZZ32flash_attention_v2_causal_kernelILi64ELi64ELi64EEvPKfS1_S1_PfiiiifE8K_shared+13944];
	fma.rn.f32 	%f22474, %f22313, %f16556, %f22474;
	@%p3748 bra 	$L__BB0_3584;
	setp.eq.s32 	%p3749, %r3, 43;
	ld.shared.f32 	%f16557, [_ZZ32flash_attention_v2_causal_kernelILi64ELi64ELi64EEvPKfS1_S1_PfiiiifE8K_shared+13948];
	fma.rn.f32 	%f22474, %f22312, %f16557, %f22474;
	@%p3749 bra 	$L__BB0_3584;
	setp.eq.s32 	%p3750, %r3, 44;
	ld.shared.f32 	%f16558, [_ZZ32flash_attention_v2_causal_kernelILi64ELi64ELi64EEvPKfS1_S1_PfiiiifE8K_shared+13952];
	fma.rn.f32 	%f22474, %f22311, %f16558, %f22474;
	@%p3750 bra 	$L__BB0_3584;
	setp.eq.s32 	%p3751, %r3, 45;
	ld.shared.f32 	%f16559, [_ZZ32flash_attention_v2_causal_kernelILi64ELi64ELi64EEvPKfS1_S1_PfiiiifE8K_shared+13956];
	fma.rn.f32 	%f22474, %f22310, %f16559, %f22474;
	@%p3751 bra 	$L__BB0_3584;
	setp.eq.s32 	%p3752, %r3, 46;
	ld.shared.f32 	%f16560, [_ZZ32flash_attention_v2_causal_kernelILi64ELi64ELi64EEvPKfS1_S1_PfiiiifE8K_shared+13960];
	fma.rn.f32 	%f22474, %f22309, %f16560, %f22474;
	@%p3752 bra 	$L__BB0_3584;
	setp.eq.s32 	%p3753, %r3, 47;
	ld.shared.f32 	%f16561, [_ZZ32flash_attention_v2_causal_kernelILi64ELi64ELi64EEvPKfS1_S1_PfiiiifE8K_shared+13964];
	fma.rn.f32 	%f22474, %f22308, %f16561, %f22474;
	@%p3753 bra 	$L__BB0_3584;
	setp.eq.s32 	%p3754, %r3, 48;
	ld.shared.f32 	%f16562, [_ZZ32flash_attention_v2_causal_kernelILi64ELi64ELi64EEvPKfS1_S1_PfiiiifE8K_shared+13968];
	fma.rn.f32 	%f22474, %f22307, %f16562, %f22474;
	@%p3754 bra 	$L__BB0_3584;
	setp.eq.s32 	%p3755, %r3, 49;
	ld.shared.f32 	%f16563, [_ZZ32flash_attention_v2_causal_kernelILi64ELi64ELi64EEvPKfS1_S1_PfiiiifE8K_shared+13972];
	fma.rn.f32 	%f22474, %f22306, %f16563, %f22474;
	@%p3755 bra 	$L__BB0_3584;
	setp.eq.s32 	%p3756, %r3, 50;
	ld.shared.f32 	%f16564, [_ZZ32flash_attention_v2_causal_kernelILi64ELi64ELi64EEvPKfS1_S1_PfiiiifE8K_shared+13976];
	fma.rn.f32 	%f22474, %f22305, %f16564, %f22474;
	@%p3756 bra 	$L__BB0_3584;
	setp.eq.s32 	%p3757, %r3, 51;
	ld.shared.f32 	%f16565, [_ZZ32flash_attention_v2_causal_kernelILi64ELi64ELi64EEvPKfS1_S1_PfiiiifE8K_shared+13980];
	fma.rn.f32 	%f22474, %f22304, %f16565, %f22474;
	@%p3757 bra 	$L__BB0_3584;
	setp.eq.s32 	%p3758, %r3, 52;
	ld.shared.f32 	%f16566, [_ZZ32flash_attention_v2_causal_kernelILi64ELi64ELi64EEvPKfS1_S1_PfiiiifE8K_shared+13984];
	fma.rn.f32 	%f22474, %f22303, %f16566, %f22474;
	@%p3758 bra 	$L__BB0_3584;
	setp.eq.s32 	%p3759, %r3, 53;
	ld.shared.f32 	%f16567, [_ZZ32flash_attention_v2_causal_kernelILi64ELi64ELi64EEvPKfS1_S1_PfiiiifE8K_shared+13988];
	fma.rn.f32 	%f22474, %f22302, %f16567, %f22474;
	@%p3759 bra 	$L__BB0_3584;
	setp.eq.s32 	%p3760, %r3, 54;
	ld.shared.f32 	%f16568, [_ZZ32flash_attention_v2_causal_kernelILi64ELi64ELi64EEvPKfS1_S1_PfiiiifE8K_shared+13992];
	fma.rn.f32 	%f22474, %f22301, %f16568, %f22474;
	@%p3760 bra 	$L__BB0_3584;
	setp.eq.s32 	%p3761, %r3, 55;
	ld.shared.f32 	%f16569, [_ZZ32flash_attention_v2_causal_kernelILi64ELi64ELi64EEvPKfS1_S1_PfiiiifE8K_shared+13996];
	fma.rn.f32 	%f22474, %f22300, %f16569, %f22474;
	@%p3761 bra 	$L__BB0_3584;
	setp.eq.s32 	%p3762, %r3, 56;
	ld.shared.f32 	%f16570, [_ZZ32flash_attention_v2_causal_kernelILi64ELi64ELi64EEvPKfS1_S1_PfiiiifE8K_shared+14000];
	fma.rn.f32 	%f22474, %f22299, %f16570, %f22474;
	@%p3762 bra 	$L__BB0_3584;
	setp.eq.s32 	%p3763, %r3, 57;
	ld.shared.f32 	%f16571, [_ZZ32flash_attention_v2_causal_kernelILi64ELi64ELi64EEvPKfS1_S1_PfiiiifE8K_shared+14004];
	fma.rn.f32 	%f22474, %f22298, %f16571, %f22474;
	@%p3763 bra 	$L__BB0_3584;
	setp.eq.s32 	%p3764, %r3, 58;
	ld.shared.f32 	%f16572, [_ZZ32flash_attention_v2_causal_kernelILi64ELi64ELi64EEvPKfS1_S1_PfiiiifE8K_shared+14008];
	fma.rn.f32 	%f22474, %f22297, %f16572, %f22474;
	@%p3764 bra 	$L__BB0_3584;
	setp.eq.s32 	%p3765, %r3, 59;
	ld.shared.f32 	%f16573, [_ZZ32flash_attention_v2_causal_kernelILi64ELi64ELi64EEvPKfS1_S1_PfiiiifE8K_shared+14012];
	fma.rn.f32 	%f22474, %f22296, %f16573, %f22474;
	@%p3765 bra 	$L__BB0_3584;
	setp.eq.s32 	%p3766, %r3, 60;
	ld.shared.f32 	%f16574, [_ZZ32flash_attention_v2_causal_kernelILi64ELi64ELi64EEvPKfS1_S1_PfiiiifE8K_shared+14016];
	fma.rn.f32 	%f22474, %f22295, %f16574, %f22474;
	@%p3766 bra 	$L__BB0_3584;
	setp.eq.s32 	%p3767, %r3, 61;
	ld.shared.f32 	%f16575, [_ZZ32flash_attention_v2_causal_kernelILi64ELi64ELi64EEvPKfS1_S1_PfiiiifE8K_shared+14020];
	fma.rn.f32 	%f22474, %f22294, %f16575, %f22474;
	@%p3767 bra 	$L__BB0_3584;
	setp.eq.s32 	%p3768, %r3, 62;
	ld.shared.f32 	%f16576, [_ZZ32flash_attention_v2_causal_kernelILi64ELi64ELi64EEvPKfS1_S1_PfiiiifE8K_shared+14024];
	fma.rn.f32 	%f22474, %f22293, %f16576, %f22474;
	@%p3768 bra 	$L__BB0_3584;
	setp.eq.s32 	%p3769, %r3, 63;
	ld.shared.f32 	%f16577, [_ZZ32flash_attention_v2_causal_kernelILi64ELi64ELi64EEvPKfS1_S1_PfiiiifE8K_shared+14028];
	fma.rn.f32 	%f22474, %f22292, %f16577, %f22474;
	@%p3769 bra 	$L__BB0_3584;
	ld.shared.f32 	%f16578, [_ZZ32flash_attention_v2_causal_kernelILi64ELi64ELi64EEvPKfS1_S1_PfiiiifE8K_shared+14032];
	fma.rn.f32 	%f22474, %f22291, %f16578, %f22474;
$L__BB0_3584:
	ld.param.u32 	%r1372, [_Z32flash_attention_v2_causal_kernelILi64ELi64ELi64EEvPKfS1_S1_Pfiiiif_param_6];
	shl.b32 	%r558, %r1581, 6;
	or.b32  	%r559, %r558, 54;
	setp.ge.s32 	%p3770, %r559, %r1372;
	mov.u32 	%r560, %ctaid.x;
	shl.b32 	%r561, %r560, 6;
	mov.u32 	%r562, %tid.x;
	and.b32  	%r563, %r562, 63;
	or.b32  	%r564, %r561, %r563;
	setp.gt.u32 	%p3771, %r559, %r564;
	mov.f32 	%f22475, 0fFF7FFFFF;
	or.pred  	%p3772, %p3770, %p3771;
	@%p3772 bra 	$L__BB0_3649;
	ld.param.u32 	%r1504, [_Z32flash_attention_v2_causal_kernelILi64ELi64ELi64EEvPKfS1_S1_Pfiiiif_param_7];
	setp.eq.s32 	%p3773, %r1504, 1;
	ld.shared.f32 	%f16580, [_ZZ32flash_attention_v2_causal_kernelILi64ELi64ELi64EEvPKfS1_S1_PfiiiifE8K_shared+14040];
	fma.rn.f32 	%f22475, %f22354, %f16580, 0f00000000;
	@%p3773 bra 	$L__BB0_3649;
	setp.eq.s32 	%p3774, %r3, 2;
	ld.shared.f32 	%f16581, [_ZZ32flash_attention_v2_causal_kernelILi64ELi64ELi64EEvPKfS1_S1_PfiiiifE8K_shared+14044];
	fma.rn.f32 	%f22475, %f22353, %f16581, %f22475;
	@%p3774 bra 	$L__BB0_3649;
	setp.eq.s32 	%p3775, %r3, 3;
	ld.shared.f32 	%f16582, [_ZZ32flash_attention_v2_causal_kernelILi64ELi64ELi64EEvPKfS1_S1_PfiiiifE8K_shared+14048];
	fma.rn.f32 	%f22475, %f22352, %f16582, %f22475;
	@%p3775 bra 	$L__BB0_3649;
	setp.eq.s32 	%p3776, %r3, 4;
	ld.shared.f32 	%f16583, [_ZZ32flash_attention_v2_causal_kernelILi64ELi64ELi64EEvPKfS1_S1_PfiiiifE8K_shared+14052];
	fma.rn.f32 	%f22475, %f22351, %f16583, %f22475;
	@%p3776 bra 	$L__BB0_3649;
	setp.eq.s32 	%p3777, %r3, 5;
	ld.shared.f32 	%f16584, [_ZZ32flash_attention_v2_causal_kernelILi64ELi64ELi64EEvPKfS1_S1_PfiiiifE8K_shared+14056];
	fma.rn.f32 	%f22475, %f22350, %f16584, %f22475;
	@%p3777 bra 	$L__BB0_3649;
	setp.eq.s32 	%p3778, %r3, 6;
	ld.shared.f32 	%f16585, [_ZZ32flash_attention_v2_causal_kernelILi64ELi64ELi64EEvPKfS1_S1_PfiiiifE8K_shared+14060];
	fma.rn.f32 	%f22475, %f22349, %f16585, %f22475;
	@%p3778 bra 	$L__BB0_3649;
	setp.eq.s32 	%p3779, %r3, 7;
	ld.shared.f32 	%f16586, [_ZZ32flash_attention_v2_causal_kernelILi64ELi64ELi64EEvPKfS1_S1_PfiiiifE8K_shared+14064];
	fma.rn.f32 	%f22475, %f22348, %f16586, %f22475;
	@%p3779 bra 	$L__BB0_3649;
	setp.eq.s32 	%p3780, %r3, 8;
	ld.shared.f32 	%f16587, [_ZZ32flash_attention_v2_causal_kernelILi64ELi64ELi64EEvPKfS1_S1_PfiiiifE8K_shared+14068];
	fma.rn.f32 	%f22475, %f22347, %f16587, %f22475;
	@%p3780 bra 	$L__BB0_3649;
	setp.eq.s32 	%p3781, %r3, 9;
	ld.shared.f32 	%f16588, [_ZZ32flash_attention_v2_causal_kernelILi64ELi64ELi64EEvPKfS1_S1_PfiiiifE8K_shared+14072];
	fma.rn.f32 	%f22475, %f22346, %f16588, %f22475;
	@%p3781 bra 	$L__BB0_3649;
	setp.eq.s32 	%p3782, %r3, 10;
	ld.shared.f32 	%f16589, [_ZZ32flash_attention_v2_causal_kernelILi64ELi64ELi64EEvPKfS1_S1_PfiiiifE8K_shared+14076];
	fma.rn.f32 	%f22475, %f22345, %f16589, %f22475;
	@%p3782 bra 	$L__BB0_3649;
	setp.eq.s32 	%p3783, %r3, 11;
	ld.shared.f32 	%f16590, [_ZZ32flash_attention_v2_causal_kernelILi64ELi64ELi64EEvPKfS1_S1_PfiiiifE8K_shared+14080];
	fma.rn.f32 	%f22475, %f22344, %f16590, %f22475;
	@%p3783 bra 	$L__BB0_3649;
	setp.eq.s32 	%p3784, %r3, 12;
	ld.shared.f32 	%f16591, [_ZZ32flash_attention_v2_causal_kernelILi64ELi64ELi64EEvPKfS1_S1_PfiiiifE8K_shared+14084];
	fma.rn.f32 	%f22475, %f22343, %f16591, %f22475;
	@%p3784 bra 	$L__BB0_3649;
	setp.eq.s32 	%p3785, %r3, 13;
	ld.shared.f32 	%f16592, [_ZZ32flash_attention_v2_causal_kernelILi64ELi64ELi64EEvPKfS1_S1_PfiiiifE8K_shared+14088];
	fma.rn.f32 	%f22475, %f22342, %f16592, %f22475;
	@%p3785 bra 	$L__BB0_3649;
	setp.eq.s32 	%p3786, %r3, 14;
	ld.shared.f32 	%f16593, [_ZZ32flash_attention_v2_causal_kernelILi64ELi64ELi64EEvPKfS1_S1_PfiiiifE8K_shared+14092];
	fma.rn.f32 	%f22475, %f22341, %f16593, %f22475;
	@%p3786 bra 	$L__BB0_3649;
	setp.eq.s32 	%p3787, %r3, 15;
	ld.shared.f32 	%f16594, [_ZZ32flash_attention_v2_causal_kernelILi64ELi64ELi64EEvPKfS1_S1_PfiiiifE8K_shared+14096];
	fma.rn.f32 	%f22475, %f22340, %f16594, %f22475;
	@%p3787 bra 	$L__BB0_3649;
	setp.eq.s32 	%p3788, %r3, 16;
	ld.shared.f32 	%f16595, [_ZZ32flash_attention_v2_causal_kernelILi64ELi64ELi64EEvPKfS1_S1_PfiiiifE8K_shared+14100];
	fma.rn.f32 	%f22475, %f22339, %f16595, %f22475;
	@%p3788 bra 	$L__BB0_3649;
	setp.eq.s32 	%p3789, %r3, 17;
	ld.shared.f32 	%f16596, [_ZZ32flash_attention_v2_causal_kernelILi64ELi64ELi64EEvPKfS1_S1_PfiiiifE8K_shared+14104];
	fma.rn.f32 	%f22475, %f22338, %f16596, %f22475;
	@%p3789 bra 	$L__BB0_3649;
	setp.eq.s32 	%p3790, %r3, 18;
	ld.shared.f32 	%f16597, [_ZZ32flash_attention_v2_causal_kernelILi64ELi64ELi64EEvPKfS1_S1_PfiiiifE8K_shared+14108];
	fma.rn.f32 	%f22475, %f22337, %f16597, %f22475;
	@%p3790 bra 	$L__BB0_3649;
	setp.eq.s32 	%p3791, %r3, 19;
	ld.shared.f32 	%f16598, [_ZZ32flash_attention_v2_causal_kernelILi64ELi64ELi64EEvPKfS1_S1_PfiiiifE8K_shared+14112];
	fma.rn.f32 	%f22475, %f22336, %f16598, %f22475;
	@%p3791 bra 	$L__BB0_3649;
	setp.eq.s32 	%p3792, %r3, 20;
	ld.shared.f32 	%f16599, [_ZZ32flash_attention_v2_causal_kernelILi64ELi64ELi64EEvPKfS1_S1_PfiiiifE8K_shared+14116];
	fma.rn.f32 	%f22475, %f22335, %f16599, %f22475;
	@%p3792 bra 	$L__BB0_3649;
	setp.eq.s32 	%p3793, %r3, 21;
	ld.shared.f32 	%f16600, [_ZZ32flash_attention_v2_causal_kernelILi64ELi64ELi64EEvPKfS1_S1_PfiiiifE8K_shared+14120];
	fma.rn.f32 	%f22475, %f22334, %f16600, %f22475;
	@%p3793 bra 	$L__BB0_3649;
	setp.eq.s32 	%p3794, %r3, 22;
	ld.shared.f32 	%f16601, [_ZZ32flash_attention_v2_causal_kernelILi64ELi64ELi64EEvPKfS1_S1_PfiiiifE8K_shared+14124];
	fma.rn.f32 	%f22475, %f22333, %f16601, %f22475;
	@%p3794 bra 	$L__BB0_3649;
	setp.eq.s32 	%p3795, %r3, 23;
	ld.shared.f32 	%f16602, [_ZZ32flash_attention_v2_causal_kernelILi64ELi64ELi64EEvPKfS1_S1_PfiiiifE8K_shared+14128];
	fma.rn.f32 	%f22475, %f22332, %f16602, %f22475;
	@%p3795 bra 	$L__BB0_3649;
	setp.eq.s32 	%p3796, %r3, 24;
	ld.shared.f32 	%f16603, [_ZZ32flash_attention_v2_causal_kernelILi64ELi64ELi64EEvPKfS1_S1_PfiiiifE8K_shared+14132];
	fma.rn.f32 	%f22475, %f22331, %f16603, %f22475;
	@%p3796 bra 	$L__BB0_3649;
	setp.eq.s32 	%p3797, %r3, 25;
	ld.shared.f32 	%f16604, [_ZZ32flash_attention_v2_causal_kernelILi64ELi64ELi64EEvPKfS1_S1_PfiiiifE8K_shared+14136];
	fma.rn.f32 	%f22475, %f22330, %f16604, %f22475;
	@%p3797 bra 	$L__BB0_3649;
	setp.eq.s32 	%p3798, %r3, 26;
	ld.shared.f32 	%f16605, [_ZZ32flash_attention_v2_causal_kernelILi64ELi64ELi64EEvPKfS1_S1_PfiiiifE8K_shared+14140];
	fma.rn.f32 	%f22475, %f22329, %f16605, %f22475;
	@%p3798 bra 	$L__BB0_3649;
	setp.eq.s32 	%p3799, %r3, 27;
	ld.shared.f32 	%f16606, [_ZZ32flash_attention_v2_causal_kernelILi64ELi64ELi64EEvPKfS1_S1_PfiiiifE8K_shared+14144];
	fma.rn.f32 	%f22475, %f22328, %f16606, %f22475;
	@%p3799 bra 	$L__BB0_3649;
	setp.eq.s32 	%p3800, %r3, 28;
	ld.shared.f32 	%f16607, [_ZZ32flash_attention_v2_causal_kernelILi64ELi64ELi64EEvPKfS1_S1_PfiiiifE8K_shared+14148];
	fma.rn.f32 	%f22475, %f22327, %f16607, %f22475;
	@%p3800 bra 	$L__BB0_3649;
	setp.eq.s32 	%p3801, %r3, 29;
	ld.shared.f32 	%f16608, [_ZZ32flash_attention_v2_causal_kernelILi64ELi64ELi64EEvPKfS1_S1_PfiiiifE8K_shared+14152];
	fma.rn.f32 	%f22475, %f22326, %f16608, %f22475;
	@%p3801 bra 	$L__BB0_3649;
	setp.eq.s32 	%p3802, %r3, 30;
	ld.shared.f32 	%f16609, [_ZZ32flash_attention_v2_causal_kernelILi64ELi64ELi64EEvPKfS1_S1_PfiiiifE8K_shared+14156];
	fma.rn.f32 	%f22475, %f22325, %f16609, %f22475;
	@%p3802 bra 	$L__BB0_3649;
	setp.eq.s32 	%p3803, %r3, 31;
	ld.shared.f32 	%f16610, [_ZZ32flash_attention_v2_causal_kernelILi64ELi64ELi64EEvPKfS1_S1_PfiiiifE8K_shared+14160];
	fma.rn.f32 	%f22475, %f22324, %f16610, %f22475;
	@%p3803 bra 	$L__BB0_3649;
	setp.eq.s32 	%p3804, %r3, 32;
	ld.shared.f32 	%f16611, [_ZZ32flash_attention_v2_causal_kernelILi64ELi64ELi64EEvPKfS1_S1_PfiiiifE8K_shared+14164];
	fma.rn.f32 	%f22475, %f22323, %f16611, %f22475;
	@%p3804 bra 	$L__BB0_3649;
	setp.eq.s32 	%p3805, %r3, 33;
	ld.shared.f32 	%f16612, [_ZZ32flash_attention_v2_causal_kernelILi64ELi64ELi64EEvPKfS1_S1_PfiiiifE8K_shared+14168];
	fma.rn.f32 	%f22475, %f22322, %f16612, %f22475;
	@%p3805 bra 	$L__BB0_3649;
	setp.eq.s32 	%p3806, %r3, 34;
	ld.shared.f32 	%f16613, [_ZZ32flash_attention_v2_causal_kernelILi64ELi64ELi64EEvPKfS1_S1_PfiiiifE8K_shared+14172];
	fma.rn.f32 	%f22475, %f22321, %f16613, %f22475;
	@%p3806 bra 	$L__BB0_3649;
	setp.eq.s32 	%p3807, %r3, 35;
	ld.shared.f32 	%f16614, [_ZZ32flash_attention_v2_causal_kernelILi64ELi64ELi64EEvPKfS1_S1_PfiiiifE8K_shared+14176];
	fma.rn.f32 	%f22475, %f22320, %f16614, %f22475;
	@%p3807 bra 	$L__BB0_3649;
	setp.eq.s32 	%p3808, %r3, 36;
	ld.shared.f32 	%f16615, [_ZZ32flash_attention_v2_causal_kernelILi64ELi64ELi64EEvPKfS1_S1_PfiiiifE8K_shared+14180];
	fma.rn.f32 	%f22475, %f22319, %f16615, %f22475;
	@%p3808 bra 	$L__BB0_3649;
	setp.eq.s32 	%p3809, %r3, 37;
	ld.shared.f32 	%f16616, [_ZZ32flash_attention_v2_causal_kernelILi64ELi64ELi64EEvPKfS1_S1_PfiiiifE8K_shared+14184];
	fma.rn.f32 	%f22475, %f22318, %f16616, %f22475;
	@%p3809 bra 	$L__BB0_3649;
	setp.eq.s32 	%p3810, %r3, 38;
	ld.shared.f32 	%f16617, [_ZZ32flash_attention_v2_causal_kernelILi64ELi64ELi64EEvPKfS1_S1_PfiiiifE8K_shared+14188];
	fma.rn.f32 	%f22475, %f22317, %f16617, %f22475;
	@%p3810 bra 	$L__BB0_3649;
	setp.eq.s32 	%p3811, %r3, 39;
	ld.shared.f32 	%f16618, [_ZZ32flash_attention_v2_causal_kernelILi64ELi64ELi64EEvPKfS1_S1_PfiiiifE8K_shared+14192];
	fma.rn.f32 	%f22475, %f22316, %f16618, %f22475;
	@%p3811 bra 	$L__BB0_3649;
	setp.eq.s32 	%p3812, %r3, 40;
	ld.shared.f32 	%f16619, [_ZZ32flash_attention_v2_causal_kernelILi64ELi64ELi64EEvPKfS1_S1_PfiiiifE8K_shared+14196];
	fma.rn.f32 	%f22475, %f22315, %f16619, %f22475;
	@%p3812 bra 	$L__BB0_3649;
	setp.eq.s32 	%p3813, %r3, 41;
	ld.shared.f32 	%f16620, [_ZZ32flash_attention_v2_causal_kernelILi64ELi64ELi64EEvPKfS1_S1_PfiiiifE8K_shared+14200];
	fma.rn.f32 	%f22475, %f22314, %f16620, %f22475;
	@%p3813 bra 	$L__BB0_3649;
	setp.eq.s32 	%p3814, %r3, 42;
	ld.shared.f32 	%f16621, [_ZZ32flash_attention_v2_causal_kernelILi64ELi64ELi64EEvPKfS1_S1_PfiiiifE8K_shared+14204];
	fma.rn.f32 	%f22475, %f22313, %f16621, %f22475;
	@%p3814 bra 	$L__BB0_3649;
	setp.eq.s32 	%p3815, %r3, 43;
	ld.shared.f32 	%f16622, [_ZZ32flash_attention_v2_causal_kernelILi64ELi64ELi64EEvPKfS1_S1_PfiiiifE8K_shared+14208];
	fma.rn.f32 	%f22475, %f22312, %f16622, %f22475;
	@%p3815 bra 	$L__BB0_3649;
	setp.eq.s32 	%p3816, %r3, 44;
	ld.shared.f32 	%f16623, [_ZZ32flash_attention_v2_causal_kernelILi64ELi64ELi64EEvPKfS1_S1_PfiiiifE8K_shared+14212];
	fma.rn.f32 	%f22475, %f22311, %f16623, %f22475;
	@%p3816 bra 	$L__BB0_3649;
	setp.eq.s32 	%p3817, %r3, 45;
	ld.shared.f32 	%f16624, [_ZZ32flash_attention_v2_causal_kernelILi64ELi64ELi64EEvPKfS1_S1_PfiiiifE8K_shared+14216];
	fma.rn.f32 	%f22475, %f22310, %f16624, %f22475;
	@%p3817 bra 	$L__BB0_3649;
	setp.eq.s32 	%p3818, %r3, 46;
	ld.shared.f32 	%f16625, [_ZZ32flash_attention_v2_causal_kernelILi64ELi64ELi64EEvPKfS1_S1_PfiiiifE8K_shared+14220];
	fma.rn.f32 	%f22475, %f22309, %f16625, %f22475;
	@%p3818 bra 	$L__BB0_3649;
	setp.eq.s32 	%p3819, %r3, 47;
	ld.shared.f32 	%f16626, [_ZZ32flash_attention_v2_causal_kernelILi64ELi64ELi64EEvPKfS1_S1_PfiiiifE8K_shared+14224];
	fma.rn.f32 	%f22475, %f22308, %f16626, %f22475;
	@%p3819 bra 	$L__BB0_3649;
	setp.eq.s32 	%p3820, %r3, 48;
	ld.shared.f32 	%f16627, [_ZZ32flash_attention_v2_causal_kernelILi64ELi64ELi64EEvPKfS1_S1_PfiiiifE8K_shared+14228];
	fma.rn.f32 	%f22475, %f22307, %f16627, %f22475;
	@%p3820 bra 	$L__BB0_3649;
	setp.eq.s32 	%p3821, %r3, 49;
	ld.shared.f32 	%f16628, [_ZZ32flash_attention_v2_causal_kernelILi64ELi64ELi64EEvPKfS1_S1_PfiiiifE8K_shared+14232];
	fma.rn.f32 	%f22475, %f22306, %f16628, %f22475;
	@%p3821 bra 	$L__BB0_3649;
	setp.eq.s32 	%p3822, %r3, 50;
	ld.shared.f32 	%f16629, [_ZZ32flash_attention_v2_causal_kernelILi64ELi64ELi64EEvPKfS1_S1_PfiiiifE8K_shared+14236];
	fma.rn.f32 	%f22475, %f22305, %f16629, %f22475;
	@%p3822 bra 	$L__BB0_3649;
	setp.eq.s32 	%p3823, %r3, 51;
	ld.shared.f32 	%f16630, [_ZZ32flash_attention_v2_causal_kernelILi64ELi64ELi64EEvPKfS1_S1_PfiiiifE8K_shared+14240];
	fma.rn.f32 	%f22475, %f22304, %f16630, %f22475;
	@%p3823 bra 	$L__BB0_3649;
	setp.eq.s32 	%p3824, %r3, 52;
	ld.shared.f32 	%f16631, [_ZZ32flash_attention_v2_causal_kernelILi64ELi64ELi64EEvPKfS1_S1_PfiiiifE8K_shared+14244];
	fma.rn.f32 	%f22475, %f22303, %f16631, %f22475;
	@%p3824 bra 	$L__BB0_3649;
	setp.eq.s32 	%p3825, %r3, 53;
	ld.shared.f32 	%f16632, [_ZZ32flash_attention_v2_causal_kernelILi64ELi64ELi64EEvPKfS1_S1_PfiiiifE8K_shared+14248];
	fma.rn.f32 	%f22475, %f22302, %f16632, %f22475;
	@%p3825 bra 	$L__BB0_3649;
	setp.eq.s32 	%p3826, %r3, 54;
	ld.shared.f32 	%f16633, [_ZZ32flash_attention_v2_causal_kernelILi64ELi64ELi64EEvPKfS1_S1_PfiiiifE8K_shared+14252];
	fma.rn.f32 	%f22475, %f22301, %f16633, %f22475;
	@%p3826 bra 	$L__BB0_3649;
	setp.eq.s32 	%p3827, %r3, 55;
	ld.shared.f32 	%f16634, [_ZZ32flash_attention_v2_causal_kernelILi64ELi64ELi64EEvPKfS1_S1_PfiiiifE8K_shared+14256];
	fma.rn.f32 	%f22475, %f22300, %f16634, %f22475;
	@%p3827 bra 	$L__BB0_3649;
	setp.eq.s32 	%p3828, %r3, 56;
	ld.shared.f32 	%f16635, [_ZZ32flash_attention_v2_causal_kernelILi64ELi64ELi64EEvPKfS1_S1_PfiiiifE8K_shared+14260];
	fma.rn.f32 	%f22475, %f22299, %f16635, %f22475;
	@%p3828 bra 	$L__BB0_3649;
	setp.eq.s32 	%p3829, %r3, 57;
	ld.shared.f32 	%f16636, [_ZZ32flash_attention_v2_causal_kernelILi64ELi64ELi64EEvPKfS1_S1_PfiiiifE8K_shared+14264];
	fma.rn.f32 	%f22475, %f22298, %f16636, %f22475;
	@%p3829 bra 	$L__BB0_3649;
	setp.eq.s32 	%p3830, %r3, 58;
	ld.shared.f32 	%f16637, [_ZZ32flash_attention_v2_causal_kernelILi64ELi64ELi64EEvPKfS1_S1_PfiiiifE8K_shared+14268];
	fma.rn.f32 	%f22475, %f22297, %f16637, %f22475;
	@%p3830 bra 	$L__BB0_3649;
	setp.eq.s32 	%p3831, %r3, 59;
	ld.shared.f32 	%f16638, [_ZZ32flash_attention_v2_causal_kernelILi64ELi64ELi64EEvPKfS1_S1_PfiiiifE8K_shared+14272];
	fma.rn.f32 	%f22475, %f22296, %f16638, %f22475;
	@%p3831 bra 	$L__BB0_3649;
	setp.eq.s32 	%p3832, %r3, 60;
	ld.shared.f32 	%f16639, [_ZZ32flash_attention_v2_causal_kernelILi64ELi64ELi64EEvPKfS1_S1_PfiiiifE8K_shared+14276];
	fma.rn.f32 	%f22475, %f22295, %f16639, %f22475;
	@%p3832 bra 	$L__BB0_3649;
	setp.eq.s32 	%p3833, %r3, 61;
	ld.shared.f32 	%f16640, [_ZZ32flash_attention_v2_causal_kernelILi64ELi64ELi64EEvPKfS1_S1_PfiiiifE8K_shared+14280];
	fma.rn.f32 	%f22475, %f22294, %f16640, %f22475;
	@%p3833 bra 	$L__BB0_3649;
	setp.eq.s32 	%p3834, %r3, 62;
	ld.shared.f32 	%f16641, [_ZZ32flash_attention_v2_causal_kernelILi64ELi64ELi64EEvPKfS1_S1_PfiiiifE8K_shared+14284];
	fma.rn.f32 	%f22475, %f22293, %f16641, %f22475;
	@%p3834 bra 	$L__BB0_3649;
	setp.eq.s32 	%p3835, %r3, 63;
	ld.shared.f32 	%f16642, [_ZZ32flash_attention_v2_causal_kernelILi64ELi64ELi64EEvPKfS1_S1_PfiiiifE8K_shared+14288];
	fma.rn.f32 	%f22475, %f22292, %f16642, %f22475;
	@%p3835 bra 	$L__BB0_3649;
	ld.shared.f32 	%f16643, [_ZZ32flash_attention_v2_causal_kernelILi64ELi64ELi64EEvPKfS1_S1_PfiiiifE8K_shared+14292];
	fma.rn.f32 	%f22475, %f22291, %f16643, %f22475;
$L__BB0_3649:
	ld.param.u32 	%r1373, [_Z32flash_attention_v2_causal_kernelILi64ELi64ELi64EEvPKfS1_S1_Pfiiiif_param_6];
	shl.b32 	%r566, %r1581, 6;
	or.b32  	%r567, %r566, 55;
	setp.ge.s32 	%p3836, %r567, %r1373;
	mov.u32 	%r568, %ctaid.x;
	shl.b32 	%r569, %r568, 6;
	mov.u32 	%r570, %tid.x;
	and.b32  	%r571, %r570, 63;
	or.b32  	%r572, %r569, %r571;
	setp.gt.u32 	%p3837, %r567, %r572;
	mov.f32 	%f22476, 0fFF7FFFFF;
	or.pred  	%p3838, %p3836, %p3837;
	@%p3838 bra 	$L__BB0_3714;
	ld.param.u32 	%r1505, [_Z32flash_attention_v2_causal_kernelILi64ELi64ELi64EEvPKfS1_S1_Pfiiiif_param_7];
	setp.eq.s32 	%p3839, %r1505, 1;
	ld.shared.f32 	%f16645, [_ZZ32flash_attention_v2_causal_kernelILi64ELi64ELi64EEvPKfS1_S1_PfiiiifE8K_shared+14300];
	fma.rn.f32 	%f22476, %f22354, %f16645, 0f00000000;
	@%p3839 bra 	$L__BB0_3714;
	setp.eq.s32 	%p3840, %r3, 2;
	ld.shared.f32 	%f16646, [_ZZ32flash_attention_v2_causal_kernelILi64ELi64ELi64EEvPKfS1_S1_PfiiiifE8K_shared+14304];
	fma.rn.f32 	%f22476, %f22353, %f16646, %f22476;
	@%p3840 bra 	$L__BB0_3714;
	setp.eq.s32 	%p3841, %r3, 3;
	ld.shared.f32 	%f16647, [_ZZ32flash_attention_v2_causal_kernelILi64ELi64ELi64EEvPKfS1_S1_PfiiiifE8K_shared+14308];
	fma.rn.f32 	%f22476, %f22352, %f16647, %f22476;
	@%p3841 bra 	$L__BB0_3714;
	setp.eq.s32 	%p3842, %r3, 4;
	ld.shared.f32 	%f16648, [_ZZ32flash_attention_v2_causal_kernelILi64ELi64ELi64EEvPKfS1_S1_PfiiiifE8K_shared+14312];
	fma.rn.f32 	%f22476, %f22351, %f16648, %f22476;
	@%p3842 bra 	$L__BB0_3714;
	setp.eq.s32 	%p3843, %r3, 5;
	ld.shared.f32 	%f16649, [_ZZ32flash_attention_v2_causal_kernelILi64ELi64ELi64EEvPKfS1_S1_PfiiiifE8K_shared+14316];
	fma.rn.f32 	%f22476, %f22350, %f16649, %f22476;
	@%p3843 bra 	$L__BB0_3714;
	setp.eq.s32 	%p3844, %r3, 6;
	ld.shared.f32 	%f16650, [_ZZ32flash_attention_v2_causal_kernelILi64ELi64ELi64EEvPKfS1_S1_PfiiiifE8K_shared+14320];
	fma.rn.f32 	%f22476, %f22349, %f16650, %f22476;
	@%p3844 bra 	$L__BB0_3714;
	setp.eq.s32 	%p3845, %r3, 7;
	ld.shared.f32 	%f16651, [_ZZ32flash_attention_v2_causal_kernelILi64ELi64ELi64EEvPKfS1_S1_PfiiiifE8K_shared+14324];
	fma.rn.f32 	%f22476, %f22348, %f16651, %f22476;
	@%p3845 bra 	$L__BB0_3714;
	setp.eq.s32 	%p3846, %r3, 8;
	ld.shared.f32 	%f16652, [_ZZ32flash_attention_v2_causal_kernelILi64ELi64ELi64EEvPKfS1_S1_PfiiiifE8K_shared+14328];
	fma.rn.f32 	%f22476, %f22347, %f16652, %f22476;
	@%p3846 bra 	$L__BB0_3714;
	setp.eq.s32 	%p3847, %r3, 9;
	ld.shared.f32 	%f16653, [_ZZ32flash_attention_v2_causal_kernelILi64ELi64ELi64EEvPKfS1_S1_PfiiiifE8K_shared+14332];
	fma.rn.f32 	%f22476, %f22346, %f16653, %f22476;
	@%p3847 bra 	$L__BB0_3714;
	setp.eq.s32 	%p3848, %r3, 10;
	ld.shared.f32 	%f16654, [_ZZ32flash_attention_v2_causal_kernelILi64ELi64ELi64EEvPKfS1_S1_PfiiiifE8K_shared+14336];
	fma.rn.f32 	%f22476, %f22345, %f16654, %f22476;
	@%p3848 bra 	$L__BB0_3714;
	setp.eq.s32 	%p3849, %r3, 11;
	ld.shared.f32 	%f16655, [_ZZ32flash_attention_v2_causal_kernelILi64ELi64ELi64EEvPKfS1_S1_PfiiiifE8K_shared+14340];
	fma.rn.f32 	%f22476, %f22344, %f16655, %f22476;
	@%p3849 bra 	$L__BB0_3714;
	setp.eq.s32 	%p3850, %r3, 12;
	ld.shared.f32 	%f16656, [_ZZ32flash_attention_v2_causal_kernelILi64ELi64ELi64EEvPKfS1_S1_PfiiiifE8K_shared+14344];
	fma.rn.f32 	%f22476, %f22343, %f16656, %f22476;
	@%p3850 bra 	$L__BB0_3714;
	setp.eq.s32 	%p3851, %r3, 13;
	ld.shared.f32 	%f16657, [_ZZ32flash_attention_v2_causal_kernelILi64ELi64ELi64EEvPKfS1_S1_PfiiiifE8K_shared+14348];
	fma.rn.f32 	%f22476, %f22342, %f16657, %f22476;
	@%p3851 bra 	$L__BB0_3714;
	setp.eq.s32 	%p3852, %r3, 14;
	ld.shared.f32 	%f16658, [_ZZ32flash_attention_v2_causal_kernelILi64ELi64ELi64EEvPKfS1_S1_PfiiiifE8K_shared+14352];
	fma.rn.f32 	%f22476, %f22341, %f16658, %f22476;
	@%p3852 bra 	$L__BB0_3714;
	setp.eq.s32 	%p3853, %r3, 15;
	ld.shared.f32 	%f16659, [_ZZ32flash_attention_v2_causal_kernelILi64ELi64ELi64EEvPKfS1_S1_PfiiiifE8K_shared+14356];
	fma.rn.f32 	%f22476, %f22340, %f16659, %f22476;
	@%p3853 bra 	$L__BB0_3714;
	setp.eq.s32 	%p3854, %r3, 16;
	ld.shared.f32 	%f16660, [_ZZ32flash_attention_v2_causal_kernelILi64ELi64ELi64EEvPKfS1_S1_PfiiiifE8K_shared+14360];
	fma.rn.f32 	%f22476, %f22339, %f16660, %f22476;
	@%p3854 bra 	$L__BB0_3714;
	setp.eq.s32 	%p3855, %r3, 17;
	ld.shared.f32 	%f16661, [_ZZ32flash_attention_v2_causal_kernelILi64ELi64ELi64EEvPKfS1_S1_PfiiiifE8K_shared+14364];
	fma.rn.f32 	%f22476, %f22338, %f16661, %f22476;
	@%p3855 bra 	$L__BB0_3714;
	setp.eq.s32 	%p3856, %r3, 18;
	ld.shared.f32 	%f16662, [_ZZ32flash_attention_v2_causal_kernelILi64ELi64ELi64EEvPKfS1_S1_PfiiiifE8K_shared+14368];
	fma.rn.f32 	%f22476, %f22337, %f16662, %f22476;
	@%p3856 bra 	$L__BB0_3714;
	setp.eq.s32 	%p3857, %r3, 19;
	ld.shared.f32 	%f16663, [_ZZ32flash_attention_v2_causal_kernelILi64ELi64ELi64EEvPKfS1_S1_PfiiiifE8K_shared+14372];
	fma.rn.f32 	%f22476, %f22336, %f16663, %f22476;
	@%p3857 bra 	$L__BB0_3714;
	setp.eq.s32 	%p3858, %r3, 20;
	ld.shared.f32 	%f16664, [_ZZ32flash_attention_v2_causal_kernelILi64ELi64ELi64EEvPKfS1_S1_PfiiiifE8K_shared+14376];
	fma.rn.f32 	%f22476, %f22335, %f16664, %f22476;
	@%p3858 bra 	$L__BB0_3714;
	setp.eq.s32 	%p3859, %r3, 21;
	ld.shared.f32 	%f16665, [_ZZ32flash_attention_v2_causal_kernelILi64ELi64ELi64EEvPKfS1_S1_PfiiiifE8K_shared+14380];
	fma.rn.f32 	%f22476, %f22334, %f16665, %f22476;
	@%p3859 bra 	$L__BB0_3714;
	setp.eq.s32 	%p3860, %r3, 22;
	ld.shared.f32 	%f16666, [_ZZ32flash_attention_v2_causal_kernelILi64ELi64ELi64EEvPKfS1_S1_PfiiiifE8K_shared+14384];
	fma.rn.f32 	%f22476, %f22333, %f16666, %f22476;
	@%p3860 bra 	$L__BB0_3714;
	setp.eq.s32 	%p3861, %r3, 23;
	ld.shared.f32 	%f16667, [_ZZ32flash_attention_v2_causal_kernelILi64ELi64ELi64EEvPKfS1_S1_PfiiiifE8K_shared+14388];
	fma.rn.f32 	%f22476, %f22332, %f16667, %f22476;
	@%p3861 bra 	$L__BB0_3714;
	setp.eq.s32 	%p3862, %r3, 24;
	ld.shared.f32 	%f16668, [_ZZ32flash_attention_v2_causal_kernelILi64ELi64ELi64EEvPKfS1_S1_PfiiiifE8K_shared+14392];
	fma.rn.f32 	%f22476, %f22331, %f16668, %f22476;
	@%p3862 bra 	$L__BB0_3714;
	setp.eq.s32 	%p3863, %r3, 25;
	ld.shared.f32 	%f16669, [_ZZ32flash_attention_v2_causal_kernelILi64ELi64ELi64EEvPKfS1_S1_PfiiiifE8K_shared+14396];
	fma.rn.f32 	%f22476, %f22330, %f16669, %f22476;
	@%p3863 bra 	$L__BB0_3714;
	setp.eq.s32 	%p3864, %r3, 26;
	ld.shared.f32 	%f16670, [_ZZ32flash_attention_v2_causal_kernelILi64ELi64ELi64EEvPKfS1_S1_PfiiiifE8K_shared+14400];
	fma.rn.f32 	%f22476, %f22329, %f16670, %f22476;
	@%p3864 bra 	$L__BB0_3714;
	setp.eq.s32 	%p3865, %r3, 27;
	ld.shared.f32 	%f16671, [_ZZ32flash_attention_v2_causal_kernelILi64ELi64ELi64EEvPKfS1_S1_PfiiiifE8K_shared+14404];
	fma.rn.f32 	%f22476, %f22328, %f16671, %f22476;
	@%p3865 bra 	$L__BB0_3714;
	setp.eq.s32 	%p3866, %r3, 28;
	ld.shared.f32 	%f16672, [_ZZ32flash_attention_v2_causal_kernelILi64ELi64ELi64EEvPKfS1_S1_PfiiiifE8K_shared+14408];
	fma.rn.f32 	%f22476, %f22327, %f16672, %f22476;
	@%p3866 bra 	$L__BB0_3714;
	setp.eq.s32 	%p3867, %r3, 29;
	ld.shared.f32 	%f16673, [_ZZ32flash_attention_v2_causal_kernelILi64ELi64ELi64EEvPKfS1_S1_PfiiiifE8K_shared+14412];
	fma.rn.f32 	%f22476, %f22326, %f16673, %f22476;
	@%p3867 bra 	$L__BB0_3714;
	setp.eq.s32 	%p3868, %r3, 30;
	ld.shared.f32 	%f16674, [_ZZ32flash_attention_v2_causal_kernelILi64ELi64ELi64EEvPKfS1_S1_PfiiiifE8K_shared+14416];
	fma.rn.f32 	%f22476, %f22325, %f16674, %f22476;
	@%p3868 bra 	$L__BB0_3714;
	setp.eq.s32 	%p3869, %r3, 31;
	ld.shared.f32 	%f16675, [_ZZ32flash_attention_v2_causal_kernelILi64ELi64ELi64EEvPKfS1_S1_PfiiiifE8K_shared+14420];
	fma.rn.f32 	%f22476, %f22324, %f16675, %f22476;
	@%p3869 bra 	$L__BB0_3714;
	setp.eq.s32 	%p3870, %r3, 32;
	ld.shared.f32 	%f16676, [_ZZ32flash_attention_v2_causal_kernelILi64ELi64ELi64EEvPKfS1_S1_PfiiiifE8K_shared+14424];
	fma.rn.f32 	%f22476, %f22323, %f16676, %f22476;
	@%p3870 bra 	$L__BB0_3714;
	setp.eq.s32 	%p3871, %r3, 33;
	ld.shared.f32 	%f16677, [_ZZ32flash_attention_v2_causal_kernelILi64ELi64ELi64EEvPKfS1_S1_PfiiiifE8K_shared+14428];
	fma.rn.f32 	%f22476, %f22322, %f16677, %f22476;
	@%p3871 bra 	$L__BB0_3714;
	setp.eq.s32 	%p3872, %r3, 34;
	ld.shared.f32 	%f16678, [_ZZ32flash_attention_v2_causal_kernelILi64ELi64ELi64EEvPKfS1_S1_PfiiiifE8K_shared+14432];
	fma.rn.f32 	%f22476, %f22321, %f16678, %f22476;
	@%p3872 bra 	$L__BB0_3714;
	setp.eq.s32 	%p3873, %r3, 35;
	ld.shared.f32 	%f16679, [_ZZ32flash_attention_v2_causal_kernelILi64ELi64ELi64EEvPKfS1_S1_PfiiiifE8K_shared+14436];
	fma.rn.f32 	%f22476, %f22320, %f16679, %f22476;
	@%p3873 bra 	$L__BB0_3714;
	setp.eq.s32 	%p3874, %r3, 36;
	ld.shared.f32 	%f16680, [_ZZ32flash_attention_v2_causal_kernelILi64ELi64ELi64EEvPKfS1_S1_PfiiiifE8K_shared+14440];
	fma.rn.f32 	%f22476, %f22319, %f16680, %f22476;
	@%p3874 bra 	$L__BB0_3714;
	setp.eq.s32 	%p3875, %r3, 37;
	ld.shared.f32 	%f16681, [_ZZ32flash_attention_v2_causal_kernelILi64ELi64ELi64EEvPKfS1_S1_PfiiiifE8K_shared+14444];
	fma.rn.f32 	%f22476, %f22318, %f16681, %f22476;
	@%p3875 bra 	$L__BB0_3714;
	setp.eq.s32 	%p3876, %r3, 38;
	ld.shared.f32 	%f16682, [_ZZ32flash_attention_v2_causal_kernelILi64ELi64ELi64EEvPKfS1_S1_PfiiiifE8K_shared+14448];
	fma.rn.f32 	%f22476, %f22317, %f16682, %f22476;
	@%p3876 bra 	$L__BB0_3714;
	setp.eq.s32 	%p3877, %r3, 39;
	ld.shared.f32 	%f16683, [_ZZ32flash_attention_v2_causal_kernelILi64ELi64ELi64EEvPKfS1_S1_PfiiiifE8K_shared+14452];
	fma.rn.f32 	%f22476, %f22316, %f16683, %f22476;
	@%p3877 bra 	$L__BB0_3714;
	setp.eq.s32 	%p3878, %r3, 40;
	ld.shared.f32 	%f16684, [_ZZ32flash_attention_v2_causal_kernelILi64ELi64ELi64EEvPKfS1_S1_PfiiiifE8K_shared+14456];
	fma.rn.f32 	%f22476, %f22315, %f16684, %f22476;
	@%p3878 bra 	$L__BB0_3714;
	setp.eq.s32 	%p3879, %r3, 41;
	ld.shared.f32 	%f16685, [_ZZ32flash_attention_v2_causal_kernelILi64ELi64ELi64EEvPKfS1_S1_PfiiiifE8K_shared+14460];
	fma.rn.f32 	%f22476, %f22314, %f16685, %f22476;
	@%p3879 bra 	$L__BB0_3714;
	setp.eq.s32 	%p3880, %r3, 42;
	ld.shared.f32 	%f16686, [_ZZ32flash_attention_v2_causal_kernelILi64ELi64ELi64EEvPKfS1_S1_PfiiiifE8K_shared+14464];
	fma.rn.f32 	%f22476, %f22313, %f16686, %f22476;
	@%p3880 bra 	$L__BB0_3714;
	setp.eq.s32 	%p3881, %r3, 43;
	ld.shared.f32 	%f16687, [_ZZ32flash_attention_v2_causal_kernelILi64ELi64ELi64EEvPKfS1_S1_PfiiiifE8K_shared+14468];
	fma.rn.f32 	%f22476, %f22312, %f16687, %f22476;
	@%p3881 bra 	$L__BB0_3714;
	setp.eq.s32 	%p3882, %r3, 44;
	ld.shared.f32 	%f16688, [_ZZ32flash_attention_v2_causal_kernelILi64ELi64ELi64EEvPKfS1_S1_PfiiiifE8K_shared+14472];
	fma.rn.f32 	%f22476, %f22311, %f16688, %f22476;
	@%p3882 bra 	$L__BB0_3714;
	setp.eq.s32 	%p3883, %r3, 45;
	ld.shared.f32 	%f16689, [_ZZ32flash_attention_v2_causal_kernelILi64ELi64ELi64EEvPKfS1_S1_PfiiiifE8K_shared+14476];
	fma.rn.f32 	%f22476, %f22310, %f16689, %f22476;
	@%p3883 bra 	$L__BB0_3714;
	setp.eq.s32 	%p3884, %r3, 46;
	ld.shared.f32 	%f16690, [_ZZ32flash_attention_v2_causal_kernelILi64ELi64ELi64EEvPKfS1_S1_PfiiiifE8K_shared+14480];
	fma.rn.f32 	%f22476, %f22309, %f16690, %f22476;
	@%p3884 bra 	$L__BB0_3714;
	setp.eq.s32 	%p3885, %r3, 47;
	ld.shared.f32 	%f16691, [_ZZ32flash_attention_v2_causal_kernelILi64ELi64ELi64EEvPKfS1_S1_PfiiiifE8K_shared+14484];
	fma.rn.f32 	%f22476, %f22308, %f16691, %f22476;
	@%p3885 bra 	$L__BB0_3714;
	setp.eq.s32 	%p3886, %r3, 48;
	ld.shared.f32 	%f16692, [_ZZ32flash_attention_v2_causal_kernelILi64ELi64ELi64EEvPKfS1_S1_PfiiiifE8K_shared+14488];
	fma.rn.f32 	%f22476, %f22307, %f16692, %f22476;
	@%p3886 bra 	$L__BB0_3714;
	setp.eq.s32 	%p3887, %r3, 49;
	ld.shared.f32 	%f16693, [_ZZ32flash_attention_v2_causal_kernelILi64ELi64ELi64EEvPKfS1_S1_PfiiiifE8K_shared+14492];
	fma.rn.f32 	%f22476, %f22306, %f16693, %f22476;
	@%p3887 bra 	$L__BB0_3714;
	setp.eq.s32 	%p3888, %r3, 50;
	ld.shared.f32 	%f16694, [_ZZ32flash_attention_v2_causal_kernelILi64ELi64ELi64EEvPKfS1_S1_PfiiiifE8K_shared+14496];
	fma.rn.f32 	%f22476, %f22305, %f16694, %f22476;
	@%p3888 bra 	$L__BB0_3714;
	setp.eq.s32 	%p3889, %r3, 51;
	ld.shared.f32 	%f16695, [_ZZ32flash_attention_v2_causal_kernelILi64ELi64ELi64EEvPKfS1_S1_PfiiiifE8K_shared+14500];
	fma.rn.f32 	%f22476, %f22304, %f16695, %f22476;
	@%p3889 bra 	$L__BB0_3714;
	setp.eq.s32 	%p3890, %r3, 52;
	ld.shared.f32 	%f16696, [_ZZ32flash_attention_v2_causal_kernelILi64ELi64ELi64EEvPKfS1_S1_PfiiiifE8K_shared+14504];
	fma.rn.f32 	%f22476, %f22303, %f16696, %f22476;
	@%p3890 bra 	$L__BB0_3714;
	setp.eq.s32 	%p3891, %r3, 53;
	ld.shared.f32 	%f16697, [_ZZ32flash_attention_v2_causal_kernelILi64ELi64ELi64EEvPKfS1_S1_PfiiiifE8K_shared+14508];
	fma.rn.f32 	%f22476, %f22302, %f16697, %f22476;
	@%p3891 bra 	$L__BB0_3714;
	setp.eq.s32 	%p3892, %r3, 54;
	ld.shared.f32 	%f16698, [_ZZ32flash_attention_v2_causal_kernelILi64ELi64ELi64EEvPKfS1_S1_PfiiiifE8K_shared+14512];
	fma.rn.f32 	%f22476, %f22301, %f16698, %f22476;
	@%p3892 bra 	$L__BB0_3714;
	setp.eq.s32 	%p3893, %r3, 55;
	ld.shared.f32 	%f16699, [_ZZ32flash_attention_v2_causal_kernelILi64ELi64ELi64EEvPKfS1_S1_PfiiiifE8K_shared+14516];
	fma.rn.f32 	%f22476, %f22300, %f16699, %f22476;
	@%p3893 bra 	$L__BB0_3714;
	setp.eq.s32 	%p3894, %r3, 56;
	ld.shared.f32 	%f16700, [_ZZ32flash_attention_v2_causal_kernelILi64ELi64ELi64EEvPKfS1_S1_PfiiiifE8K_shared+14520];
	fma.rn.f32 	%f22476, %f22299, %f16700, %f22476;
	@%p3894 bra 	$L__BB0_3714;
	setp.eq.s32 	%p3895, %r3, 57;
	ld.shared.f32 	%f16701, [_ZZ32flash_attention_v2_causal_kernelILi64ELi64ELi64EEvPKfS1_S1_PfiiiifE8K_shared+14524];
	fma.rn.f32 	%f22476, %f22298, %f16701, %f22476;
	@%p3895 bra 	$L__BB0_3714;
	setp.eq.s32 	%p3896, %r3, 58;
	ld.shared.f32 	%f16702, [_ZZ32flash_attention_v2_causal_kernelILi64ELi64ELi64EEvPKfS1_S1_PfiiiifE8K_shared+14528];
	fma.rn.f32 	%f22476, %f22297, %f16702, %f22476;
	@%p3896 bra 	$L__BB0_3714;
	setp.eq.s32 	%p3897, %r3, 59;
	ld.shared.f32 	%f16703, [_ZZ32flash_attention_v2_causal_kernelILi64ELi64ELi64EEvPKfS1_S1_PfiiiifE8K_shared+14532];
	fma.rn.f32 	%f22476, %f22296, %f16703, %f22476;
	@%p3897 bra 	$L__BB0_3714;
	setp.eq.s32 	%p3898, %r3, 60;
	ld.shared.f32 	%f16704, [_ZZ32flash_attention_v2_causal_kernelILi64ELi64ELi64EEvPKfS1_S1_PfiiiifE8K_shared+14536];
	fma.rn.f32 	%f22476, %f22295, %f16704, %f22476;
	@%p3898 bra 	$L__BB0_3714;
	setp.eq.s32 	%p3899, %r3, 61;
	ld.shared.f32 	%f16705, [_ZZ32flash_attention_v2_causal_kernelILi64ELi64ELi64EEvPKfS1_S1_PfiiiifE8K_shared+14540];
	fma.rn.f32 	%f22476, %f22294, %f16705, %f22476;
	@%p3899 bra 	$L__BB0_3714;
	setp.eq.s32 	%p3900, %r3, 62;
	ld.shared.f32 	%f16706, [_ZZ32flash_attention_v2_causal_kernelILi64ELi64ELi64EEvPKfS1_S1_PfiiiifE8K_shared+14544];
	fma.rn.f32 	%f22476, %f22293, %f16706, %f22476;
	@%p3900 bra 	$L__BB0_3714;
	setp.eq.s32 	%p3901, %r3, 63;
	ld.shared.f32 	%f16707, [_ZZ32flash_attention_v2_causal_kernelILi64ELi64ELi64EEvPKfS1_S1_PfiiiifE8K_shared+14548];
	fma.rn.f32 	%f22476, %f22292, %f16707, %f22476;
	@%p3901 bra 	$L__BB0_3714;
	ld.shared.f32 	%f16708, [_ZZ32flash_attention_v2_causal_kernelILi64ELi64ELi64EEvPKfS1_S1_PfiiiifE8K_shared+14552];
	fma.rn.f32 	%f22476, %f22291, %f16708, %f22476;
$L__BB0_3714:
	ld.param.u32 	%r1374, [_Z32flash_attention_v2_causal_kernelILi64ELi64ELi64EEvPKfS1_S1_Pfiiiif_param_6];
	shl.b32 	%r574, %r1581, 6;
	or.b32  	%r575, %r574, 56;
	setp.ge.s32 	%p3902, %r575, %r1374;
	mov.u32 	%r576, %ctaid.x;
	shl.b32 	%r577, %r576, 6;
	mov.u32 	%r578, %tid.x;
	and.b32  	%r579, %r578, 63;
	or.b32  	%r580, %r577, %r579;
	setp.gt.u32 	%p3903, %r575, %r580;
	mov.f32 	%f22477, 0fFF7FFFFF;
	or.pred  	%p3904, %p3902, %p3903;
	@%p3904 bra 	$L__BB0_3779;
	ld.param.u32 	%r1506, [_Z32flash_attention_v2_causal_kernelILi64ELi64ELi64EEvPKfS1_S1_Pfiiiif_param_7];
	setp.eq.s32 	%p3905, %r1506, 1;
	ld.shared.f32 	%f16710, [_ZZ32flash_attention_v2_causal_kernelILi64ELi64ELi64EEvPKfS1_S1_PfiiiifE8K_shared+14560];
	fma.rn.f32 	%f22477, %f22354, %f16710, 0f00000000;
	@%p3905 bra 	$L__BB0_3779;
	setp.eq.s32 	%p3906, %r3, 2;
	ld.shared.f32 	%f16711, [_ZZ32flash_attention_v2_causal_kernelILi64ELi64ELi64EEvPKfS1_S1_PfiiiifE8K_shared+14564];
	fma.rn.f32 	%f22477, %f22353, %f16711, %f22477;
	@%p3906 bra 	$L__BB0_3779;
	setp.eq.s32 	%p3907, %r3, 3;
	ld.shared.f32 	%f16712, [_ZZ32flash_attention_v2_causal_kernelILi64ELi64ELi64EEvPKfS1_S1_PfiiiifE8K_shared+14568];
	fma.rn.f32 	%f22477, %f22352, %f16712, %f22477;
	@%p3907 bra 	$L__BB0_3779;
	setp.eq.s32 	%p3908, %r3, 4;
	ld.shared.f32 	%f16713, [_ZZ32flash_attention_v2_causal_kernelILi64ELi64ELi64EEvPKfS1_S1_PfiiiifE8K_shared+14572];
	fma.rn.f32 	%f22477, %f22351, %f16713, %f22477;
	@%p3908 bra 	$L__BB0_3779;
	setp.eq.s32 	%p3909, %r3, 5;
	ld.shared.f32 	%f16714, [_ZZ32flash_attention_v2_causal_kernelILi64ELi64ELi64EEvPKfS1_S1_PfiiiifE8K_shared+14576];
	fma.rn.f32 	%f22477, %f22350, %f16714, %f22477;
	@%p3909 bra 	$L__BB0_3779;
	setp.eq.s32 	%p3910, %r3, 6;
	ld.shared.f32 	%f16715, [_ZZ32flash_attention_v2_causal_kernelILi64ELi64ELi64EEvPKfS1_S1_PfiiiifE8K_shared+14580];
	fma.rn.f32 	%f22477, %f22349, %f16715, %f22477;
	@%p3910 bra 	$L__BB0_3779;
	setp.eq.s32 	%p3911, %r3, 7;
	ld.shared.f32 	%f16716, [_ZZ32flash_attention_v2_causal_kernelILi64ELi64ELi64EEvPKfS1_S1_PfiiiifE8K_shared+14584];
	fma.rn.f32 	%f22477, %f22348, %f16716, %f22477;
	@%p3911 bra 	$L__BB0_3779;
	setp.eq.s32 	%p3912, %r3, 8;
	ld.shared.f32 	%f16717, [_ZZ32flash_attention_v2_causal_kernelILi64ELi64ELi64EEvPKfS1_S1_PfiiiifE8K_shared+14588];
	fma.rn.f32 	%f22477, %f22347, %f16717, %f22477;
	@%p3912 bra 	$L__BB0_3779;
	setp.eq.s32 	%p3913, %r3, 9;
	ld.shared.f32 	%f16718, [_ZZ32flash_attention_v2_causal_kernelILi64ELi64ELi64EEvPKfS1_S1_PfiiiifE8K_shared+14592];
	fma.rn.f32 	%f22477, %f22346, %f16718, %f22477;
	@%p3913 bra 	$L__BB0_3779;
	setp.eq.s32 	%p3914, %r3, 10;
	ld.shared.f32 	%f16719, [_ZZ32flash_attention_v2_causal_kernelILi64ELi64ELi64EEvPKfS1_S1_PfiiiifE8K_shared+14596];
	fma.rn.f32 	%f22477, %f22345, %f16719, %f22477;
	@%p3914 bra 	$L__BB0_3779;
	setp.eq.s32 	%p3915, %r3, 11;
	ld.shared.f32 	%f16720, [_ZZ32flash_attention_v2_causal_kernelILi64ELi64ELi64EEvPKfS1_S1_PfiiiifE8K_shared+14600];
	fma.rn.f32 	%f22477, %f22344, %f16720, %f22477;
	@%p3915 bra 	$L__BB0_3779;
	setp.eq.s32 	%p3916, %r3, 12;
	ld.shared.f32 	%f16721, [_ZZ32flash_attention_v2_causal_kernelILi64ELi64ELi64EEvPKfS1_S1_PfiiiifE8K_shared+14604];
	fma.rn.f32 	%f22477, %f22343, %f16721, %f22477;
	@%p3916 bra 	$L__BB0_3779;
	setp.eq.s32 	%p3917, %r3, 13;
	ld.shared.f32 	%f16722, [_ZZ32flash_attention_v2_causal_kernelILi64ELi64ELi64EEvPKfS1_S1_PfiiiifE8K_shared+14608];
	fma.rn.f32 	%f22477, %f22342, %f16722, %f22477;
	@%p3917 bra 	$L__BB0_3779;
	setp.eq.s32 	%p3918, %r3, 14;
	ld.shared.f32 	%f16723, [_ZZ32flash_attention_v2_causal_kernelILi64ELi64ELi64EEvPKfS1_S1_PfiiiifE8K_shared+14612];
	fma.rn.f32 	%f22477, %f22341, %f16723, %f22477;
	@%p3918 bra 	$L__BB0_3779;
	setp.eq.s32 	%p3919, %r3, 15;
	ld.shared.f32 	%f16724, [_ZZ32flash_attention_v2_causal_kernelILi64ELi64ELi64EEvPKfS1_S1_PfiiiifE8K_shared+14616];
	fma.rn.f32 	%f22477, %f22340, %f16724, %f22477;
	@%p3919 bra 	$L__BB0_3779;
	setp.eq.s32 	%p3920, %r3, 16;
	ld.shared.f32 	%f16725, [_ZZ32flash_attention_v2_causal_kernelILi64ELi64ELi64EEvPKfS1_S1_PfiiiifE8K_shared+14620];
	fma.rn.f32 	%f22477, %f22339, %f16725, %f22477;
	@%p3920 bra 	$L__BB0_3779;
	setp.eq.s32 	%p3921, %r3, 17;
	ld.shared.f32 	%f16726, [_ZZ32flash_attention_v2_causal_kernelILi64ELi64ELi64EEvPKfS1_S1_PfiiiifE8K_shared+14624];
	fma.rn.f32 	%f22477, %f22338, %f16726, %f22477;
	@%p3921 bra 	$L__BB0_3779;
	setp.eq.s32 	%p3922, %r3, 18;
	ld.shared.f32 	%f16727, [_ZZ32flash_attention_v2_causal_kernelILi64ELi64ELi64EEvPKfS1_S1_PfiiiifE8K_shared+14628];
	fma.rn.f32 	%f22477, %f22337, %f16727, %f22477;
	@%p3922 bra 	$L__BB0_3779;
	setp.eq.s32 	%p3923, %r3, 19;
	ld.shared.f32 	%f16728, [_ZZ32flash_attention_v2_causal_kernelILi64ELi64ELi64EEvPKfS1_S1_PfiiiifE8K_shared+14632];
	fma.rn.f32 	%f22477, %f22336, %f16728, %f22477;
	@%p3923 bra 	$L__BB0_3779;
	setp.eq.s32 	%p3924, %r3, 20;
	ld.shared.f32 	%f16729, [_ZZ32flash_attention_v2_causal_kernelILi64ELi64ELi64EEvPKfS1_S1_PfiiiifE8K_shared+14636];
	fma.rn.f32 	%f22477, %f22335, %f16729, %f22477;
	@%p3924 bra 	$L__BB0_3779;
	setp.eq.s32 	%p3925, %r3, 21;
	ld.shared.f32 	%f16730, [_ZZ32flash_attention_v2_causal_kernelILi64ELi64ELi64EEvPKfS1_S1_PfiiiifE8K_shared+14640];
	fma.rn.f32 	%f22477, %f22334, %f16730, %f22477;
	@%p3925 bra 	$L__BB0_3779;
	setp.eq.s32 	%p3926, %r3, 22;
	ld.shared.f32 	%f16731, [_ZZ32flash_attention_v2_causal_kernelILi64ELi64ELi64EEvPKfS1_S1_PfiiiifE8K_shared+14644];
	fma.rn.f32 	%f22477, %f22333, %f16731, %f22477;
	@%p3926 bra 	$L__BB0_3779;
	setp.eq.s32 	%p3927, %r3, 23;
	ld.shared.f32 	%f16732, [_ZZ32flash_attention_v2_causal_kernelILi64ELi64ELi64EEvPKfS1_S1_PfiiiifE8K_shared+14648];
	fma.rn.f32 	%f22477, %f22332, %f16732, %f22477;
	@%p3927 bra 	$L__BB0_3779;
	setp.eq.s32 	%p3928, %r3, 24;
	ld.shared.f32 	%f16733, [_ZZ32flash_attention_v2_causal_kernelILi64ELi64ELi64EEvPKfS1_S1_PfiiiifE8K_shared+14652];
	fma.rn.f32 	%f22477, %f22331, %f16733, %f22477;
	@%p3928 bra 	$L__BB0_3779;
	setp.eq.s32 	%p3929, %r3, 25;
	ld.shared.f32 	%f16734, [_ZZ32flash_attention_v2_causal_kernelILi64ELi64ELi64EEvPKfS1_S1_PfiiiifE8K_shared+14656];
	fma.rn.f32 	%f22477, %f22330, %f16734, %f22477;
	@%p3929 bra 	$L__BB0_3779;
	setp.eq.s32 	%p3930, %r3, 26;
	ld.shared.f32 	%f16735, [_ZZ32flash_attention_v2_causal_kernelILi64ELi64ELi64EEvPKfS1_S1_PfiiiifE8K_shared+14660];
	fma.rn.f32 	%f22477, %f22329, %f16735, %f22477;
	@%p3930 bra 	$L__BB0_3779;
	setp.eq.s32 	%p3931, %r3, 27;
	ld.shared.f32 	%f16736, [_ZZ32flash_attention_v2_causal_kernelILi64ELi64ELi64EEvPKfS1_S1_PfiiiifE8K_shared+14664];
	fma.rn.f32 	%f22477, %f22328, %f16736, %f22477;
	@%p3931 bra 	$L__BB0_3779;
	setp.eq.s32 	%p3932, %r3, 28;
	ld.shared.f32 	%f16737, [_ZZ32flash_attention_v2_causal_kernelILi64ELi64ELi64EEvPKfS1_S1_PfiiiifE8K_shared+14668];
	fma.rn.f32 	%f22477, %f22327, %f16737, %f22477;
	@%p3932 bra 	$L__BB0_3779;
	setp.eq.s32 	%p3933, %r3, 29;
	ld.shared.f32 	%f16738, [_ZZ32flash_attention_v2_causal_kernelILi64ELi64ELi64EEvPKfS1_S1_PfiiiifE8K_shared+14672];
	fma.rn.f32 	%f22477, %f22326, %f16738, %f22477;
	@%p3933 bra 	$L__BB0_3779;
	setp.eq.s32 	%p3934, %r3, 30;
	ld.shared.f32 	%f16739, [_ZZ32flash_attention_v2_causal_kernelILi64ELi64ELi64EEvPKfS1_S1_PfiiiifE8K_shared+14676];
	fma.rn.f32 	%f22477, %f22325, %f16739, %f22477;
	@%p3934 bra 	$L__BB0_3779;
	setp.eq.s32 	%p3935, %r3, 31;
	ld.shared.f32 	%f16740, [_ZZ32flash_attention_v2_causal_kernelILi64ELi64ELi64EEvPKfS1_S1_PfiiiifE8K_shared+14680];
	fma.rn.f32 	%f22477, %f22324, %f16740, %f22477;
	@%p3935 bra 	$L__BB0_3779;
	setp.eq.s32 	%p3936, %r3, 32;
	ld.shared.f32 	%f16741, [_ZZ32flash_attention_v2_causal_kernelILi64ELi64ELi64EEvPKfS1_S1_PfiiiifE8K_shared+14684];
	fma.rn.f32 	%f22477, %f22323, %f16741, %f22477;
	@%p3936 bra 	$L__BB0_3779;
	setp.eq.s32 	%p3937, %r3, 33;
	ld.shared.f32 	%f16742, [_ZZ32flash_attention_v2_causal_kernelILi64ELi64ELi64EEvPKfS1_S1_PfiiiifE8K_shared+14688];
	fma.rn.f32 	%f22477, %f22322, %f16742, %f22477;
	@%p3937 bra 	$L__BB0_3779;
	setp.eq.s32 	%p3938, %r3, 34;
	ld.shared.f32 	%f16743, [_ZZ32flash_attention_v2_causal_kernelILi64ELi64ELi64EEvPKfS1_S1_PfiiiifE8K_shared+14692];
	fma.rn.f32 	%f22477, %f22321, %f16743, %f22477;
	@%p3938 bra 	$L__BB0_3779;
	setp.eq.s32 	%p3939, %r3, 35;
	ld.shared.f32 	%f16744, [_ZZ32flash_attention_v2_causal_kernelILi64ELi64ELi64EEvPKfS1_S1_PfiiiifE8K_shared+14696];
	fma.rn.f32 	%f22477, %f22320, %f16744, %f22477;
	@%p3939 bra 	$L__BB0_3779;
	setp.eq.s32 	%p3940, %r3, 36;
	ld.shared.f32 	%f16745, [_ZZ32flash_attention_v2_causal_kernelILi64ELi64ELi64EEvPKfS1_S1_PfiiiifE8K_shared+14700];
	fma.rn.f32 	%f22477, %f22319, %f16745, %f22477;
	@%p3940 bra 	$L__BB0_3779;
	setp.eq.s32 	%p3941, %r3, 37;
	ld.shared.f32 	%f16746, [_ZZ32flash_attention_v2_causal_kernelILi64ELi64ELi64EEvPKfS1_S1_PfiiiifE8K_shared+14704];
	fma.rn.f32 	%f22477, %f22318, %f16746, %f22477;
	@%p3941 bra 	$L__BB0_3779;
	setp.eq.s32 	%p3942, %r3, 38;
	ld.shared.f32 	%f16747, [_ZZ32flash_attention_v2_causal_kernelILi64ELi64ELi64EEvPKfS1_S1_PfiiiifE8K_shared+14708];
	fma.rn.f32 	%f22477, %f22317, %f16747, %f22477;
	@%p3942 bra 	$L__BB0_3779;
	setp.eq.s32 	%p3943, %r3, 39;
	ld.shared.f32 	%f16748, [_ZZ32flash_attention_v2_causal_kernelILi64ELi64ELi64EEvPKfS1_S1_PfiiiifE8K_shared+14712];
	fma.rn.f32 	%f22477, %f22316, %f16748, %f22477;
	@%p3943 bra 	$L__BB0_3779;
	setp.eq.s32 	%p3944, %r3, 40;
	ld.shared.f32 	%f16749, [_ZZ32flash_attention_v2_causal_kernelILi64ELi64ELi64EEvPKfS1_S1_PfiiiifE8K_shared+14716];
	fma.rn.f32 	%f22477, %f22315, %f16749, %f22477;
	@%p3944 bra 	$L__BB0_3779;
	setp.eq.s32 	%p3945, %r3, 41;
	ld.shared.f32 	%f16750, [_ZZ32flash_attention_v2_causal_kernelILi64ELi64ELi64EEvPKfS1_S1_PfiiiifE8K_shared+14720];
	fma.rn.f32 	%f22477, %f22314, %f16750, %f22477;
	@%p3945 bra 	$L__BB0_3779;
	setp.eq.s32 	%p3946, %r3, 42;
	ld.shared.f32 	%f16751, [_ZZ32flash_attention_v2_causal_kernelILi64ELi64ELi64EEvPKfS1_S1_PfiiiifE8K_shared+14724];
	fma.rn.f32 	%f22477, %f22313, %f16751, %f22477;
	@%p3946 bra 	$L__BB0_3779;
	setp.eq.s32 	%p3947, %r3, 43;
	ld.shared.f32 	%f16752, [_ZZ32flash_attention_v2_causal_kernelILi64ELi64ELi64EEvPKfS1_S1_PfiiiifE8K_shared+14728];
	fma.rn.f32 	%f22477, %f22312, %f16752, %f22477;
	@%p3947 bra 	$L__BB0_3779;
	setp.eq.s32 	%p3948, %r3, 44;
	ld.shared.f32 	%f16753, [_ZZ32flash_attention_v2_causal_kernelILi64ELi64ELi64EEvPKfS1_S1_PfiiiifE8K_shared+14732];
	fma.rn.f32 	%f22477, %f22311, %f16753, %f22477;
	@%p3948 bra 	$L__BB0_3779;
	setp.eq.s32 	%p3949, %r3, 45;
	ld.shared.f32 	%f16754, [_ZZ32flash_attention_v2_causal_kernelILi64ELi64ELi64EEvPKfS1_S1_PfiiiifE8K_shared+14736];
	fma.rn.f32 	%f22477, %f22310, %f16754, %f22477;
	@%p3949 bra 	$L__BB0_3779;
	setp.eq.s32 	%p3950, %r3, 46;
	ld.shared.f32 	%f16755, [_ZZ32flash_attention_v2_causal_kernelILi64ELi64ELi64EEvPKfS1_S1_PfiiiifE8K_shared+14740];
	fma.rn.f32 	%f22477, %f22309, %f16755, %f22477;
	@%p3950 bra 	$L__BB0_3779;
	setp.eq.s32 	%p3951, %r3, 47;
	ld.shared.f32 	%f16756, [_ZZ32flash_attention_v2_causal_kernelILi64ELi64ELi64EEvPKfS1_S1_PfiiiifE8K_shared+14744];
	fma.rn.f32 	%f22477, %f22308, %f16756, %f22477;
	@%p3951 bra 	$L__BB0_3779;
	setp.eq.s32 	%p3952, %r3, 48;
	ld.shared.f32 	%f16757, [_ZZ32flash_attention_v2_causal_kernelILi64ELi64ELi64EEvPKfS1_S1_PfiiiifE8K_shared+14748];
	fma.rn.f32 	%f22477, %f22307, %f16757, %f22477;
	@%p3952 bra 	$L__BB0_3779;
	setp.eq.s32 	%p3953, %r3, 49;
	ld.shared.f32 	%f16758, [_ZZ32flash_attention_v2_causal_kernelILi64ELi64ELi64EEvPKfS1_S1_PfiiiifE8K_shared+14752];
	fma.rn.f32 	%f22477, %f22306, %f16758, %f22477;
	@%p3953 bra 	$L__BB0_3779;
	setp.eq.s32 	%p3954, %r3, 50;
	ld.shared.f32 	%f16759, [_ZZ32flash_attention_v2_causal_kernelILi64ELi64ELi64EEvPKfS1_S1_PfiiiifE8K_shared+14756];
	fma.rn.f32 	%f22477, %f22305, %f16759, %f22477;
	@%p3954 bra 	$L__BB0_3779;
	setp.eq.s32 	%p3955, %r3, 51;
	ld.shared.f32 	%f16760, [_ZZ32flash_attention_v2_causal_kernelILi64ELi64ELi64EEvPKfS1_S1_PfiiiifE8K_shared+14760];
	fma.rn.f32 	%f22477, %f22304, %f16760, %f22477;
	@%p3955 bra 	$L__BB0_3779;
	setp.eq.s32 	%p3956, %r3, 52;
	ld.shared.f32 	%f16761, [_ZZ32flash_attention_v2_causal_kernelILi64ELi64ELi64EEvPKfS1_S1_PfiiiifE8K_shared+14764];
	fma.rn.f32 	%f22477, %f22303, %f16761, %f22477;
	@%p3956 bra 	$L__BB0_3779;
	setp.eq.s32 	%p3957, %r3, 53;
	ld.shared.f32 	%f16762, [_ZZ32flash_attention_v2_causal_kernelILi64ELi64ELi64EEvPKfS1_S1_PfiiiifE8K_shared+14768];
	fma.rn.f32 	%f22477, %f22302, %f16762, %f22477;
	@%p3957 bra 	$L__BB0_3779;
	setp.eq.s32 	%p3958, %r3, 54;
	ld.shared.f32 	%f16763, [_ZZ32flash_attention_v2_causal_kernelILi64ELi64ELi64EEvPKfS1_S1_PfiiiifE8K_shared+14772];
	fma.rn.f32 	%f22477, %f22301, %f16763, %f22477;
	@%p3958 bra 	$L__BB0_3779;
	setp.eq.s32 	%p3959, %r3, 55;
	ld.shared.f32 	%f16764, [_ZZ32flash_attention_v2_causal_kernelILi64ELi64ELi64EEvPKfS1_S1_PfiiiifE8K_shared+14776];
	fma.rn.f32 	%f22477, %f22300, %f16764, %f22477;
	@%p3959 bra 	$L__BB0_3779;
	setp.eq.s32 	%p3960, %r3, 56;
	ld.shared.f32 	%f16765, [_ZZ32flash_attention_v2_causal_kernelILi64ELi64ELi64EEvPKfS1_S1_PfiiiifE8K_shared+14780];
	fma.rn.f32 	%f22477, %f22299, %f16765, %f22477;
	@%p3960 bra 	$L__BB0_3779;
	setp.eq.s32 	%p3961, %r3, 57;
	ld.shared.f32 	%f16766, [_ZZ32flash_attention_v2_causal_kernelILi64ELi64ELi64EEvPKfS1_S1_PfiiiifE8K_shared+14784];
	fma.rn.f32 	%f22477, %f22298, %f16766, %f22477;
	@%p3961 bra 	$L__BB0_3779;
	setp.eq.s32 	%p3962, %r3, 58;
	ld.shared.f32 	%f16767, [_ZZ32flash_attention_v2_causal_kernelILi64ELi64ELi64EEvPKfS1_S1_PfiiiifE8K_shared+14788];
	fma.rn.f32 	%f22477, %f22297, %f16767, %f22477;
	@%p3962 bra 	$L__BB0_3779;
	setp.eq.s32 	%p3963, %r3, 59;
	ld.shared.f32 	%f16768, [_ZZ32flash_attention_v2_causal_kernelILi64ELi64ELi64EEvPKfS1_S1_PfiiiifE8K_shared+14792];
	fma.rn.f32 	%f22477, %f22296, %f16768, %f22477;
	@%p3963 bra 	$L__BB0_3779;
	setp.eq.s32 	%p3964, %r3, 60;
	ld.shared.f32 	%f16769, [_ZZ32flash_attention_v2_causal_kernelILi64ELi64ELi64EEvPKfS1_S1_PfiiiifE8K_shared+14796];
	fma.rn.f32 	%f22477, %f22295, %f16769, %f22477;
	@%p3964 bra 	$L__BB0_3779;
	setp.eq.s32 	%p3965, %r3, 61;
	ld.shared.f32 	%f16770, [_ZZ32flash_attention_v2_causal_kernelILi64ELi64ELi64EEvPKfS1_S1_PfiiiifE8K_shared+14800];
	fma.rn.f32 	%f22477, %f22294, %f16770, %f22477;
	@%p3965 bra 	$L__BB0_3779;
	setp.eq.s32 	%p3966, %r3, 62;
	ld.shared.f32 	%f16771, [_ZZ32flash_attention_v2_causal_kernelILi64ELi64ELi64EEvPKfS1_S1_PfiiiifE8K_shared+14804];
	fma.rn.f32 	%f22477, %f22293, %f16771, %f22477;
	@%p3966 bra 	$L__BB0_3779;
	setp.eq.s32 	%p3967, %r3, 63;
	ld.shared.f32 	%f16772, [_ZZ32flash_attention_v2_causal_kernelILi64ELi64ELi64EEvPKfS1_S1_PfiiiifE8K_shared+14808];
	fma.rn.f32 	%f22477, %f22292, %f16772, %f22477;
	@%p3967 bra 	$L__BB0_3779;
	ld.shared.f32 	%f16773, [_ZZ32flash_attention_v2_causal_kernelILi64ELi64ELi64EEvPKfS1_S1_PfiiiifE8K_shared+14812];
	fma.rn.f32 	%f22477, %f22291, %f16773, %f22477;
$L__BB0_3779:
	ld.param.u32 	%r1375, [_Z32flash_attention_v2_causal_kernelILi64ELi64ELi64EEvPKfS1_S1_Pfiiiif_param_6];
	shl.b32 	%r582, %r1581, 6;
	or.b32  	%r583, %r582, 57;
	setp.ge.s32 	%p3968, %r583, %r1375;
	mov.u32 	%r584, %ctaid.x;
	shl.b32 	%r585, %r584, 6;
	mov.u32 	%r586, %tid.x;
	and.b32  	%r587, %r586, 63;
	or.b32  	%r588, %r585, %r587;
	setp.gt.u32 	%p3969, %r583, %r588;
	mov.f32 	%f22478, 0fFF7FFFFF;
	or.pred  	%p3970, %p3968, %p3969;
	@%p3970 bra 	$L__BB0_3844;
	ld.param.u32 	%r1507, [_Z32flash_attention_v2_causal_kernelILi64ELi64ELi64EEvPKfS1_S1_Pfiiiif_param_7];
	setp.eq.s32 	%p3971, %r1507, 1;
	ld.shared.f32 	%f16775, [_ZZ32flash_attention_v2_causal_kernelILi64ELi64ELi64EEvPKfS1_S1_PfiiiifE8K_shared+14820];
	fma.rn.f32 	%f22478, %f22354, %f16775, 0f00000000;
	@%p3971 bra 	$L__BB0_3844;
	setp.eq.s32 	%p3972, %r3, 2;
	ld.shared.f32 	%f16776, [_ZZ32flash_attention_v2_causal_kernelILi64ELi64ELi64EEvPKfS1_S1_PfiiiifE8K_shared+14824];
	fma.rn.f32 	%f22478, %f22353, %f16776, %f22478;
	@%p3972 bra 	$L__BB0_3844;
	setp.eq.s32 	%p3973, %r3, 3;
	ld.shared.f32 	%f16777, [_ZZ32flash_attention_v2_causal_kernelILi64ELi64ELi64EEvPKfS1_S1_PfiiiifE8K_shared+14828];
	fma.rn.f32 	%f22478, %f22352, %f16777, %f22478;
	@%p3973 bra 	$L__BB0_3844;
	setp.eq.s32 	%p3974, %r3, 4;
	ld.shared.f32 	%f16778, [_ZZ32flash_attention_v2_causal_kernelILi64ELi64ELi64EEvPKfS1_S1_PfiiiifE8K_shared+14832];
	fma.rn.f32 	%f22478, %f22351, %f16778, %f22478;
	@%p3974 bra 	$L__BB0_3844;
	setp.eq.s32 	%p3975, %r3, 5;
	ld.shared.f32 	%f16779, [_ZZ32flash_attention_v2_causal_kernelILi64ELi64ELi64EEvPKfS1_S1_PfiiiifE8K_shared+14836];
	fma.rn.f32 	%f22478, %f22350, %f16779, %f22478;
	@%p3975 bra 	$L__BB0_3844;
	setp.eq.s32 	%p3976, %r3, 6;
	ld.shared.f32 	%f16780, [_ZZ32flash_attention_v2_causal_kernelILi64ELi64ELi64EEvPKfS1_S1_PfiiiifE8K_shared+14840];
	fma.rn.f32 	%f22478, %f22349, %f16780, %f22478;
	@%p3976 bra 	$L__BB0_3844;
	setp.eq.s32 	%p3977, %r3, 7;
	ld.shared.f32 	%f16781, [_ZZ32flash_attention_v2_causal_kernelILi64ELi64ELi64EEvPKfS1_S1_PfiiiifE8K_shared+14844];
	fma.rn.f32 	%f22478, %f22348, %f16781, %f22478;
	@%p3977 bra 	$L__BB0_3844;
	setp.eq.s32 	%p3978, %r3, 8;
	ld.shared.f32 	%f16782, [_ZZ32flash_attention_v2_causal_kernelILi64ELi64ELi64EEvPKfS1_S1_PfiiiifE8K_shared+14848];
	fma.rn.f32 	%f22478, %f22347, %f16782, %f22478;
	@%p3978 bra 	$L__BB0_3844;
	setp.eq.s32 	%p3979, %r3, 9;
	ld.shared.f32 	%f16783, [_ZZ32flash_attention_v2_causal_kernelILi64ELi64ELi64EEvPKfS1_S1_PfiiiifE8K_shared+14852];
	fma.rn.f32 	%f22478, %f22346, %f16783, %f22478;
	@%p3979 bra 	$L__BB0_3844;
	setp.eq.s32 	%p3980, %r3, 10;
	ld.shared.f32 	%f16784, [_ZZ32flash_attention_v2_causal_kernelILi64ELi64ELi64EEvPKfS1_S1_PfiiiifE8K_shared+14856];
	fma.rn.f32 	%f22478, %f22345, %f16784, %f22478;
	@%p3980 bra 	$L__BB0_3844;
	setp.eq.s32 	%p3981, %r3, 11;
	ld.shared.f32 	%f16785, [_ZZ32flash_attention_v2_causal_kernelILi64ELi64ELi64EEvPKfS1_S1_PfiiiifE8K_shared+14860];
	fma.rn.f32 	%f22478, %f22344, %f16785, %f22478;
	@%p3981 bra 	$L__BB0_3844;
	setp.eq.s32 	%p3982, %r3, 12;
	ld.shared.f32 	%f16786, [_ZZ32flash_attention_v2_causal_kernelILi64ELi64ELi64EEvPKfS1_S1_PfiiiifE8K_shared+14864];
	fma.rn.f32 	%f22478, %f22343, %f16786, %f22478;
	@%p3982 bra 	$L__BB0_3844;
	setp.eq.s32 	%p3983, %r3, 13;
	ld.shared.f32 	%f16787, [_ZZ32flash_attention_v2_causal_kernelILi64ELi64ELi64EEvPKfS1_S1_PfiiiifE8K_shared+14868];
	fma.rn.f32 	%f22478, %f22342, %f16787, %f22478;
	@%p3983 bra 	$L__BB0_3844;
	setp.eq.s32 	%p3984, %r3, 14;
	ld.shared.f32 	%f16788, [_ZZ32flash_attention_v2_causal_kernelILi64ELi64ELi64EEvPKfS1_S1_PfiiiifE8K_shared+14872];
	fma.rn.f32 	%f22478, %f22341, %f16788, %f22478;
	@%p3984 bra 	$L__BB0_3844;
	setp.eq.s32 	%p3985, %r3, 15;
	ld.shared.f32 	%f16789, [_ZZ32flash_attention_v2_causal_kernelILi64ELi64ELi64EEvPKfS1_S1_PfiiiifE8K_shared+14876];
	fma.rn.f32 	%f22478, %f22340, %f16789, %f22478;
	@%p3985 bra 	$L__BB0_3844;
	setp.eq.s32 	%p3986, %r3, 16;
	ld.shared.f32 	%f16790, [_ZZ32flash_attention_v2_causal_kernelILi64ELi64ELi64EEvPKfS1_S1_PfiiiifE8K_shared+14880];
	fma.rn.f32 	%f22478, %f22339, %f16790, %f22478;
	@%p3986 bra 	$L__BB0_3844;
	setp.eq.s32 	%p3987, %r3, 17;
	ld.shared.f32 	%f16791, [_ZZ32flash_attention_v2_causal_kernelILi64ELi64ELi64EEvPKfS1_S1_PfiiiifE8K_shared+14884];
	fma.rn.f32 	%f22478, %f22338, %f16791, %f22478;
	@%p3987 bra 	$L__BB0_3844;
	setp.eq.s32 	%p3988, %r3, 18;
	ld.shared.f32 	%f16792, [_ZZ32flash_attention_v2_causal_kernelILi64ELi64ELi64EEvPKfS1_S1_PfiiiifE8K_shared+14888];
	fma.rn.f32 	%f22478, %f22337, %f16792, %f22478;
	@%p3988 bra 	$L__BB0_3844;
	setp.eq.s32 	%p3989, %r3, 19;
	ld.shared.f32 	%f16793, [_ZZ32flash_attention_v2_causal_kernelILi64ELi64ELi64EEvPKfS1_S1_PfiiiifE8K_shared+14892];
	fma.rn.f32 	%f22478, %f22336, %f16793, %f22478;
	@%p3989 bra 	$L__BB0_3844;
	setp.eq.s32 	%p3990, %r3, 20;
	ld.shared.f32 	%f16794, [_ZZ32flash_attention_v2_causal_kernelILi64ELi64ELi64EEvPKfS1_S1_PfiiiifE8K_shared+14896];
	fma.rn.f32 	%f22478, %f22335, %f16794, %f22478;
	@%p3990 bra 	$L__BB0_3844;
	setp.eq.s32 	%p3991, %r3, 21;
	ld.shared.f32 	%f16795, [_ZZ32flash_attention_v2_causal_kernelILi64ELi64ELi64EEvPKfS1_S1_PfiiiifE8K_shared+14900];
	fma.rn.f32 	%f22478, %f22334, %f16795, %f22478;
	@%p3991 bra 	$L__BB0_3844;
	setp.eq.s32 	%p3992, %r3, 22;
	ld.shared.f32 	%f16796, [_ZZ32flash_attention_v2_causal_kernelILi64ELi64ELi64EEvPKfS1_S1_PfiiiifE8K_shared+14904];
	fma.rn.f32 	%f22478, %f22333, %f16796, %f22478;
	@%p3992 bra 	$L__BB0_3844;
	setp.eq.s32 	%p3993, %r3, 23;
	ld.shared.f32 	%f16797, [_ZZ32flash_attention_v2_causal_kernelILi64ELi64ELi64EEvPKfS1_S1_PfiiiifE8K_shared+14908];
	fma.rn.f32 	%f22478, %f22332, %f16797, %f22478;
	@%p3993 bra 	$L__BB0_3844;
	setp.eq.s32 	%p3994, %r3, 24;
	ld.shared.f32 	%f16798, [_ZZ32flash_attention_v2_causal_kernelILi64ELi64ELi64EEvPKfS1_S1_PfiiiifE8K_shared+14912];
	fma.rn.f32 	%f22478, %f22331, %f16798, %f22478;
	@%p3994 bra 	$L__BB0_3844;
	setp.eq.s32 	%p3995, %r3, 25;
	ld.shared.f32 	%f16799, [_ZZ32flash_attention_v2_causal_kernelILi64ELi64ELi64EEvPKfS1_S1_PfiiiifE8K_shared+14916];
	fma.rn.f32 	%f22478, %f22330, %f16799, %f22478;
	@%p3995 bra 	$L__BB0_3844;
	setp.eq.s32 	%p3996, %r3, 26;
	ld.shared.f32 	%f16800, [_ZZ32flash_attention_v2_causal_kernelILi64ELi64ELi64EEvPKfS1_S1_PfiiiifE8K_shared+14920];
	fma.rn.f32 	%f22478, %f22329, %f16800, %f22478;
	@%p3996 bra 	$L__BB0_3844;
	setp.eq.s32 	%p3997, %r3, 27;
	ld.shared.f32 	%f16801, [_ZZ32flash_attention_v2_causal_kernelILi64ELi64ELi64EEvPKfS1_S1_PfiiiifE8K_shared+14924];
	fma.rn.f32 	%f22478, %f22328, %f16801, %f22478;
	@%p3997 bra 	$L__BB0_3844;
	setp.eq.s32 	%p3998, %r3, 28;
	ld.shared.f32 	%f16802, [_ZZ32flash_attention_v2_causal_kernelILi64ELi64ELi64EEvPKfS1_S1_PfiiiifE8K_shared+14928];
	fma.rn.f32 	%f22478, %f22327, %f16802, %f22478;
	@%p3998 bra 	$L__BB0_3844;
	setp.eq.s32 	%p3999, %r3, 29;
	ld.shared.f32 	%f16803, [_ZZ32flash_attention_v2_causal_kernelILi64ELi64ELi64EEvPKfS1_S1_PfiiiifE8K_shared+14932];
	fma.rn.f32 	%f22478, %f22326, %f16803, %f22478;
	@%p3999 bra 	$L__BB0_3844;
	setp.eq.s32 	%p4000, %r3, 30;
	ld.shared.f32 	%f16804, [_ZZ32flash_attention_v2_causal_kernelILi64ELi64ELi64EEvPKfS1_S1_PfiiiifE8K_shared+14936];
	fma.rn.f32 	%f22478, %f22325, %f16804, %f22478;
	@%p4000 bra 	$L__BB0_3844;
	setp.eq.s32 	%p4001, %r3, 31;
	ld.shared.f32 	%f16805, [_ZZ32flash_attention_v2_causal_kernelILi64ELi64ELi64EEvPKfS1_S1_PfiiiifE8K_shared+14940];
	fma.rn.f32 	%f22478, %f22324, %f16805, %f22478;
	@%p4001 bra 	$L__BB0_3844;
	setp.eq.s32 	%p4002, %r3, 32;
	ld.shared.f32 	%f16806, [_ZZ32flash_attention_v2_causal_kernelILi64ELi64ELi64EEvPKfS1_S1_PfiiiifE8K_shared+14944];
	fma.rn.f32 	%f22478, %f22323, %f16806, %f22478;
	@%p4002 bra 	$L__BB0_3844;
	setp.eq.s32 	%p4003, %r3, 33;
	ld.shared.f32 	%f16807, [_ZZ32flash_attention_v2_causal_kernelILi64ELi64ELi64EEvPKfS1_S1_PfiiiifE8K_shared+14948];
	fma.rn.f32 	%f22478, %f22322, %f16807, %f22478;
	@%p4003 bra 	$L__BB0_3844;
	setp.eq.s32 	%p4004, %r3, 34;
	ld.shared.f32 	%f16808, [_ZZ32flash_attention_v2_causal_kernelILi64ELi64ELi64EEvPKfS1_S1_PfiiiifE8K_shared+14952];
	fma.rn.f32 	%f22478, %f22321, %f16808, %f22478;
	@%p4004 bra 	$L__BB0_3844;
	setp.eq.s32 	%p4005, %r3, 35;
	ld.shared.f32 	%f16809, [_ZZ32flash_attention_v2_causal_kernelILi64ELi64ELi64EEvPKfS1_S1_PfiiiifE8K_shared+14956];
	fma.rn.f32 	%f22478, %f22320, %f16809, %f22478;
	@%p4005 bra 	$L__BB0_3844;
	setp.eq.s32 	%p4006, %r3, 36;
	ld.shared.f32 	%f16810, [_ZZ32flash_attention_v2_causal_kernelILi64ELi64ELi64EEvPKfS1_S1_PfiiiifE8K_shared+14960];
	fma.rn.f32 	%f22478, %f22319, %f16810, %f22478;
	@%p4006 bra 	$L__BB0_3844;
	setp.eq.s32 	%p4007, %r3, 37;
	ld.shared.f32 	%f16811, [_ZZ32flash_attention_v2_causal_kernelILi64ELi64ELi64EEvPKfS1_S1_PfiiiifE8K_shared+14964];
	fma.rn.f32 	%f22478, %f22318, %f16811, %f22478;
	@%p4007 bra 	$L__BB0_3844;
	setp.eq.s32 	%p4008, %r3, 38;
	ld.shared.f32 	%f16812, [_ZZ32flash_attention_v2_causal_kernelILi64ELi64ELi64EEvPKfS1_S1_PfiiiifE8K_shared+14968];
	fma.rn.f32 	%f22478, %f22317, %f16812, %f22478;
	@%p4008 bra 	$L__BB0_3844;
	setp.eq.s32 	%p4009, %r3, 39;
	ld.shared.f32 	%f16813, [_ZZ32flash_attention_v2_causal_kernelILi64ELi64ELi64EEvPKfS1_S1_PfiiiifE8K_shared+14972];
	fma.rn.f32 	%f22478, %f22316, %f16813, %f22478;
	@%p4009 bra 	$L__BB0_3844;
	setp.eq.s32 	%p4010, %r3, 40;
	ld.shared.f32 	%f16814, [_ZZ32flash_attention_v2_causal_kernelILi64ELi64ELi64EEvPKfS1_S1_PfiiiifE8K_shared+14976];
	fma.rn.f32 	%f22478, %f22315, %f16814, %f22478;
	@%p4010 bra 	$L__BB0_3844;
	setp.eq.s32 	%p4011, %r3, 41;
	ld.shared.f32 	%f16815, [_ZZ32flash_attention_v2_causal_kernelILi64ELi64ELi64EEvPKfS1_S1_PfiiiifE8K_shared+14980];
	fma.rn.f32 	%f22478, %f22314, %f16815, %f22478;
	@%p4011 bra 	$L__BB0_3844;
	setp.eq.s32 	%p4012, %r3, 42;
	ld.shared.f32 	%f16816, [_ZZ32flash_attention_v2_causal_kernelILi64ELi64ELi64EEvPKfS1_S1_PfiiiifE8K_shared+14984];
	fma.rn.f32 	%f22478, %f22313, %f16816, %f22478;
	@%p4012 bra 	$L__BB0_3844;
	setp.eq.s32 	%p4013, %r3, 43;
	ld.shared.f32 	%f16817, [_ZZ32flash_attention_v2_causal_kernelILi64ELi64ELi64EEvPKfS1_S1_PfiiiifE8K_shared+14988];
	fma.rn.f32 	%f22478, %f22312, %f16817, %f22478;
	@%p4013 bra 	$L__BB0_3844;
	setp.eq.s32 	%p4014, %r3, 44;
	ld.shared.f32 	%f16818, [_ZZ32flash_attention_v2_causal_kernelILi64ELi64ELi64EEvPKfS1_S1_PfiiiifE8K_shared+14992];
	fma.rn.f32 	%f22478, %f22311, %f16818, %f22478;
	@%p4014 bra 	$L__BB0_3844;
	setp.eq.s32 	%p4015, %r3, 45;
	ld.shared.f32 	%f16819, [_ZZ32flash_attention_v2_causal_kernelILi64ELi64ELi64EEvPKfS1_S1_PfiiiifE8K_shared+14996];
	fma.rn.f32 	%f22478, %f22310, %f16819, %f22478;
	@%p4015 bra 	$L__BB0_3844;
	setp.eq.s32 	%p4016, %r3, 46;
	ld.shared.f32 	%f16820, [_ZZ32flash_attention_v2_causal_kernelILi64ELi64ELi64EEvPKfS1_S1_PfiiiifE8K_shared+15000];
	fma.rn.f32 	%f22478, %f22309, %f16820, %f22478;
	@%p4016 bra 	$L__BB0_3844;
	setp.eq.s32 	%p4017, %r3, 47;
	ld.shared.f32 	%f16821, [_ZZ32flash_attention_v2_causal_kernelILi64ELi64ELi64EEvPKfS1_S1_PfiiiifE8K_shared+15004];
	fma.rn.f32 	%f22478, %f22308, %f16821, %f22478;
	@%p4017 bra 	$L__BB0_3844;
	setp.eq.s32 	%p4018, %r3, 48;
	ld.shared.f32 	%f16822, [_ZZ32flash_attention_v2_causal_kernelILi64ELi64ELi64EEvPKfS1_S1_PfiiiifE8K_shared+15008];
	fma.rn.f32 	%f22478, %f22307, %f16822, %f22478;
	@%p4018 bra 	$L__BB0_3844;
	setp.eq.s32 	%p4019, %r3, 49;
	ld.shared.f32 	%f16823, [_ZZ32flash_attention_v2_causal_kernelILi64ELi64ELi64EEvPKfS1_S1_PfiiiifE8K_shared+15012];
	fma.rn.f32 	%f22478, %f22306, %f16823, %f22478;
	@%p4019 bra 	$L__BB0_3844;
	setp.eq.s32 	%p4020, %r3, 50;
	ld.shared.f32 	%f16824, [_ZZ32flash_attention_v2_causal_kernelILi64ELi64ELi64EEvPKfS1_S1_PfiiiifE8K_shared+15016];
	fma.rn.f32 	%f22478, %f22305, %f16824, %f22478;
	@%p4020 bra 	$L__BB0_3844;
	setp.eq.s32 	%p4021, %r3, 51;
	ld.shared.f32 	%f16825, [_ZZ32flash_attention_v2_causal_kernelILi64ELi64ELi64EEvPKfS1_S1_PfiiiifE8K_shared+15020];
	fma.rn.f32 	%f22478, %f22304, %f16825, %f22478;
	@%p4021 bra 	$L__BB0_3844;
	setp.eq.s32 	%p4022, %r3, 52;
	ld.shared.f32 	%f16826, [_ZZ32flash_attention_v2_causal_kernelILi64ELi64ELi64EEvPKfS1_S1_PfiiiifE8K_shared+15024];
	fma.rn.f32 	%f22478, %f22303, %f16826, %f22478;
	@%p4022 bra 	$L__BB0_3844;
	setp.eq.s32 	%p4023, %r3, 53;
	ld.shared.f32 	%f16827, [_ZZ32flash_attention_v2_causal_kernelILi64ELi64ELi64EEvPKfS1_S1_PfiiiifE8K_shared+15028];
	fma.rn.f32 	%f22478, %f22302, %f16827, %f22478;
	@%p4023 bra 	$L__BB0_3844;
	setp.eq.s32 	%p4024, %r3, 54;
	ld.shared.f32 	%f16828, [_ZZ32flash_attention_v2_causal_kernelILi64ELi64ELi64EEvPKfS1_S1_PfiiiifE8K_shared+15032];
	fma.rn.f32 	%f22478, %f22301, %f16828, %f22478;
	@%p4024 bra 	$L__BB0_3844;
	setp.eq.s32 	%p4025, %r3, 55;
	ld.shared.f32 	%f16829, [_ZZ32flash_attention_v2_causal_kernelILi64ELi64ELi64EEvPKfS1_S1_PfiiiifE8K_shared+15036];
	fma.rn.f32 	%f22478, %f22300, %f16829, %f22478;
	@%p4025 bra 	$L__BB0_3844;
	setp.eq.s32 	%p4026, %r3, 56;
	ld.shared.f32 	%f16830, [_ZZ32flash_attention_v2_causal_kernelILi64ELi64ELi64EEvPKfS1_S1_PfiiiifE8K_shared+15040];
	fma.rn.f32 	%f22478, %f22299, %f16830, %f22478;
	@%p4026 bra 	$L__BB0_3844;
	setp.eq.s32 	%p4027, %r3, 57;
	ld.shared.f32 	%f16831, [_ZZ32flash_attention_v2_causal_kernelILi64ELi64ELi64EEvPKfS1_S1_PfiiiifE8K_shared+15044];
	fma.rn.f32 	%f22478, %f22298, %f16831, %f22478;
	@%p4027 bra 	$L__BB0_3844;
	setp.eq.s32 	%p4028, %r3, 58;
	ld.shared.f32 	%f16832, [_ZZ32flash_attention_v2_causal_kernelILi64ELi64ELi64EEvPKfS1_S1_PfiiiifE8K_shared+15048];
	fma.rn.f32 	%f22478, %f22297, %f16832, %f22478;
	@%p4028 bra 	$L__BB0_3844;
	setp.eq.s32 	%p4029, %r3, 59;
	ld.shared.f32 	%f16833, [_ZZ32flash_attention_v2_causal_kernelILi64ELi64ELi64EEvPKfS1_S1_PfiiiifE8K_shared+15052];
	fma.rn.f32 	%f22478, %f22296, %f16833, %f22478;
	@%p4029 bra 	$L__BB0_3844;
	setp.eq.s32 	%p4030, %r3, 60;
	ld.shared.f32 	%f16834, [_ZZ32flash_attention_v2_causal_kernelILi64ELi64ELi64EEvPKfS1_S1_PfiiiifE8K_shared+15056];
	fma.rn.f32 	%f22478, %f22295, %f16834, %f22478;
	@%p4030 bra 	$L__BB0_3844;
	setp.eq.s32 	%p4031, %r3, 61;
	ld.shared.f32 	%f16835, [_ZZ32flash_attention_v2_causal_kernelILi64ELi64ELi64EEvPKfS1_S1_PfiiiifE8K_shared+15060];
	fma.rn.f32 	%f22478, %f22294, %f16835, %f22478;
	@%p4031 bra 	$L__BB0_3844;
	setp.eq.s32 	%p4032, %r3, 62;
	ld.shared.f32 	%f16836, [_ZZ32flash_attention_v2_causal_kernelILi64ELi64ELi64EEvPKfS1_S1_PfiiiifE8K_shared+15064];
	fma.rn.f32 	%f22478, %f22293, %f16836, %f22478;
	@%p4032 bra 	$L__BB0_3844;
	setp.eq.s32 	%p4033, %r3, 63;
	ld.shared.f32 	%f16837, [_ZZ32flash_attention_v2_causal_kernelILi64ELi64ELi64EEvPKfS1_S1_PfiiiifE8K_shared+15068];
	fma.rn.f32 	%f22478, %f22292, %f16837, %f22478;
	@%p4033 bra 	$L__BB0_3844;
	ld.shared.f32 	%f16838, [_ZZ32flash_attention_v2_causal_kernelILi64ELi64ELi64EEvPKfS1_S1_PfiiiifE8K_shared+15072];
	fma.rn.f32 	%f22478, %f22291, %f16838, %f22478;
$L__BB0_3844:
	ld.param.u32 	%r1376, [_Z32flash_attention_v2_causal_kernelILi64ELi64ELi64EEvPKfS1_S1_Pfiiiif_param_6];
	shl.b32 	%r590, %r1581, 6;
	or.b32  	%r591, %r590, 58;
	setp.ge.s32 	%p4034, %r591, %r1376;
	mov.u32 	%r592, %ctaid.x;
	shl.b32 	%r593, %r592, 6;
	mov.u32 	%r594, %tid.x;
	and.b32  	%r595, %r594, 63;
	or.b32  	%r596, %r593, %r595;
	setp.gt.u32 	%p4035, %r591, %r596;
	mov.f32 	%f22479, 0fFF7FFFFF;
	or.pred  	%p4036, %p4034, %p4035;
	@%p4036 bra 	$L__BB0_3909;
	ld.param.u32 	%r1508, [_Z32flash_attention_v2_causal_kernelILi64ELi64ELi64EEvPKfS1_S1_Pfiiiif_param_7];
	setp.eq.s32 	%p4037, %r1508, 1;
	ld.shared.f32 	%f16840, [_ZZ32flash_attention_v2_causal_kernelILi64ELi64ELi64EEvPKfS1_S1_PfiiiifE8K_shared+15080];
	fma.rn.f32 	%f22479, %f22354, %f16840, 0f00000000;
	@%p4037 bra 	$L__BB0_3909;
	setp.eq.s32 	%p4038, %r3, 2;
	ld.shared.f32 	%f16841, [_ZZ32flash_attention_v2_causal_kernelILi64ELi64ELi64EEvPKfS1_S1_PfiiiifE8K_shared+15084];
	fma.rn.f32 	%f22479, %f22353, %f16841, %f22479;
	@%p4038 bra 	$L__BB0_3909;
	setp.eq.s32 	%p4039, %r3, 3;
	ld.shared.f32 	%f16842, [_ZZ32flash_attention_v2_causal_kernelILi64ELi64ELi64EEvPKfS1_S1_PfiiiifE8K_shared+15088];
	fma.rn.f32 	%f22479, %f22352, %f16842, %f22479;
	@%p4039 bra 	$L__BB0_3909;
	setp.eq.s32 	%p4040, %r3, 4;
	ld.shared.f32 	%f16843, [_ZZ32flash_attention_v2_causal_kernelILi64ELi64ELi64EEvPKfS1_S1_PfiiiifE8K_shared+15092];
	fma.rn.f32 	%f22479, %f22351, %f16843, %f22479;
	@%p4040 bra 	$L__BB0_3909;
	setp.eq.s32 	%p4041, %r3, 5;
	ld.shared.f32 	%f16844, [_ZZ32flash_attention_v2_causal_kernelILi64ELi64ELi64EEvPKfS1_S1_PfiiiifE8K_shared+15096];
	fma.rn.f32 	%f22479, %f22350, %f16844, %f22479;
	@%p4041 bra 	$L__BB0_3909;
	setp.eq.s32 	%p4042, %r3, 6;
	ld.shared.f32 	%f16845, [_ZZ32flash_attention_v2_causal_kernelILi64ELi64ELi64EEvPKfS1_S1_PfiiiifE8K_shared+15100];
	fma.rn.f32 	%f22479, %f22349, %f16845, %f22479;
	@%p4042 bra 	$L__BB0_3909;
	setp.eq.s32 	%p4043, %r3, 7;
	ld.shared.f32 	%f16846, [_ZZ32flash_attention_v2_causal_kernelILi64ELi64ELi64EEvPKfS1_S1_PfiiiifE8K_shared+15104];
	fma.rn.f32 	%f22479, %f22348, %f16846, %f22479;
	@%p4043 bra 	$L__BB0_3909;
	setp.eq.s32 	%p4044, %r3, 8;
	ld.shared.f32 	%f16847, [_ZZ32flash_attention_v2_causal_kernelILi64ELi64ELi64EEvPKfS1_S1_PfiiiifE8K_shared+15108];
	fma.rn.f32 	%f22479, %f22347, %f16847, %f22479;
	@%p4044 bra 	$L__BB0_3909;
	setp.eq.s32 	%p4045, %r3, 9;
	ld.shared.f32 	%f16848, [_ZZ32flash_attention_v2_causal_kernelILi64ELi64ELi64EEvPKfS1_S1_PfiiiifE8K_shared+15112];
	fma.rn.f32 	%f22479, %f22346, %f16848, %f22479;
	@%p4045 bra 	$L__BB0_3909;
	setp.eq.s32 	%p4046, %r3, 10;
	ld.shared.f32 	%f16849, [_ZZ32flash_attention_v2_causal_kernelILi64ELi64ELi64EEvPKfS1_S1_PfiiiifE8K_shared+15116];
	fma.rn.f32 	%f22479, %f22345, %f16849, %f22479;
	@%p4046 bra 	$L__BB0_3909;
	setp.eq.s32 	%p4047, %r3, 11;
	ld.shared.f32 	%f16850, [_ZZ32flash_attention_v2_causal_kernelILi64ELi64ELi64EEvPKfS1_S1_PfiiiifE8K_shared+15120];
	fma.rn.f32 	%f22479, %f22344, %f16850, %f22479;
	@%p4047 bra 	$L__BB0_3909;
	setp.eq.s32 	%p4048, %r3, 12;
	ld.shared.f32 	%f16851, [_ZZ32flash_attention_v2_causal_kernelILi64ELi64ELi64EEvPKfS1_S1_PfiiiifE8K_shared+15124];
	fma.rn.f32 	%f22479, %f22343, %f16851, %f22479;
	@%p4048 bra 	$L__BB0_3909;
	setp.eq.s32 	%p4049, %r3, 13;
	ld.shared.f32 	%f16852, [_ZZ32flash_attention_v2_causal_kernelILi64ELi64ELi64EEvPKfS1_S1_PfiiiifE8K_shared+15128];
	fma.rn.f32 	%f22479, %f22342, %f16852, %f22479;
	@%p4049 bra 	$L__BB0_3909;
	setp.eq.s32 	%p4050, %r3, 14;
	ld.shared.f32 	%f16853, [_ZZ32flash_attention_v2_causal_kernelILi64ELi64ELi64EEvPKfS1_S1_PfiiiifE8K_shared+15132];
	fma.rn.f32 	%f22479, %f22341, %f16853, %f22479;
	@%p4050 bra 	$L__BB0_3909;
	setp.eq.s32 	%p4051, %r3, 15;
	ld.shared.f32 	%f16854, [_ZZ32flash_attention_v2_causal_kernelILi64ELi64ELi64EEvPKfS1_S1_PfiiiifE8K_shared+15136];
	fma.rn.f32 	%f22479, %f22340, %f16854, %f22479;
	@%p4051 bra 	$L__BB0_3909;
	setp.eq.s32 	%p4052, %r3, 16;
	ld.shared.f32 	%f16855, [_ZZ32flash_attention_v2_causal_kernelILi64ELi64ELi64EEvPKfS1_S1_PfiiiifE8K_shared+15140];
	fma.rn.f32 	%f22479, %f22339, %f16855, %f22479;
	@%p4052 bra 	$L__BB0_3909;
	setp.eq.s32 	%p4053, %r3, 17;
	ld.shared.f32 	%f16856, [_ZZ32flash_attention_v2_causal_kernelILi64ELi64ELi64EEvPKfS1_S1_PfiiiifE8K_shared+15144];
	fma.rn.f32 	%f22479, %f22338, %f16856, %f22479;
	@%p4053 bra 	$L__BB0_3909;
	setp.eq.s32 	%p4054, %r3, 18;
	ld.shared.f32 	%f16857, [_ZZ32flash_attention_v2_causal_kernelILi64ELi64ELi64EEvPKfS1_S1_PfiiiifE8K_shared+15148];
	fma.rn.f32 	%f22479, %f22337, %f16857, %f22479;
	@%p4054 bra 	$L__BB0_3909;
	setp.eq.s32 	%p4055, %r3, 19;
	ld.shared.f32 	%f16858, [_ZZ32flash_attention_v2_causal_kernelILi64ELi64ELi64EEvPKfS1_S1_PfiiiifE8K_shared+15152];
	fma.rn.f32 	%f22479, %f22336, %f16858, %f22479;
	@%p4055 bra 	$L__BB0_3909;
	setp.eq.s32 	%p4056, %r3, 20;
	ld.shared.f32 	%f16859, [_ZZ32flash_attention_v2_causal_kernelILi64ELi64ELi64EEvPKfS1_S1_PfiiiifE8K_shared+15156];
	fma.rn.f32 	%f22479, %f22335, %f16859, %f22479;
	@%p4056 bra 	$L__BB0_3909;
	setp.eq.s32 	%p4057, %r3, 21;
	ld.shared.f32 	%f16860, [_ZZ32flash_attention_v2_causal_kernelILi64ELi64ELi64EEvPKfS1_S1_PfiiiifE8K_shared+15160];
	fma.rn.f32 	%f22479, %f22334, %f16860, %f22479;
	@%p4057 bra 	$L__BB0_3909;
	setp.eq.s32 	%p4058, %r3, 22;
	ld.shared.f32 	%f16861, [_ZZ32flash_attention_v2_causal_kernelILi64ELi64ELi64EEvPKfS1_S1_PfiiiifE8K_shared+15164];
	fma.rn.f32 	%f22479, %f22333, %f16861, %f22479;
	@%p4058 bra 	$L__BB0_3909;
	setp.eq.s32 	%p4059, %r3, 23;
	ld.shared.f32 	%f16862, [_ZZ32flash_attention_v2_causal_kernelILi64ELi64ELi64EEvPKfS1_S1_PfiiiifE8K_shared+15168];
	fma.rn.f32 	%f22479, %f22332, %f16862, %f22479;
	@%p4059 bra 	$L__BB0_3909;
	setp.eq.s32 	%p4060, %r3, 24;
	ld.shared.f32 	%f16863, [_ZZ32flash_attention_v2_causal_kernelILi64ELi64ELi64EEvPKfS1_S1_PfiiiifE8K_shared+15172];
	fma.rn.f32 	%f22479, %f22331, %f16863, %f22479;
	@%p4060 bra 	$L__BB0_3909;
	setp.eq.s32 	%p4061, %r3, 25;
	ld.shared.f32 	%f16864, [_ZZ32flash_attention_v2_causal_kernelILi64ELi64ELi64EEvPKfS1_S1_PfiiiifE8K_shared+15176];
	fma.rn.f32 	%f22479, %f22330, %f16864, %f22479;
	@%p4061 bra 	$L__BB0_3909;
	setp.eq.s32 	%p4062, %r3, 26;
	ld.shared.f32 	%f16865, [_ZZ32flash_attention_v2_causal_kernelILi64ELi64ELi64EEvPKfS1_S1_PfiiiifE8K_shared+15180];
	fma.rn.f32 	%f22479, %f22329, %f16865, %f22479;
	@%p4062 bra 	$L__BB0_3909;
	setp.eq.s32 	%p4063, %r3, 27;
	ld.shared.f32 	%f16866, [_ZZ32flash_attention_v2_causal_kernelILi64ELi64ELi64EEvPKfS1_S1_PfiiiifE8K_shared+15184];
	fma.rn.f32 	%f22479, %f22328, %f16866, %f22479;
	@%p4063 bra 	$L__BB0_3909;
	setp.eq.s32 	%p4064, %r3, 28;
	ld.shared.f32 	%f16867, [_ZZ32flash_attention_v2_causal_kernelILi64ELi64ELi64EEvPKfS1_S1_PfiiiifE8K_shared+15188];
	fma.rn.f32 	%f22479, %f22327, %f16867, %f22479;
	@%p4064 bra 	$L__BB0_3909;
	setp.eq.s32 	%p4065, %r3, 29;
	ld.shared.f32 	%f16868, [_ZZ32flash_attention_v2_causal_kernelILi64ELi64ELi64EEvPKfS1_S1_PfiiiifE8K_shared+15192];
	fma.rn.f32 	%f22479, %f22326, %f16868, %f22479;
	@%p4065 bra 	$L__BB0_3909;
	setp.eq.s32 	%p4066, %r3, 30;
	ld.shared.f32 	%f16869, [_ZZ32flash_attention_v2_causal_kernelILi64ELi64ELi64EEvPKfS1_S1_PfiiiifE8K_shared+15196];
	fma.rn.f32 	%f22479, %f22325, %f16869, %f22479;
	@%p4066 bra 	$L__BB0_3909;
	setp.eq.s32 	%p4067, %r3, 31;
	ld.shared.f32 	%f16870, [_ZZ32flash_attention_v2_causal_kernelILi64ELi64ELi64EEvPKfS1_S1_PfiiiifE8K_shared+15200];
	fma.rn.f32 	%f22479, %f22324, %f16870, %f22479;
	@%p4067 bra 	$L__BB0_3909;
	setp.eq.s32 	%p4068, %r3, 32;
	ld.shared.f32 	%f16871, [_ZZ32flash_attention_v2_causal_kernelILi64ELi64ELi64EEvPKfS1_S1_PfiiiifE8K_shared+15204];
	fma.rn.f32 	%f22479, %f22323, %f16871, %f22479;
	@%p4068 bra 	$L__BB0_3909;
	setp.eq.s32 	%p4069, %r3, 33;
	ld.shared.f32 	%f16872, [_ZZ32flash_attention_v2_causal_kernelILi64ELi64ELi64EEvPKfS1_S1_PfiiiifE8K_shared+15208];
	fma.rn.f32 	%f22479, %f22322, %f16872, %f22479;
	@%p4069 bra 	$L__BB0_3909;
	setp.eq.s32 	%p4070, %r3, 34;
	ld.shared.f32 	%f16873, [_ZZ32flash_attention_v2_causal_kernelILi64ELi64ELi64EEvPKfS1_S1_PfiiiifE8K_shared+15212];
	fma.rn.f32 	%f22479, %f22321, %f16873, %f22479;
	@%p4070 bra 	$L__BB0_3909;
	setp.eq.s32 	%p4071, %r3, 35;
	ld.shared.f32 	%f16874, [_ZZ32flash_attention_v2_causal_kernelILi64ELi64ELi64EEvPKfS1_S1_PfiiiifE8K_shared+15216];
	fma.rn.f32 	%f22479, %f22320, %f16874, %f22479;
	@%p4071 bra 	$L__BB0_3909;
	setp.eq.s32 	%p4072, %r3, 36;
	ld.shared.f32 	%f16875, [_ZZ32flash_attention_v2_causal_kernelILi64ELi64ELi64EEvPKfS1_S1_PfiiiifE8K_shared+15220];
	fma.rn.f32 	%f22479, %f22319, %f16875, %f22479;
	@%p4072 bra 	$L__BB0_3909;
	setp.eq.s32 	%p4073, %r3, 37;
	ld.shared.f32 	%f16876, [_ZZ32flash_attention_v2_causal_kernelILi64ELi64ELi64EEvPKfS1_S1_PfiiiifE8K_shared+15224];
	fma.rn.f32 	%f22479, %f22318, %f16876, %f22479;
	@%p4073 bra 	$L__BB0_3909;
	setp.eq.s32 	%p4074, %r3, 38;
	ld.shared.f32 	%f16877, [_ZZ32flash_attention_v2_causal_kernelILi64ELi64ELi64EEvPKfS1_S1_PfiiiifE8K_shared+15228];
	fma.rn.f32 	%f22479, %f22317, %f16877, %f22479;
	@%p4074 bra 	$L__BB0_3909;
	setp.eq.s32 	%p4075, %r3, 39;
	ld.shared.f32 	%f16878, [_ZZ32flash_attention_v2_causal_kernelILi64ELi64ELi64EEvPKfS1_S1_PfiiiifE8K_shared+15232];
	fma.rn.f32 	%f22479, %f22316, %f16878, %f22479;
	@%p4075 bra 	$L__BB0_3909;
	setp.eq.s32 	%p4076, %r3, 40;
	ld.shared.f32 	%f16879, [_ZZ32flash_attention_v2_causal_kernelILi64ELi64ELi64EEvPKfS1_S1_PfiiiifE8K_shared+15236];
	fma.rn.f32 	%f22479, %f22315, %f16879, %f22479;
	@%p4076 bra 	$L__BB0_3909;
	setp.eq.s32 	%p4077, %r3, 41;
	ld.shared.f32 	%f16880, [_ZZ32flash_attention_v2_causal_kernelILi64ELi64ELi64EEvPKfS1_S1_PfiiiifE8K_shared+15240];
	fma.rn.f32 	%f22479, %f22314, %f16880, %f22479;
	@%p4077 bra 	$L__BB0_3909;
	setp.eq.s32 	%p4078, %r3, 42;
	ld.shared.f32 	%f16881, [_ZZ32flash_attention_v2_causal_kernelILi64ELi64ELi64EEvPKfS1_S1_PfiiiifE8K_shared+15244];
	fma.rn.f32 	%f22479, %f22313, %f16881, %f22479;
	@%p4078 bra 	$L__BB0_3909;
	setp.eq.s32 	%p4079, %r3, 43;
	ld.shared.f32 	%f16882, [_ZZ32flash_attention_v2_causal_kernelILi64ELi64ELi64EEvPKfS1_S1_PfiiiifE8K_shared+15248];
	fma.rn.f32 	%f22479, %f22312, %f16882, %f22479;
	@%p4079 bra 	$L__BB0_3909;
	setp.eq.s32 	%p4080, %r3, 44;
	ld.shared.f32 	%f16883, [_ZZ32flash_attention_v2_causal_kernelILi64ELi64ELi64EEvPKfS1_S1_PfiiiifE8K_shared+15252];
	fma.rn.f32 	%f22479, %f22311, %f16883, %f22479;
	@%p4080 bra 	$L__BB0_3909;
	setp.eq.s32 	%p4081, %r3, 45;
	ld.shared.f32 	%f16884, [_ZZ32flash_attention_v2_causal_kernelILi64ELi64ELi64EEvPKfS1_S1_PfiiiifE8K_shared+15256];
	fma.rn.f32 	%f22479, %f22310, %f16884, %f22479;
	@%p4081 bra 	$L__BB0_3909;
	setp.eq.s32 	%p4082, %r3, 46;
	ld.shared.f32 	%f16885, [_ZZ32flash_attention_v2_causal_kernelILi64ELi64ELi64EEvPKfS1_S1_PfiiiifE8K_shared+15260];
	fma.rn.f32 	%f22479, %f22309, %f16885, %f22479;
	@%p4082 bra 	$L__BB0_3909;
	setp.eq.s32 	%p4083, %r3, 47;
	ld.shared.f32 	%f16886, [_ZZ32flash_attention_v2_causal_kernelILi64ELi64ELi64EEvPKfS1_S1_PfiiiifE8K_shared+15264];
	fma.rn.f32 	%f22479, %f22308, %f16886, %f22479;
	@%p4083 bra 	$L__BB0_3909;
	setp.eq.s32 	%p4084, %r3, 48;
	ld.shared.f32 	%f16887, [_ZZ32flash_attention_v2_causal_kernelILi64ELi64ELi64EEvPKfS1_S1_PfiiiifE8K_shared+15268];
	fma.rn.f32 	%f22479, %f22307, %f16887, %f22479;
	@%p4084 bra 	$L__BB0_3909;
	setp.eq.s32 	%p4085, %r3, 49;
	ld.shared.f32 	%f16888, [_ZZ32flash_attention_v2_causal_kernelILi64ELi64ELi64EEvPKfS1_S1_PfiiiifE8K_shared+15272];
	fma.rn.f32 	%f22479, %f22306, %f16888, %f22479;
	@%p4085 bra 	$L__BB0_3909;
	setp.eq.s32 	%p4086, %r3, 50;
	ld.shared.f32 	%f16889, [_ZZ32flash_attention_v2_causal_kernelILi64ELi64ELi64EEvPKfS1_S1_PfiiiifE8K_shared+15276];
	fma.rn.f32 	%f22479, %f22305, %f16889, %f22479;
	@%p4086 bra 	$L__BB0_3909;
	setp.eq.s32 	%p4087, %r3, 51;
	ld.shared.f32 	%f16890, [_ZZ32flash_attention_v2_causal_kernelILi64ELi64ELi64EEvPKfS1_S1_PfiiiifE8K_shared+15280];
	fma.rn.f32 	%f22479, %f22304, %f16890, %f22479;
	@%p4087 bra 	$L__BB0_3909;
	setp.eq.s32 	%p4088, %r3, 52;
	ld.shared.f32 	%f16891, [_ZZ32flash_attention_v2_causal_kernelILi64ELi64ELi64EEvPKfS1_S1_PfiiiifE8K_shared+15284];
	fma.rn.f32 	%f22479, %f22303, %f16891, %f22479;
	@%p4088 bra 	$L__BB0_3909;
	setp.eq.s32 	%p4089, %r3, 53;
	ld.shared.f32 	%f16892, [_ZZ32flash_attention_v2_causal_kernelILi64ELi64ELi64EEvPKfS1_S1_PfiiiifE8K_shared+15288];
	fma.rn.f32 	%f22479, %f22302, %f16892, %f22479;
	@%p4089 bra 	$L__BB0_3909;
	setp.eq.s32 	%p4090, %r3, 54;
	ld.shared.f32 	%f16893, [_ZZ32flash_attention_v2_causal_kernelILi64ELi64ELi64EEvPKfS1_S1_PfiiiifE8K_shared+15292];
	fma.rn.f32 	%f22479, %f22301, %f16893, %f22479;
	@%p4090 bra 	$L__BB0_3909;
	setp.eq.s32 	%p4091, %r3, 55;
	ld.shared.f32 	%f16894, [_ZZ32flash_attention_v2_causal_kernelILi64ELi64ELi64EEvPKfS1_S1_PfiiiifE8K_shared+15296];
	fma.rn.f32 	%f22479, %f22300, %f16894, %f22479;
	@%p4091 bra 	$L__BB0_3909;
	setp.eq.s32 	%p4092, %r3, 56;
	ld.shared.f32 	%f16895, [_ZZ32flash_attention_v2_causal_kernelILi64ELi64ELi64EEvPKfS1_S1_PfiiiifE8K_shared+15300];
	fma.rn.f32 	%f22479, %f22299, %f16895, %f22479;
	@%p4092 bra 	$L__BB0_3909;
	setp.eq.s32 	%p4093, %r3, 57;
	ld.shared.f32 	%f16896, [_ZZ32flash_attention_v2_causal_kernelILi64ELi64ELi64EEvPKfS1_S1_PfiiiifE8K_shared+15304];
	fma.rn.f32 	%f22479, %f22298, %f16896, %f22479;
	@%p4093 bra 	$L__BB0_3909;
	setp.eq.s32 	%p4094, %r3, 58;
	ld.shared.f32 	%f16897, [_ZZ32flash_attention_v2_causal_kernelILi64ELi64ELi64EEvPKfS1_S1_PfiiiifE8K_shared+15308];
	fma.rn.f32 	%f22479, %f22297, %f16897, %f22479;
	@%p4094 bra 	$L__BB0_3909;
	setp.eq.s32 	%p4095, %r3, 59;
	ld.shared.f32 	%f16898, [_ZZ32flash_attention_v2_causal_kernelILi64ELi64ELi64EEvPKfS1_S1_PfiiiifE8K_shared+15312];
	fma.rn.f32 	%f22479, %f22296, %f16898, %f22479;
	@%p4095 bra 	$L__BB0_3909;
	setp.eq.s32 	%p4096, %r3, 60;
	ld.shared.f32 	%f16899, [_ZZ32flash_attention_v2_causal_kernelILi64ELi64ELi64EEvPKfS1_S1_PfiiiifE8K_shared+15316];
	fma.rn.f32 	%f22479, %f22295, %f16899, %f22479;
	@%p4096 bra 	$L__BB0_3909;
	setp.eq.s32 	%p4097, %r3, 61;
	ld.shared.f32 	%f16900, [_ZZ32flash_attention_v2_causal_kernelILi64ELi64ELi64EEvPKfS1_S1_PfiiiifE8K_shared+15320];
	fma.rn.f32 	%f22479, %f22294, %f16900, %f22479;
	@%p4097 bra 	$L__BB0_3909;
	setp.eq.s32 	%p4098, %r3, 62;
	ld.shared.f32 	%f16901, [_ZZ32flash_attention_v2_causal_kernelILi64ELi64ELi64EEvPKfS1_S1_PfiiiifE8K_shared+15324];
	fma.rn.f32 	%f22479, %f22293, %f16901, %f22479;
	@%p4098 bra 	$L__BB0_3909;
	setp.eq.s32 	%p4099, %r3, 63;
	ld.shared.f32 	%f16902, [_ZZ32flash_attention_v2_causal_kernelILi64ELi64ELi64EEvPKfS1_S1_PfiiiifE8K_shared+15328];
	fma.rn.f32 	%f22479, %f22292, %f16902, %f22479;
	@%p4099 bra 	$L__BB0_3909;
	ld.shared.f32 	%f16903, [_ZZ32flash_attention_v2_causal_kernelILi64ELi64ELi64EEvPKfS1_S1_PfiiiifE8K_shared+15332];
	fma.rn.f32 	%f22479, %f22291, %f16903, %f22479;
$L__BB0_3909:
	ld.param.u32 	%r1377, [_Z32flash_attention_v2_causal_kernelILi64ELi64ELi64EEvPKfS1_S1_Pfiiiif_param_6];
	shl.b32 	%r598, %r1581, 6;
	or.b32  	%r599, %r598, 59;
	setp.ge.s32 	%p4100, %r599, %r1377;
	mov.u32 	%r600, %ctaid.x;
	shl.b32 	%r601, %r600, 6;
	mov.u32 	%r602, %tid.x;
	and.b32  	%r603, %r602, 63;
	or.b32  	%r604, %r601, %r603;
	setp.gt.u32 	%p4101, %r599, %r604;
	mov.f32 	%f22480, 0fFF7FFFFF;
	or.pred  	%p4102, %p4100, %p4101;
	@%p4102 bra 	$L__BB0_3974;
	ld.param.u32 	%r1509, [_Z32flash_attention_v2_causal_kernelILi64ELi64ELi64EEvPKfS1_S1_Pfiiiif_param_7];
	setp.eq.s32 	%p4103, %r1509, 1;
	ld.shared.f32 	%f16905, [_ZZ32flash_attention_v2_causal_kernelILi64ELi64ELi64EEvPKfS1_S1_PfiiiifE8K_shared+15340];
	fma.rn.f32 	%f22480, %f22354, %f16905, 0f00000000;
	@%p4103 bra 	$L__BB0_3974;
	setp.eq.s32 	%p4104, %r3, 2;
	ld.shared.f32 	%f16906, [_ZZ32flash_attention_v2_causal_kernelILi64ELi64ELi64EEvPKfS1_S1_PfiiiifE8K_shared+15344];
	fma.rn.f32 	%f22480, %f22353, %f16906, %f22480;
	@%p4104 bra 	$L__BB0_3974;
	setp.eq.s32 	%p4105, %r3, 3;
	ld.shared.f32 	%f16907, [_ZZ32flash_attention_v2_causal_kernelILi64ELi64ELi64EEvPKfS1_S1_PfiiiifE8K_shared+15348];
	fma.rn.f32 	%f22480, %f22352, %f16907, %f22480;
	@%p4105 bra 	$L__BB0_3974;
	setp.eq.s32 	%p4106, %r3, 4;
	ld.shared.f32 	%f16908, [_ZZ32flash_attention_v2_causal_kernelILi64ELi64ELi64EEvPKfS1_S1_PfiiiifE8K_shared+15352];
	fma.rn.f32 	%f22480, %f22351, %f16908, %f22480;
	@%p4106 bra 	$L__BB0_3974;
	setp.eq.s32 	%p4107, %r3, 5;
	ld.shared.f32 	%f16909, [_ZZ32flash_attention_v2_causal_kernelILi64ELi64ELi64EEvPKfS1_S1_PfiiiifE8K_shared+15356];
	fma.rn.f32 	%f22480, %f22350, %f16909, %f22480;
	@%p4107 bra 	$L__BB0_3974;
	setp.eq.s32 	%p4108, %r3, 6;
	ld.shared.f32 	%f16910, [_ZZ32flash_attention_v2_causal_kernelILi64ELi64ELi64EEvPKfS1_S1_PfiiiifE8K_shared+15360];
	fma.rn.f32 	%f22480, %f22349, %f16910, %f22480;
	@%p4108 bra 	$L__BB0_3974;
	setp.eq.s32 	%p4109, %r3, 7;
	ld.shared.f32 	%f16911, [_ZZ32flash_attention_v2_causal_kernelILi64ELi64ELi64EEvPKfS1_S1_PfiiiifE8K_shared+15364];
	fma.rn.f32 	%f22480, %f22348, %f16911, %f22480;
	@%p4109 bra 	$L__BB0_3974;
	setp.eq.s32 	%p4110, %r3, 8;
	ld.shared.f32 	%f16912, [_ZZ32flash_attention_v2_causal_kernelILi64ELi64ELi64EEvPKfS1_S1_PfiiiifE8K_shared+15368];
	fma.rn.f32 	%f22480, %f22347, %f16912, %f22480;
	@%p4110 bra 	$L__BB0_3974;
	setp.eq.s32 	%p4111, %r3, 9;
	ld.shared.f32 	%f16913, [_ZZ32flash_attention_v2_causal_kernelILi64ELi64ELi64EEvPKfS1_S1_PfiiiifE8K_shared+15372];
	fma.rn.f32 	%f22480, %f22346, %f16913, %f22480;
	@%p4111 bra 	$L__BB0_3974;
	setp.eq.s32 	%p4112, %r3, 10;
	ld.shared.f32 	%f16914, [_ZZ32flash_attention_v2_causal_kernelILi64ELi64ELi64EEvPKfS1_S1_PfiiiifE8K_shared+15376];
	fma.rn.f32 	%f22480, %f22345, %f16914, %f22480;
	@%p4112 bra 	$L__BB0_3974;
	setp.eq.s32 	%p4113, %r3, 11;
	ld.shared.f32 	%f16915, [_ZZ32flash_attention_v2_causal_kernelILi64ELi64ELi64EEvPKfS1_S1_PfiiiifE8K_shared+15380];
	fma.rn.f32 	%f22480, %f22344, %f16915, %f22480;
	@%p4113 bra 	$L__BB0_3974;
	setp.eq.s32 	%p4114, %r3, 12;
	ld.shared.f32 	%f16916, [_ZZ32flash_attention_v2_causal_kernelILi64ELi64ELi64EEvPKfS1_S1_PfiiiifE8K_shared+15384];
	fma.rn.f32 	%f22480, %f22343, %f16916, %f22480;
	@%p4114 bra 	$L__BB0_3974;
	setp.eq.s32 	%p4115, %r3, 13;
	ld.shared.f32 	%f16917, [_ZZ32flash_attention_v2_causal_kernelILi64ELi64ELi64EEvPKfS1_S1_PfiiiifE8K_shared+15388];
	fma.rn.f32 	%f22480, %f22342, %f16917, %f22480;
	@%p4115 bra 	$L__BB0_3974;
	setp.eq.s32 	%p4116, %r3, 14;
	ld.shared.f32 	%f16918, [_ZZ32flash_attention_v2_causal_kernelILi64ELi64ELi64EEvPKfS1_S1_PfiiiifE8K_shared+15392];
	fma.rn.f32 	%f22480, %f22341, %f16918, %f22480;
	@%p4116 bra 	$L__BB0_3974;
	setp.eq.s32 	%p4117, %r3, 15;
	ld.shared.f32 	%f16919, [_ZZ32flash_attention_v2_causal_kernelILi64ELi64ELi64EEvPKfS1_S1_PfiiiifE8K_shared+15396];
	fma.rn.f32 	%f22480, %f22340, %f16919, %f22480;
	@%p4117 bra 	$L__BB0_3974;
	setp.eq.s32 	%p4118, %r3, 16;
	ld.shared.f32 	%f16920, [_ZZ32flash_attention_v2_causal_kernelILi64ELi64ELi64EEvPKfS1_S1_PfiiiifE8K_shared+15400];
	fma.rn.f32 	%f22480, %f22339, %f16920, %f22480;
	@%p4118 bra 	$L__BB0_3974;
	setp.eq.s32 	%p4119, %r3, 17;
	ld.shared.f32 	%f16921, [_ZZ32flash_attention_v2_causal_kernelILi64ELi64ELi64EEvPKfS1_S1_PfiiiifE8K_shared+15404];
	fma.rn.f32 	%f22480, %f22338, %f16921, %f22480;
	@%p4119 bra 	$L__BB0_3974;
	setp.eq.s32 	%p4120, %r3, 18;
	ld.shared.f32 	%f16922, [_ZZ32flash_attention_v2_causal_kernelILi64ELi64ELi64EEvPKfS1_S1_PfiiiifE8K_shared+15408];
	fma.rn.f32 	%f22480, %f22337, %f16922, %f22480;
	@%p4120 bra 	$L__BB0_3974;
	setp.eq.s32 	%p4121, %r3, 19;
	ld.shared.f32 	%f16923, [_ZZ32flash_attention_v2_causal_kernelILi64ELi64ELi64EEvPKfS1_S1_PfiiiifE8K_shared+15412];
	fma.rn.f32 	%f22480, %f22336, %f16923, %f22480;
	@%p4121 bra 	$L__BB0_3974;
	setp.eq.s32 	%p4122, %r3, 20;
	ld.shared.f32 	%f16924, [_ZZ32flash_attention_v2_causal_kernelILi64ELi64ELi64EEvPKfS1_S1_PfiiiifE8K_shared+15416];
	fma.rn.f32 	%f22480, %f22335, %f16924, %f22480;
	@%p4122 bra 	$L__BB0_3974;
	setp.eq.s32 	%p4123, %r3, 21;
	ld.shared.f32 	%f16925, [_ZZ32flash_attention_v2_causal_kernelILi64ELi64ELi64EEvPKfS1_S1_PfiiiifE8K_shared+15420];
	fma.rn.f32 	%f22480, %f22334, %f16925, %f22480;
	@%p4123 bra 	$L__BB0_3974;
	setp.eq.s32 	%p4124, %r3, 22;
	ld.shared.f32 	%f16926, [_ZZ32flash_attention_v2_causal_kernelILi64ELi64ELi64EEvPKfS1_S1_PfiiiifE8K_shared+15424];
	fma.rn.f32 	%f22480, %f22333, %f16926, %f22480;
	@%p4124 bra 	$L__BB0_3974;
	setp.eq.s32 	%p4125, %r3, 23;
	ld.shared.f32 	%f16927, [_ZZ32flash_attention_v2_causal_kernelILi64ELi64ELi64EEvPKfS1_S1_PfiiiifE8K_shared+15428];
	fma.rn.f32 	%f22480, %f22332, %f16927, %f22480;
	@%p4125 bra 	$L__BB0_3974;
	setp.eq.s32 	%p4126, %r3, 24;
	ld.shared.f32 	%f16928, [_ZZ32flash_attention_v2_causal_kernelILi64ELi64ELi64EEvPKfS1_S1_PfiiiifE8K_shared+15432];
	fma.rn.f32 	%f22480, %f22331, %f16928, %f22480;
	@%p4126 bra 	$L__BB0_3974;
	setp.eq.s32 	%p4127, %r3, 25;
	ld.shared.f32 	%f16929, [_ZZ32flash_attention_v2_causal_kernelILi64ELi64ELi64EEvPKfS1_S1_PfiiiifE8K_shared+15436];
	fma.rn.f32 	%f22480, %f22330, %f16929, %f22480;
	@%p4127 bra 	$L__BB0_3974;
	setp.eq.s32 	%p4128, %r3, 26;
	ld.shared.f32 	%f16930, [_ZZ32flash_attention_v2_causal_kernelILi64ELi64ELi64EEvPKfS1_S1_PfiiiifE8K_shared+15440];
	fma.rn.f32 	%f22480, %f22329, %f16930, %f22480;
	@%p4128 bra 	$L__BB0_3974;
	setp.eq.s32 	%p4129, %r3, 27;
	ld.shared.f32 	%f16931, [_ZZ32flash_attention_v2_causal_kernelILi64ELi64ELi64EEvPKfS1_S1_PfiiiifE8K_shared+15444];
	fma.rn.f32 	%f22480, %f22328, %f16931, %f22480;
	@%p4129 bra 	$L__BB0_3974;
	setp.eq.s32 	%p4130, %r3, 28;
	ld.shared.f32 	%f16932, [_ZZ32flash_attention_v2_causal_kernelILi64ELi64ELi64EEvPKfS1_S1_PfiiiifE8K_shared+15448];
	fma.rn.f32 	%f22480, %f22327, %f16932, %f22480;
	@%p4130 bra 	$L__BB0_3974;
	setp.eq.s32 	%p4131, %r3, 29;
	ld.shared.f32 	%f16933, [_ZZ32flash_attention_v2_causal_kernelILi64ELi64ELi64EEvPKfS1_S1_PfiiiifE8K_shared+15452];
	fma.rn.f32 	%f22480, %f22326, %f16933, %f22480;
	@%p4131 bra 	$L__BB0_3974;
	setp.eq.s32 	%p4132, %r3, 30;
	ld.shared.f32 	%f16934, [_ZZ32flash_attention_v2_causal_kernelILi64ELi64ELi64EEvPKfS1_S1_PfiiiifE8K_shared+15456];
	fma.rn.f32 	%f22480, %f22325, %f16934, %f22480;
	@%p4132 bra 	$L__BB0_3974;
	setp.eq.s32 	%p4133, %r3, 31;
	ld.shared.f32 	%f16935, [_ZZ32flash_attention_v2_causal_kernelILi64ELi64ELi64EEvPKfS1_S1_PfiiiifE8K_shared+15460];
	fma.rn.f32 	%f22480, %f22324, %f16935, %f22480;
	@%p4133 bra 	$L__BB0_3974;
	setp.eq.s32 	%p4134, %r3, 32;
	ld.shared.f32 	%f16936, [_ZZ32flash_attention_v2_causal_kernelILi64ELi64ELi64EEvPKfS1_S1_PfiiiifE8K_shared+15464];
	fma.rn.f32 	%f22480, %f22323, %f16936, %f22480;
	@%p4134 bra 	$L__BB0_3974;
	setp.eq.s32 	%p4135, %r3, 33;
	ld.shared.f32 	%f16937, [_ZZ32flash_attention_v2_causal_kernelILi64ELi64ELi64EEvPKfS1_S1_PfiiiifE8K_shared+15468];
	fma.rn.f32 	%f22480, %f22322, %f16937, %f22480;
	@%p4135 bra 	$L__BB0_3974;
	setp.eq.s32 	%p4136, %r3, 34;
	ld.shared.f32 	%f16938, [_ZZ32flash_attention_v2_causal_kernelILi64ELi64ELi64EEvPKfS1_S1_PfiiiifE8K_shared+15472];
	fma.rn.f32 	%f22480, %f22321, %f16938, %f22480;
	@%p4136 bra 	$L__BB0_3974;
	setp.eq.s32 	%p4137, %r3, 35;
	ld.shared.f32 	%f16939, [_ZZ32flash_attention_v2_causal_kernelILi64ELi64ELi64EEvPKfS1_S1_PfiiiifE8K_shared+15476];
	fma.rn.f32 	%f22480, %f22320, %f16939, %f22480;
	@%p4137 bra 	$L__BB0_3974;
	setp.eq.s32 	%p4138, %r3, 36;
	ld.shared.f32 	%f16940, [_ZZ32flash_attention_v2_causal_kernelILi64ELi64ELi64EEvPKfS1_S1_PfiiiifE8K_shared+15480];
	fma.rn.f32 	%f22480, %f22319, %f16940, %f22480;
	@%p4138 bra 	$L__BB0_3974;
	setp.eq.s32 	%p4139, %r3, 37;
	ld.shared.f32 	%f16941, [_ZZ32flash_attention_v2_causal_kernelILi64ELi64ELi64EEvPKfS1_S1_PfiiiifE8K_shared+15484];
	fma.rn.f32 	%f22480, %f22318, %f16941, %f22480;
	@%p4139 bra 	$L__BB0_3974;
	setp.eq.s32 	%p4140, %r3, 38;
	ld.shared.f32 	%f16942, [_ZZ32flash_attention_v2_causal_kernelILi64ELi64ELi64EEvPKfS1_S1_PfiiiifE8K_shared+15488];
	fma.rn.f32 	%f22480, %f22317, %f16942, %f22480;
	@%p4140 bra 	$L__BB0_3974;
	setp.eq.s32 	%p4141, %r3, 39;
	ld.shared.f32 	%f16943, [_ZZ32flash_attention_v2_causal_kernelILi64ELi64ELi64EEvPKfS1_S1_PfiiiifE8K_shared+15492];
	fma.rn.f32 	%f22480, %f22316, %f16943, %f22480;
	@%p4141 bra 	$L__BB0_3974;
	setp.eq.s32 	%p4142, %r3, 40;
	ld.shared.f32 	%f16944, [_ZZ32flash_attention_v2_causal_kernelILi64ELi64ELi64EEvPKfS1_S1_PfiiiifE8K_shared+15496];
	fma.rn.f32 	%f22480, %f22315, %f16944, %f22480;
	@%p4142 bra 	$L__BB0_3974;
	setp.eq.s32 	%p4143, %r3, 41;
	ld.shared.f32 	%f16945, [_ZZ32flash_attention_v2_causal_kernelILi64ELi64ELi64EEvPKfS1_S1_PfiiiifE8K_shared+15500];
	fma.rn.f32 	%f22480, %f22314, %f16945, %f22480;
	@%p4143 bra 	$L__BB0_3974;
	setp.eq.s32 	%p4144, %r3, 42;
	ld.shared.f32 	%f16946, [_ZZ32flash_attention_v2_causal_kernelILi64ELi64ELi64EEvPKfS1_S1_PfiiiifE8K_shared+15504];
	fma.rn.f32 	%f22480, %f22313, %f16946, %f22480;
	@%p4144 bra 	$L__BB0_3974;
	setp.eq.s32 	%p4145, %r3, 43;
	ld.shared.f32 	%f16947, [_ZZ32flash_attention_v2_causal_kernelILi64ELi64ELi64EEvPKfS1_S1_PfiiiifE8K_shared+15508];
	fma.rn.f32 	%f22480, %f22312, %f16947, %f22480;
	@%p4145 bra 	$L__BB0_3974;
	setp.eq.s32 	%p4146, %r3, 44;
	ld.shared.f32 	%f16948, [_ZZ32flash_attention_v2_causal_kernelILi64ELi64ELi64EEvPKfS1_S1_PfiiiifE8K_shared+15512];
	fma.rn.f32 	%f22480, %f22311, %f16948, %f22480;
	@%p4146 bra 	$L__BB0_3974;
	setp.eq.s32 	%p4147, %r3, 45;
	ld.shared.f32 	%f16949, [_ZZ32flash_attention_v2_causal_kernelILi64ELi64ELi64EEvPKfS1_S1_PfiiiifE8K_shared+15516];
	fma.rn.f32 	%f22480, %f22310, %f16949, %f22480;
	@%p4147 bra 	$L__BB0_3974;
	setp.eq.s32 	%p4148, %r3, 46;
	ld.shared.f32 	%f16950, [_ZZ32flash_attention_v2_causal_kernelILi64ELi64ELi64EEvPKfS1_S1_PfiiiifE8K_shared+15520];
	fma.rn.f32 	%f22480, %f22309, %f16950, %f22480;
	@%p4148 bra 	$L__BB0_3974;
	setp.eq.s32 	%p4149, %r3, 47;
	ld.shared.f32 	%f16951, [_ZZ32flash_attention_v2_causal_kernelILi64ELi64ELi64EEvPKfS1_S1_PfiiiifE8K_shared+15524];
	fma.rn.f32 	%f22480, %f22308, %f16951, %f22480;
	@%p4149 bra 	$L__BB0_3974;
	setp.eq.s32 	%p4150, %r3, 48;
	ld.shared.f32 	%f16952, [_ZZ32flash_attention_v2_causal_kernelILi64ELi64ELi64EEvPKfS1_S1_PfiiiifE8K_shared+15528];
	fma.rn.f32 	%f22480, %f22307, %f16952, %f22480;
	@%p4150 bra 	$L__BB0_3974;
	setp.eq.s32 	%p4151, %r3, 49;
	ld.shared.f32 	%f16953, [_ZZ32flash_attention_v2_causal_kernelILi64ELi64ELi64EEvPKfS1_S1_PfiiiifE8K_shared+15532];
	fma.rn.f32 	%f22480, %f22306, %f16953, %f22480;
	@%p4151 bra 	$L__BB0_3974;
	setp.eq.s32 	%p4152, %r3, 50;
	ld.shared.f32 	%f16954, [_ZZ32flash_attention_v2_causal_kernelILi64ELi64ELi64EEvPKfS1_S1_PfiiiifE8K_shared+15536];
	fma.rn.f32 	%f22480, %f22305, %f16954, %f22480;
	@%p4152 bra 	$L__BB0_3974;
	setp.eq.s32 	%p4153, %r3, 51;
	ld.shared.f32 	%f16955, [_ZZ32flash_attention_v2_causal_kernelILi64ELi64ELi64EEvPKfS1_S1_PfiiiifE8K_shared+15540];
	fma.rn.f32 	%f22480, %f22304, %f16955, %f22480;
	@%p4153 bra 	$L__BB0_3974;
	setp.eq.s32 	%p4154, %r3, 52;
	ld.shared.f32 	%f16956, [_ZZ32flash_attention_v2_causal_kernelILi64ELi64ELi64EEvPKfS1_S1_PfiiiifE8K_shared+15544];
	fma.rn.f32 	%f22480, %f22303, %f16956, %f22480;
	@%p4154 bra 	$L__BB0_3974;
	setp.eq.s32 	%p4155, %r3, 53;
	ld.shared.f32 	%f16957, [_ZZ32flash_attention_v2_causal_kernelILi64ELi64ELi64EEvPKfS1_S1_PfiiiifE8K_shared+15548];
	fma.rn.f32 	%f22480, %f22302, %f16957, %f22480;
	@%p4155 bra 	$L__BB0_3974;
	setp.eq.s32 	%p4156, %r3, 54;
	ld.shared.f32 	%f16958, [_ZZ32flash_attention_v2_causal_kernelILi64ELi64ELi64EEvPKfS1_S1_PfiiiifE8K_shared+15552];
	fma.rn.f32 	%f22480, %f22301, %f16958, %f22480;
	@%p4156 bra 	$L__BB0_3974;
	setp.eq.s32 	%p4157, %r3, 55;
	ld.shared.f32 	%f16959, [_ZZ32flash_attention_v2_causal_kernelILi64ELi64ELi64EEvPKfS1_S1_PfiiiifE8K_shared+15556];
	fma.rn.f32 	%f22480, %f22300, %f16959, %f22480;
	@%p4157 bra 	$L__BB0_3974;
	setp.eq.s32 	%p4158, %r3, 56;
	ld.shared.f32 	%f16960, [_ZZ32flash_attention_v2_causal_kernelILi64ELi64ELi64EEvPKfS1_S1_PfiiiifE8K_shared+15560];
	fma.rn.f32 	%f22480, %f22299, %f16960, %f22480;
	@%p4158 bra 	$L__BB0_3974;
	setp.eq.s32 	%p4159, %r3, 57;
	ld.shared.f32 	%f16961, [_ZZ32flash_attention_v2_causal_kernelILi64ELi64ELi64EEvPKfS1_S1_PfiiiifE8K_shared+15564];
	fma.rn.f32 	%f22480, %f22298, %f16961, %f22480;
	@%p4159 bra 	$L__BB0_3974;
	setp.eq.s32 	%p4160, %r3, 58;
	ld.shared.f32 	%f16962, [_ZZ32flash_attention_v2_causal_kernelILi64ELi64ELi64EEvPKfS1_S1_PfiiiifE8K_shared+15568];
	fma.rn.f32 	%f22480, %f22297, %f16962, %f22480;
	@%p4160 bra 	$L__BB0_3974;
	setp.eq.s32 	%p4161, %r3, 59;
	ld.shared.f32 	%f16963, [_ZZ32flash_attention_v2_causal_kernelILi64ELi64ELi64EEvPKfS1_S1_PfiiiifE8K_shared+15572];
	fma.rn.f32 	%f22480, %f22296, %f16963, %f22480;
	@%p4161 bra 	$L__BB0_3974;
	setp.eq.s32 	%p4162, %r3, 60;
	ld.shared.f32 	%f16964, [_ZZ32flash_attention_v2_causal_kernelILi64ELi64ELi64EEvPKfS1_S1_PfiiiifE8K_shared+15576];
	fma.rn.f32 	%f22480, %f22295, %f16964, %f22480;
	@%p4162 bra 	$L__BB0_3974;
	setp.eq.s32 	%p4163, %r3, 61;
	ld.shared.f32 	%f16965, [_ZZ32flash_attention_v2_causal_kernelILi64ELi64ELi64EEvPKfS1_S1_PfiiiifE8K_shared+15580];
	fma.rn.f32 	%f22480, %f22294, %f16965, %f22480;
	@%p4163 bra 	$L__BB0_3974;
	setp.eq.s32 	%p4164, %r3, 62;
	ld.shared.f32 	%f16966, [_ZZ32flash_attention_v2_causal_kernelILi64ELi64ELi64EEvPKfS1_S1_PfiiiifE8K_shared+15584];
	fma.rn.f32 	%f22480, %f22293, %f16966, %f22480;
	@%p4164 bra 	$L__BB0_3974;
	setp.eq.s32 	%p4165, %r3, 63;
	ld.shared.f32 	%f16967, [_ZZ32flash_attention_v2_causal_kernelILi64ELi64ELi64EEvPKfS1_S1_PfiiiifE8K_shared+15588];
	fma.rn.f32 	%f22480, %f22292, %f16967, %f22480;
	@%p4165 bra 	$L__BB0_3974;
	ld.shared.f32 	%f16968, [_ZZ32flash_attention_v2_causal_kernelILi64ELi64ELi64EEvPKfS1_S1_PfiiiifE8K_shared+15592];
	fma.rn.f32 	%f22480, %f22291, %f16968, %f22480;
$L__BB0_3974:
	ld.param.u32 	%r1378, [_Z32flash_attention_v2_causal_kernelILi64ELi64ELi64EEvPKfS1_S1_Pfiiiif_param_6];
	shl.b32 	%r606, %r1581, 6;
	or.b32  	%r607, %r606, 60;
	setp.ge.s32 	%p4166, %r607, %r1378;
	mov.u32 	%r608, %ctaid.x;
	shl.b32 	%r609, %r608, 6;
	mov.u32 	%r610, %tid.x;
	and.b32  	%r611, %r610, 63;
	or.b32  	%r612, %r609, %r611;
	setp.gt.u32 	%p4167, %r607, %r612;
	mov.f32 	%f22481, 0fFF7FFFFF;
	or.pred  	%p4168, %p4166, %p4167;
	@%p4168 bra 	$L__BB0_4039;
	ld.param.u32 	%r1510, [_Z32flash_attention_v2_causal_kernelILi64ELi64ELi64EEvPKfS1_S1_Pfiiiif_param_7];
	setp.eq.s32 	%p4169, %r1510, 1;
	ld.shared.f32 	%f16970, [_ZZ32flash_attention_v2_causal_kernelILi64ELi64ELi64EEvPKfS1_S1_PfiiiifE8K_shared+15600];
	fma.rn.f32 	%f22481, %f22354, %f16970, 0f00000000;
	@%p4169 bra 	$L__BB0_4039;
	setp.eq.s32 	%p4170, %r3, 2;
	ld.shared.f32 	%f16971, [_ZZ32flash_attention_v2_causal_kernelILi64ELi64ELi64EEvPKfS1_S1_PfiiiifE8K_shared+15604];
	fma.rn.f32 	%f22481, %f22353, %f16971, %f22481;
	@%p4170 bra 	$L__BB0_4039;
	setp.eq.s32 	%p4171, %r3, 3;
	ld.shared.f32 	%f16972, [_ZZ32flash_attention_v2_causal_kernelILi64ELi64ELi64EEvPKfS1_S1_PfiiiifE8K_shared+15608];
	fma.rn.f32 	%f22481, %f22352, %f16972, %f22481;
	@%p4171 bra 	$L__BB0_4039;
	setp.eq.s32 	%p4172, %r3, 4;
	ld.shared.f32 	%f16973, [_ZZ32flash_attention_v2_causal_kernelILi64ELi64ELi64EEvPKfS1_S1_PfiiiifE8K_shared+15612];
	fma.rn.f32 	%f22481, %f22351, %f16973, %f22481;
	@%p4172 bra 	$L__BB0_4039;
	setp.eq.s32 	%p4173, %r3, 5;
	ld.shared.f32 	%f16974, [_ZZ32flash_attention_v2_causal_kernelILi64ELi64ELi64EEvPKfS1_S1_PfiiiifE8K_shared+15616];
	fma.rn.f32 	%f22481, %f22350, %f16974, %f22481;
	@%p4173 bra 	$L__BB0_4039;
	setp.eq.s32 	%p4174, %r3, 6;
	ld.shared.f32 	%f16975, [_ZZ32flash_attention_v2_causal_kernelILi64ELi64ELi64EEvPKfS1_S1_PfiiiifE8K_shared+15620];
	fma.rn.f32 	%f22481, %f22349, %f16975, %f22481;
	@%p4174 bra 	$L__BB0_4039;
	setp.eq.s32 	%p4175, %r3, 7;
	ld.shared.f32 	%f16976, [_ZZ32flash_attention_v2_causal_kernelILi64ELi64ELi64EEvPKfS1_S1_PfiiiifE8K_shared+15624];
	fma.rn.f32 	%f22481, %f22348, %f16976, %f22481;
	@%p4175 bra 	$L__BB0_4039;
	setp.eq.s32 	%p4176, %r3, 8;
	ld.shared.f32 	%f16977, [_ZZ32flash_attention_v2_causal_kernelILi64ELi64ELi64EEvPKfS1_S1_PfiiiifE8K_shared+15628];
	fma.rn.f32 	%f22481, %f22347, %f16977, %f22481;
	@%p4176 bra 	$L__BB0_4039;
	setp.eq.s32 	%p4177, %r3, 9;
	ld.shared.f32 	%f16978, [_ZZ32flash_attention_v2_causal_kernelILi64ELi64ELi64EEvPKfS1_S1_PfiiiifE8K_shared+15632];
	fma.rn.f32 	%f22481, %f22346, %f16978, %f22481;
	@%p4177 bra 	$L__BB0_4039;
	setp.eq.s32 	%p4178, %r3, 10;
	ld.shared.f32 	%f16979, [_ZZ32flash_attention_v2_causal_kernelILi64ELi64ELi64EEvPKfS1_S1_PfiiiifE8K_shared+15636];
	fma.rn.f32 	%f22481, %f22345, %f16979, %f22481;
	@%p4178 bra 	$L__BB0_4039;
	setp.eq.s32 	%p4179, %r3, 11;
	ld.shared.f32 	%f16980, [_ZZ32flash_attention_v2_causal_kernelILi64ELi64ELi64EEvPKfS1_S1_PfiiiifE8K_shared+15640];
	fma.rn.f32 	%f22481, %f22344, %f16980, %f22481;
	@%p4179 bra 	$L__BB0_4039;
	setp.eq.s32 	%p4180, %r3, 12;
	ld.shared.f32 	%f16981, [_ZZ32flash_attention_v2_causal_kernelILi64ELi64ELi64EEvPKfS1_S1_PfiiiifE8K_shared+15644];
	fma.rn.f32 	%f22481, %f22343, %f16981, %f22481;
	@%p4180 bra 	$L__BB0_4039;
	setp.eq.s32 	%p4181, %r3, 13;
	ld.shared.f32 	%f16982, [_ZZ32flash_attention_v2_causal_kernelILi64ELi64ELi64EEvPKfS1_S1_PfiiiifE8K_shared+15648];
	fma.rn.f32 	%f22481, %f22342, %f16982, %f22481;
	@%p4181 bra 	$L__BB0_4039;
	setp.eq.s32 	%p4182, %r3, 14;
	ld.shared.f32 	%f16983, [_ZZ32flash_attention_v2_causal_kernelILi64ELi64ELi64EEvPKfS1_S1_PfiiiifE8K_shared+15652];
	fma.rn.f32 	%f22481, %f22341, %f16983, %f22481;
	@%p4182 bra 	$L__BB0_4039;
	setp.eq.s32 	%p4183, %r3, 15;
	ld.shared.f32 	%f16984, [_ZZ32flash_attention_v2_causal_kernelILi64ELi64ELi64EEvPKfS1_S1_PfiiiifE8K_shared+15656];
	fma.rn.f32 	%f22481, %f22340, %f16984, %f22481;
	@%p4183 bra 	$L__BB0_4039;
	setp.eq.s32 	%p4184, %r3, 16;
	ld.shared.f32 	%f16985, [_ZZ32flash_attention_v2_causal_kernelILi64ELi64ELi64EEvPKfS1_S1_PfiiiifE8K_shared+15660];
	fma.rn.f32 	%f22481, %f22339, %f16985, %f22481;
	@%p4184 bra 	$L__BB0_4039;
	setp.eq.s32 	%p4185, %r3, 17;
	ld.shared.f32 	%f16986, [_ZZ32flash_attention_v2_causal_kernelILi64ELi64ELi64EEvPKfS1_S1_PfiiiifE8K_shared+15664];
	fma.rn.f32 	%f22481, %f22338, %f16986, %f22481;
	@%p4185 bra 	$L__BB0_4039;
	setp.eq.s32 	%p4186, %r3, 18;
	ld.shared.f32 	%f16987, [_ZZ32flash_attention_v2_causal_kernelILi64ELi64ELi64EEvPKfS1_S1_PfiiiifE8K_shared+15668];
	fma.rn.f32 	%f22481, %f22337, %f16987, %f22481;
	@%p4186 bra 	$L__BB0_4039;
	setp.eq.s32 	%p4187, %r3, 19;
	ld.shared.f32 	%f16988, [_ZZ32flash_attention_v2_causal_kernelILi64ELi64ELi64EEvPKfS1_S1_PfiiiifE8K_shared+15672];
	fma.rn.f32 	%f22481, %f22336, %f16988, %f22481;
	@%p4187 bra 	$L__BB0_4039;
	setp.eq.s32 	%p4188, %r3, 20;
	ld.shared.f32 	%f16989, [_ZZ32flash_attention_v2_causal_kernelILi64ELi64ELi64EEvPKfS1_S1_PfiiiifE8K_shared+15676];
	fma.rn.f32 	%f22481, %f22335, %f16989, %f22481;
	@%p4188 bra 	$L__BB0_4039;
	setp.eq.s32 	%p4189, %r3, 21;
	ld.shared.f32 	%f16990, [_ZZ32flash_attention_v2_causal_kernelILi64ELi64ELi64EEvPKfS1_S1_PfiiiifE8K_shared+15680];
	fma.rn.f32 	%f22481, %f22334, %f16990, %f22481;
	@%p4189 bra 	$L__BB0_4039;
	setp.eq.s32 	%p4190, %r3, 22;
	ld.shared.f32 	%f16991, [_ZZ32flash_attention_v2_causal_kernelILi64ELi64ELi64EEvPKfS1_S1_PfiiiifE8K_shared+15684];
	fma.rn.f32 	%f22481, %f22333, %f16991, %f22481;
	@%p4190 bra 	$L__BB0_4039;
	setp.eq.s32 	%p4191, %r3, 23;
	ld.shared.f32 	%f16992, [_ZZ32flash_attention_v2_causal_kernelILi64ELi64ELi64EEvPKfS1_S1_PfiiiifE8K_shared+15688];
	fma.rn.f32 	%f22481, %f22332, %f16992, %f22481;
	@%p4191 bra 	$L__BB0_4039;
	setp.eq.s32 	%p4192, %r3, 24;
	ld.shared.f32 	%f16993, [_ZZ32flash_attention_v2_causal_kernelILi64ELi64ELi64EEvPKfS1_S1_PfiiiifE8K_shared+15692];
	fma.rn.f32 	%f22481, %f22331, %f16993, %f22481;
	@%p4192 bra 	$L__BB0_4039;
	setp.eq.s32 	%p4193, %r3, 25;
	ld.shared.f32 	%f16994, [_ZZ32flash_attention_v2_causal_kernelILi64ELi64ELi64EEvPKfS1_S1_PfiiiifE8K_shared+15696];
	fma.rn.f32 	%f22481, %f22330, %f16994, %f22481;
	@%p4193 bra 	$L__BB0_4039;
	setp.eq.s32 	%p4194, %r3, 26;
	ld.shared.f32 	%f16995, [_ZZ32flash_attention_v2_causal_kernelILi64ELi64ELi64EEvPKfS1_S1_PfiiiifE8K_shared+15700];
	fma.rn.f32 	%f22481, %f22329, %f16995, %f22481;
	@%p4194 bra 	$L__BB0_4039;
	setp.eq.s32 	%p4195, %r3, 27;
	ld.shared.f32 	%f16996, [_ZZ32flash_attention_v2_causal_kernelILi64ELi64ELi64EEvPKfS1_S1_PfiiiifE8K_shared+15704];
	fma.rn.f32 	%f22481, %f22328, %f16996, %f22481;
	@%p4195 bra 	$L__BB0_4039;
	setp.eq.s32 	%p4196, %r3, 28;
	ld.shared.f32 	%f16997, [_ZZ32flash_attention_v2_causal_kernelILi64ELi64ELi64EEvPKfS1_S1_PfiiiifE8K_shared+15708];
	fma.rn.f32 	%f22481, %f22327, %f16997, %f22481;
	@%p4196 bra 	$L__BB0_4039;
	setp.eq.s32 	%p4197, %r3, 29;
	ld.shared.f32 	%f16998, [_ZZ32flash_attention_v2_causal_kernelILi64ELi64ELi64EEvPKfS1_S1_PfiiiifE8K_shared+15712];
	fma.rn.f32 	%f22481, %f22326, %f16998, %f22481;
	@%p4197 bra 	$L__BB0_4039;
	setp.eq.s32 	%p4198, %r3, 30;
	ld.shared.f32 	%f16999, [_ZZ32flash_attention_v2_causal_kernelILi64ELi64ELi64EEvPKfS1_S1_PfiiiifE8K_shared+15716];
	fma.rn.f32 	%f22481, %f22325, %f16999, %f22481;
	@%p4198 bra 	$L__BB0_4039;
	setp.eq.s32 	%p4199, %r3, 31;
	ld.shared.f32 	%f17000, [_ZZ32flash_attention_v2_causal_kernelILi64ELi64ELi64EEvPKfS1_S1_PfiiiifE8K_shared+15720];
	fma.rn.f32 	%f22481, %f22324, %f17000, %f22481;
	@%p4199 bra 	$L__BB0_4039;
	setp.eq.s32 	%p4200, %r3, 32;
	ld.shared.f32 	%f17001, [_ZZ32flash_attention_v2_causal_kernelILi64ELi64ELi64EEvPKfS1_S1_PfiiiifE8K_shared+15724];
	fma.rn.f32 	%f22481, %f22323, %f17001, %f22481;
	@%p4200 bra 	$L__BB0_4039;
	setp.eq.s32 	%p4201, %r3, 33;
	ld.shared.f32 	%f17002, [_ZZ32flash_attention_v2_causal_kernelILi64ELi64ELi64EEvPKfS1_S1_PfiiiifE8K_shared+15728];
	fma.rn.f32 	%f22481, %f22322, %f17002, %f22481;
	@%p4201 bra 	$L__BB0_4039;
	setp.eq.s32 	%p4202, %r3, 34;
	ld.shared.f32 	%f17003, [_ZZ32flash_attention_v2_causal_kernelILi64ELi64ELi64EEvPKfS1_S1_PfiiiifE8K_shared+15732];
	fma.rn.f32 	%f22481, %f22321, %f17003, %f22481;
	@%p4202 bra 	$L__BB0_4039;
	setp.eq.s32 	%p4203, %r3, 35;
	ld.shared.f32 	%f17004, [_ZZ32flash_attention_v2_causal_kernelILi64ELi64ELi64EEvPKfS1_S1_PfiiiifE8K_shared+15736];
	fma.rn.f32 	%f22481, %f22320, %f17004, %f22481;
	@%p4203 bra 	$L__BB0_4039;
	setp.eq.s32 	%p4204, %r3, 36;
	ld.shared.f32 	%f17005, [_ZZ32flash_attention_v2_causal_kernelILi64ELi64ELi64EEvPKfS1_S1_PfiiiifE8K_shared+15740];
	fma.rn.f32 	%f22481, %f22319, %f17005, %f22481;
	@%p4204 bra 	$L__BB0_4039;
	setp.eq.s32 	%p4205, %r3, 37;
	ld.shared.f32 	%f17006, [_ZZ32flash_attention_v2_causal_kernelILi64ELi64ELi64EEvPKfS1_S1_PfiiiifE8K_shared+15744];
	fma.rn.f32 	%f22481, %f22318, %f17006, %f22481;
	@%p4205 bra 	$L__BB0_4039;
	setp.eq.s32 	%p4206, %r3, 38;
	ld.shared.f32 	%f17007, [_ZZ32flash_attention_v2_causal_kernelILi64ELi64ELi64EEvPKfS1_S1_PfiiiifE8K_shared+15748];
	fma.rn.f32 	%f22481, %f22317, %f17007, %f22481;
	@%p4206 bra 	$L__BB0_4039;
	setp.eq.s32 	%p4207, %r3, 39;
	ld.shared.f32 	%f17008, [_ZZ32flash_attention_v2_causal_kernelILi64ELi64ELi64EEvPKfS1_S1_PfiiiifE8K_shared+15752];
	fma.rn.f32 	%f22481, %f22316, %f17008, %f22481;
	@%p4207 bra 	$L__BB0_4039;
	setp.eq.s32 	%p4208, %r3, 40;
	ld.shared.f32 	%f17009, [_ZZ32flash_attention_v2_causal_kernelILi64ELi64ELi64EEvPKfS1_S1_PfiiiifE8K_shared+15756];
	fma.rn.f32 	%f22481, %f22315, %f17009, %f22481;
	@%p4208 bra 	$L__BB0_4039;
	setp.eq.s32 	%p4209, %r3, 41;
	ld.shared.f32 	%f17010, [_ZZ32flash_attention_v2_causal_kernelILi64ELi64ELi64EEvPKfS1_S1_PfiiiifE8K_shared+15760];
	fma.rn.f32 	%f22481, %f22314, %f17010, %f22481;
	@%p4209 bra 	$L__BB0_4039;
	setp.eq.s32 	%p4210, %r3, 42;
	ld.shared.f32 	%f17011, [_ZZ32flash_attention_v2_causal_kernelILi64ELi64ELi64EEvPKfS1_S1_PfiiiifE8K_shared+15764];
	fma.rn.f32 	%f22481, %f22313, %f17011, %f22481;
	@%p4210 bra 	$L__BB0_4039;
	setp.eq.s32 	%p4211, %r3, 43;
	ld.shared.f32 	%f17012, [_ZZ32flash_attention_v2_causal_kernelILi64ELi64ELi64EEvPKfS1_S1_PfiiiifE8K_shared+15768];
	fma.rn.f32 	%f22481, %f22312, %f17012, %f22481;
	@%p4211 bra 	$L__BB0_4039;
	setp.eq.s32 	%p4212, %r3, 44;
	ld.shared.f32 	%f17013, [_ZZ32flash_attention_v2_causal_kernelILi64ELi64ELi64EEvPKfS1_S1_PfiiiifE8K_shared+15772];
	fma.rn.f32 	%f22481, %f22311, %f17013, %f22481;
	@%p4212 bra 	$L__BB0_4039;
	setp.eq.s32 	%p4213, %r3, 45;
	ld.shared.f32 	%f17014, [_ZZ32flash_attention_v2_causal_kernelILi64ELi64ELi64EEvPKfS1_S1_PfiiiifE8K_shared+15776];
	fma.rn.f32 	%f22481, %f22310, %f17014, %f22481;
	@%p4213 bra 	$L__BB0_4039;
	setp.eq.s32 	%p4214, %r3, 46;
	ld.shared.f32 	%f17015, [_ZZ32flash_attention_v2_causal_kernelILi64ELi64ELi64EEvPKfS1_S1_PfiiiifE8K_shared+15780];
	fma.rn.f32 	%f22481, %f22309, %f17015, %f22481;
	@%p4214 bra 	$L__BB0_4039;
	setp.eq.s32 	%p4215, %r3, 47;
	ld.shared.f32 	%f17016, [_ZZ32flash_attention_v2_causal_kernelILi64ELi64ELi64EEvPKfS1_S1_PfiiiifE8K_shared+15784];
	fma.rn.f32 	%f22481, %f22308, %f17016, %f22481;
	@%p4215 bra 	$L__BB0_4039;
	setp.eq.s32 	%p4216, %r3, 48;
	ld.shared.f32 	%f17017, [_ZZ32flash_attention_v2_causal_kernelILi64ELi64ELi64EEvPKfS1_S1_PfiiiifE8K_shared+15788];
	fma.rn.f32 	%f22481, %f22307, %f17017, %f22481;
	@%p4216 bra 	$L__BB0_4039;
	setp.eq.s32 	%p4217, %r3, 49;
	ld.shared.f32 	%f17018, [_ZZ32flash_attention_v2_causal_kernelILi64ELi64ELi64EEvPKfS1_S1_PfiiiifE8K_shared+15792];
	fma.rn.f32 	%f22481, %f22306, %f17018, %f22481;
	@%p4217 bra 	$L__BB0_4039;
	setp.eq.s32 	%p4218, %r3, 50;
	ld.shared.f32 	%f17019, [_ZZ32flash_attention_v2_causal_kernelILi64ELi64ELi64EEvPKfS1_S1_PfiiiifE8K_shared+15796];
	fma.rn.f32 	%f22481, %f22305, %f17019, %f22481;
	@%p4218 bra 	$L__BB0_4039;
	setp.eq.s32 	%p4219, %r3, 51;
	ld.shared.f32 	%f17020, [_ZZ32flash_attention_v2_causal_kernelILi64ELi64ELi64EEvPKfS1_S1_PfiiiifE8K_shared+15800];
	fma.rn.f32 	%f22481, %f22304, %f17020, %f22481;
	@%p4219 bra 	$L__BB0_4039;
	setp.eq.s32 	%p4220, %r3, 52;
	ld.shared.f32 	%f17021, [_ZZ32flash_attention_v2_causal_kernelILi64ELi64ELi64EEvPKfS1_S1_PfiiiifE8K_shared+15804];
	fma.rn.f32 	%f22481, %f22303, %f17021, %f22481;
	@%p4220 bra 	$L__BB0_4039;
	setp.eq.s32 	%p4221, %r3, 53;
	ld.shared.f32 	%f17022, [_ZZ32flash_attention_v2_causal_kernelILi64ELi64ELi64EEvPKfS1_S1_PfiiiifE8K_shared+15808];
	fma.rn.f32 	%f22481, %f22302, %f17022, %f22481;
	@%p4221 bra 	$L__BB0_4039;
	setp.eq.s32 	%p4222, %r3, 54;
	ld.shared.f32 	%f17023, [_ZZ32flash_attention_v2_causal_kernelILi64ELi64ELi64EEvPKfS1_S1_PfiiiifE8K_shared+15812];
	fma.rn.f32 	%f22481, %f22301, %f17023, %f22481;
	@%p4222 bra 	$L__BB0_4039;
	setp.eq.s32 	%p4223, %r3, 55;
	ld.shared.f32 	%f17024, [_ZZ32flash_attention_v2_causal_kernelILi64ELi64ELi64EEvPKfS1_S1_PfiiiifE8K_shared+15816];
	fma.rn.f32 	%f22481, %f22300, %f17024, %f22481;
	@%p4223 bra 	$L__BB0_4039;
	setp.eq.s32 	%p4224, %r3, 56;
	ld.shared.f32 	%f17025, [_ZZ32flash_attention_v2_causal_kernelILi64ELi64ELi64EEvPKfS1_S1_PfiiiifE8K_shared+15820];
	fma.rn.f32 	%f22481, %f22299, %f17025, %f22481;
	@%p4224 bra 	$L__BB0_4039;
	setp.eq.s32 	%p4225, %r3, 57;
	ld.shared.f32 	%f17026, [_ZZ32flash_attention_v2_causal_kernelILi64ELi64ELi64EEvPKfS1_S1_PfiiiifE8K_shared+15824];
	fma.rn.f32 	%f22481, %f22298, %f17026, %f22481;
	@%p4225 bra 	$L__BB0_4039;
	setp.eq.s32 	%p4226, %r3, 58;
	ld.shared.f32 	%f17027, [_ZZ32flash_attention_v2_causal_kernelILi64ELi64ELi64EEvPKfS1_S1_PfiiiifE8K_shared+15828];
	fma.rn.f32 	%f22481, %f22297, %f17027, %f22481;
	@%p4226 bra 	$L__BB0_4039;
	setp.eq.s32 	%p4227, %r3, 59;
	ld.shared.f32 	%f17028, [_ZZ32flash_attention_v2_causal_kernelILi64ELi64ELi64EEvPKfS1_S1_PfiiiifE8K_shared+15832];
	fma.rn.f32 	%f22481, %f22296, %f17028, %f22481;
	@%p4227 bra 	$L__BB0_4039;
	setp.eq.s32 	%p4228, %r3, 60;
	ld.shared.f32 	%f17029, [_ZZ32flash_attention_v2_causal_kernelILi64ELi64ELi64EEvPKfS1_S1_PfiiiifE8K_shared+15836];
	fma.rn.f32 	%f22481, %f22295, %f17029, %f22481;
	@%p4228 bra 	$L__BB0_4039;
	setp.eq.s32 	%p4229, %r3, 61;
	ld.shared.f32 	%f17030, [_ZZ32flash_attention_v2_causal_kernelILi64ELi64ELi64EEvPKfS1_S1_PfiiiifE8K_shared+15840];
	fma.rn.f32 	%f22481, %f22294, %f17030, %f22481;
	@%p4229 bra 	$L__BB0_4039;
	setp.eq.s32 	%p4230, %r3, 62;
	ld.shared.f32 	%f17031, [_ZZ32flash_attention_v2_causal_kernelILi64ELi64ELi64EEvPKfS1_S1_PfiiiifE8K_shared+15844];
	fma.rn.f32 	%f22481, %f22293, %f17031, %f22481;
	@%p4230 bra 	$L__BB0_4039;
	setp.eq.s32 	%p4231, %r3, 63;
	ld.shared.f32 	%f17032, [_ZZ32flash_attention_v2_causal_kernelILi64ELi64ELi64EEvPKfS1_S1_PfiiiifE8K_shared+15848];
	fma.rn.f32 	%f22481, %f22292, %f17032, %f22481;
	@%p4231 bra 	$L__BB0_4039;
	ld.shared.f32 	%f17033, [_ZZ32flash_attention_v2_causal_kernelILi64ELi64ELi64EEvPKfS1_S1_PfiiiifE8K_shared+15852];
	fma.rn.f32 	%f22481, %f22291, %f17033, %f22481;
$L__BB0_4039:
	ld.param.u32 	%r1379, [_Z32flash_attention_v2_causal_kernelILi64ELi64ELi64EEvPKfS1_S1_Pfiiiif_param_6];
	shl.b32 	%r614, %r1581, 6;
	or.b32  	%r615, %r614, 61;
	setp.ge.s32 	%p4232, %r615, %r1379;
	mov.u32 	%r616, %ctaid.x;
	shl.b32 	%r617, %r616, 6;
	mov.u32 	%r618, %tid.x;
	and.b32  	%r619, %r618, 63;
	or.b32  	%r620, %r617, %r619;
	setp.gt.u32 	%p4233, %r615, %r620;
	mov.f32 	%f22482, 0fFF7FFFFF;
	or.pred  	%p4234, %p4232, %p4233;
	@%p4234 bra 	$L__BB0_4104;
	ld.param.u32 	%r1511, [_Z32flash_attention_v2_causal_kernelILi64ELi64ELi64EEvPKfS1_S1_Pfiiiif_param_7];
	setp.eq.s32 	%p4235, %r1511, 1;
	ld.shared.f32 	%f17035, [_ZZ32flash_attention_v2_causal_kernelILi64ELi64ELi64EEvPKfS1_S1_PfiiiifE8K_shared+15860];
	fma.rn.f32 	%f22482, %f22354, %f17035, 0f00000000;
	@%p4235 bra 	$L__BB0_4104;
	setp.eq.s32 	%p4236, %r3, 2;
	ld.shared.f32 	%f17036, [_ZZ32flash_attention_v2_causal_kernelILi64ELi64ELi64EEvPKfS1_S1_PfiiiifE8K_shared+15864];
	fma.rn.f32 	%f22482, %f22353, %f17036, %f22482;
	@%p4236 bra 	$L__BB0_4104;
	setp.eq.s32 	%p4237, %r3, 3;
	ld.shared.f32 	%f17037, [_ZZ32flash_attention_v2_causal_kernelILi64ELi64ELi64EEvPKfS1_S1_PfiiiifE8K_shared+15868];
	fma.rn.f32 	%f22482, %f22352, %f17037, %f22482;
	@%p4237 bra 	$L__BB0_4104;
	setp.eq.s32 	%p4238, %r3, 4;
	ld.shared.f32 	%f17038, [_ZZ32flash_attention_v2_causal_kernelILi64ELi64ELi64EEvPKfS1_S1_PfiiiifE8K_shared+15872];
	fma.rn.f32 	%f22482, %f22351, %f17038, %f22482;
	@%p4238 bra 	$L__BB0_4104;
	setp.eq.s32 	%p4239, %r3, 5;
	ld.shared.f32 	%f17039, [_ZZ32flash_attention_v2_causal_kernelILi64ELi64ELi64EEvPKfS1_S1_PfiiiifE8K_shared+15876];
	fma.rn.f32 	%f22482, %f22350, %f17039, %f22482;
	@%p4239 bra 	$L__BB0_4104;
	setp.eq.s32 	%p4240, %r3, 6;
	ld.shared.f32 	%f17040, [_ZZ32flash_attention_v2_causal_kernelILi64ELi64ELi64EEvPKfS1_S1_PfiiiifE8K_shared+15880];
	fma.rn.f32 	%f22482, %f22349, %f17040, %f22482;
	@%p4240 bra 	$L__BB0_4104;
	setp.eq.s32 	%p4241, %r3, 7;
	ld.shared.f32 	%f17041, [_ZZ32flash_attention_v2_causal_kernelILi64ELi64ELi64EEvPKfS1_S1_PfiiiifE8K_shared+15884];
	fma.rn.f32 	%f22482, %f22348, %f17041, %f22482;
	@%p4241 bra 	$L__BB0_4104;
	setp.eq.s32 	%p4242, %r3, 8;
	ld.shared.f32 	%f17042, [_ZZ32flash_attention_v2_causal_kernelILi64ELi64ELi64EEvPKfS1_S1_PfiiiifE8K_shared+15888];
	fma.rn.f32 	%f22482, %f22347, %f17042, %f22482;
	@%p4242 bra 	$L__BB0_4104;
	setp.eq.s32 	%p4243, %r3, 9;
	ld.shared.f32 	%f17043, [_ZZ32flash_attention_v2_causal_kernelILi64ELi64ELi64EEvPKfS1_S1_PfiiiifE8K_shared+15892];
	fma.rn.f32 	%f22482, %f22346, %f17043, %f22482;
	@%p4243 bra 	$L__BB0_4104;
	setp.eq.s32 	%p4244, %r3, 10;
	ld.shared.f32 	%f17044, [_ZZ32flash_attention_v2_causal_kernelILi64ELi64ELi64EEvPKfS1_S1_PfiiiifE8K_shared+15896];
	fma.rn.f32 	%f22482, %f22345, %f17044, %f22482;
	@%p4244 bra 	$L__BB0_4104;
	setp.eq.s32 	%p4245, %r3, 11;
	ld.shared.f32 	%f17045, [_ZZ32flash_attention_v2_causal_kernelILi64ELi64ELi64EEvPKfS1_S1_PfiiiifE8K_shared+15900];
	fma.rn.f32 	%f22482, %f22344, %f17045, %f22482;
	@%p4245 bra 	$L__BB0_4104;
	setp.eq.s32 	%p4246, %r3, 12;
	ld.shared.f32 	%f17046, [_ZZ32flash_attention_v2_causal_kernelILi64ELi64ELi64EEvPKfS1_S1_PfiiiifE8K_shared+15904];
	fma.rn.f32 	%f22482, %f22343, %f17046, %f22482;
	@%p4246 bra 	$L__BB0_4104;
	setp.eq.s32 	%p4247, %r3, 13;
	ld.shared.f32 	%f17047, [_ZZ32flash_attention_v2_causal_kernelILi64ELi64ELi64EEvPKfS1_S1_PfiiiifE8K_shared+15908];
	fma.rn.f32 	%f22482, %f22342, %f17047, %f22482;
	@%p4247 bra 	$L__BB0_4104;
	setp.eq.s32 	%p4248, %r3, 14;
	ld.shared.f32 	%f17048, [_ZZ32flash_attention_v2_causal_kernelILi64ELi64ELi64EEvPKfS1_S1_PfiiiifE8K_shared+15912];
	fma.rn.f32 	%f22482, %f22341, %f17048, %f22482;
	@%p4248 bra 	$L__BB0_4104;
	setp.eq.s32 	%p4249, %r3, 15;
	ld.shared.f32 	%f17049, [_ZZ32flash_attention_v2_causal_kernelILi64ELi64ELi64EEvPKfS1_S1_PfiiiifE8K_shared+15916];
	fma.rn.f32 	%f22482, %f22340, %f17049, %f22482;
	@%p4249 bra 	$L__BB0_4104;
	setp.eq.s32 	%p4250, %r3, 16;
	ld.shared.f32 	%f17050, [_ZZ32flash_attention_v2_causal_kernelILi64ELi64ELi64EEvPKfS1_S1_PfiiiifE8K_shared+15920];
	fma.rn.f32 	%f22482, %f22339, %f17050, %f22482;
	@%p4250 bra 	$L__BB0_4104;
	setp.eq.s32 	%p4251, %r3, 17;
	ld.shared.f32 	%f17051, [_ZZ32flash_attention_v2_causal_kernelILi64ELi64ELi64EEvPKfS1_S1_PfiiiifE8K_shared+15924];
	fma.rn.f32 	%f22482, %f22338, %f17051, %f22482;
	@%p4251 bra 	$L__BB0_4104;
	setp.eq.s32 	%p4252, %r3, 18;
	ld.shared.f32 	%f17052, [_ZZ32flash_attention_v2_causal_kernelILi64ELi64ELi64EEvPKfS1_S1_PfiiiifE8K_shared+15928];
	fma.rn.f32 	%f22482, %f22337, %f17052, %f22482;
	@%p4252 bra 	$L__BB0_4104;
	setp.eq.s32 	%p4253, %r3, 19;
	ld.shared.f32 	%f17053, [_ZZ32flash_attention_v2_causal_kernelILi64ELi64ELi64EEvPKfS1_S1_PfiiiifE8K_shared+15932];
	fma.rn.f32 	%f22482, %f22336, %f17053, %f22482;
	@%p4253 bra 	$L__BB0_4104;
	setp.eq.s32 	%p4254, %r3, 20;
	ld.shared.f32 	%f17054, [_ZZ32flash_attention_v2_causal_kernelILi64ELi64ELi64EEvPKfS1_S1_PfiiiifE8K_shared+15936];
	fma.rn.f32 	%f22482, %f22335, %f17054, %f22482;
	@%p4254 bra 	$L__BB0_4104;
	setp.eq.s32 	%p4255, %r3, 21;
	ld.shared.f32 	%f17055, [_ZZ32flash_attention_v2_causal_kernelILi64ELi64ELi64EEvPKfS1_S1_PfiiiifE8K_shared+15940];
	fma.rn.f32 	%f22482, %f22334, %f17055, %f22482;
	@%p4255 bra 	$L__BB0_4104;
	setp.eq.s32 	%p4256, %r3, 22;
	ld.shared.f32 	%f17056, [_ZZ32flash_attention_v2_causal_kernelILi64ELi64ELi64EEvPKfS1_S1_PfiiiifE8K_shared+15944];
	fma.rn.f32 	%f22482, %f22333, %f17056, %f22482;
	@%p4256 bra 	$L__BB0_4104;
	setp.eq.s32 	%p4257, %r3, 23;
	ld.shared.f32 	%f17057, [_ZZ32flash_attention_v2_causal_kernelILi64ELi64ELi64EEvPKfS1_S1_PfiiiifE8K_shared+15948];
	fma.rn.f32 	%f22482, %f22332, %f17057, %f22482;
	@%p4257 bra 	$L__BB0_4104;
	setp.eq.s32 	%p4258, %r3, 24;
	ld.shared.f32 	%f17058, [_ZZ32flash_attention_v2_causal_kernelILi64ELi64ELi64EEvPKfS1_S1_PfiiiifE8K_shared+15952];
	fma.rn.f32 	%f22482, %f22331, %f17058, %f22482;
	@%p4258 bra 	$L__BB0_4104;
	setp.eq.s32 	%p4259, %r3, 25;
	ld.shared.f32 	%f17059, [_ZZ32flash_attention_v2_causal_kernelILi64ELi64ELi64EEvPKfS1_S1_PfiiiifE8K_shared+15956];
	fma.rn.f32 	%f22482, %f22330, %f17059, %f22482;
	@%p4259 bra 	$L__BB0_4104;
	setp.eq.s32 	%p4260, %r3, 26;
	ld.shared.f32 	%f17060, [_ZZ32flash_attention_v2_causal_kernelILi64ELi64ELi64EEvPKfS1_S1_PfiiiifE8K_shared+15960];
	fma.rn.f32 	%f22482, %f22329, %f17060, %f22482;
	@%p4260 bra 	$L__BB0_4104;
	setp.eq.s32 	%p4261, %r3, 27;
	ld.shared.f32 	%f17061, [_ZZ32flash_attention_v2_causal_kernelILi64ELi64ELi64EEvPKfS1_S1_PfiiiifE8K_shared+15964];
	fma.rn.f32 	%f22482, %f22328, %f17061, %f22482;
	@%p4261 bra 	$L__BB0_4104;
	setp.eq.s32 	%p4262, %r3, 28;
	ld.shared.f32 	%f17062, [_ZZ32flash_attention_v2_causal_kernelILi64ELi64ELi64EEvPKfS1_S1_PfiiiifE8K_shared+15968];
	fma.rn.f32 	%f22482, %f22327, %f17062, %f22482;
	@%p4262 bra 	$L__BB0_4104;
	setp.eq.s32 	%p4263, %r3, 29;
	ld.shared.f32 	%f17063, [_ZZ32flash_attention_v2_causal_kernelILi64ELi64ELi64EEvPKfS1_S1_PfiiiifE8K_shared+15972];
	fma.rn.f32 	%f22482, %f22326, %f17063, %f22482;
	@%p4263 bra 	$L__BB0_4104;
	setp.eq.s32 	%p4264, %r3, 30;
	ld.shared.f32 	%f17064, [_ZZ32flash_attention_v2_causal_kernelILi64ELi64ELi64EEvPKfS1_S1_PfiiiifE8K_shared+15976];
	fma.rn.f32 	%f22482, %f22325, %f17064, %f22482;
	@%p4264 bra 	$L__BB0_4104;
	setp.eq.s32 	%p4265, %r3, 31;
	ld.shared.f32 	%f17065, [_ZZ32flash_attention_v2_causal_kernelILi64ELi64ELi64EEvPKfS1_S1_PfiiiifE8K_shared+15980];
	fma.rn.f32 	%f22482, %f22324, %f17065, %f22482;
	@%p4265 bra 	$L__BB0_4104;
	setp.eq.s32 	%p4266, %r3, 32;
	ld.shared.f32 	%f17066, [_ZZ32flash_attention_v2_causal_kernelILi64ELi64ELi64EEvPKfS1_S1_PfiiiifE8K_shared+15984];
	fma.rn.f32 	%f22482, %f22323, %f17066, %f22482;
	@%p4266 bra 	$L__BB0_4104;
	setp.eq.s32 	%p4267, %r3, 33;
	ld.shared.f32 	%f17067, [_ZZ32flash_attention_v2_causal_kernelILi64ELi64ELi64EEvPKfS1_S1_PfiiiifE8K_shared+15988];
	fma.rn.f32 	%f22482, %f22322, %f17067, %f22482;
	@%p4267 bra 	$L__BB0_4104;
	setp.eq.s32 	%p4268, %r3, 34;
	ld.shared.f32 	%f17068, [_ZZ32flash_attention_v2_causal_kernelILi64ELi64ELi64EEvPKfS1_S1_PfiiiifE8K_shared+15992];
	fma.rn.f32 	%f22482, %f22321, %f17068, %f22482;
	@%p4268 bra 	$L__BB0_4104;
	setp.eq.s32 	%p4269, %r3, 35;
	ld.shared.f32 	%f17069, [_ZZ32flash_attention_v2_causal_kernelILi64ELi64ELi64EEvPKfS1_S1_PfiiiifE8K_shared+15996];
	fma.rn.f32 	%f22482, %f22320, %f17069, %f22482;
	@%p4269 bra 	$L__BB0_4104;
	setp.eq.s32 	%p4270, %r3, 36;
	ld.shared.f32 	%f17070, [_ZZ32flash_attention_v2_causal_kernelILi64ELi64ELi64EEvPKfS1_S1_PfiiiifE8K_shared+16000];
	fma.rn.f32 	%f22482, %f22319, %f17070, %f22482;
	@%p4270 bra 	$L__BB0_4104;
	setp.eq.s32 	%p4271, %r3, 37;
	ld.shared.f32 	%f17071, [_ZZ32flash_attention_v2_causal_kernelILi64ELi64ELi64EEvPKfS1_S1_PfiiiifE8K_shared+16004];
	fma.rn.f32 	%f22482, %f22318, %f17071, %f22482;
	@%p4271 bra 	$L__BB0_4104;
	setp.eq.s32 	%p4272, %r3, 38;
	ld.shared.f32 	%f17072, [_ZZ32flash_attention_v2_causal_kernelILi64ELi64ELi64EEvPKfS1_S1_PfiiiifE8K_shared+16008];
	fma.rn.f32 	%f22482, %f22317, %f17072, %f22482;
	@%p4272 bra 	$L__BB0_4104;
	setp.eq.s32 	%p4273, %r3, 39;
	ld.shared.f32 	%f17073, [_ZZ32flash_attention_v2_causal_kernelILi64ELi64ELi64EEvPKfS1_S1_PfiiiifE8K_shared+16012];
	fma.rn.f32 	%f22482, %f22316, %f17073, %f22482;
	@%p4273 bra 	$L__BB0_4104;
	setp.eq.s32 	%p4274, %r3, 40;
	ld.shared.f32 	%f17074, [_ZZ32flash_attention_v2_causal_kernelILi64ELi64ELi64EEvPKfS1_S1_PfiiiifE8K_shared+16016];
	fma.rn.f32 	%f22482, %f22315, %f17074, %f22482;
	@%p4274 bra 	$L__BB0_4104;
	setp.eq.s32 	%p4275, %r3, 41;
	ld.shared.f32 	%f17075, [_ZZ32flash_attention_v2_causal_kernelILi64ELi64ELi64EEvPKfS1_S1_PfiiiifE8K_shared+16020];
	fma.rn.f32 	%f22482, %f22314, %f17075, %f22482;
	@%p4275 bra 	$L__BB0_4104;
	setp.eq.s32 	%p4276, %r3, 42;
	ld.shared.f32 	%f17076, [_ZZ32flash_attention_v2_causal_kernelILi64ELi64ELi64EEvPKfS1_S1_PfiiiifE8K_shared+16024];
	fma.rn.f32 	%f22482, %f22313, %f17076, %f22482;
	@%p4276 bra 	$L__BB0_4104;
	setp.eq.s32 	%p4277, %r3, 43;
	ld.shared.f32 	%f17077, [_ZZ32flash_attention_v2_causal_kernelILi64ELi64ELi64EEvPKfS1_S1_PfiiiifE8K_shared+16028];
	fma.rn.f32 	%f22482, %f22312, %f17077, %f22482;
	@%p4277 bra 	$L__BB0_4104;
	setp.eq.s32 	%p4278, %r3, 44;
	ld.shared.f32 	%f17078, [_ZZ32flash_attention_v2_causal_kernelILi64ELi64ELi64EEvPKfS1_S1_PfiiiifE8K_shared+16032];
	fma.rn.f32 	%f22482, %f22311, %f17078, %f22482;
	@%p4278 bra 	$L__BB0_4104;
	setp.eq.s32 	%p4279, %r3, 45;
	ld.shared.f32 	%f17079, [_ZZ32flash_attention_v2_causal_kernelILi64ELi64ELi64EEvPKfS1_S1_PfiiiifE8K_shared+16036];
	fma.rn.f32 	%f22482, %f22310, %f17079, %f22482;
	@%p4279 bra 	$L__BB0_4104;
	setp.eq.s32 	%p4280, %r3, 46;
	ld.shared.f32 	%f17080, [_ZZ32flash_attention_v2_causal_kernelILi64ELi64ELi64EEvPKfS1_S1_PfiiiifE8K_shared+16040];
	fma.rn.f32 	%f22482, %f22309, %f17080, %f22482;
	@%p4280 bra 	$L__BB0_4104;
	setp.eq.s32 	%p4281, %r3, 47;
	ld.shared.f32 	%f17081, [_ZZ32flash_attention_v2_causal_kernelILi64ELi64ELi64EEvPKfS1_S1_PfiiiifE8K_shared+16044];
	fma.rn.f32 	%f22482, %f22308, %f17081, %f22482;
	@%p4281 bra 	$L__BB0_4104;
	setp.eq.s32 	%p4282, %r3, 48;
	ld.shared.f32 	%f17082, [_ZZ32flash_attention_v2_causal_kernelILi64ELi64ELi64EEvPKfS1_S1_PfiiiifE8K_shared+16048];
	fma.rn.f32 	%f22482, %f22307, %f17082, %f22482;
	@%p4282 bra 	$L__BB0_4104;
	setp.eq.s32 	%p4283, %r3, 49;
	ld.shared.f32 	%f17083, [_ZZ32flash_attention_v2_causal_kernelILi64ELi64ELi64EEvPKfS1_S1_PfiiiifE8K_shared+16052];
	fma.rn.f32 	%f22482, %f22306, %f17083, %f22482;
	@%p4283 bra 	$L__BB0_4104;
	setp.eq.s32 	%p4284, %r3, 50;
	ld.shared.f32 	%f17084, [_ZZ32flash_attention_v2_causal_kernelILi64ELi64ELi64EEvPKfS1_S1_PfiiiifE8K_shared+16056];
	fma.rn.f32 	%f22482, %f22305, %f17084, %f22482;
	@%p4284 bra 	$L__BB0_4104;
	setp.eq.s32 	%p4285, %r3, 51;
	ld.shared.f32 	%f17085, [_ZZ32flash_attention_v2_causal_kernelILi64ELi64ELi64EEvPKfS1_S1_PfiiiifE8K_shared+16060];
	fma.rn.f32 	%f22482, %f22304, %f17085, %f22482;
	@%p4285 bra 	$L__BB0_4104;
	setp.eq.s32 	%p4286, %r3, 52;
	ld.shared.f32 	%f17086, [_ZZ32flash_attention_v2_causal_kernelILi64ELi64ELi64EEvPKfS1_S1_PfiiiifE8K_shared+16064];
	fma.rn.f32 	%f22482, %f22303, %f17086, %f22482;
	@%p4286 bra 	$L__BB0_4104;
	setp.eq.s32 	%p4287, %r3, 53;
	ld.shared.f32 	%f17087, [_ZZ32flash_attention_v2_causal_kernelILi64ELi64ELi64EEvPKfS1_S1_PfiiiifE8K_shared+16068];
	fma.rn.f32 	%f22482, %f22302, %f17087, %f22482;
	@%p4287 bra 	$L__BB0_4104;
	setp.eq.s32 	%p4288, %r3, 54;
	ld.shared.f32 	%f17088, [_ZZ32flash_attention_v2_causal_kernelILi64ELi64ELi64EEvPKfS1_S1_PfiiiifE8K_shared+16072];
	fma.rn.f32 	%f22482, %f22301, %f17088, %f22482;
	@%p4288 bra 	$L__BB0_4104;
	setp.eq.s32 	%p4289, %r3, 55;
	ld.shared.f32 	%f17089, [_ZZ32flash_attention_v2_causal_kernelILi64ELi64ELi64EEvPKfS1_S1_PfiiiifE8K_shared+16076];
	fma.rn.f32 	%f22482, %f22300, %f17089, %f22482;
	@%p4289 bra 	$L__BB0_4104;
	setp.eq.s32 	%p4290, %r3, 56;
	ld.shared.f32 	%f17090, [_ZZ32flash_attention_v2_causal_kernelILi64ELi64ELi64EEvPKfS1_S1_PfiiiifE8K_shared+16080];
	fma.rn.f32 	%f22482, %f22299, %f17090, %f22482;
	@%p4290 bra 	$L__BB0_4104;
	setp.eq.s32 	%p4291, %r3, 57;
	ld.shared.f32 	%f17091, [_ZZ32flash_attention_v2_causal_kernelILi64ELi64ELi64EEvPKfS1_S1_PfiiiifE8K_shared+16084];
	fma.rn.f32 	%f22482, %f22298, %f17091, %f22482;
	@%p4291 bra 	$L__BB0_4104;
	setp.eq.s32 	%p4292, %r3, 58;
	ld.shared.f32 	%f17092, [_ZZ32flash_attention_v2_causal_kernelILi64ELi64ELi64EEvPKfS1_S1_PfiiiifE8K_shared+16088];
	fma.rn.f32 	%f22482, %f22297, %f17092, %f22482;
	@%p4292 bra 	$L__BB0_4104;
	setp.eq.s32 	%p4293, %r3, 59;
	ld.shared.f32 	%f17093, [_ZZ32flash_attention_v2_causal_kernelILi64ELi64ELi64EEvPKfS1_S1_PfiiiifE8K_shared+16092];
	fma.rn.f32 	%f22482, %f22296, %f17093, %f22482;
	@%p4293 bra 	$L__BB0_4104;
	setp.eq.s32 	%p4294, %r3, 60;
	ld.shared.f32 	%f17094, [_ZZ32flash_attention_v2_causal_kernelILi64ELi64ELi64EEvPKfS1_S1_PfiiiifE8K_shared+16096];
	fma.rn.f32 	%f22482, %f22295, %f17094, %f22482;
	@%p4294 bra 	$L__BB0_4104;
	setp.eq.s32 	%p4295, %r3, 61;
	ld.shared.f32 	%f17095, [_ZZ32flash_attention_v2_causal_kernelILi64ELi64ELi64EEvPKfS1_S1_PfiiiifE8K_shared+16100];
	fma.rn.f32 	%f22482, %f22294, %f17095, %f22482;
	@%p4295 bra 	$L__BB0_4104;
	setp.eq.s32 	%p4296, %r3, 62;
	ld.shared.f32 	%f17096, [_ZZ32flash_attention_v2_causal_kernelILi64ELi64ELi64EEvPKfS1_S1_PfiiiifE8K_shared+16104];
	fma.rn.f32 	%f22482, %f22293, %f17096, %f22482;
	@%p4296 bra 	$L__BB0_4104;
	setp.eq.s32 	%p4297, %r3, 63;
	ld.shared.f32 	%f17097, [_ZZ32flash_attention_v2_causal_kernelILi64ELi64ELi64EEvPKfS1_S1_PfiiiifE8K_shared+16108];
	fma.rn.f32 	%f22482, %f22292, %f17097, %f22482;
	@%p4297 bra 	$L__BB0_4104;
	ld.shared.f32 	%f17098, [_ZZ32flash_attention_v2_causal_kernelILi64ELi64ELi64EEvPKfS1_S1_PfiiiifE8K_shared+16112];
	fma.rn.f32 	%f22482, %f22291, %f17098, %f22482;
$L__BB0_4104:
	ld.param.u32 	%r1380, [_Z32flash_attention_v2_causal_kernelILi64ELi64ELi64EEvPKfS1_S1_Pfiiiif_param_6];
	shl.b32 	%r622, %r1581, 6;
	or.b32  	%r623, %r622, 62;
	setp.ge.s32 	%p4298, %r623, %r1380;
	mov.u32 	%r624, %ctaid.x;
	shl.b32 	%r625, %r624, 6;
	mov.u32 	%r626, %tid.x;
	and.b32  	%r627, %r626, 63;
	or.b32  	%r628, %r625, %r627;
	setp.gt.u32 	%p4299, %r623, %r628;
	mov.f32 	%f22483, 0fFF7FFFFF;
	or.pred  	%p4300, %p4298, %p4299;
	@%p4300 bra 	$L__BB0_4169;
	ld.param.u32 	%r1512, [_Z32flash_attention_v2_causal_kernelILi64ELi64ELi64EEvPKfS1_S1_Pfiiiif_param_7];
	setp.eq.s32 	%p4301, %r1512, 1;
	ld.shared.f32 	%f17100, [_ZZ32flash_attention_v2_causal_kernelILi64ELi64ELi64EEvPKfS1_S1_PfiiiifE8K_shared+16120];
	fma.rn.f32 	%f22483, %f22354, %f17100, 0f00000000;
	@%p4301 bra 	$L__BB0_4169;
	setp.eq.s32 	%p4302, %r3, 2;
	ld.shared.f32 	%f17101, [_ZZ32flash_attention_v2_causal_kernelILi64ELi64ELi64EEvPKfS1_S1_PfiiiifE8K_shared+16124];
	fma.rn.f32 	%f22483, %f22353, %f17101, %f22483;
	@%p4302 bra 	$L__BB0_4169;
	setp.eq.s32 	%p4303, %r3, 3;
	ld.shared.f32 	%f17102, [_ZZ32flash_attention_v2_causal_kernelILi64ELi64ELi64EEvPKfS1_S1_PfiiiifE8K_shared+16128];
	fma.rn.f32 	%f22483, %f22352, %f17102, %f22483;
	@%p4303 bra 	$L__BB0_4169;
	setp.eq.s32 	%p4304, %r3, 4;
	ld.shared.f32 	%f17103, [_ZZ32flash_attention_v2_causal_kernelILi64ELi64ELi64EEvPKfS1_S1_PfiiiifE8K_shared+16132];
	fma.rn.f32 	%f22483, %f22351, %f17103, %f22483;
	@%p4304 bra 	$L__BB0_4169;
	setp.eq.s32 	%p4305, %r3, 5;
	ld.shared.f32 	%f17104, [_ZZ32flash_attention_v2_causal_kernelILi64ELi64ELi64EEvPKfS1_S1_PfiiiifE8K_shared+16136];
	fma.rn.f32 	%f22483, %f22350, %f17104, %f22483;
	@%p4305 bra 	$L__BB0_4169;
	setp.eq.s32 	%p4306, %r3, 6;
	ld.shared.f32 	%f17105, [_ZZ32flash_attention_v2_causal_kernelILi64ELi64ELi64EEvPKfS1_S1_PfiiiifE8K_shared+16140];
	fma.rn.f32 	%f22483, %f22349, %f17105, %f22483;
	@%p4306 bra 	$L__BB0_4169;
	setp.eq.s32 	%p4307, %r3, 7;
	ld.shared.f32 	%f17106, [_ZZ32flash_attention_v2_causal_kernelILi64ELi64ELi64EEvPKfS1_S1_PfiiiifE8K_shared+16144];
	fma.rn.f32 	%f22483, %f22348, %f17106, %f22483;
	@%p4307 bra 	$L__BB0_4169;
	setp.eq.s32 	%p4308, %r3, 8;
	ld.shared.f32 	%f17107, [_ZZ32flash_attention_v2_causal_kernelILi64ELi64ELi64EEvPKfS1_S1_PfiiiifE8K_shared+16148];
	fma.rn.f32 	%f22483, %f22347, %f17107, %f22483;
	@%p4308 bra 	$L__BB0_4169;
	setp.eq.s32 	%p4309, %r3, 9;
	ld.shared.f32 	%f17108, [_ZZ32flash_attention_v2_causal_kernelILi64ELi64ELi64EEvPKfS1_S1_PfiiiifE8K_shared+16152];
	fma.rn.f32 	%f22483, %f22346, %f17108, %f22483;
	@%p4309 bra 	$L__BB0_4169;
	setp.eq.s32 	%p4310, %r3, 10;
	ld.shared.f32 	%f17109, [_ZZ32flash_attention_v2_causal_kernelILi64ELi64ELi64EEvPKfS1_S1_PfiiiifE8K_shared+16156];
	fma.rn.f32 	%f22483, %f22345, %f17109, %f22483;
	@%p4310 bra 	$L__BB0_4169;
	setp.eq.s32 	%p4311, %r3, 11;
	ld.shared.f32 	%f17110, [_ZZ32flash_attention_v2_causal_kernelILi64ELi64ELi64EEvPKfS1_S1_PfiiiifE8K_shared+16160];
	fma.rn.f32 	%f22483, %f22344, %f17110, %f22483;
	@%p4311 bra 	$L__BB0_4169;
	setp.eq.s32 	%p4312, %r3, 12;
	ld.shared.f32 	%f17111, [_ZZ32flash_attention_v2_causal_kernelILi64ELi64ELi64EEvPKfS1_S1_PfiiiifE8K_shared+16164];
	fma.rn.f32 	%f22483, %f22343, %f17111, %f22483;
	@%p4312 bra 	$L__BB0_4169;
	setp.eq.s32 	%p4313, %r3, 13;
	ld.shared.f32 	%f17112, [_ZZ32flash_attention_v2_causal_kernelILi64ELi64ELi64EEvPKfS1_S1_PfiiiifE8K_shared+16168];
	fma.rn.f32 	%f22483, %f22342, %f17112, %f22483;
	@%p4313 bra 	$L__BB0_4169;
	setp.eq.s32 	%p4314, %r3, 14;
	ld.shared.f32 	%f17113, [_ZZ32flash_attention_v2_causal_kernelILi64ELi64ELi64EEvPKfS1_S1_PfiiiifE8K_shared+16172];
	fma.rn.f32 	%f22483, %f22341, %f17113, %f22483;
	@%p4314 bra 	$L__BB0_4169;
	setp.eq.s32 	%p4315, %r3, 15;
	ld.shared.f32 	%f17114, [_ZZ32flash_attention_v2_causal_kernelILi64ELi64ELi64EEvPKfS1_S1_PfiiiifE8K_shared+16176];
	fma.rn.f32 	%f22483, %f22340, %f17114, %f22483;
	@%p4315 bra 	$L__BB0_4169;
	setp.eq.s32 	%p4316, %r3, 16;
	ld.shared.f32 	%f17115, [_ZZ32flash_attention_v2_causal_kernelILi64ELi64ELi64EEvPKfS1_S1_PfiiiifE8K_shared+16180];
	fma.rn.f32 	%f22483, %f22339, %f17115, %f22483;
	@%p4316 bra 	$L__BB0_4169;
	setp.eq.s32 	%p4317, %r3, 17;
	ld.shared.f32 	%f17116, [_ZZ32flash_attention_v2_causal_kernelILi64ELi64ELi64EEvPKfS1_S1_PfiiiifE8K_shared+16184];
	fma.rn.f32 	%f22483, %f22338, %f17116, %f22483;
	@%p4317 bra 	$L__BB0_4169;
	setp.eq.s32 	%p4318, %r3, 18;
	ld.shared.f32 	%f17117, [_ZZ32flash_attention_v2_causal_kernelILi64ELi64ELi64EEvPKfS1_S1_PfiiiifE8K_shared+16188];
	fma.rn.f32 	%f22483, %f22337, %f17117, %f22483;
	@%p4318 bra 	$L__BB0_4169;
	setp.eq.s32 	%p4319, %r3, 19;
	ld.shared.f32 	%f17118, [_ZZ32flash_attention_v2_causal_kernelILi64ELi64ELi64EEvPKfS1_S1_PfiiiifE8K_shared+16192];
	fma.rn.f32 	%f22483, %f22336, %f17118, %f22483;
	@%p4319 bra 	$L__BB0_4169;
	setp.eq.s32 	%p4320, %r3, 20;
	ld.shared.f32 	%f17119, [_ZZ32flash_attention_v2_causal_kernelILi64ELi64ELi64EEvPKfS1_S1_PfiiiifE8K_shared+16196];
	fma.rn.f32 	%f22483, %f22335, %f17119, %f22483;
	@%p4320 bra 	$L__BB0_4169;
	setp.eq.s32 	%p4321, %r3, 21;
	ld.shared.f32 	%f17120, [_ZZ32flash_attention_v2_causal_kernelILi64ELi64ELi64EEvPKfS1_S1_PfiiiifE8K_shared+16200];
	fma.rn.f32 	%f22483, %f22334, %f17120, %f22483;
	@%p4321 bra 	$L__BB0_4169;
	setp.eq.s32 	%p4322, %r3, 22;
	ld.shared.f32 	%f17121, [_ZZ32flash_attention_v2_causal_kernelILi64ELi64ELi64EEvPKfS1_S1_PfiiiifE8K_shared+16204];
	fma.rn.f32 	%f22483, %f22333, %f17121, %f22483;
	@%p4322 bra 	$L__BB0_4169;
	setp.eq.s32 	%p4323, %r3, 23;
	ld.shared.f32 	%f17122, [_ZZ32flash_attention_v2_causal_kernelILi64ELi64ELi64EEvPKfS1_S1_PfiiiifE8K_shared+16208];
	fma.rn.f32 	%f22483, %f22332, %f17122, %f22483;
	@%p4323 bra 	$L__BB0_4169;
	setp.eq.s32 	%p4324, %r3, 24;
	ld.shared.f32 	%f17123, [_ZZ32flash_attention_v2_causal_kernelILi64ELi64ELi64EEvPKfS1_S1_PfiiiifE8K_shared+16212];
	fma.rn.f32 	%f22483, %f22331, %f17123, %f22483;
	@%p4324 bra 	$L__BB0_4169;
	setp.eq.s32 	%p4325, %r3, 25;
	ld.shared.f32 	%f17124, [_ZZ32flash_attention_v2_causal_kernelILi64ELi64ELi64EEvPKfS1_S1_PfiiiifE8K_shared+16216];
	fma.rn.f32 	%f22483, %f22330, %f17124, %f22483;
	@%p4325 bra 	$L__BB0_4169;
	setp.eq.s32 	%p4326, %r3, 26;
	ld.shared.f32 	%f17125, [_ZZ32flash_attention_v2_causal_kernelILi64ELi64ELi64EEvPKfS1_S1_PfiiiifE8K_shared+16220];
	fma.rn.f32 	%f22483, %f22329, %f17125, %f22483;
	@%p4326 bra 	$L__BB0_4169;
	setp.eq.s32 	%p4327, %r3, 27;
	ld.shared.f32 	%f17126, [_ZZ32flash_attention_v2_causal_kernelILi64ELi64ELi64EEvPKfS1_S1_PfiiiifE8K_shared+16224];
	fma.rn.f32 	%f22483, %f22328, %f17126, %f22483;
	@%p4327 bra 	$L__BB0_4169;
	setp.eq.s32 	%p4328, %r3, 28;
	ld.shared.f32 	%f17127, [_ZZ32flash_attention_v2_causal_kernelILi64ELi64ELi64EEvPKfS1_S1_PfiiiifE8K_shared+16228];
	fma.rn.f32 	%f22483, %f22327, %f17127, %f22483;
	@%p4328 bra 	$L__BB0_4169;
	setp.eq.s32 	%p4329, %r3, 29;
	ld.shared.f32 	%f17128, [_ZZ32flash_attention_v2_causal_kernelILi64ELi64ELi64EEvPKfS1_S1_PfiiiifE8K_shared+16232];
	fma.rn.f32 	%f22483, %f22326, %f17128, %f22483;
	@%p4329 bra 	$L__BB0_4169;
	setp.eq.s32 	%p4330, %r3, 30;
	ld.shared.f32 	%f17129, [_ZZ32flash_attention_v2_causal_kernelILi64ELi64ELi64EEvPKfS1_S1_PfiiiifE8K_shared+16236];
	fma.rn.f32 	%f22483, %f22325, %f17129, %f22483;
	@%p4330 bra 	$L__BB0_4169;
	setp.eq.s32 	%p4331, %r3, 31;
	ld.shared.f32 	%f17130, [_ZZ32flash_attention_v2_causal_kernelILi64ELi64ELi64EEvPKfS1_S1_PfiiiifE8K_shared+16240];
	fma.rn.f32 	%f22483, %f22324, %f17130, %f22483;
	@%p4331 bra 	$L__BB0_4169;
	setp.eq.s32 	%p4332, %r3, 32;
	ld.shared.f32 	%f17131, [_ZZ32flash_attention_v2_causal_kernelILi64ELi64ELi64EEvPKfS1_S1_PfiiiifE8K_shared+16244];
	fma.rn.f32 	%f22483, %f22323, %f17131, %f22483;
	@%p4332 bra 	$L__BB0_4169;
	setp.eq.s32 	%p4333, %r3, 33;
	ld.shared.f32 	%f17132, [_ZZ32flash_attention_v2_causal_kernelILi64ELi64ELi64EEvPKfS1_S1_PfiiiifE8K_shared+16248];
	fma.rn.f32 	%f22483, %f22322, %f17132, %f22483;
	@%p4333 bra 	$L__BB0_4169;
	setp.eq.s32 	%p4334, %r3, 34;
	ld.shared.f32 	%f17133, [_ZZ32flash_attention_v2_causal_kernelILi64ELi64ELi64EEvPKfS1_S1_PfiiiifE8K_shared+16252];
	fma.rn.f32 	%f22483, %f22321, %f17133, %f22483;
	@%p4334 bra 	$L__BB0_4169;
	setp.eq.s32 	%p4335, %r3, 35;
	ld.shared.f32 	%f17134, [_ZZ32flash_attention_v2_causal_kernelILi64ELi64ELi64EEvPKfS1_S1_PfiiiifE8K_shared+16256];
	fma.rn.f32 	%f22483, %f22320, %f17134, %f22483;
	@%p4335 bra 	$L__BB0_4169;
	setp.eq.s32 	%p4336, %r3, 36;
	ld.shared.f32 	%f17135, [_ZZ32flash_attention_v2_causal_kernelILi64ELi64ELi64EEvPKfS1_S1_PfiiiifE8K_shared+16260];
	fma.rn.f32 	%f22483, %f22319, %f17135, %f22483;
	@%p4336 bra 	$L__BB0_4169;
	setp.eq.s32 	%p4337, %r3, 37;
	ld.shared.f32 	%f17136, [_ZZ32flash_attention_v2_causal_kernelILi64ELi64ELi64EEvPKfS1_S1_PfiiiifE8K_shared+16264];
	fma.rn.f32 	%f22483, %f22318, %f17136, %f22483;
	@%p4337 bra 	$L__BB0_4169;
	setp.eq.s32 	%p4338, %r3, 38;
	ld.shared.f32 	%f17137, [_ZZ32flash_attention_v2_causal_kernelILi64ELi64ELi64EEvPKfS1_S1_PfiiiifE8K_shared+16268];
	fma.rn.f32 	%f22483, %f22317, %f17137, %f22483;
	@%p4338 bra 	$L__BB0_4169;
	setp.eq.s32 	%p4339, %r3, 39;
	ld.shared.f32 	%f17138, [_ZZ32flash_attention_v2_causal_kernelILi64ELi64ELi64EEvPKfS1_S1_PfiiiifE8K_shared+16272];
	fma.rn.f32 	%f22483, %f22316, %f17138, %f22483;
	@%p4339 bra 	$L__BB0_4169;
	setp.eq.s32 	%p4340, %r3, 40;
	ld.shared.f32 	%f17139, [_ZZ32flash_attention_v2_causal_kernelILi64ELi64ELi64EEvPKfS1_S1_PfiiiifE8K_shared+16276];
	fma.rn.f32 	%f22483, %f22315, %f17139, %f22483;
	@%p4340 bra 	$L__BB0_4169;
	setp.eq.s32 	%p4341, %r3, 41;
	ld.shared.f32 	%f17140, [_ZZ32flash_attention_v2_causal_kernelILi64ELi64ELi64EEvPKfS1_S1_PfiiiifE8K_shared+16280];
	fma.rn.f32 	%f22483, %f22314, %f17140, %f22483;
	@%p4341 bra 	$L__BB0_4169;
	setp.eq.s32 	%p4342, %r3, 42;
	ld.shared.f32 	%f17141, [_ZZ32flash_attention_v2_causal_kernelILi64ELi64ELi64EEvPKfS1_S1_PfiiiifE8K_shared+16284];
	fma.rn.f32 	%f22483, %f22313, %f17141, %f22483;
	@%p4342 bra 	$L__BB0_4169;
	setp.eq.s32 	%p4343, %r3, 43;
	ld.shared.f32 	%f17142, [_ZZ32flash_attention_v2_causal_kernelILi64ELi64ELi64EEvPKfS1_S1_PfiiiifE8K_shared+16288];
	fma.rn.f32 	%f22483, %f22312, %f17142, %f22483;
	@%p4343 bra 	$L__BB0_4169;
	setp.eq.s32 	%p4344, %r3, 44;
	ld.shared.f32 	%f17143, [_ZZ32flash_attention_v2_causal_kernelILi64ELi64ELi64EEvPKfS1_S1_PfiiiifE8K_shared+16292];
	fma.rn.f32 	%f22483, %f22311, %f17143, %f22483;
	@%p4344 bra 	$L__BB0_4169;
	setp.eq.s32 	%p4345, %r3, 45;
	ld.shared.f32 	%f17144, [_ZZ32flash_attention_v2_causal_kernelILi64ELi64ELi64EEvPKfS1_S1_PfiiiifE8K_shared+16296];
	fma.rn.f32 	%f22483, %f22310, %f17144, %f22483;
	@%p4345 bra 	$L__BB0_4169;
	setp.eq.s32 	%p4346, %r3, 46;
	ld.shared.f32 	%f17145, [_ZZ32flash_attention_v2_causal_kernelILi64ELi64ELi64EEvPKfS1_S1_PfiiiifE8K_shared+16300];
	fma.rn.f32 	%f22483, %f22309, %f17145, %f22483;
	@%p4346 bra 	$L__BB0_4169;
	setp.eq.s32 	%p4347, %r3, 47;
	ld.shared.f32 	%f17146, [_ZZ32flash_attention_v2_causal_kernelILi64ELi64ELi64EEvPKfS1_S1_PfiiiifE8K_shared+16304];
	fma.rn.f32 	%f22483, %f22308, %f17146, %f22483;
	@%p4347 bra 	$L__BB0_4169;
	setp.eq.s32 	%p4348, %r3, 48;
	ld.shared.f32 	%f17147, [_ZZ32flash_attention_v2_causal_kernelILi64ELi64ELi64EEvPKfS1_S1_PfiiiifE8K_shared+16308];
	fma.rn.f32 	%f22483, %f22307, %f17147, %f22483;
	@%p4348 bra 	$L__BB0_4169;
	setp.eq.s32 	%p4349, %r3, 49;
	ld.shared.f32 	%f17148, [_ZZ32flash_attention_v2_causal_kernelILi64ELi64ELi64EEvPKfS1_S1_PfiiiifE8K_shared+16312];
	fma.rn.f32 	%f22483, %f22306, %f17148, %f22483;
	@%p4349 bra 	$L__BB0_4169;
	setp.eq.s32 	%p4350, %r3, 50;
	ld.shared.f32 	%f17149, [_ZZ32flash_attention_v2_causal_kernelILi64ELi64ELi64EEvPKfS1_S1_PfiiiifE8K_shared+16316];
	fma.rn.f32 	%f22483, %f22305, %f17149, %f22483;
	@%p4350 bra 	$L__BB0_4169;
	setp.eq.s32 	%p4351, %r3, 51;
	ld.shared.f32 	%f17150, [_ZZ32flash_attention_v2_causal_kernelILi64ELi64ELi64EEvPKfS1_S1_PfiiiifE8K_shared+16320];
	fma.rn.f32 	%f22483, %f22304, %f17150, %f22483;
	@%p4351 bra 	$L__BB0_4169;
	setp.eq.s32 	%p4352, %r3, 52;
	ld.shared.f32 	%f17151, [_ZZ32flash_attention_v2_causal_kernelILi64ELi64ELi64EEvPKfS1_S1_PfiiiifE8K_shared+16324];
	fma.rn.f32 	%f22483, %f22303, %f17151, %f22483;
	@%p4352 bra 	$L__BB0_4169;
	setp.eq.s32 	%p4353, %r3, 53;
	ld.shared.f32 	%f17152, [_ZZ32flash_attention_v2_causal_kernelILi64ELi64ELi64EEvPKfS1_S1_PfiiiifE8K_shared+16328];
	fma.rn.f32 	%f22483, %f22302, %f17152, %f22483;
	@%p4353 bra 	$L__BB0_4169;
	setp.eq.s32 	%p4354, %r3, 54;
	ld.shared.f32 	%f17153, [_ZZ32flash_attention_v2_causal_kernelILi64ELi64ELi64EEvPKfS1_S1_PfiiiifE8K_shared+16332];
	fma.rn.f32 	%f22483, %f22301, %f17153, %f22483;
	@%p4354 bra 	$L__BB0_4169;
	setp.eq.s32 	%p4355, %r3, 55;
	ld.shared.f32 	%f17154, [_ZZ32flash_attention_v2_causal_kernelILi64ELi64ELi64EEvPKfS1_S1_PfiiiifE8K_shared+16336];
	fma.rn.f32 	%f22483, %f22300, %f17154, %f22483;
	@%p4355 bra 	$L__BB0_4169;
	setp.eq.s32 	%p4356, %r3, 56;
	ld.shared.f32 	%f17155, [_ZZ32flash_attention_v2_causal_kernelILi64ELi64ELi64EEvPKfS1_S1_PfiiiifE8K_shared+16340];
	fma.rn.f32 	%f22483, %f22299, %f17155, %f22483;
	@%p4356 bra 	$L__BB0_4169;
	setp.eq.s32 	%p4357, %r3, 57;
	ld.shared.f32 	%f17156, [_ZZ32flash_attention_v2_causal_kernelILi64ELi64ELi64EEvPKfS1_S1_PfiiiifE8K_shared+16344];
	fma.rn.f32 	%f22483, %f22298, %f17156, %f22483;
	@%p4357 bra 	$L__BB0_4169;
	setp.eq.s32 	%p4358, %r3, 58;
	ld.shared.f32 	%f17157, [_ZZ32flash_attention_v2_causal_kernelILi64ELi64ELi64EEvPKfS1_S1_PfiiiifE8K_shared+16348];
	fma.rn.f32 	%f22483, %f22297, %f17157, %f22483;
	@%p4358 bra 	$L__BB0_4169;
	setp.eq.s32 	%p4359, %r3, 59;
	ld.shared.f32 	%f17158, [_ZZ32flash_attention_v2_causal_kernelILi64ELi64ELi64EEvPKfS1_S1_PfiiiifE8K_shared+16352];
	fma.rn.f32 	%f22483, %f22296, %f17158, %f22483;
	@%p4359 bra 	$L__BB0_4169;
	setp.eq.s32 	%p4360, %r3, 60;
	ld.shared.f32 	%f17159, [_ZZ32flash_attention_v2_causal_kernelILi64ELi64ELi64EEvPKfS1_S1_PfiiiifE8K_shared+16356];
	fma.rn.f32 	%f22483, %f22295, %f17159, %f22483;
	@%p4360 bra 	$L__BB0_4169;
	setp.eq.s32 	%p4361, %r3, 61;
	ld.shared.f32 	%f17160, [_ZZ32flash_attention_v2_causal_kernelILi64ELi64ELi64EEvPKfS1_S1_PfiiiifE8K_shared+16360];
	fma.rn.f32 	%f22483, %f22294, %f17160, %f22483;
	@%p4361 bra 	$L__BB0_4169;
	setp.eq.s32 	%p4362, %r3, 62;
	ld.shared.f32 	%f17161, [_ZZ32flash_attention_v2_causal_kernelILi64ELi64ELi64EEvPKfS1_S1_PfiiiifE8K_shared+16364];
	fma.rn.f32 	%f22483, %f22293, %f17161, %f22483;
	@%p4362 bra 	$L__BB0_4169;
	setp.eq.s32 	%p4363, %r3, 63;
	ld.shared.f32 	%f17162, [_ZZ32flash_attention_v2_causal_kernelILi64ELi64ELi64EEvPKfS1_S1_PfiiiifE8K_shared+16368];
	fma.rn.f32 	%f22483, %f22292, %f17162, %f22483;
	@%p4363 bra 	$L__BB0_4169;
	ld.shared.f32 	%f17163, [_ZZ32flash_attention_v2_causal_kernelILi64ELi64ELi64EEvPKfS1_S1_PfiiiifE8K_shared+16372];
	fma.rn.f32 	%f22483, %f22291, %f17163, %f22483;
$L__BB0_4169:
	ld.param.u32 	%r1381, [_Z32flash_attention_v2_causal_kernelILi64ELi64ELi64EEvPKfS1_S1_Pfiiiif_param_6];
	shl.b32 	%r630, %r1581, 6;
	or.b32  	%r631, %r630, 63;
	setp.ge.s32 	%p4364, %r631, %r1381;
	mov.u32 	%r632, %ctaid.x;
	shl.b32 	%r633, %r632, 6;
	mov.u32 	%r634, %tid.x;
	and.b32  	%r635, %r634, 63;
	or.b32  	%r636, %r633, %r635;
	setp.gt.u32 	%p4365, %r631, %r636;
	mov.f32 	%f22484, 0fFF7FFFFF;
	or.pred  	%p4366, %p4364, %p4365;
	@%p4366 bra 	$L__BB0_4234;
	ld.param.u32 	%r1513, [_Z32flash_attention_v2_causal_kernelILi64ELi64ELi64EEvPKfS1_S1_Pfiiiif_param_7];
	setp.eq.s32 	%p4367, %r1513, 1;
	ld.shared.f32 	%f17165, [_ZZ32flash_attention_v2_causal_kernelILi64ELi64ELi64EEvPKfS1_S1_PfiiiifE8K_shared+16380];
	fma.rn.f32 	%f22484, %f22354, %f17165, 0f00000000;
	@%p4367 bra 	$L__BB0_4234;
	setp.eq.s32 	%p4368, %r3, 2;
	ld.shared.f32 	%f17166, [_ZZ32flash_attention_v2_causal_kernelILi64ELi64ELi64EEvPKfS1_S1_PfiiiifE8K_shared+16384];
	fma.rn.f32 	%f22484, %f22353, %f17166, %f22484;
	@%p4368 bra 	$L__BB0_4234;
	setp.eq.s32 	%p4369, %r3, 3;
	ld.shared.f32 	%f17167, [_ZZ32flash_attention_v2_causal_kernelILi64ELi64ELi64EEvPKfS1_S1_PfiiiifE8K_shared+16388];
	fma.rn.f32 	%f22484, %f22352, %f17167, %f22484;
	@%p4369 bra 	$L__BB0_4234;
	setp.eq.s32 	%p4370, %r3, 4;
	ld.shared.f32 	%f17168, [_ZZ32flash_attention_v2_causal_kernelILi64ELi64ELi64EEvPKfS1_S1_PfiiiifE8K_shared+16392];
	fma.rn.f32 	%f22484, %f22351, %f17168, %f22484;
	@%p4370 bra 	$L__BB0_4234;
	setp.eq.s32 	%p4371, %r3, 5;
	ld.shared.f32 	%f17169, [_ZZ32flash_attention_v2_causal_kernelILi64ELi64ELi64EEvPKfS1_S1_PfiiiifE8K_shared+16396];
	fma.rn.f32 	%f22484, %f22350, %f17169, %f22484;
	@%p4371 bra 	$L__BB0_4234;
	setp.eq.s32 	%p4372, %r3, 6;
	ld.shared.f32 	%f17170, [_ZZ32flash_attention_v2_causal_kernelILi64ELi64ELi64EEvPKfS1_S1_PfiiiifE8K_shared+16400];
	fma.rn.f32 	%f22484, %f22349, %f17170, %f22484;
	@%p4372 bra 	$L__BB0_4234;
	setp.eq.s32 	%p4373, %r3, 7;
	ld.shared.f32 	%f17171, [_ZZ32flash_attention_v2_causal_kernelILi64ELi64ELi64EEvPKfS1_S1_PfiiiifE8K_shared+16404];
	fma.rn.f32 	%f22484, %f22348, %f17171, %f22484;
	@%p4373 bra 	$L__BB0_4234;
	setp.eq.s32 	%p4374, %r3, 8;
	ld.shared.f32 	%f17172, [_ZZ32flash_attention_v2_causal_kernelILi64ELi64ELi64EEvPKfS1_S1_PfiiiifE8K_shared+16408];
	fma.rn.f32 	%f22484, %f22347, %f17172, %f22484;
	@%p4374 bra 	$L__BB0_4234;
	setp.eq.s32 	%p4375, %r3, 9;
	ld.shared.f32 	%f17173, [_ZZ32flash_attention_v2_causal_kernelILi64ELi64ELi64EEvPKfS1_S1_PfiiiifE8K_shared+16412];
	fma.rn.f32 	%f22484, %f22346, %f17173, %f22484;
	@%p4375 bra 	$L__BB0_4234;
	setp.eq.s32 	%p4376, %r3, 10;
	ld.shared.f32 	%f17174, [_ZZ32flash_attention_v2_causal_kernelILi64ELi64ELi64EEvPKfS1_S1_PfiiiifE8K_shared+16416];
	fma.rn.f32 	%f22484, %f22345, %f17174, %f22484;
	@%p4376 bra 	$L__BB0_4234;
	setp.eq.s32 	%p4377, %r3, 11;
	ld.shared.f32 	%f17175, [_ZZ32flash_attention_v2_causal_kernelILi64ELi64ELi64EEvPKfS1_S1_PfiiiifE8K_shared+16420];
	fma.rn.f32 	%f22484, %f22344, %f17175, %f22484;
	@%p4377 bra 	$L__BB0_4234;
	setp.eq.s32 	%p4378, %r3, 12;
	ld.shared.f32 	%f17176, [_ZZ32flash_attention_v2_causal_kernelILi64ELi64ELi64EEvPKfS1_S1_PfiiiifE8K_shared+16424];
	fma.rn.f32 	%f22484, %f22343, %f17176, %f22484;
	@%p4378 bra 	$L__BB0_4234;
	setp.eq.s32 	%p4379, %r3, 13;
	ld.shared.f32 	%f17177, [_ZZ32flash_attention_v2_causal_kernelILi64ELi64ELi64EEvPKfS1_S1_PfiiiifE8K_shared+16428];
	fma.rn.f32 	%f22484, %f22342, %f17177, %f22484;
	@%p4379 bra 	$L__BB0_4234;
	setp.eq.s32 	%p4380, %r3, 14;
	ld.shared.f32 	%f17178, [_ZZ32flash_attention_v2_causal_kernelILi64ELi64ELi64EEvPKfS1_S1_PfiiiifE8K_shared+16432];
	fma.rn.f32 	%f22484, %f22341, %f17178, %f22484;
	@%p4380 bra 	$L__BB0_4234;
	setp.eq.s32 	%p4381, %r3, 15;
	ld.shared.f32 	%f17179, [_ZZ32flash_attention_v2_causal_kernelILi64ELi64ELi64EEvPKfS1_S1_PfiiiifE8K_shared+16436];
	fma.rn.f32 	%f22484, %f22340, %f17179, %f22484;
	@%p4381 bra 	$L__BB0_4234;
	setp.eq.s32 	%p4382, %r3, 16;
	ld.shared.f32 	%f17180, [_ZZ32flash_attention_v2_causal_kernelILi64ELi64ELi64EEvPKfS1_S1_PfiiiifE8K_shared+16440];
	fma.rn.f32 	%f22484, %f22339, %f17180, %f22484;
	@%p4382 bra 	$L__BB0_4234;
	setp.eq.s32 	%p4383, %r3, 17;
	ld.shared.f32 	%f17181, [_ZZ32flash_attention_v2_causal_kernelILi64ELi64ELi64EEvPKfS1_S1_PfiiiifE8K_shared+16444];
	fma.rn.f32 	%f22484, %f22338, %f17181, %f22484;
	@%p4383 bra 	$L__BB0_4234;
	setp.eq.s32 	%p4384, %r3, 18;
	ld.shared.f32 	%f17182, [_ZZ32flash_attention_v2_causal_kernelILi64ELi64ELi64EEvPKfS1_S1_PfiiiifE8K_shared+16448];
	fma.rn.f32 	%f22484, %f22337, %f17182, %f22484;
	@%p4384 bra 	$L__BB0_4234;
	setp.eq.s32 	%p4385, %r3, 19;
	ld.shared.f32 	%f17183, [_ZZ32flash_attention_v2_causal_kernelILi64ELi64ELi64EEvPKfS1_S1_PfiiiifE8K_shared+16452];
	fma.rn.f32 	%f22484, %f22336, %f17183, %f22484;
	@%p4385 bra 	$L__BB0_4234;
	setp.eq.s32 	%p4386, %r3, 20;
	ld.shared.f32 	%f17184, [_ZZ32flash_attention_v2_causal_kernelILi64ELi64ELi64EEvPKfS1_S1_PfiiiifE8K_shared+16456];
	fma.rn.f32 	%f22484, %f22335, %f17184, %f22484;
	@%p4386 bra 	$L__BB0_4234;
	setp.eq.s32 	%p4387, %r3, 21;
	ld.shared.f32 	%f17185, [_ZZ32flash_attention_v2_causal_kernelILi64ELi64ELi64EEvPKfS1_S1_PfiiiifE8K_shared+16460];
	fma.rn.f32 	%f22484, %f22334, %f17185, %f22484;
	@%p4387 bra 	$L__BB0_4234;
	setp.eq.s32 	%p4388, %r3, 22;
	ld.shared.f32 	%f17186, [_ZZ32flash_attention_v2_causal_kernelILi64ELi64ELi64EEvPKfS1_S1_PfiiiifE8K_shared+16464];
	fma.rn.f32 	%f22484, %f22333, %f17186, %f22484;
	@%p4388 bra 	$L__BB0_4234;
	setp.eq.s32 	%p4389, %r3, 23;
	ld.shared.f32 	%f17187, [_ZZ32flash_attention_v2_causal_kernelILi64ELi64ELi64EEvPKfS1_S1_PfiiiifE8K_shared+16468];
	fma.rn.f32 	%f22484, %f22332, %f17187, %f22484;
	@%p4389 bra 	$L__BB0_4234;
	setp.eq.s32 	%p4390, %r3, 24;
	ld.shared.f32 	%f17188, [_ZZ32flash_attention_v2_causal_kernelILi64ELi64ELi64EEvPKfS1_S1_PfiiiifE8K_shared+16472];
	fma.rn.f32 	%f22484, %f22331, %f17188, %f22484;
	@%p4390 bra 	$L__BB0_4234;
	setp.eq.s32 	%p4391, %r3, 25;
	ld.shared.f32 	%f17189, [_ZZ32flash_attention_v2_causal_kernelILi64ELi64ELi64EEvPKfS1_S1_PfiiiifE8K_shared+16476];
	fma.rn.f32 	%f22484, %f22330, %f17189, %f22484;
	@%p4391 bra 	$L__BB0_4234;
	setp.eq.s32 	%p4392, %r3, 26;
	ld.shared.f32 	%f17190, [_ZZ32flash_attention_v2_causal_kernelILi64ELi64ELi64EEvPKfS1_S1_PfiiiifE8K_shared+16480];
	fma.rn.f32 	%f22484, %f22329, %f17190, %f22484;
	@%p4392 bra 	$L__BB0_4234;
	setp.eq.s32 	%p4393, %r3, 27;
	ld.shared.f32 	%f17191, [_ZZ32flash_attention_v2_causal_kernelILi64ELi64ELi64EEvPKfS1_S1_PfiiiifE8K_shared+16484];
	fma.rn.f32 	%f22484, %f22328, %f17191, %f22484;
	@%p4393 bra 	$L__BB0_4234;
	setp.eq.s32 	%p4394, %r3, 28;
	ld.shared.f32 	%f17192, [_ZZ32flash_attention_v2_causal_kernelILi64ELi64ELi64EEvPKfS1_S1_PfiiiifE8K_shared+16488];
	fma.rn.f32 	%f22484, %f22327, %f17192, %f22484;
	@%p4394 bra 	$L__BB0_4234;
	setp.eq.s32 	%p4395, %r3, 29;
	ld.shared.f32 	%f17193, [_ZZ32flash_attention_v2_causal_kernelILi64ELi64ELi64EEvPKfS1_S1_PfiiiifE8K_shared+16492];
	fma.rn.f32 	%f22484, %f22326, %f17193, %f22484;
	@%p4395 bra 	$L__BB0_4234;
	setp.eq.s32 	%p4396, %r3, 30;
	ld.shared.f32 	%f17194, [_ZZ32flash_attention_v2_causal_kernelILi64ELi64ELi64EEvPKfS1_S1_PfiiiifE8K_shared+16496];
	fma.rn.f32 	%f22484, %f22325, %f17194, %f22484;
	@%p4396 bra 	$L__BB0_4234;
	setp.eq.s32 	%p4397, %r3, 31;
	ld.shared.f32 	%f17195, [_ZZ32flash_attention_v2_causal_kernelILi64ELi64ELi64EEvPKfS1_S1_PfiiiifE8K_shared+16500];
	fma.rn.f32 	%f22484, %f22324, %f17195, %f22484;
	@%p4397 bra 	$L__BB0_4234;
	setp.eq.s32 	%p4398, %r3, 32;
	ld.shared.f32 	%f17196, [_ZZ32flash_attention_v2_causal_kernelILi64ELi64ELi64EEvPKfS1_S1_PfiiiifE8K_shared+16504];
	fma.rn.f32 	%f22484, %f22323, %f17196, %f22484;
	@%p4398 bra 	$L__BB0_4234;
	setp.eq.s32 	%p4399, %r3, 33;
	ld.shared.f32 	%f17197, [_ZZ32flash_attention_v2_causal_kernelILi64ELi64ELi64EEvPKfS1_S1_PfiiiifE8K_shared+16508];
	fma.rn.f32 	%f22484, %f22322, %f17197, %f22484;
	@%p4399 bra 	$L__BB0_4234;
	setp.eq.s32 	%p4400, %r3, 34;
	ld.shared.f32 	%f17198, [_ZZ32flash_attention_v2_causal_kernelILi64ELi64ELi64EEvPKfS1_S1_PfiiiifE8K_shared+16512];
	fma.rn.f32 	%f22484, %f22321, %f17198, %f22484;
	@%p4400 bra 	$L__BB0_4234;
	setp.eq.s32 	%p4401, %r3, 35;
	ld.shared.f32 	%f17199, [_ZZ32flash_attention_v2_causal_kernelILi64ELi64ELi64EEvPKfS1_S1_PfiiiifE8K_shared+16516];
	fma.rn.f32 	%f22484, %f22320, %f17199, %f22484;
	@%p4401 bra 	$L__BB0_4234;
	setp.eq.s32 	%p4402, %r3, 36;
	ld.shared.f32 	%f17200, [_ZZ32flash_attention_v2_causal_kernelILi64ELi64ELi64EEvPKfS1_S1_PfiiiifE8K_shared+16520];
	fma.rn.f32 	%f22484, %f22319, %f17200, %f22484;
	@%p4402 bra 	$L__BB0_4234;
	setp.eq.s32 	%p4403, %r3, 37;
	ld.shared.f32 	%f17201, [_ZZ32flash_attention_v2_causal_kernelILi64ELi64ELi64EEvPKfS1_S1_PfiiiifE8K_shared+16524];
	fma.rn.f32 	%f22484, %f22318, %f17201, %f22484;
	@%p4403 bra 	$L__BB0_4234;
	setp.eq.s32 	%p4404, %r3, 38;
	ld.shared.f32 	%f17202, [_ZZ32flash_attention_v2_causal_kernelILi64ELi64ELi64EEvPKfS1_S1_PfiiiifE8K_shared+16528];
	fma.rn.f32 	%f22484, %f22317, %f17202, %f22484;
	@%p4404 bra 	$L__BB0_4234;
	setp.eq.s32 	%p4405, %r3, 39;
	ld.shared.f32 	%f17203, [_ZZ32flash_attention_v2_causal_kernelILi64ELi64ELi64EEvPKfS1_S1_PfiiiifE8K_shared+16532];
	fma.rn.f32 	%f22484, %f22316, %f17203, %f22484;
	@%p4405 bra 	$L__BB0_4234;
	setp.eq.s32 	%p4406, %r3, 40;
	ld.shared.f32 	%f17204, [_ZZ32flash_attention_v2_causal_kernelILi64ELi64ELi64EEvPKfS1_S1_PfiiiifE8K_shared+16536];
	fma.rn.f32 	%f22484, %f22315, %f17204, %f22484;
	@%p4406 bra 	$L__BB0_4234;
	setp.eq.s32 	%p4407, %r3, 41;
	ld.shared.f32 	%f17205, [_ZZ32flash_attention_v2_causal_kernelILi64ELi64ELi64EEvPKfS1_S1_PfiiiifE8K_shared+16540];
	fma.rn.f32 	%f22484, %f22314, %f17205, %f22484;
	@%p4407 bra 	$L__BB0_4234;
	setp.eq.s32 	%p4408, %r3, 42;
	ld.shared.f32 	%f17206, [_ZZ32flash_attention_v2_causal_kernelILi64ELi64ELi64EEvPKfS1_S1_PfiiiifE8K_shared+16544];
	fma.rn.f32 	%f22484, %f22313, %f17206, %f22484;
	@%p4408 bra 	$L__BB0_4234;
	setp.eq.s32 	%p4409, %r3, 43;
	ld.shared.f32 	%f17207, [_ZZ32flash_attention_v2_causal_kernelILi64ELi64ELi64EEvPKfS1_S1_PfiiiifE8K_shared+16548];
	fma.rn.f32 	%f22484, %f22312, %f17207, %f22484;
	@%p4409 bra 	$L__BB0_4234;
	setp.eq.s32 	%p4410, %r3, 44;
	ld.shared.f32 	%f17208, [_ZZ32flash_attention_v2_causal_kernelILi64ELi64ELi64EEvPKfS1_S1_PfiiiifE8K_shared+16552];
	fma.rn.f32 	%f22484, %f22311, %f17208, %f22484;
	@%p4410 bra 	$L__BB0_4234;
	setp.eq.s32 	%p4411, %r3, 45;
	ld.shared.f32 	%f17209, [_ZZ32flash_attention_v2_causal_kernelILi64ELi64ELi64EEvPKfS1_S1_PfiiiifE8K_shared+16556];
	fma.rn.f32 	%f22484, %f22310, %f17209, %f22484;
	@%p4411 bra 	$L__BB0_4234;
	setp.eq.s32 	%p4412, %r3, 46;
	ld.shared.f32 	%f17210, [_ZZ32flash_attention_v2_causal_kernelILi64ELi64ELi64EEvPKfS1_S1_PfiiiifE8K_shared+16560];
	fma.rn.f32 	%f22484, %f22309, %f17210, %f22484;
	@%p4412 bra 	$L__BB0_4234;
	setp.eq.s32 	%p4413, %r3, 47;
	ld.shared.f32 	%f17211, [_ZZ32flash_attention_v2_causal_kernelILi64ELi64ELi64EEvPKfS1_S1_PfiiiifE8K_shared+16564];
	fma.rn.f32 	%f22484, %f22308, %f17211, %f22484;
	@%p4413 bra 	$L__BB0_4234;
	setp.eq.s32 	%p4414, %r3, 48;
	ld.shared.f32 	%f17212, [_ZZ32flash_attention_v2_causal_kernelILi64ELi64ELi64EEvPKfS1_S1_PfiiiifE8K_shared+16568];
	fma.rn.f32 	%f22484, %f22307, %f17212, %f22484;
	@%p4414 bra 	$L__BB0_4234;
	setp.eq.s32 	%p4415, %r3, 49;
	ld.shared.f32 	%f17213, [_ZZ32flash_attention_v2_causal_kernelILi64ELi64ELi64EEvPKfS1_S1_PfiiiifE8K_shared+16572];
	fma.rn.f32 	%f22484, %f22306, %f17213, %f22484;
	@%p4415 bra 	$L__BB0_4234;
	setp.eq.s32 	%p4416, %r3, 50;
	ld.shared.f32 	%f17214, [_ZZ32flash_attention_v2_causal_kernelILi64ELi64ELi64EEvPKfS1_S1_PfiiiifE8K_shared+16576];
	fma.rn.f32 	%f22484, %f22305, %f17214, %f22484;
	@%p4416 bra 	$L__BB0_4234;
	setp.eq.s32 	%p4417, %r3, 51;
	ld.shared.f32 	%f17215, [_ZZ32flash_attention_v2_causal_kernelILi64ELi64ELi64EEvPKfS1_S1_PfiiiifE8K_shared+16580];
	fma.rn.f32 	%f22484, %f22304, %f17215, %f22484;
	@%p4417 bra 	$L__BB0_4234;
	setp.eq.s32 	%p4418, %r3, 52;
	ld.shared.f32 	%f17216, [_ZZ32flash_attention_v2_causal_kernelILi64ELi64ELi64EEvPKfS1_S1_PfiiiifE8K_shared+16584];
	fma.rn.f32 	%f22484, %f22303, %f17216, %f22484;
	@%p4418 bra 	$L__BB0_4234;
	setp.eq.s32 	%p4419, %r3, 53;
	ld.shared.f32 	%f17217, [_ZZ32flash_attention_v2_causal_kernelILi64ELi64ELi64EEvPKfS1_S1_PfiiiifE8K_shared+16588];
	fma.rn.f32 	%f22484, %f22302, %f17217, %f22484;
	@%p4419 bra 	$L__BB0_4234;
	setp.eq.s32 	%p4420, %r3, 54;
	ld.shared.f32 	%f17218, [_ZZ32flash_attention_v2_causal_kernelILi64ELi64ELi64EEvPKfS1_S1_PfiiiifE8K_shared+16592];
	fma.rn.f32 	%f22484, %f22301, %f17218, %f22484;
	@%p4420 bra 	$L__BB0_4234;
	setp.eq.s32 	%p4421, %r3, 55;
	ld.shared.f32 	%f17219, [_ZZ32flash_attention_v2_causal_kernelILi64ELi64ELi64EEvPKfS1_S1_PfiiiifE8K_shared+16596];
	fma.rn.f32 	%f22484, %f22300, %f17219, %f22484;
	@%p4421 bra 	$L__BB0_4234;
	setp.eq.s32 	%p4422, %r3, 56;
	ld.shared.f32 	%f17220, [_ZZ32flash_attention_v2_causal_kernelILi64ELi64ELi64EEvPKfS1_S1_PfiiiifE8K_shared+16600];
	fma.rn.f32 	%f22484, %f22299, %f17220, %f22484;
	@%p4422 bra 	$L__BB0_4234;
	setp.eq.s32 	%p4423, %r3, 57;
	ld.shared.f32 	%f17221, [_ZZ32flash_attention_v2_causal_kernelILi64ELi64ELi64EEvPKfS1_S1_PfiiiifE8K_shared+16604];
	fma.rn.f32 	%f22484, %f22298, %f17221, %f22484;
	@%p4423 bra 	$L__BB0_4234;
	setp.eq.s32 	%p4424, %r3, 58;
	ld.shared.f32 	%f17222, [_ZZ32flash_attention_v2_causal_kernelILi64ELi64ELi64EEvPKfS1_S1_PfiiiifE8K_shared+16608];
	fma.rn.f32 	%f22484, %f22297, %f17222, %f22484;
	@%p4424 bra 	$L__BB0_4234;
	setp.eq.s32 	%p4425, %r3, 59;
	ld.shared.f32 	%f17223, [_ZZ32flash_attention_v2_causal_kernelILi64ELi64ELi64EEvPKfS1_S1_PfiiiifE8K_shared+16612];
	fma.rn.f32 	%f22484, %f22296, %f17223, %f22484;
	@%p4425 bra 	$L__BB0_4234;
	setp.eq.s32 	%p4426, %r3, 60;
	ld.shared.f32 	%f17224, [_ZZ32flash_attention_v2_causal_kernelILi64ELi64ELi64EEvPKfS1_S1_PfiiiifE8K_shared+16616];
	fma.rn.f32 	%f22484, %f22295, %f17224, %f22484;
	@%p4426 bra 	$L__BB0_4234;
	setp.eq.s32 	%p4427, %r3, 61;
	ld.shared.f32 	%f17225, [_ZZ32flash_attention_v2_causal_kernelILi64ELi64ELi64EEvPKfS1_S1_PfiiiifE8K_shared+16620];
	fma.rn.f32 	%f22484, %f22294, %f17225, %f22484;
	@%p4427 bra 	$L__BB0_4234;
	setp.eq.s32 	%p4428, %r3, 62;
	ld.shared.f32 	%f17226, [_ZZ32flash_attention_v2_causal_kernelILi64ELi64ELi64EEvPKfS1_S1_PfiiiifE8K_shared+16624];
	fma.rn.f32 	%f22484, %f22293, %f17226, %f22484;
	@%p4428 bra 	$L__BB0_4234;
	setp.eq.s32 	%p4429, %r3, 63;
	ld.shared.f32 	%f17227, [_ZZ32flash_attention_v2_causal_kernelILi64ELi64ELi64EEvPKfS1_S1_PfiiiifE8K_shared+16628];
	fma.rn.f32 	%f22484, %f22292, %f17227, %f22484;
	@%p4429 bra 	$L__BB0_4234;
	ld.shared.f32 	%f17228, [_ZZ32flash_attention_v2_causal_kernelILi64ELi64ELi64EEvPKfS1_S1_PfiiiifE8K_shared+16632];
	fma.rn.f32 	%f22484, %f22291, %f17228, %f22484;
$L__BB0_4234:
	max.f32 	%f17229, %f22421, 0fFF7FFFFF;
	max.f32 	%f17230, %f17229, %f22422;
	max.f32 	%f17231, %f17230, %f22423;
	max.f32 	%f17232, %f17231, %f22424;
	max.f32 	%f17233, %f17232, %f22425;
	max.f32 	%f17234, %f17233, %f22426;
	max.f32 	%f17235, %f17234, %f22427;
	max.f32 	%f17236, %f17235, %f22428;
	max.f32 	%f17237, %f17236, %f22429;
	max.f32 	%f17238, %f17237, %f22430;
	max.f32 	%f17239, %f17238, %f22431;
	max.f32 	%f17240, %f17239, %f22432;
	max.f32 	%f17241, %f17240, %f22433;
	max.f32 	%f17242, %f17241, %f22434;
	max.f32 	%f17243, %f17242, %f22435;
	max.f32 	%f17244, %f17243, %f22436;
	max.f32 	%f17245, %f17244, %f22437;
	max.f32 	%f17246, %f17245, %f22438;
	max.f32 	%f17247, %f17246, %f22439;
	max.f32 	%f17248, %f17247, %f22440;
	max.f32 	%f17249, %f17248, %f22441;
	max.f32 	%f17250, %f17249, %f22442;
	max.f32 	%f17251, %f17250, %f22443;
	max.f32 	%f17252, %f17251, %f22444;
	max.f32 	%f17253, %f17252, %f22445;
	max.f32 	%f17254, %f17253, %f22446;
	max.f32 	%f17255, %f17254, %f22447;
	max.f32 	%f17256, %f17255, %f22448;
	max.f32 	%f17257, %f17256, %f22449;
	max.f32 	%f17258, %f17257, %f22450;
	max.f32 	%f17259, %f17258, %f22451;
	max.f32 	%f17260, %f17259, %f22452;
	max.f32 	%f17261, %f17260, %f22453;
	max.f32 	%f17262, %f17261, %f22454;
	max.f32 	%f17263, %f17262, %f22455;
	max.f32 	%f17264, %f17263, %f22456;
	max.f32 	%f17265, %f17264, %f22457;
	max.f32 	%f17266, %f17265, %f22458;
	max.f32 	%f17267, %f17266, %f22459;
	max.f32 	%f17268, %f17267, %f22460;
	max.f32 	%f17269, %f17268, %f22461;
	max.f32 	%f17270, %f17269, %f22462;
	max.f32 	%f17271, %f17270, %f22463;
	max.f32 	%f17272, %f17271, %f22464;
	max.f32 	%f17273, %f17272, %f22465;
	max.f32 	%f17274, %f17273, %f22466;
	max.f32 	%f17275, %f17274, %f22467;
	max.f32 	%f17276, %f17275, %f22468;
	max.f32 	%f17277, %f17276, %f22469;
	max.f32 	%f17278, %f17277, %f22470;
	max.f32 	%f17279, %f17278, %f22471;
	max.f32 	%f17280, %f17279, %f22472;
	max.f32 	%f17281, %f17280, %f22473;
	max.f32 	%f17282, %f17281, %f22474;
	max.f32 	%f17283, %f17282, %f22475;
	max.f32 	%f17284, %f17283, %f22476;
	max.f32 	%f17285, %f17284, %f22477;
	max.f32 	%f17286, %f17285, %f22478;
	max.f32 	%f17287, %f17286, %f22479;
	max.f32 	%f17288, %f17287, %f22480;
	max.f32 	%f17289, %f17288, %f22481;
	max.f32 	%f17290, %f17289, %f22482;
	max.f32 	%f17291, %f17290, %f22483;
	max.f32 	%f22549, %f17291, %f22484;
	bra.uni 	$L__BB0_4236;
$L__BB0_4235:
	ld.param.u32 	%r1317, [_Z32flash_attention_v2_causal_kernelILi64ELi64ELi64EEvPKfS1_S1_Pfiiiif_param_6];
	shl.b32 	%r57, %r1581, 6;
	setp.lt.s32 	%p78, %r57, %r1317;
	mov.u32 	%r58, %ctaid.x;
	shl.b32 	%r59, %r58, 6;
	mov.u32 	%r60, %tid.x;
	and.b32  	%r61, %r60, 63;
	or.b32  	%r62, %r59, %r61;
	setp.le.u32 	%p79, %r57, %r62;
	selp.f32 	%f12942, 0f00000000, 0fFF7FFFFF, %p79;
	selp.f32 	%f22421, %f12942, 0fFF7FFFFF, %p78;
	max.f32 	%f12943, %f22421, 0fFF7FFFFF;
	or.b32  	%r64, %r57, 1;
	setp.lt.s32 	%p80, %r64, %r1317;
	setp.lt.u32 	%p81, %r57, %r62;
	selp.f32 	%f12944, 0f00000000, 0fFF7FFFFF, %p81;
	selp.f32 	%f22422, %f12944, 0fFF7FFFFF, %p80;
	max.f32 	%f12945, %f12943, %f22422;
	or.b32  	%r65, %r57, 2;
	setp.lt.s32 	%p82, %r65, %r1317;
	setp.le.u32 	%p83, %r65, %r62;
	selp.f32 	%f12946, 0f00000000, 0fFF7FFFFF, %p83;
	selp.f32 	%f22423, %f12946, 0fFF7FFFFF, %p82;
	max.f32 	%f12947, %f12945, %f22423;
	or.b32  	%r66, %r57, 3;
	setp.lt.s32 	%p84, %r66, %r1317;
	setp.le.u32 	%p85, %r66, %r62;
	selp.f32 	%f12948, 0f00000000, 0fFF7FFFFF, %p85;
	selp.f32 	%f22424, %f12948, 0fFF7FFFFF, %p84;
	max.f32 	%f12949, %f12947, %f22424;
	or.b32  	%r67, %r57, 4;
	setp.lt.s32 	%p86, %r67, %r1317;
	setp.le.u32 	%p87, %r67, %r62;
	selp.f32 	%f12950, 0f00000000, 0fFF7FFFFF, %p87;
	selp.f32 	%f22425, %f12950, 0fFF7FFFFF, %p86;
	max.f32 	%f12951, %f12949, %f22425;
	or.b32  	%r68, %r57, 5;
	setp.lt.s32 	%p88, %r68, %r1317;
	setp.le.u32 	%p89, %r68, %r62;
	selp.f32 	%f12952, 0f00000000, 0fFF7FFFFF, %p89;
	selp.f32 	%f22426, %f12952, 0fFF7FFFFF, %p88;
	max.f32 	%f12953, %f12951, %f22426;
	or.b32  	%r69, %r57, 6;
	setp.lt.s32 	%p90, %r69, %r1317;
	setp.le.u32 	%p91, %r69, %r62;
	selp.f32 	%f12954, 0f00000000, 0fFF7FFFFF, %p91;
	selp.f32 	%f22427, %f12954, 0fFF7FFFFF, %p90;
	max.f32 	%f12955, %f12953, %f22427;
	or.b32  	%r70, %r57, 7;
	setp.lt.s32 	%p92, %r70, %r1317;
	setp.le.u32 	%p93, %r70, %r62;
	selp.f32 	%f12956, 0f00000000, 0fFF7FFFFF, %p93;
	selp.f32 	%f22428, %f12956, 0fFF7FFFFF, %p92;
	max.f32 	%f12957, %f12955, %f22428;
	or.b32  	%r71, %r57, 8;
	setp.lt.s32 	%p94, %r71, %r1317;
	setp.le.u32 	%p95, %r71, %r62;
	selp.f32 	%f12958, 0f00000000, 0fFF7FFFFF, %p95;
	selp.f32 	%f22429, %f12958, 0fFF7FFFFF, %p94;
	max.f32 	%f12959, %f12957, %f22429;
	or.b32  	%r72, %r57, 9;
	setp.lt.s32 	%p96, %r72, %r1317;
	setp.le.u32 	%p97, %r72, %r62;
	selp.f32 	%f12960, 0f00000000, 0fFF7FFFFF, %p97;
	selp.f32 	%f22430, %f12960, 0fFF7FFFFF, %p96;
	max.f32 	%f12961, %f12959, %f22430;
	or.b32  	%r73, %r57, 10;
	setp.lt.s32 	%p98, %r73, %r1317;
	setp.le.u32 	%p99, %r73, %r62;
	selp.f32 	%f12962, 0f00000000, 0fFF7FFFFF, %p99;
	selp.f32 	%f22431, %f12962, 0fFF7FFFFF, %p98;
	max.f32 	%f12963, %f12961, %f22431;
	or.b32  	%r74, %r57, 11;
	setp.lt.s32 	%p100, %r74, %r1317;
	setp.le.u32 	%p101, %r74, %r62;
	selp.f32 	%f12964, 0f00000000, 0fFF7FFFFF, %p101;
	selp.f32 	%f22432, %f12964, 0fFF7FFFFF, %p100;
	max.f32 	%f12965, %f12963, %f22432;
	or.b32  	%r75, %r57, 12;
	setp.lt.s32 	%p102, %r75, %r1317;
	setp.le.u32 	%p103, %r75, %r62;
	selp.f32 	%f12966, 0f00000000, 0fFF7FFFFF, %p103;
	selp.f32 	%f22433, %f12966, 0fFF7FFFFF, %p102;
	max.f32 	%f12967, %f12965, %f22433;
	or.b32  	%r76, %r57, 13;
	setp.lt.s32 	%p104, %r76, %r1317;
	setp.le.u32 	%p105, %r76, %r62;
	selp.f32 	%f12968, 0f00000000, 0fFF7FFFFF, %p105;
	selp.f32 	%f22434, %f12968, 0fFF7FFFFF, %p104;
	max.f32 	%f12969, %f12967, %f22434;
	or.b32  	%r77, %r57, 14;
	setp.lt.s32 	%p106, %r77, %r1317;
	setp.le.u32 	%p107, %r77, %r62;
	selp.f32 	%f12970, 0f00000000, 0fFF7FFFFF, %p107;
	selp.f32 	%f22435, %f12970, 0fFF7FFFFF, %p106;
	max.f32 	%f12971, %f12969, %f22435;
	or.b32  	%r78, %r57, 15;
	setp.lt.s32 	%p108, %r78, %r1317;
	setp.le.u32 	%p109, %r78, %r62;
	selp.f32 	%f12972, 0f00000000, 0fFF7FFFFF, %p109;
	selp.f32 	%f22436, %f12972, 0fFF7FFFFF, %p108;
	max.f32 	%f12973, %f12971, %f22436;
	or.b32  	%r79, %r57, 16;
	setp.lt.s32 	%p110, %r79, %r1317;
	setp.le.u32 	%p111, %r79, %r62;
	selp.f32 	%f12974, 0f00000000, 0fFF7FFFFF, %p111;
	selp.f32 	%f22437, %f12974, 0fFF7FFFFF, %p110;
	max.f32 	%f12975, %f12973, %f22437;
	or.b32  	%r80, %r57, 17;
	setp.lt.s32 	%p112, %r80, %r1317;
	setp.le.u32 	%p113, %r80, %r62;
	selp.f32 	%f12976, 0f00000000, 0fFF7FFFFF, %p113;
	selp.f32 	%f22438, %f12976, 0fFF7FFFFF, %p112;
	max.f32 	%f12977, %f12975, %f22438;
	or.b32  	%r81, %r57, 18;
	setp.lt.s32 	%p114, %r81, %r1317;
	setp.le.u32 	%p115, %r81, %r62;
	selp.f32 	%f12978, 0f00000000, 0fFF7FFFFF, %p115;
	selp.f32 	%f22439, %f12978, 0fFF7FFFFF, %p114;
	max.f32 	%f12979, %f12977, %f22439;
	or.b32  	%r82, %r57, 19;
	setp.lt.s32 	%p116, %r82, %r1317;
	setp.le.u32 	%p117, %r82, %r62;
	selp.f32 	%f12980, 0f00000000, 0fFF7FFFFF, %p117;
	selp.f32 	%f22440, %f12980, 0fFF7FFFFF, %p116;
	max.f32 	%f12981, %f12979, %f22440;
	or.b32  	%r83, %r57, 20;
	setp.lt.s32 	%p118, %r83, %r1317;
	setp.le.u32 	%p119, %r83, %r62;
	selp.f32 	%f12982, 0f00000000, 0fFF7FFFFF, %p119;
	selp.f32 	%f22441, %f12982, 0fFF7FFFFF, %p118;
	max.f32 	%f12983, %f12981, %f22441;
	or.b32  	%r84, %r57, 21;
	setp.lt.s32 	%p120, %r84, %r1317;
	setp.le.u32 	%p121, %r84, %r62;
	selp.f32 	%f12984, 0f00000000, 0fFF7FFFFF, %p121;
	selp.f32 	%f22442, %f12984, 0fFF7FFFFF, %p120;
	max.f32 	%f12985, %f12983, %f22442;
	or.b32  	%r85, %r57, 22;
	setp.lt.s32 	%p122, %r85, %r1317;
	setp.le.u32 	%p123, %r85, %r62;
	selp.f32 	%f12986, 0f00000000, 0fFF7FFFFF, %p123;
	selp.f32 	%f22443, %f12986, 0fFF7FFFFF, %p122;
	max.f32 	%f12987, %f12985, %f22443;
	or.b32  	%r86, %r57, 23;
	setp.lt.s32 	%p124, %r86, %r1317;
	setp.le.u32 	%p125, %r86, %r62;
	selp.f32 	%f12988, 0f00000000, 0fFF7FFFFF, %p125;
	selp.f32 	%f22444, %f12988, 0fFF7FFFFF, %p124;
	max.f32 	%f12989, %f12987, %f22444;
	or.b32  	%r87, %r57, 24;
	setp.lt.s32 	%p126, %r87, %r1317;
	setp.le.u32 	%p127, %r87, %r62;
	selp.f32 	%f12990, 0f00000000, 0fFF7FFFFF, %p127;
	selp.f32 	%f22445, %f12990, 0fFF7FFFFF, %p126;
	max.f32 	%f12991, %f12989, %f22445;
	or.b32  	%r88, %r57, 25;
	setp.lt.s32 	%p128, %r88, %r1317;
	setp.le.u32 	%p129, %r88, %r62;
	selp.f32 	%f12992, 0f00000000, 0fFF7FFFFF, %p129;
	selp.f32 	%f22446, %f12992, 0fFF7FFFFF, %p128;
	max.f32 	%f12993, %f12991, %f22446;
	or.b32  	%r89, %r57, 26;
	setp.lt.s32 	%p130, %r89, %r1317;
	setp.le.u32 	%p131, %r89, %r62;
	selp.f32 	%f12994, 0f00000000, 0fFF7FFFFF, %p131;
	selp.f32 	%f22447, %f12994, 0fFF7FFFFF, %p130;
	max.f32 	%f12995, %f12993, %f22447;
	or.b32  	%r90, %r57, 27;
	setp.lt.s32 	%p132, %r90, %r1317;
	setp.le.u32 	%p133, %r90, %r62;
	selp.f32 	%f12996, 0f00000000, 0fFF7FFFFF, %p133;
	selp.f32 	%f22448, %f12996, 0fFF7FFFFF, %p132;
	max.f32 	%f12997, %f12995, %f22448;
	or.b32  	%r91, %r57, 28;
	setp.lt.s32 	%p134, %r91, %r1317;
	setp.le.u32 	%p135, %r91, %r62;
	selp.f32 	%f12998, 0f00000000, 0fFF7FFFFF, %p135;
	selp.f32 	%f22449, %f12998, 0fFF7FFFFF, %p134;
	max.f32 	%f12999, %f12997, %f22449;
	or.b32  	%r92, %r57, 29;
	setp.lt.s32 	%p136, %r92, %r1317;
	setp.le.u32 	%p137, %r92, %r62;
	selp.f32 	%f13000, 0f00000000, 0fFF7FFFFF, %p137;
	selp.f32 	%f22450, %f13000, 0fFF7FFFFF, %p136;
	max.f32 	%f13001, %f12999, %f22450;
	or.b32  	%r93, %r57, 30;
	setp.lt.s32 	%p138, %r93, %r1317;
	setp.le.u32 	%p139, %r93, %r62;
	selp.f32 	%f13002, 0f00000000, 0fFF7FFFFF, %p139;
	selp.f32 	%f22451, %f13002, 0fFF7FFFFF, %p138;
	max.f32 	%f13003, %f13001, %f22451;
	or.b32  	%r94, %r57, 31;
	setp.lt.s32 	%p140, %r94, %r1317;
	setp.le.u32 	%p141, %r94, %r62;
	selp.f32 	%f13004, 0f00000000, 0fFF7FFFFF, %p141;
	selp.f32 	%f22452, %f13004, 0fFF7FFFFF, %p140;
	max.f32 	%f13005, %f13003, %f22452;
	or.b32  	%r95, %r57, 32;
	setp.lt.s32 	%p142, %r95, %r1317;
	setp.le.u32 	%p143, %r95, %r62;
	selp.f32 	%f13006, 0f00000000, 0fFF7FFFFF, %p143;
	selp.f32 	%f22453, %f13006, 0fFF7FFFFF, %p142;
	max.f32 	%f13007, %f13005, %f22453;
	or.b32  	%r96, %r57, 33;
	setp.lt.s32 	%p144, %r96, %r1317;
	setp.le.u32 	%p145, %r96, %r62;
	selp.f32 	%f13008, 0f00000000, 0fFF7FFFFF, %p145;
	selp.f32 	%f22454, %f13008, 0fFF7FFFFF, %p144;
	max.f32 	%f13009, %f13007, %f22454;
	or.b32  	%r97, %r57, 34;
	setp.lt.s32 	%p146, %r97, %r1317;
	setp.le.u32 	%p147, %r97, %r62;
	selp.f32 	%f13010, 0f00000000, 0fFF7FFFFF, %p147;
	selp.f32 	%f22455, %f13010, 0fFF7FFFFF, %p146;
	max.f32 	%f13011, %f13009, %f22455;
	or.b32  	%r98, %r57, 35;
	setp.lt.s32 	%p148, %r98, %r1317;
	setp.le.u32 	%p149, %r98, %r62;
	selp.f32 	%f13012, 0f00000000, 0fFF7FFFFF, %p149;
	selp.f32 	%f22456, %f13012, 0fFF7FFFFF, %p148;
	max.f32 	%f13013, %f13011, %f22456;
	or.b32  	%r99, %r57, 36;
	setp.lt.s32 	%p150, %r99, %r1317;
	setp.le.u32 	%p151, %r99, %r62;
	selp.f32 	%f13014, 0f00000000, 0fFF7FFFFF, %p151;
	selp.f32 	%f22457, %f13014, 0fFF7FFFFF, %p150;
	max.f32 	%f13015, %f13013, %f22457;
	or.b32  	%r100, %r57, 37;
	setp.lt.s32 	%p152, %r100, %r1317;
	setp.le.u32 	%p153, %r100, %r62;
	selp.f32 	%f13016, 0f00000000, 0fFF7FFFFF, %p153;
	selp.f32 	%f22458, %f13016, 0fFF7FFFFF, %p152;
	max.f32 	%f13017, %f13015, %f22458;
	or.b32  	%r101, %r57, 38;
	setp.lt.s32 	%p154, %r101, %r1317;
	setp.le.u32 	%p155, %r101, %r62;
	selp.f32 	%f13018, 0f00000000, 0fFF7FFFFF, %p155;
	selp.f32 	%f22459, %f13018, 0fFF7FFFFF, %p154;
	max.f32 	%f13019, %f13017, %f22459;
	or.b32  	%r102, %r57, 39;
	setp.lt.s32 	%p156, %r102, %r1317;
	setp.le.u32 	%p157, %r102, %r62;
	selp.f32 	%f13020, 0f00000000, 0fFF7FFFFF, %p157;
	selp.f32 	%f22460, %f13020, 0fFF7FFFFF, %p156;
	max.f32 	%f13021, %f13019, %f22460;
	or.b32  	%r103, %r57, 40;
	setp.lt.s32 	%p158, %r103, %r1317;
	setp.le.u32 	%p159, %r103, %r62;
	selp.f32 	%f13022, 0f00000000, 0fFF7FFFFF, %p159;
	selp.f32 	%f22461, %f13022, 0fFF7FFFFF, %p158;
	max.f32 	%f13023, %f13021, %f22461;
	or.b32  	%r104, %r57, 41;
	setp.lt.s32 	%p160, %r104, %r1317;
	setp.le.u32 	%p161, %r104, %r62;
	selp.f32 	%f13024, 0f00000000, 0fFF7FFFFF, %p161;
	selp.f32 	%f22462, %f13024, 0fFF7FFFFF, %p160;
	max.f32 	%f13025, %f13023, %f22462;
	or.b32  	%r105, %r57, 42;
	setp.lt.s32 	%p162, %r105, %r1317;
	setp.le.u32 	%p163, %r105, %r62;
	selp.f32 	%f13026, 0f00000000, 0fFF7FFFFF, %p163;
	selp.f32 	%f22463, %f13026, 0fFF7FFFFF, %p162;
	max.f32 	%f13027, %f13025, %f22463;
	or.b32  	%r106, %r57, 43;
	setp.lt.s32 	%p164, %r106, %r1317;
	setp.le.u32 	%p165, %r106, %r62;
	selp.f32 	%f13028, 0f00000000, 0fFF7FFFFF, %p165;
	selp.f32 	%f22464, %f13028, 0fFF7FFFFF, %p164;
	max.f32 	%f13029, %f13027, %f22464;
	or.b32  	%r107, %r57, 44;
	setp.lt.s32 	%p166, %r107, %r1317;
	setp.le.u32 	%p167, %r107, %r62;
	selp.f32 	%f13030, 0f00000000, 0fFF7FFFFF, %p167;
	selp.f32 	%f22465, %f13030, 0fFF7FFFFF, %p166;
	max.f32 	%f13031, %f13029, %f22465;
	or.b32  	%r108, %r57, 45;
	setp.lt.s32 	%p168, %r108, %r1317;
	setp.le.u32 	%p169, %r108, %r62;
	selp.f32 	%f13032, 0f00000000, 0fFF7FFFFF, %p169;
	selp.f32 	%f22466, %f13032, 0fFF7FFFFF, %p168;
	max.f32 	%f13033, %f13031, %f22466;
	or.b32  	%r109, %r57, 46;
	setp.lt.s32 	%p170, %r109, %r1317;
	setp.le.u32 	%p171, %r109, %r62;
	selp.f32 	%f13034, 0f00000000, 0fFF7FFFFF, %p171;
	selp.f32 	%f22467, %f13034, 0fFF7FFFFF, %p170;
	max.f32 	%f13035, %f13033, %f22467;
	or.b32  	%r110, %r57, 47;
	setp.lt.s32 	%p172, %r110, %r1317;
	setp.le.u32 	%p173, %r110, %r62;
	selp.f32 	%f13036, 0f00000000, 0fFF7FFFFF, %p173;
	selp.f32 	%f22468, %f13036, 0fFF7FFFFF, %p172;
	max.f32 	%f13037, %f13035, %f22468;
	or.b32  	%r111, %r57, 48;
	setp.lt.s32 	%p174, %r111, %r1317;
	setp.le.u32 	%p175, %r111, %r62;
	selp.f32 	%f13038, 0f00000000, 0fFF7FFFFF, %p175;
	selp.f32 	%f22469, %f13038, 0fFF7FFFFF, %p174;
	max.f32 	%f13039, %f13037, %f22469;
	or.b32  	%r112, %r57, 49;
	setp.lt.s32 	%p176, %r112, %r1317;
	setp.le.u32 	%p177, %r112, %r62;
	selp.f32 	%f13040, 0f00000000, 0fFF7FFFFF, %p177;
	selp.f32 	%f22470, %f13040, 0fFF7FFFFF, %p176;
	max.f32 	%f13041, %f13039, %f22470;
	or.b32  	%r113, %r57, 50;
	setp.lt.s32 	%p178, %r113, %r1317;
	setp.le.u32 	%p179, %r113, %r62;
	selp.f32 	%f13042, 0f00000000, 0fFF7FFFFF, %p179;
	selp.f32 	%f22471, %f13042, 0fFF7FFFFF, %p178;
	max.f32 	%f13043, %f13041, %f22471;
	or.b32  	%r114, %r57, 51;
	setp.lt.s32 	%p180, %r114, %r1317;
	setp.le.u32 	%p181, %r114, %r62;
	selp.f32 	%f13044, 0f00000000, 0fFF7FFFFF, %p181;
	selp.f32 	%f22472, %f13044, 0fFF7FFFFF, %p180;
	max.f32 	%f13045, %f13043, %f22472;
	or.b32  	%r115, %r57, 52;
	setp.lt.s32 	%p182, %r115, %r1317;
	setp.le.u32 	%p183, %r115, %r62;
	selp.f32 	%f13046, 0f00000000, 0fFF7FFFFF, %p183;
	selp.f32 	%f22473, %f13046, 0fFF7FFFFF, %p182;
	max.f32 	%f13047, %f13045, %f22473;
	or.b32  	%r116, %r57, 53;
	setp.lt.s32 	%p184, %r116, %r1317;
	setp.le.u32 	%p185, %r116, %r62;
	selp.f32 	%f13048, 0f00000000, 0fFF7FFFFF, %p185;
	selp.f32 	%f22474, %f13048, 0fFF7FFFFF, %p184;
	max.f32 	%f13049, %f13047, %f22474;
	or.b32  	%r117, %r57, 54;
	setp.lt.s32 	%p186, %r117, %r1317;
	setp.le.u32 	%p187, %r117, %r62;
	selp.f32 	%f13050, 0f00000000, 0fFF7FFFFF, %p187;
	selp.f32 	%f22475, %f13050, 0fFF7FFFFF, %p186;
	max.f32 	%f13051, %f13049, %f22475;
	or.b32  	%r118, %r57, 55;
	setp.lt.s32 	%p188, %r118, %r1317;
	setp.le.u32 	%p189, %r118, %r62;
	selp.f32 	%f13052, 0f00000000, 0fFF7FFFFF, %p189;
	selp.f32 	%f22476, %f13052, 0fFF7FFFFF, %p188;
	max.f32 	%f13053, %f13051, %f22476;
	or.b32  	%r119, %r57, 56;
	setp.lt.s32 	%p190, %r119, %r1317;
	setp.le.u32 	%p191, %r119, %r62;
	selp.f32 	%f13054, 0f00000000, 0fFF7FFFFF, %p191;
	selp.f32 	%f22477, %f13054, 0fFF7FFFFF, %p190;
	max.f32 	%f13055, %f13053, %f22477;
	or.b32  	%r120, %r57, 57;
	setp.lt.s32 	%p192, %r120, %r1317;
	setp.le.u32 	%p193, %r120, %r62;
	selp.f32 	%f13056, 0f00000000, 0fFF7FFFFF, %p193;
	selp.f32 	%f22478, %f13056, 0fFF7FFFFF, %p192;
	max.f32 	%f13057, %f13055, %f22478;
	or.b32  	%r121, %r57, 58;
	setp.lt.s32 	%p194, %r121, %r1317;
	setp.le.u32 	%p195, %r121, %r62;
	selp.f32 	%f13058, 0f00000000, 0fFF7FFFFF, %p195;
	selp.f32 	%f22479, %f13058, 0fFF7FFFFF, %p194;
	max.f32 	%f13059, %f13057, %f22479;
	or.b32  	%r122, %r57, 59;
	setp.lt.s32 	%p196, %r122, %r1317;
	setp.le.u32 	%p197, %r122, %r62;
	selp.f32 	%f13060, 0f00000000, 0fFF7FFFFF, %p197;
	selp.f32 	%f22480, %f13060, 0fFF7FFFFF, %p196;
	max.f32 	%f13061, %f13059, %f22480;
	or.b32  	%r123, %r57, 60;
	setp.lt.s32 	%p198, %r123, %r1317;
	setp.le.u32 	%p199, %r123, %r62;
	selp.f32 	%f13062, 0f00000000, 0fFF7FFFFF, %p199;
	selp.f32 	%f22481, %f13062, 0fFF7FFFFF, %p198;
	max.f32 	%f13063, %f13061, %f22481;
	or.b32  	%r124, %r57, 61;
	setp.lt.s32 	%p200, %r124, %r1317;
	setp.le.u32 	%p201, %r124, %r62;
	selp.f32 	%f13064, 0f00000000, 0fFF7FFFFF, %p201;
	selp.f32 	%f22482, %f13064, 0fFF7FFFFF, %p200;
	max.f32 	%f13065, %f13063, %f22482;
	or.b32  	%r125, %r57, 62;
	setp.lt.s32 	%p202, %r125, %r1317;
	setp.le.u32 	%p203, %r125, %r62;
	selp.f32 	%f13066, 0f00000000, 0fFF7FFFFF, %p203;
	selp.f32 	%f22483, %f13066, 0fFF7FFFFF, %p202;
	max.f32 	%f13067, %f13065, %f22483;
	or.b32  	%r126, %r57, 63;
	setp.lt.s32 	%p204, %r126, %r1317;
	setp.le.u32 	%p205, %r126, %r62;
	selp.f32 	%f13068, 0f00000000, 0fFF7FFFFF, %p205;
	selp.f32 	%f22484, %f13068, 0fFF7FFFFF, %p204;
	max.f32 	%f22549, %f13067, %f22484;
$L__BB0_4236:
	ld.param.u32 	%r1514, [_Z32flash_attention_v2_causal_kernelILi64ELi64ELi64EEvPKfS1_S1_Pfiiiif_param_7];
	ld.param.u32 	%r1382, [_Z32flash_attention_v2_causal_kernelILi64ELi64ELi64EEvPKfS1_S1_Pfiiiif_param_6];
	setp.lt.s32 	%p4430, %r1514, 1;
	max.f32 	%f22420, %f194, %f22549;
	sub.f32 	%f17292, %f194, %f22420;
	fma.rn.f32 	%f17293, %f17292, 0f3BBB989D, 0f3F000000;
	cvt.sat.f32.f32 	%f17294, %f17293;
	mov.f32 	%f17295, 0f4B400001;
	mov.f32 	%f17296, 0f437C0000;
	fma.rm.f32 	%f17297, %f17294, %f17296, %f17295;
	add.f32 	%f17298, %f17297, 0fCB40007F;
	neg.f32 	%f17299, %f17298;
	fma.rn.f32 	%f17300, %f17292, 0f3FB8AA3B, %f17299;
	fma.rn.f32 	%f17301, %f17292, 0f32A57060, %f17300;
	mov.b32 	%r638, %f17297;
	shl.b32 	%r639, %r638, 23;
	mov.b32 	%f17302, %r639;
	ex2.approx.ftz.f32 	%f17303, %f17301;
	mul.f32 	%f17304, %f17303, %f17302;
	sub.f32 	%f17305, %f22421, %f22420;
	fma.rn.f32 	%f17306, %f17305, 0f3BBB989D, 0f3F000000;
	cvt.sat.f32.f32 	%f17307, %f17306;
	fma.rm.f32 	%f17308, %f17307, %f17296, %f17295;
	add.f32 	%f17309, %f17308, 0fCB40007F;
	neg.f32 	%f17310, %f17309;
	fma.rn.f32 	%f17311, %f17305, 0f3FB8AA3B, %f17310;
	fma.rn.f32 	%f17312, %f17305, 0f32A57060, %f17311;
	mov.b32 	%r640, %f17308;
	shl.b32 	%r641, %r640, 23;
	mov.b32 	%f17313, %r641;
	ex2.approx.ftz.f32 	%f17314, %f17312;
	mul.f32 	%f4487, %f17314, %f17313;
	shl.b32 	%r642, %r1581, 6;
	setp.lt.s32 	%p4431, %r642, %r1382;
	mov.u32 	%r643, %ctaid.x;
	shl.b32 	%r644, %r643, 6;
	mov.u32 	%r645, %tid.x;
	and.b32  	%r646, %r645, 63;
	or.b32  	%r647, %r644, %r646;
	setp.le.u32 	%p4432, %r642, %r647;
	and.pred  	%p1, %p4431, %p4432;
	add.f32 	%f17315, %f4487, 0f00000000;
	selp.f32 	%f17316, %f17315, 0f00000000, %p1;
	sub.f32 	%f17317, %f22422, %f22420;
	fma.rn.f32 	%f17318, %f17317, 0f3BBB989D, 0f3F000000;
	cvt.sat.f32.f32 	%f17319, %f17318;
	fma.rm.f32 	%f17320, %f17319, %f17296, %f17295;
	add.f32 	%f17321, %f17320, 0fCB40007F;
	neg.f32 	%f17322, %f17321;
	fma.rn.f32 	%f17323, %f17317, 0f3FB8AA3B, %f17322;
	fma.rn.f32 	%f17324, %f17317, 0f32A57060, %f17323;
	mov.b32 	%r649, %f17320;
	shl.b32 	%r650, %r649, 23;
	mov.b32 	%f17325, %r650;
	ex2.approx.ftz.f32 	%f17326, %f17324;
	mul.f32 	%f4488, %f17326, %f17325;
	or.b32  	%r651, %r642, 1;
	setp.lt.s32 	%p4433, %r651, %r1382;
	setp.lt.u32 	%p4434, %r642, %r647;
	and.pred  	%p2, %p4433, %p4434;
	add.f32 	%f17327, %f17316, %f4488;
	selp.f32 	%f17328, %f17327, %f17316, %p2;
	sub.f32 	%f17329, %f22423, %f22420;
	fma.rn.f32 	%f17330, %f17329, 0f3BBB989D, 0f3F000000;
	cvt.sat.f32.f32 	%f17331, %f17330;
	fma.rm.f32 	%f17332, %f17331, %f17296, %f17295;
	add.f32 	%f17333, %f17332, 0fCB40007F;
	neg.f32 	%f17334, %f17333;
	fma.rn.f32 	%f17335, %f17329, 0f3FB8AA3B, %f17334;
	fma.rn.f32 	%f17336, %f17329, 0f32A57060, %f17335;
	mov.b32 	%r652, %f17332;
	shl.b32 	%r653, %r652, 23;
	mov.b32 	%f17337, %r653;
	ex2.approx.ftz.f32 	%f17338, %f17336;
	mul.f32 	%f4489, %f17338, %f17337;
	or.b32  	%r654, %r642, 2;
	setp.lt.s32 	%p4435, %r654, %r1382;
	setp.le.u32 	%p4436, %r654, %r647;
	and.pred  	%p3, %p4435, %p4436;
	add.f32 	%f17339, %f17328, %f4489;
	selp.f32 	%f17340, %f17339, %f17328, %p3;
	sub.f32 	%f17341, %f22424, %f22420;
	fma.rn.f32 	%f17342, %f17341, 0f3BBB989D, 0f3F000000;
	cvt.sat.f32.f32 	%f17343, %f17342;
	fma.rm.f32 	%f17344, %f17343, %f17296, %f17295;
	add.f32 	%f17345, %f17344, 0fCB40007F;
	neg.f32 	%f17346, %f17345;
	fma.rn.f32 	%f17347, %f17341, 0f3FB8AA3B, %f17346;
	fma.rn.f32 	%f17348, %f17341, 0f32A57060, %f17347;
	mov.b32 	%r655, %f17344;
	shl.b32 	%r656, %r655, 23;
	mov.b32 	%f17349, %r656;
	ex2.approx.ftz.f32 	%f17350, %f17348;
	mul.f32 	%f4490, %f17350, %f17349;
	or.b32  	%r657, %r642, 3;
	setp.lt.s32 	%p4437, %r657, %r1382;
	setp.le.u32 	%p4438, %r657, %r647;
	and.pred  	%p4, %p4437, %p4438;
	add.f32 	%f17351, %f17340, %f4490;
	selp.f32 	%f17352, %f17351, %f17340, %p4;
	sub.f32 	%f17353, %f22425, %f22420;
	fma.rn.f32 	%f17354, %f17353, 0f3BBB989D, 0f3F000000;
	cvt.sat.f32.f32 	%f17355, %f17354;
	fma.rm.f32 	%f17356, %f17355, %f17296, %f17295;
	add.f32 	%f17357, %f17356, 0fCB40007F;
	neg.f32 	%f17358, %f17357;
	fma.rn.f32 	%f17359, %f17353, 0f3FB8AA3B, %f17358;
	fma.rn.f32 	%f17360, %f17353, 0f32A57060, %f17359;
	mov.b32 	%r658, %f17356;
	shl.b32 	%r659, %r658, 23;
	mov.b32 	%f17361, %r659;
	ex2.approx.ftz.f32 	%f17362, %f17360;
	mul.f32 	%f4491, %f17362, %f17361;
	or.b32  	%r660, %r642, 4;
	setp.lt.s32 	%p4439, %r660, %r1382;
	setp.le.u32 	%p4440, %r660, %r647;
	and.pred  	%p5, %p4439, %p4440;
	add.f32 	%f17363, %f17352, %f4491;
	selp.f32 	%f17364, %f17363, %f17352, %p5;
	sub.f32 	%f17365, %f22426, %f22420;
	fma.rn.f32 	%f17366, %f17365, 0f3BBB989D, 0f3F000000;
	cvt.sat.f32.f32 	%f17367, %f17366;
	fma.rm.f32 	%f17368, %f17367, %f17296, %f17295;
	add.f32 	%f17369, %f17368, 0fCB40007F;
	neg.f32 	%f17370, %f17369;
	fma.rn.f32 	%f17371, %f17365, 0f3FB8AA3B, %f17370;
	fma.rn.f32 	%f17372, %f17365, 0f32A57060, %f17371;
	mov.b32 	%r661, %f17368;
	shl.b32 	%r662, %r661, 23;
	mov.b32 	%f17373, %r662;
	ex2.approx.ftz.f32 	%f17374, %f17372;
	mul.f32 	%f4492, %f17374, %f17373;
	or.b32  	%r663, %r642, 5;
	setp.lt.s32 	%p4441, %r663, %r1382;
	setp.le.u32 	%p4442, %r663, %r647;
	and.pred  	%p6, %p4441, %p4442;
	add.f32 	%f17375, %f17364, %f4492;
	selp.f32 	%f17376, %f17375, %f17364, %p6;
	sub.f32 	%f17377, %f22427, %f22420;
	fma.rn.f32 	%f17378, %f17377, 0f3BBB989D, 0f3F000000;
	cvt.sat.f32.f32 	%f17379, %f17378;
	fma.rm.f32 	%f17380, %f17379, %f17296, %f17295;
	add.f32 	%f17381, %f17380, 0fCB40007F;
	neg.f32 	%f17382, %f17381;
	fma.rn.f32 	%f17383, %f17377, 0f3FB8AA3B, %f17382;
	fma.rn.f32 	%f17384, %f17377, 0f32A57060, %f17383;
	mov.b32 	%r664, %f17380;
	shl.b32 	%r665, %r664, 23;
	mov.b32 	%f17385, %r665;
	ex2.approx.ftz.f32 	%f17386, %f17384;
	mul.f32 	%f4493, %f17386, %f17385;
	or.b32  	%r666, %r642, 6;
	setp.lt.s32 	%p4443, %r666, %r1382;
	setp.le.u32 	%p4444, %r666, %r647;
	add.f32 	%f17387, %f17376, %f4493;
	selp.f32 	%f17388, %f17387, %f17376, %p4444;
	selp.f32 	%f17389, %f17388, %f17376, %p4443;
	sub.f32 	%f17390, %f22428, %f22420;
	fma.rn.f32 	%f17391, %f17390, 0f3BBB989D, 0f3F000000;
	cvt.sat.f32.f32 	%f17392, %f17391;
	fma.rm.f32 	%f17393, %f17392, %f17296, %f17295;
	add.f32 	%f17394, %f17393, 0fCB40007F;
	neg.f32 	%f17395, %f17394;
	fma.rn.f32 	%f17396, %f17390, 0f3FB8AA3B, %f17395;
	fma.rn.f32 	%f17397, %f17390, 0f32A57060, %f17396;
	mov.b32 	%r667, %f17393;
	shl.b32 	%r668, %r667, 23;
	mov.b32 	%f17398, %r668;
	ex2.approx.ftz.f32 	%f17399, %f17397;
	mul.f32 	%f4494, %f17399, %f17398;
	or.b32  	%r669, %r642, 7;
	setp.lt.s32 	%p4445, %r669, %r1382;
	setp.le.u32 	%p4446, %r669, %r647;
	add.f32 	%f17400, %f17389, %f4494;
	selp.f32 	%f17401, %f17400, %f17389, %p4446;
	selp.f32 	%f17402, %f17401, %f17389, %p4445;
	sub.f32 	%f17403, %f22429, %f22420;
	fma.rn.f32 	%f17404, %f17403, 0f3BBB989D, 0f3F000000;
	cvt.sat.f32.f32 	%f17405, %f17404;
	fma.rm.f32 	%f17406, %f17405, %f17296, %f17295;
	add.f32 	%f17407, %f17406, 0fCB40007F;
	neg.f32 	%f17408, %f17407;
	fma.rn.f32 	%f17409, %f17403, 0f3FB8AA3B, %f17408;
	fma.rn.f32 	%f17410, %f17403, 0f32A57060, %f17409;
	mov.b32 	%r670, %f17406;
	shl.b32 	%r671, %r670, 23;
	mov.b32 	%f17411, %r671;
	ex2.approx.ftz.f32 	%f17412, %f17410;
	mul.f32 	%f4495, %f17412, %f17411;
	or.b32  	%r672, %r642, 8;
	setp.lt.s32 	%p4447, %r672, %r1382;
	setp.le.u32 	%p4448, %r672, %r647;
	add.f32 	%f17413, %f17402, %f4495;
	selp.f32 	%f17414, %f17413, %f17402, %p4448;
	selp.f32 	%f17415, %f17414, %f17402, %p4447;
	sub.f32 	%f17416, %f22430, %f22420;
	fma.rn.f32 	%f17417, %f17416, 0f3BBB989D, 0f3F000000;
	cvt.sat.f32.f32 	%f17418, %f17417;
	fma.rm.f32 	%f17419, %f17418, %f17296, %f17295;
	add.f32 	%f17420, %f17419, 0fCB40007F;
	neg.f32 	%f17421, %f17420;
	fma.rn.f32 	%f17422, %f17416, 0f3FB8AA3B, %f17421;
	fma.rn.f32 	%f17423, %f17416, 0f32A57060, %f17422;
	mov.b32 	%r673, %f17419;
	shl.b32 	%r674, %r673, 23;
	mov.b32 	%f17424, %r674;
	ex2.approx.ftz.f32 	%f17425, %f17423;
	mul.f32 	%f4496, %f17425, %f17424;
	or.b32  	%r675, %r642, 9;
	setp.lt.s32 	%p4449, %r675, %r1382;
	setp.le.u32 	%p4450, %r675, %r647;
	add.f32 	%f17426, %f17415, %f4496;
	selp.f32 	%f17427, %f17426, %f17415, %p4450;
	selp.f32 	%f17428, %f17427, %f17415, %p4449;
	sub.f32 	%f17429, %f22431, %f22420;
	fma.rn.f32 	%f17430, %f17429, 0f3BBB989D, 0f3F000000;
	cvt.sat.f32.f32 	%f17431, %f17430;
	fma.rm.f32 	%f17432, %f17431, %f17296, %f17295;
	add.f32 	%f17433, %f17432, 0fCB40007F;
	neg.f32 	%f17434, %f17433;
	fma.rn.f32 	%f17435, %f17429, 0f3FB8AA3B, %f17434;
	fma.rn.f32 	%f17436, %f17429, 0f32A57060, %f17435;
	mov.b32 	%r676, %f17432;
	shl.b32 	%r677, %r676, 23;
	mov.b32 	%f17437, %r677;
	ex2.approx.ftz.f32 	%f17438, %f17436;
	mul.f32 	%f4497, %f17438, %f17437;
	or.b32  	%r678, %r642, 10;
	setp.lt.s32 	%p4451, %r678, %r1382;
	setp.le.u32 	%p4452, %r678, %r647;
	add.f32 	%f17439, %f17428, %f4497;
	selp.f32 	%f17440, %f17439, %f17428, %p4452;
	selp.f32 	%f17441, %f17440, %f17428, %p4451;
	sub.f32 	%f17442, %f22432, %f22420;
	fma.rn.f32 	%f17443, %f17442, 0f3BBB989D, 0f3F000000;
	cvt.sat.f32.f32 	%f17444, %f17443;
	fma.rm.f32 	%f17445, %f17444, %f17296, %f17295;
	add.f32 	%f17446, %f17445, 0fCB40007F;
	neg.f32 	%f17447, %f17446;
	fma.rn.f32 	%f17448, %f17442, 0f3FB8AA3B, %f17447;
	fma.rn.f32 	%f17449, %f17442, 0f32A57060, %f17448;
	mov.b32 	%r679, %f17445;
	shl.b32 	%r680, %r679, 23;
	mov.b32 	%f17450, %r680;
	ex2.approx.ftz.f32 	%f17451, %f17449;
	mul.f32 	%f4498, %f17451, %f17450;
	or.b32  	%r681, %r642, 11;
	setp.lt.s32 	%p4453, %r681, %r1382;
	setp.le.u32 	%p4454, %r681, %r647;
	add.f32 	%f17452, %f17441, %f4498;
	selp.f32 	%f17453, %f17452, %f17441, %p4454;
	selp.f32 	%f17454, %f17453, %f17441, %p4453;
	sub.f32 	%f17455, %f22433, %f22420;
	fma.rn.f32 	%f17456, %f17455, 0f3BBB989D, 0f3F000000;
	cvt.sat.f32.f32 	%f17457, %f17456;
	fma.rm.f32 	%f17458, %f17457, %f17296, %f17295;
	add.f32 	%f17459, %f17458, 0fCB40007F;
	neg.f32 	%f17460, %f17459;
	fma.rn.f32 	%f17461, %f17455, 0f3FB8AA3B, %f17460;
	fma.rn.f32 	%f17462, %f17455, 0f32A57060, %f17461;
	mov.b32 	%r682, %f17458;
	shl.b32 	%r683, %r682, 23;
	mov.b32 	%f17463, %r683;
	ex2.approx.ftz.f32 	%f17464, %f17462;
	mul.f32 	%f4499, %f17464, %f17463;
	or.b32  	%r684, %r642, 12;
	setp.lt.s32 	%p4455, %r684, %r1382;
	setp.le.u32 	%p4456, %r684, %r647;
	add.f32 	%f17465, %f17454, %f4499;
	selp.f32 	%f17466, %f17465, %f17454, %p4456;
	selp.f32 	%f17467, %f17466, %f17454, %p4455;
	sub.f32 	%f17468, %f22434, %f22420;
	fma.rn.f32 	%f17469, %f17468, 0f3BBB989D, 0f3F000000;
	cvt.sat.f32.f32 	%f17470, %f17469;
	fma.rm.f32 	%f17471, %f17470, %f17296, %f17295;
	add.f32 	%f17472, %f17471, 0fCB40007F;
	neg.f32 	%f17473, %f17472;
	fma.rn.f32 	%f17474, %f17468, 0f3FB8AA3B, %f17473;
	fma.rn.f32 	%f17475, %f17468, 0f32A57060, %f17474;
	mov.b32 	%r685, %f17471;
	shl.b32 	%r686, %r685, 23;
	mov.b32 	%f17476, %r686;
	ex2.approx.ftz.f32 	%f17477, %f17475;
	mul.f32 	%f4500, %f17477, %f17476;
	or.b32  	%r687, %r642, 13;
	setp.lt.s32 	%p4457, %r687, %r1382;
	setp.le.u32 	%p4458, %r687, %r647;
	add.f32 	%f17478, %f17467, %f4500;
	selp.f32 	%f17479, %f17478, %f17467, %p4458;
	selp.f32 	%f17480, %f17479, %f17467, %p4457;
	sub.f32 	%f17481, %f22435, %f22420;
	fma.rn.f32 	%f17482, %f17481, 0f3BBB989D, 0f3F000000;
	cvt.sat.f32.f32 	%f17483, %f17482;
	fma.rm.f32 	%f17484, %f17483, %f17296, %f17295;
	add.f32 	%f17485, %f17484, 0fCB40007F;
	neg.f32 	%f17486, %f17485;
	fma.rn.f32 	%f17487, %f17481, 0f3FB8AA3B, %f17486;
	fma.rn.f32 	%f17488, %f17481, 0f32A57060, %f17487;
	mov.b32 	%r688, %f17484;
	shl.b32 	%r689, %r688, 23;
	mov.b32 	%f17489, %r689;
	ex2.approx.ftz.f32 	%f17490, %f17488;
	mul.f32 	%f4501, %f17490, %f17489;
	or.b32  	%r690, %r642, 14;
	setp.lt.s32 	%p4459, %r690, %r1382;
	setp.le.u32 	%p4460, %r690, %r647;
	add.f32 	%f17491, %f17480, %f4501;
	selp.f32 	%f17492, %f17491, %f17480, %p4460;
	selp.f32 	%f17493, %f17492, %f17480, %p4459;
	sub.f32 	%f17494, %f22436, %f22420;
	fma.rn.f32 	%f17495, %f17494, 0f3BBB989D, 0f3F000000;
	cvt.sat.f32.f32 	%f17496, %f17495;
	fma.rm.f32 	%f17497, %f17496, %f17296, %f17295;
	add.f32 	%f17498, %f17497, 0fCB40007F;
	neg.f32 	%f17499, %f17498;
	fma.rn.f32 	%f17500, %f17494, 0f3FB8AA3B, %f17499;
	fma.rn.f32 	%f17501, %f17494, 0f32A57060, %f17500;
	mov.b32 	%r691, %f17497;
	shl.b32 	%r692, %r691, 23;
	mov.b32 	%f17502, %r692;
	ex2.approx.ftz.f32 	%f17503, %f17501;
	mul.f32 	%f4502, %f17503, %f17502;
	or.b32  	%r693, %r642, 15;
	setp.lt.s32 	%p4461, %r693, %r1382;
	setp.le.u32 	%p4462, %r693, %r647;
	add.f32 	%f17504, %f17493, %f4502;
	selp.f32 	%f17505, %f17504, %f17493, %p4462;
	selp.f32 	%f17506, %f17505, %f17493, %p4461;
	sub.f32 	%f17507, %f22437, %f22420;
	fma.rn.f32 	%f17508, %f17507, 0f3BBB989D, 0f3F000000;
	cvt.sat.f32.f32 	%f17509, %f17508;
	fma.rm.f32 	%f17510, %f17509, %f17296, %f17295;
	add.f32 	%f17511, %f17510, 0fCB40007F;
	neg.f32 	%f17512, %f17511;
	fma.rn.f32 	%f17513, %f17507, 0f3FB8AA3B, %f17512;
	fma.rn.f32 	%f17514, %f17507, 0f32A57060, %f17513;
	mov.b32 	%r694, %f17510;
	shl.b32 	%r695, %r694, 23;
	mov.b32 	%f17515, %r695;
	ex2.approx.ftz.f32 	%f17516, %f17514;
	mul.f32 	%f4503, %f17516, %f17515;
	or.b32  	%r696, %r642, 16;
	setp.lt.s32 	%p4463, %r696, %r1382;
	setp.le.u32 	%p4464, %r696, %r647;
	add.f32 	%f17517, %f17506, %f4503;
	selp.f32 	%f17518, %f17517, %f17506, %p4464;
	selp.f32 	%f17519, %f17518, %f17506, %p4463;
	sub.f32 	%f17520, %f22438, %f22420;
	fma.rn.f32 	%f17521, %f17520, 0f3BBB989D, 0f3F000000;
	cvt.sat.f32.f32 	%f17522, %f17521;
	fma.rm.f32 	%f17523, %f17522, %f17296, %f17295;
	add.f32 	%f17524, %f17523, 0fCB40007F;
	neg.f32 	%f17525, %f17524;
	fma.rn.f32 	%f17526, %f17520, 0f3FB8AA3B, %f17525;
	fma.rn.f32 	%f17527, %f17520, 0f32A57060, %f17526;
	mov.b32 	%r697, %f17523;
	shl.b32 	%r698, %r697, 23;
	mov.b32 	%f17528, %r698;
	ex2.approx.ftz.f32 	%f17529, %f17527;
	mul.f32 	%f4504, %f17529, %f17528;
	or.b32  	%r699, %r642, 17;
	setp.lt.s32 	%p4465, %r699, %r1382;
	setp.le.u32 	%p4466, %r699, %r647;
	add.f32 	%f17530, %f17519, %f4504;
	selp.f32 	%f17531, %f17530, %f17519, %p4466;
	selp.f32 	%f17532, %f17531, %f17519, %p4465;
	sub.f32 	%f17533, %f22439, %f22420;
	fma.rn.f32 	%f17534, %f17533, 0f3BBB989D, 0f3F000000;
	cvt.sat.f32.f32 	%f17535, %f17534;
	fma.rm.f32 	%f17536, %f17535, %f17296, %f17295;
	add.f32 	%f17537, %f17536, 0fCB40007F;
	neg.f32 	%f17538, %f17537;
	fma.rn.f32 	%f17539, %f17533, 0f3FB8AA3B, %f17538;
	fma.rn.f32 	%f17540, %f17533, 0f32A57060, %f17539;
	mov.b32 	%r700, %f17536;
	shl.b32 	%r701, %r700, 23;
	mov.b32 	%f17541, %r701;
	ex2.approx.ftz.f32 	%f17542, %f17540;
	mul.f32 	%f4505, %f17542, %f17541;
	or.b32  	%r702, %r642, 18;
	setp.lt.s32 	%p4467, %r702, %r1382;
	setp.le.u32 	%p4468, %r702, %r647;
	add.f32 	%f17543, %f17532, %f4505;
	selp.f32 	%f17544, %f17543, %f17532, %p4468;
	selp.f32 	%f17545, %f17544, %f17532, %p4467;
	sub.f32 	%f17546, %f22440, %f22420;
	fma.rn.f32 	%f17547, %f17546, 0f3BBB989D, 0f3F000000;
	cvt.sat.f32.f32 	%f17548, %f17547;
	fma.rm.f32 	%f17549, %f17548, %f17296, %f17295;
	add.f32 	%f17550, %f17549, 0fCB40007F;
	neg.f32 	%f17551, %f17550;
	fma.rn.f32 	%f17552, %f17546, 0f3FB8AA3B, %f17551;
	fma.rn.f32 	%f17553, %f17546, 0f32A57060, %f17552;
	mov.b32 	%r703, %f17549;
	shl.b32 	%r704, %r703, 23;
	mov.b32 	%f17554, %r704;
	ex2.approx.ftz.f32 	%f17555, %f17553;
	mul.f32 	%f4506, %f17555, %f17554;
	or.b32  	%r705, %r642, 19;
	setp.lt.s32 	%p4469, %r705, %r1382;
	setp.le.u32 	%p4470, %r705, %r647;
	add.f32 	%f17556, %f17545, %f4506;
	selp.f32 	%f17557, %f17556, %f17545, %p4470;
	selp.f32 	%f17558, %f17557, %f17545, %p4469;
	sub.f32 	%f17559, %f22441, %f22420;
	fma.rn.f32 	%f17560, %f17559, 0f3BBB989D, 0f3F000000;
	cvt.sat.f32.f32 	%f17561, %f17560;
	fma.rm.f32 	%f17562, %f17561, %f17296, %f17295;
	add.f32 	%f17563, %f17562, 0fCB40007F;
	neg.f32 	%f17564, %f17563;
	fma.rn.f32 	%f17565, %f17559, 0f3FB8AA3B, %f17564;
	fma.rn.f32 	%f17566, %f17559, 0f32A57060, %f17565;
	mov.b32 	%r706, %f17562;
	shl.b32 	%r707, %r706, 23;
	mov.b32 	%f17567, %r707;
	ex2.approx.ftz.f32 	%f17568, %f17566;
	mul.f32 	%f4507, %f17568, %f17567;
	or.b32  	%r708, %r642, 20;
	setp.lt.s32 	%p4471, %r708, %r1382;
	setp.le.u32 	%p4472, %r708, %r647;
	add.f32 	%f17569, %f17558, %f4507;
	selp.f32 	%f17570, %f17569, %f17558, %p4472;
	selp.f32 	%f17571, %f17570, %f17558, %p4471;
	sub.f32 	%f17572, %f22442, %f22420;
	fma.rn.f32 	%f17573, %f17572, 0f3BBB989D, 0f3F000000;
	cvt.sat.f32.f32 	%f17574, %f17573;
	fma.rm.f32 	%f17575, %f17574, %f17296, %f17295;
	add.f32 	%f17576, %f17575, 0fCB40007F;
	neg.f32 	%f17577, %f17576;
	fma.rn.f32 	%f17578, %f17572, 0f3FB8AA3B, %f17577;
	fma.rn.f32 	%f17579, %f17572, 0f32A57060, %f17578;
	mov.b32 	%r709, %f17575;
	shl.b32 	%r710, %r709, 23;
	mov.b32 	%f17580, %r710;
	ex2.approx.ftz.f32 	%f17581, %f17579;
	mul.f32 	%f4508, %f17581, %f17580;
	or.b32  	%r711, %r642, 21;
	setp.lt.s32 	%p4473, %r711, %r1382;
	setp.le.u32 	%p4474, %r711, %r647;
	add.f32 	%f17582, %f17571, %f4508;
	selp.f32 	%f17583, %f17582, %f17571, %p4474;
	selp.f32 	%f17584, %f17583, %f17571, %p4473;
	sub.f32 	%f17585, %f22443, %f22420;
	fma.rn.f32 	%f17586, %f17585, 0f3BBB989D, 0f3F000000;
	cvt.sat.f32.f32 	%f17587, %f17586;
	fma.rm.f32 	%f17588, %f17587, %f17296, %f17295;
	add.f32 	%f17589, %f17588, 0fCB40007F;
	neg.f32 	%f17590, %f17589;
	fma.rn.f32 	%f17591, %f17585, 0f3FB8AA3B, %f17590;
	fma.rn.f32 	%f17592, %f17585, 0f32A57060, %f17591;
	mov.b32 	%r712, %f17588;
	shl.b32 	%r713, %r712, 23;
	mov.b32 	%f17593, %r713;
	ex2.approx.ftz.f32 	%f17594, %f17592;
	mul.f32 	%f4509, %f17594, %f17593;
	or.b32  	%r714, %r642, 22;
	setp.lt.s32 	%p4475, %r714, %r1382;
	setp.le.u32 	%p4476, %r714, %r647;
	add.f32 	%f17595, %f17584, %f4509;
	selp.f32 	%f17596, %f17595, %f17584, %p4476;
	selp.f32 	%f17597, %f17596, %f17584, %p4475;
	sub.f32 	%f17598, %f22444, %f22420;
	fma.rn.f32 	%f17599, %f17598, 0f3BBB989D, 0f3F000000;
	cvt.sat.f32.f32 	%f17600, %f17599;
	fma.rm.f32 	%f17601, %f17600, %f17296, %f17295;
	add.f32 	%f17602, %f17601, 0fCB40007F;
	neg.f32 	%f17603, %f17602;
	fma.rn.f32 	%f17604, %f17598, 0f3FB8AA3B, %f17603;
	fma.rn.f32 	%f17605, %f17598, 0f32A57060, %f17604;
	mov.b32 	%r715, %f17601;
	shl.b32 	%r716, %r715, 23;
	mov.b32 	%f17606, %r716;
	ex2.approx.ftz.f32 	%f17607, %f17605;
	mul.f32 	%f4510, %f17607, %f17606;
	or.b32  	%r717, %r642, 23;
	setp.lt.s32 	%p4477, %r717, %r1382;
	setp.le.u32 	%p4478, %r717, %r647;
	add.f32 	%f17608, %f17597, %f4510;
	selp.f32 	%f17609, %f17608, %f17597, %p4478;
	selp.f32 	%f17610, %f17609, %f17597, %p4477;
	sub.f32 	%f17611, %f22445, %f22420;
	fma.rn.f32 	%f17612, %f17611, 0f3BBB989D, 0f3F000000;
	cvt.sat.f32.f32 	%f17613, %f17612;
	fma.rm.f32 	%f17614, %f17613, %f17296, %f17295;
	add.f32 	%f17615, %f17614, 0fCB40007F;
	neg.f32 	%f17616, %f17615;
	fma.rn.f32 	%f17617, %f17611, 0f3FB8AA3B, %f17616;
	fma.rn.f32 	%f17618, %f17611, 0f32A57060, %f17617;
	mov.b32 	%r718, %f17614;
	shl.b32 	%r719, %r718, 23;
	mov.b32 	%f17619, %r719;
	ex2.approx.ftz.f32 	%f17620, %f17618;
	mul.f32 	%f4511, %f17620, %f17619;
	or.b32  	%r720, %r642, 24;
	setp.lt.s32 	%p4479, %r720, %r1382;
	setp.le.u32 	%p4480, %r720, %r647;
	add.f32 	%f17621, %f17610, %f4511;
	selp.f32 	%f17622, %f17621, %f17610, %p4480;
	selp.f32 	%f17623, %f17622, %f17610, %p4479;
	sub.f32 	%f17624, %f22446, %f22420;
	fma.rn.f32 	%f17625, %f17624, 0f3BBB989D, 0f3F000000;
	cvt.sat.f32.f32 	%f17626, %f17625;
	fma.rm.f32 	%f17627, %f17626, %f17296, %f17295;
	add.f32 	%f17628, %f17627, 0fCB40007F;
	neg.f32 	%f17629, %f17628;
	fma.rn.f32 	%f17630, %f17624, 0f3FB8AA3B, %f17629;
	fma.rn.f32 	%f17631, %f17624, 0f32A57060, %f17630;
	mov.b32 	%r721, %f17627;
	shl.b32 	%r722, %r721, 23;
	mov.b32 	%f17632, %r722;
	ex2.approx.ftz.f32 	%f17633, %f17631;
	mul.f32 	%f4512, %f17633, %f17632;
	or.b32  	%r723, %r642, 25;
	setp.lt.s32 	%p4481, %r723, %r1382;
	setp.le.u32 	%p4482, %r723, %r647;
	add.f32 	%f17634, %f17623, %f4512;
	selp.f32 	%f17635, %f17634, %f17623, %p4482;
	selp.f32 	%f17636, %f17635, %f17623, %p4481;
	sub.f32 	%f17637, %f22447, %f22420;
	fma.rn.f32 	%f17638, %f17637, 0f3BBB989D, 0f3F000000;
	cvt.sat.f32.f32 	%f17639, %f17638;
	fma.rm.f32 	%f17640, %f17639, %f17296, %f17295;
	add.f32 	%f17641, %f17640, 0fCB40007F;
	neg.f32 	%f17642, %f17641;
	fma.rn.f32 	%f17643, %f17637, 0f3FB8AA3B, %f17642;
	fma.rn.f32 	%f17644, %f17637, 0f32A57060, %f17643;
	mov.b32 	%r724, %f17640;
	shl.b32 	%r725, %r724, 23;
	mov.b32 	%f17645, %r725;
	ex2.approx.ftz.f32 	%f17646, %f17644;
	mul.f32 	%f4513, %f17646, %f17645;
	or.b32  	%r726, %r642, 26;
	setp.lt.s32 	%p4483, %r726, %r1382;
	setp.le.u32 	%p4484, %r726, %r647;
	add.f32 	%f17647, %f17636, %f4513;
	selp.f32 	%f17648, %f17647, %f17636, %p4484;
	selp.f32 	%f17649, %f17648, %f17636, %p4483;
	sub.f32 	%f17650, %f22448, %f22420;
	fma.rn.f32 	%f17651, %f17650, 0f3BBB989D, 0f3F000000;
	cvt.sat.f32.f32 	%f17652, %f17651;
	fma.rm.f32 	%f17653, %f17652, %f17296, %f17295;
	add.f32 	%f17654, %f17653, 0fCB40007F;
	neg.f32 	%f17655, %f17654;
	fma.rn.f32 	%f17656, %f17650, 0f3FB8AA3B, %f17655;
	fma.rn.f32 	%f17657, %f17650, 0f32A57060, %f17656;
	mov.b32 	%r727, %f17653;
	shl.b32 	%r728, %r727, 23;
	mov.b32 	%f17658, %r728;
	ex2.approx.ftz.f32 	%f17659, %f17657;
	mul.f32 	%f4514, %f17659, %f17658;
	or.b32  	%r729, %r642, 27;
	setp.lt.s32 	%p4485, %r729, %r1382;
	setp.le.u32 	%p4486, %r729, %r647;
	add.f32 	%f17660, %f17649, %f4514;
	selp.f32 	%f17661, %f17660, %f17649, %p4486;
	selp.f32 	%f17662, %f17661, %f17649, %p4485;
	sub.f32 	%f17663, %f22449, %f22420;
	fma.rn.f32 	%f17664, %f17663, 0f3BBB989D, 0f3F000000;
	cvt.sat.f32.f32 	%f17665, %f17664;
	fma.rm.f32 	%f17666, %f17665, %f17296, %f17295;
	add.f32 	%f17667, %f17666, 0fCB40007F;
	neg.f32 	%f17668, %f17667;
	fma.rn.f32 	%f17669, %f17663, 0f3FB8AA3B, %f17668;
	fma.rn.f32 	%f17670, %f17663, 0f32A57060, %f17669;
	mov.b32 	%r730, %f17666;
	shl.b32 	%r731, %r730, 23;
	mov.b32 	%f17671, %r731;
	ex2.approx.ftz.f32 	%f17672, %f17670;
	mul.f32 	%f4515, %f17672, %f17671;
	or.b32  	%r732, %r642, 28;
	setp.lt.s32 	%p4487, %r732, %r1382;
	setp.le.u32 	%p4488, %r732, %r647;
	add.f32 	%f17673, %f17662, %f4515;
	selp.f32 	%f17674, %f17673, %f17662, %p4488;
	selp.f32 	%f17675, %f17674, %f17662, %p4487;
	sub.f32 	%f17676, %f22450, %f22420;
	fma.rn.f32 	%f17677, %f17676, 0f3BBB989D, 0f3F000000;
	cvt.sat.f32.f32 	%f17678, %f17677;
	fma.rm.f32 	%f17679, %f17678, %f17296, %f17295;
	add.f32 	%f17680, %f17679, 0fCB40007F;
	neg.f32 	%f17681, %f17680;
	fma.rn.f32 	%f17682, %f17676, 0f3FB8AA3B, %f17681;
	fma.rn.f32 	%f17683, %f17676, 0f32A57060, %f17682;
	mov.b32 	%r733, %f17679;
	shl.b32 	%r734, %r733, 23;
	mov.b32 	%f17684, %r734;
	ex2.approx.ftz.f32 	%f17685, %f17683;
	mul.f32 	%f4516, %f17685, %f17684;
	or.b32  	%r735, %r642, 29;
	setp.lt.s32 	%p4489, %r735, %r1382;
	setp.le.u32 	%p4490, %r735, %r647;
	add.f32 	%f17686, %f17675, %f4516;
	selp.f32 	%f17687, %f17686, %f17675, %p4490;
	selp.f32 	%f17688, %f17687, %f17675, %p4489;
	sub.f32 	%f17689, %f22451, %f22420;
	fma.rn.f32 	%f17690, %f17689, 0f3BBB989D, 0f3F000000;
	cvt.sat.f32.f32 	%f17691, %f17690;
	fma.rm.f32 	%f17692, %f17691, %f17296, %f17295;
	add.f32 	%f17693, %f17692, 0fCB40007F;
	neg.f32 	%f17694, %f17693;
	fma.rn.f32 	%f17695, %f17689, 0f3FB8AA3B, %f17694;
	fma.rn.f32 	%f17696, %f17689, 0f32A57060, %f17695;
	mov.b32 	%r736, %f17692;
	shl.b32 	%r737, %r736, 23;
	mov.b32 	%f17697, %r737;
	ex2.approx.ftz.f32 	%f17698, %f17696;
	mul.f32 	%f4517, %f17698, %f17697;
	or.b32  	%r738, %r642, 30;
	setp.lt.s32 	%p4491, %r738, %r1382;
	setp.le.u32 	%p4492, %r738, %r647;
	add.f32 	%f17699, %f17688, %f4517;
	selp.f32 	%f17700, %f17699, %f17688, %p4492;
	selp.f32 	%f17701, %f17700, %f17688, %p4491;
	sub.f32 	%f17702, %f22452, %f22420;
	fma.rn.f32 	%f17703, %f17702, 0f3BBB989D, 0f3F000000;
	cvt.sat.f32.f32 	%f17704, %f17703;
	fma.rm.f32 	%f17705, %f17704, %f17296, %f17295;
	add.f32 	%f17706, %f17705, 0fCB40007F;
	neg.f32 	%f17707, %f17706;
	fma.rn.f32 	%f17708, %f17702, 0f3FB8AA3B, %f17707;
	fma.rn.f32 	%f17709, %f17702, 0f32A57060, %f17708;
	mov.b32 	%r739, %f17705;
	shl.b32 	%r740, %r739, 23;
	mov.b32 	%f17710, %r740;
	ex2.approx.ftz.f32 	%f17711, %f17709;
	mul.f32 	%f4518, %f17711, %f17710;
	or.b32  	%r741, %r642, 31;
	setp.lt.s32 	%p4493, %r741, %r1382;
	setp.le.u32 	%p4494, %r741, %r647;
	add.f32 	%f17712, %f17701, %f4518;
	selp.f32 	%f17713, %f17712, %f17701, %p4494;
	selp.f32 	%f17714, %f17713, %f17701, %p4493;
	sub.f32 	%f17715, %f22453, %f22420;
	fma.rn.f32 	%f17716, %f17715, 0f3BBB989D, 0f3F000000;
	cvt.sat.f32.f32 	%f17717, %f17716;
	fma.rm.f32 	%f17718, %f17717, %f17296, %f17295;
	add.f32 	%f17719, %f17718, 0fCB40007F;
	neg.f32 	%f17720, %f17719;
	fma.rn.f32 	%f17721, %f17715, 0f3FB8AA3B, %f17720;
	fma.rn.f32 	%f17722, %f17715, 0f32A57060, %f17721;
	mov.b32 	%r742, %f17718;
	shl.b32 	%r743, %r742, 23;
	mov.b32 	%f17723, %r743;
	ex2.approx.ftz.f32 	%f17724, %f17722;
	mul.f32 	%f4519, %f17724, %f17723;
	or.b32  	%r744, %r642, 32;
	setp.lt.s32 	%p4495, %r744, %r1382;
	setp.le.u32 	%p4496, %r744, %r647;
	add.f32 	%f17725, %f17714, %f4519;
	selp.f32 	%f17726, %f17725, %f17714, %p4496;
	selp.f32 	%f17727, %f17726, %f17714, %p4495;
	sub.f32 	%f17728, %f22454, %f22420;
	fma.rn.f32 	%f17729, %f17728, 0f3BBB989D, 0f3F000000;
	cvt.sat.f32.f32 	%f17730, %f17729;
	fma.rm.f32 	%f17731, %f17730, %f17296, %f17295;
	add.f32 	%f17732, %f17731, 0fCB40007F;
	neg.f32 	%f17733, %f17732;
	fma.rn.f32 	%f17734, %f17728, 0f3FB8AA3B, %f17733;
	fma.rn.f32 	%f17735, %f17728, 0f32A57060, %f17734;
	mov.b32 	%r745, %f17731;
	shl.b32 	%r746, %r745, 23;
	mov.b32 	%f17736, %r746;
	ex2.approx.ftz.f32 	%f17737, %f17735;
	mul.f32 	%f4520, %f17737, %f17736;
	or.b32  	%r747, %r642, 33;
	setp.lt.s32 	%p4497, %r747, %r1382;
	setp.le.u32 	%p4498, %r747, %r647;
	add.f32 	%f17738, %f17727, %f4520;
	selp.f32 	%f17739, %f17738, %f17727, %p4498;
	selp.f32 	%f17740, %f17739, %f17727, %p4497;
	sub.f32 	%f17741, %f22455, %f22420;
	fma.rn.f32 	%f17742, %f17741, 0f3BBB989D, 0f3F000000;
	cvt.sat.f32.f32 	%f17743, %f17742;
	fma.rm.f32 	%f17744, %f17743, %f17296, %f17295;
	add.f32 	%f17745, %f17744, 0fCB40007F;
	neg.f32 	%f17746, %f17745;
	fma.rn.f32 	%f17747, %f17741, 0f3FB8AA3B, %f17746;
	fma.rn.f32 	%f17748, %f17741, 0f32A57060, %f17747;
	mov.b32 	%r748, %f17744;
	shl.b32 	%r749, %r748, 23;
	mov.b32 	%f17749, %r749;
	ex2.approx.ftz.f32 	%f17750, %f17748;
	mul.f32 	%f4521, %f17750, %f17749;
	or.b32  	%r750, %r642, 34;
	setp.lt.s32 	%p4499, %r750, %r1382;
	setp.le.u32 	%p4500, %r750, %r647;
	add.f32 	%f17751, %f17740, %f4521;
	selp.f32 	%f17752, %f17751, %f17740, %p4500;
	selp.f32 	%f17753, %f17752, %f17740, %p4499;
	sub.f32 	%f17754, %f22456, %f22420;
	fma.rn.f32 	%f17755, %f17754, 0f3BBB989D, 0f3F000000;
	cvt.sat.f32.f32 	%f17756, %f17755;
	fma.rm.f32 	%f17757, %f17756, %f17296, %f17295;
	add.f32 	%f17758, %f17757, 0fCB40007F;
	neg.f32 	%f17759, %f17758;
	fma.rn.f32 	%f17760, %f17754, 0f3FB8AA3B, %f17759;
	fma.rn.f32 	%f17761, %f17754, 0f32A57060, %f17760;
	mov.b32 	%r751, %f17757;
	shl.b32 	%r752, %r751, 23;
	mov.b32 	%f17762, %r752;
	ex2.approx.ftz.f32 	%f17763, %f17761;
	mul.f32 	%f4522, %f17763, %f17762;
	or.b32  	%r753, %r642, 35;
	setp.lt.s32 	%p4501, %r753, %r1382;
	setp.le.u32 	%p4502, %r753, %r647;
	add.f32 	%f17764, %f17753, %f4522;
	selp.f32 	%f17765, %f17764, %f17753, %p4502;
	selp.f32 	%f17766, %f17765, %f17753, %p4501;
	sub.f32 	%f17767, %f22457, %f22420;
	fma.rn.f32 	%f17768, %f17767, 0f3BBB989D, 0f3F000000;
	cvt.sat.f32.f32 	%f17769, %f17768;
	fma.rm.f32 	%f17770, %f17769, %f17296, %f17295;
	add.f32 	%f17771, %f17770, 0fCB40007F;
	neg.f32 	%f17772, %f17771;
	fma.rn.f32 	%f17773, %f17767, 0f3FB8AA3B, %f17772;
	fma.rn.f32 	%f17774, %f17767, 0f32A57060, %f17773;
	mov.b32 	%r754, %f17770;
	shl.b32 	%r755, %r754, 23;
	mov.b32 	%f17775, %r755;
	ex2.approx.ftz.f32 	%f17776, %f17774;
	mul.f32 	%f4523, %f17776, %f17775;
	or.b32  	%r756, %r642, 36;
	setp.lt.s32 	%p4503, %r756, %r1382;
	setp.le.u32 	%p4504, %r756, %r647;
	add.f32 	%f17777, %f17766, %f4523;
	selp.f32 	%f17778, %f17777, %f17766, %p4504;
	selp.f32 	%f17779, %f17778, %f17766, %p4503;
	sub.f32 	%f17780, %f22458, %f22420;
	fma.rn.f32 	%f17781, %f17780, 0f3BBB989D, 0f3F000000;
	cvt.sat.f32.f32 	%f17782, %f17781;
	fma.rm.f32 	%f17783, %f17782, %f17296, %f17295;
	add.f32 	%f17784, %f17783, 0fCB40007F;
	neg.f32 	%f17785, %f17784;
	fma.rn.f32 	%f17786, %f17780, 0f3FB8AA3B, %f17785;
	fma.rn.f32 	%f17787, %f17780, 0f32A57060, %f17786;
	mov.b32 	%r757, %f17783;
	shl.b32 	%r758, %r757, 23;
	mov.b32 	%f17788, %r758;
	ex2.approx.ftz.f32 	%f17789, %f17787;
	mul.f32 	%f4524, %f17789, %f17788;
	or.b32  	%r759, %r642, 37;
	setp.lt.s32 	%p4505, %r759, %r1382;
	setp.le.u32 	%p4506, %r759, %r647;
	add.f32 	%f17790, %f17779, %f4524;
	selp.f32 	%f17791, %f17790, %f17779, %p4506;
	selp.f32 	%f17792, %f17791, %f17779, %p4505;
	sub.f32 	%f17793, %f22459, %f22420;
	fma.rn.f32 	%f17794, %f17793, 0f3BBB989D, 0f3F000000;
	cvt.sat.f32.f32 	%f17795, %f17794;
	fma.rm.f32 	%f17796, %f17795, %f17296, %f17295;
	add.f32 	%f17797, %f17796, 0fCB40007F;
	neg.f32 	%f17798, %f17797;
	fma.rn.f32 	%f17799, %f17793, 0f3FB8AA3B, %f17798;
	fma.rn.f32 	%f17800, %f17793, 0f32A57060, %f17799;
	mov.b32 	%r760, %f17796;
	shl.b32 	%r761, %r760, 23;
	mov.b32 	%f17801, %r761;
	ex2.approx.ftz.f32 	%f17802, %f17800;
	mul.f32 	%f4525, %f17802, %f17801;
	or.b32  	%r762, %r642, 38;
	setp.lt.s32 	%p4507, %r762, %r1382;
	setp.le.u32 	%p4508, %r762, %r647;
	add.f32 	%f17803, %f17792, %f4525;
	selp.f32 	%f17804, %f17803, %f17792, %p4508;
	selp.f32 	%f17805, %f17804, %f17792, %p4507;
	sub.f32 	%f17806, %f22460, %f22420;
	fma.rn.f32 	%f17807, %f17806, 0f3BBB989D, 0f3F000000;
	cvt.sat.f32.f32 	%f17808, %f17807;
	fma.rm.f32 	%f17809, %f17808, %f17296, %f17295;
	add.f32 	%f17810, %f17809, 0fCB40007F;
	neg.f32 	%f17811, %f17810;
	fma.rn.f32 	%f17812, %f17806, 0f3FB8AA3B, %f17811;
	fma.rn.f32 	%f17813, %f17806, 0f32A57060, %f17812;
	mov.b32 	%r763, %f17809;
	shl.b32 	%r764, %r763, 23;
	mov.b32 	%f17814, %r764;
	ex2.approx.ftz.f32 	%f17815, %f17813;
	mul.f32 	%f4526, %f17815, %f17814;
	or.b32  	%r765, %r642, 39;
	setp.lt.s32 	%p4509, %r765, %r1382;
	setp.le.u32 	%p4510, %r765, %r647;
	add.f32 	%f17816, %f17805, %f4526;
	selp.f32 	%f17817, %f17816, %f17805, %p4510;
	selp.f32 	%f17818, %f17817, %f17805, %p4509;
	sub.f32 	%f17819, %f22461, %f22420;
	fma.rn.f32 	%f17820, %f17819, 0f3BBB989D, 0f3F000000;
	cvt.sat.f32.f32 	%f17821, %f17820;
	fma.rm.f32 	%f17822, %f17821, %f17296, %f17295;
	add.f32 	%f17823, %f17822, 0fCB40007F;
	neg.f32 	%f17824, %f17823;
	fma.rn.f32 	%f17825, %f17819, 0f3FB8AA3B, %f17824;
	fma.rn.f32 	%f17826, %f17819, 0f32A57060, %f17825;
	mov.b32 	%r766, %f17822;
	shl.b32 	%r767, %r766, 23;
	mov.b32 	%f17827, %r767;
	ex2.approx.ftz.f32 	%f17828, %f17826;
	mul.f32 	%f4527, %f17828, %f17827;
	or.b32  	%r768, %r642, 40;
	setp.lt.s32 	%p4511, %r768, %r1382;
	setp.le.u32 	%p4512, %r768, %r647;
	add.f32 	%f17829, %f17818, %f4527;
	selp.f32 	%f17830, %f17829, %f17818, %p4512;
	selp.f32 	%f17831, %f17830, %f17818, %p4511;
	sub.f32 	%f17832, %f22462, %f22420;
	fma.rn.f32 	%f17833, %f17832, 0f3BBB989D, 0f3F000000;
	cvt.sat.f32.f32 	%f17834, %f17833;
	fma.rm.f32 	%f17835, %f17834, %f17296, %f17295;
	add.f32 	%f17836, %f17835, 0fCB40007F;
	neg.f32 	%f17837, %f17836;
	fma.rn.f32 	%f17838, %f17832, 0f3FB8AA3B, %f17837;
	fma.rn.f32 	%f17839, %f17832, 0f32A57060, %f17838;
	mov.b32 	%r769, %f17835;
	shl.b32 	%r770, %r769, 23;
	mov.b32 	%f17840, %r770;
	ex2.approx.ftz.f32 	%f17841, %f17839;
	mul.f32 	%f4528, %f17841, %f17840;
	or.b32  	%r771, %r642, 41;
	setp.lt.s32 	%p4513, %r771, %r1382;
	setp.le.u32 	%p4514, %r771, %r647;
	add.f32 	%f17842, %f17831, %f4528;
	selp.f32 	%f17843, %f17842, %f17831, %p4514;
	selp.f32 	%f17844, %f17843, %f17831, %p4513;
	sub.f32 	%f17845, %f22463, %f22420;
	fma.rn.f32 	%f17846, %f17845, 0f3BBB989D, 0f3F000000;
	cvt.sat.f32.f32 	%f17847, %f17846;
	fma.rm.f32 	%f17848, %f17847, %f17296, %f17295;
	add.f32 	%f17849, %f17848, 0fCB40007F;
	neg.f32 	%f17850, %f17849;
	fma.rn.f32 	%f17851, %f17845, 0f3FB8AA3B, %f17850;
	fma.rn.f32 	%f17852, %f17845, 0f32A57060, %f17851;
	mov.b32 	%r772, %f17848;
	shl.b32 	%r773, %r772, 23;
	mov.b32 	%f17853, %r773;
	ex2.approx.ftz.f32 	%f17854, %f17852;
	mul.f32 	%f4529, %f17854, %f17853;
	or.b32  	%r774, %r642, 42;
	setp.lt.s32 	%p4515, %r774, %r1382;
	setp.le.u32 	%p4516, %r774, %r647;
	add.f32 	%f17855, %f17844, %f4529;
	selp.f32 	%f17856, %f17855, %f17844, %p4516;
	selp.f32 	%f17857, %f17856, %f17844, %p4515;
	sub.f32 	%f17858, %f22464, %f22420;
	fma.rn.f32 	%f17859, %f17858, 0f3BBB989D, 0f3F000000;
	cvt.sat.f32.f32 	%f17860, %f17859;
	fma.rm.f32 	%f17861, %f17860, %f17296, %f17295;
	add.f32 	%f17862, %f17861, 0fCB40007F;
	neg.f32 	%f17863, %f17862;
	fma.rn.f32 	%f17864, %f17858, 0f3FB8AA3B, %f17863;
	fma.rn.f32 	%f17865, %f17858, 0f32A57060, %f17864;
	mov.b32 	%r775, %f17861;
	shl.b32 	%r776, %r775, 23;
	mov.b32 	%f17866, %r776;
	ex2.approx.ftz.f32 	%f17867, %f17865;
	mul.f32 	%f4530, %f17867, %f17866;
	or.b32  	%r777, %r642, 43;
	setp.lt.s32 	%p4517, %r777, %r1382;
	setp.le.u32 	%p4518, %r777, %r647;
	add.f32 	%f17868, %f17857, %f4530;
	selp.f32 	%f17869, %f17868, %f17857, %p4518;
	selp.f32 	%f17870, %f17869, %f17857, %p4517;
	sub.f32 	%f17871, %f22465, %f22420;
	fma.rn.f32 	%f17872, %f17871, 0f3BBB989D, 0f3F000000;
	cvt.sat.f32.f32 	%f17873, %f17872;
	fma.rm.f32 	%f17874, %f17873, %f17296, %f17295;
	add.f32 	%f17875, %f17874, 0fCB40007F;
	neg.f32 	%f17876, %f17875;
	fma.rn.f32 	%f17877, %f17871, 0f3FB8AA3B, %f17876;
	fma.rn.f32 	%f17878, %f17871, 0f32A57060, %f17877;
	mov.b32 	%r778, %f17874;
	shl.b32 	%r779, %r778, 23;
	mov.b32 	%f17879, %r779;
	ex2.approx.ftz.f32 	%f17880, %f17878;
	mul.f32 	%f4531, %f17880, %f17879;
	or.b32  	%r780, %r642, 44;
	setp.lt.s32 	%p4519, %r780, %r1382;
	setp.le.u32 	%p4520, %r780, %r647;
	add.f32 	%f17881, %f17870, %f4531;
	selp.f32 	%f17882, %f17881, %f17870, %p4520;
	selp.f32 	%f17883, %f17882, %f17870, %p4519;
	sub.f32 	%f17884, %f22466, %f22420;
	fma.rn.f32 	%f17885, %f17884, 0f3BBB989D, 0f3F000000;
	cvt.sat.f32.f32 	%f17886, %f17885;
	fma.rm.f32 	%f17887, %f17886, %f17296, %f17295;
	add.f32 	%f17888, %f17887, 0fCB40007F;
	neg.f32 	%f17889, %f17888;
	fma.rn.f32 	%f17890, %f17884, 0f3FB8AA3B, %f17889;
	fma.rn.f32 	%f17891, %f17884, 0f32A57060, %f17890;
	mov.b32 	%r781, %f17887;
	shl.b32 	%r782, %r781, 23;
	mov.b32 	%f17892, %r782;
	ex2.approx.ftz.f32 	%f17893, %f17891;
	mul.f32 	%f4532, %f17893, %f17892;
	or.b32  	%r783, %r642, 45;
	setp.lt.s32 	%p4521, %r783, %r1382;
	setp.le.u32 	%p4522, %r783, %r647;
	add.f32 	%f17894, %f17883, %f4532;
	selp.f32 	%f17895, %f17894, %f17883, %p4522;
	selp.f32 	%f17896, %f17895, %f17883, %p4521;
	sub.f32 	%f17897, %f22467, %f22420;
	fma.rn.f32 	%f17898, %f17897, 0f3BBB989D, 0f3F000000;
	cvt.sat.f32.f32 	%f17899, %f17898;
	fma.rm.f32 	%f17900, %f17899, %f17296, %f17295;
	add.f32 	%f17901, %f17900, 0fCB40007F;
	neg.f32 	%f17902, %f17901;
	fma.rn.f32 	%f17903, %f17897, 0f3FB8AA3B, %f17902;
	fma.rn.f32 	%f17904, %f17897, 0f32A57060, %f17903;
	mov.b32 	%r784, %f17900;
	shl.b32 	%r785, %r784, 23;
	mov.b32 	%f17905, %r785;
	ex2.approx.ftz.f32 	%f17906, %f17904;
	mul.f32 	%f4533, %f17906, %f17905;
	or.b32  	%r786, %r642, 46;
	setp.lt.s32 	%p4523, %r786, %r1382;
	setp.le.u32 	%p4524, %r786, %r647;
	add.f32 	%f17907, %f17896, %f4533;
	selp.f32 	%f17908, %f17907, %f17896, %p4524;
	selp.f32 	%f17909, %f17908, %f17896, %p4523;
	sub.f32 	%f17910, %f22468, %f22420;
	fma.rn.f32 	%f17911, %f17910, 0f3BBB989D, 0f3F000000;
	cvt.sat.f32.f32 	%f17912, %f17911;
	fma.rm.f32 	%f17913, %f17912, %f17296, %f17295;
	add.f32 	%f17914, %f17913, 0fCB40007F;
	neg.f32 	%f17915, %f17914;
	fma.rn.f32 	%f17916, %f17910, 0f3FB8AA3B, %f17915;
	fma.rn.f32 	%f17917, %f17910, 0f32A57060, %f17916;
	mov.b32 	%r787, %f17913;
	shl.b32 	%r788, %r787, 23;
	mov.b32 	%f17918, %r788;
	ex2.approx.ftz.f32 	%f17919, %f17917;
	mul.f32 	%f4534, %f17919, %f17918;
	or.b32  	%r789, %r642, 47;
	setp.lt.s32 	%p4525, %r789, %r1382;
	setp.le.u32 	%p4526, %r789, %r647;
	add.f32 	%f17920, %f17909, %f4534;
	selp.f32 	%f17921, %f17920, %f17909, %p4526;
	selp.f32 	%f17922, %f17921, %f17909, %p4525;
	sub.f32 	%f17923, %f22469, %f22420;
	fma.rn.f32 	%f17924, %f17923, 0f3BBB989D, 0f3F000000;
	cvt.sat.f32.f32 	%f17925, %f17924;
	fma.rm.f32 	%f17926, %f17925, %f17296, %f17295;
	add.f32 	%f17927, %f17926, 0fCB40007F;
	neg.f32 	%f17928, %f17927;
	fma.rn.f32 	%f17929, %f17923, 0f3FB8AA3B, %f17928;
	fma.rn.f32 	%f17930, %f17923, 0f32A57060, %f17929;
	mov.b32 	%r790, %f17926;
	shl.b32 	%r791, %r790, 23;
	mov.b32 	%f17931, %r791;
	ex2.approx.ftz.f32 	%f17932, %f17930;
	mul.f32 	%f4535, %f17932, %f17931;
	or.b32  	%r792, %r642, 48;
	setp.lt.s32 	%p4527, %r792, %r1382;
	setp.le.u32 	%p4528, %r792, %r647;
	add.f32 	%f17933, %f17922, %f4535;
	selp.f32 	%f17934, %f17933, %f17922, %p4528;
	selp.f32 	%f17935, %f17934, %f17922, %p4527;
	sub.f32 	%f17936, %f22470, %f22420;
	fma.rn.f32 	%f17937, %f17936, 0f3BBB989D, 0f3F000000;
	cvt.sat.f32.f32 	%f17938, %f17937;
	fma.rm.f32 	%f17939, %f17938, %f17296, %f17295;
	add.f32 	%f17940, %f17939, 0fCB40007F;
	neg.f32 	%f17941, %f17940;
	fma.rn.f32 	%f17942, %f17936, 0f3FB8AA3B, %f17941;
	fma.rn.f32 	%f17943, %f17936, 0f32A57060, %f17942;
	mov.b32 	%r793, %f17939;
	shl.b32 	%r794, %r793, 23;
	mov.b32 	%f17944, %r794;
	ex2.approx.ftz.f32 	%f17945, %f17943;
	mul.f32 	%f4536, %f17945, %f17944;
	or.b32  	%r795, %r642, 49;
	setp.lt.s32 	%p4529, %r795, %r1382;
	setp.le.u32 	%p4530, %r795, %r647;
	add.f32 	%f17946, %f17935, %f4536;
	selp.f32 	%f17947, %f17946, %f17935, %p4530;
	selp.f32 	%f17948, %f17947, %f17935, %p4529;
	sub.f32 	%f17949, %f22471, %f22420;
	fma.rn.f32 	%f17950, %f17949, 0f3BBB989D, 0f3F000000;
	cvt.sat.f32.f32 	%f17951, %f17950;
	fma.rm.f32 	%f17952, %f17951, %f17296, %f17295;
	add.f32 	%f17953, %f17952, 0fCB40007F;
	neg.f32 	%f17954, %f17953;
	fma.rn.f32 	%f17955, %f17949, 0f3FB8AA3B, %f17954;
	fma.rn.f32 	%f17956, %f17949, 0f32A57060, %f17955;
	mov.b32 	%r796, %f17952;
	shl.b32 	%r797, %r796, 23;
	mov.b32 	%f17957, %r797;
	ex2.approx.ftz.f32 	%f17958, %f17956;
	mul.f32 	%f4537, %f17958, %f17957;
	or.b32  	%r798, %r642, 50;
	setp.lt.s32 	%p4531, %r798, %r1382;
	setp.le.u32 	%p4532, %r798, %r647;
	add.f32 	%f17959, %f17948, %f4537;
	selp.f32 	%f17960, %f17959, %f17948, %p4532;
	selp.f32 	%f17961, %f17960, %f17948, %p4531;
	sub.f32 	%f17962, %f22472, %f22420;
	fma.rn.f32 	%f17963, %f17962, 0f3BBB989D, 0f3F000000;
	cvt.sat.f32.f32 	%f17964, %f17963;
	fma.rm.f32 	%f17965, %f17964, %f17296, %f17295;
	add.f32 	%f17966, %f17965, 0fCB40007F;
	neg.f32 	%f17967, %f17966;
	fma.rn.f32 	%f17968, %f17962, 0f3FB8AA3B, %f17967;
	fma.rn.f32 	%f17969, %f17962, 0f32A57060, %f17968;
	mov.b32 	%r799, %f17965;
	shl.b32 	%r800, %r799, 23;
	mov.b32 	%f17970, %r800;
	ex2.approx.ftz.f32 	%f17971, %f17969;
	mul.f32 	%f4538, %f17971, %f17970;
	or.b32  	%r801, %r642, 51;
	setp.lt.s32 	%p4533, %r801, %r1382;
	setp.le.u32 	%p4534, %r801, %r647;
	add.f32 	%f17972, %f17961, %f4538;
	selp.f32 	%f17973, %f17972, %f17961, %p4534;
	selp.f32 	%f17974, %f17973, %f17961, %p4533;
	sub.f32 	%f17975, %f22473, %f22420;
	fma.rn.f32 	%f17976, %f17975, 0f3BBB989D, 0f3F000000;
	cvt.sat.f32.f32 	%f17977, %f17976;
	fma.rm.f32 	%f17978, %f17977, %f17296, %f17295;
	add.f32 	%f17979, %f17978, 0fCB40007F;
	neg.f32 	%f17980, %f17979;
	fma.rn.f32 	%f17981, %f17975, 0f3FB8AA3B, %f17980;
	fma.rn.f32 	%f17982, %f17975, 0f32A57060, %f17981;
	mov.b32 	%r802, %f17978;
	shl.b32 	%r803, %r802, 23;
	mov.b32 	%f17983, %r803;
	ex2.approx.ftz.f32 	%f17984, %f17982;
	mul.f32 	%f4539, %f17984, %f17983;
	or.b32  	%r804, %r642, 52;
	setp.lt.s32 	%p4535, %r804, %r1382;
	setp.le.u32 	%p4536, %r804, %r647;
	add.f32 	%f17985, %f17974, %f4539;
	selp.f32 	%f17986, %f17985, %f17974, %p4536;
	selp.f32 	%f17987, %f17986, %f17974, %p4535;
	sub.f32 	%f17988, %f22474, %f22420;
	fma.rn.f32 	%f17989, %f17988, 0f3BBB989D, 0f3F000000;
	cvt.sat.f32.f32 	%f17990, %f17989;
	fma.rm.f32 	%f17991, %f17990, %f17296, %f17295;
	add.f32 	%f17992, %f17991, 0fCB40007F;
	neg.f32 	%f17993, %f17992;
	fma.rn.f32 	%f17994, %f17988, 0f3FB8AA3B, %f17993;
	fma.rn.f32 	%f17995, %f17988, 0f32A57060, %f17994;
	mov.b32 	%r805, %f17991;
	shl.b32 	%r806, %r805, 23;
	mov.b32 	%f17996, %r806;
	ex2.approx.ftz.f32 	%f17997, %f17995;
	mul.f32 	%f4540, %f17997, %f17996;
	or.b32  	%r807, %r642, 53;
	setp.lt.s32 	%p4537, %r807, %r1382;
	setp.le.u32 	%p4538, %r807, %r647;
	add.f32 	%f17998, %f17987, %f4540;
	selp.f32 	%f17999, %f17998, %f17987, %p4538;
	selp.f32 	%f18000, %f17999, %f17987, %p4537;
	sub.f32 	%f18001, %f22475, %f22420;
	fma.rn.f32 	%f18002, %f18001, 0f3BBB989D, 0f3F000000;
	cvt.sat.f32.f32 	%f18003, %f18002;
	fma.rm.f32 	%f18004, %f18003, %f17296, %f17295;
	add.f32 	%f18005, %f18004, 0fCB40007F;
	neg.f32 	%f18006, %f18005;
	fma.rn.f32 	%f18007, %f18001, 0f3FB8AA3B, %f18006;
	fma.rn.f32 	%f18008, %f18001, 0f32A57060, %f18007;
	mov.b32 	%r808, %f18004;
	shl.b32 	%r809, %r808, 23;
	mov.b32 	%f18009, %r809;
	ex2.approx.ftz.f32 	%f18010, %f18008;
	mul.f32 	%f4541, %f18010, %f18009;
	or.b32  	%r810, %r642, 54;
	setp.lt.s32 	%p4539, %r810, %r1382;
	setp.le.u32 	%p4540, %r810, %r647;
	add.f32 	%f18011, %f18000, %f4541;
	selp.f32 	%f18012, %f18011, %f18000, %p4540;
	selp.f32 	%f18013, %f18012, %f18000, %p4539;
	sub.f32 	%f18014, %f22476, %f22420;
	fma.rn.f32 	%f18015, %f18014, 0f3BBB989D, 0f3F000000;
	cvt.sat.f32.f32 	%f18016, %f18015;
	fma.rm.f32 	%f18017, %f18016, %f17296, %f17295;
	add.f32 	%f18018, %f18017, 0fCB40007F;
	neg.f32 	%f18019, %f18018;
	fma.rn.f32 	%f18020, %f18014, 0f3FB8AA3B, %f18019;
	fma.rn.f32 	%f18021, %f18014, 0f32A57060, %f18020;
	mov.b32 	%r811, %f18017;
	shl.b32 	%r812, %r811, 23;
	mov.b32 	%f18022, %r812;
	ex2.approx.ftz.f32 	%f18023, %f18021;
	mul.f32 	%f4542, %f18023, %f18022;
	or.b32  	%r813, %r642, 55;
	setp.lt.s32 	%p4541, %r813, %r1382;
	setp.le.u32 	%p4542, %r813, %r647;
	add.f32 	%f18024, %f18013, %f4542;
	selp.f32 	%f18025, %f18024, %f18013, %p4542;
	selp.f32 	%f18026, %f18025, %f18013, %p4541;
	sub.f32 	%f18027, %f22477, %f22420;
	fma.rn.f32 	%f18028, %f18027, 0f3BBB989D, 0f3F000000;
	cvt.sat.f32.f32 	%f18029, %f18028;
	fma.rm.f32 	%f18030, %f18029, %f17296, %f17295;
	add.f32 	%f18031, %f18030, 0fCB40007F;
	neg.f32 	%f18032, %f18031;
	fma.rn.f32 	%f18033, %f18027, 0f3FB8AA3B, %f18032;
	fma.rn.f32 	%f18034, %f18027, 0f32A57060, %f18033;
	mov.b32 	%r814, %f18030;
	shl.b32 	%r815, %r814, 23;
	mov.b32 	%f18035, %r815;
	ex2.approx.ftz.f32 	%f18036, %f18034;
	mul.f32 	%f4543, %f18036, %f18035;
	or.b32  	%r816, %r642, 56;
	setp.lt.s32 	%p4543, %r816, %r1382;
	setp.le.u32 	%p4544, %r816, %r647;
	add.f32 	%f18037, %f18026, %f4543;
	selp.f32 	%f18038, %f18037, %f18026, %p4544;
	selp.f32 	%f18039, %f18038, %f18026, %p4543;
	sub.f32 	%f18040, %f22478, %f22420;
	fma.rn.f32 	%f18041, %f18040, 0f3BBB989D, 0f3F000000;
	cvt.sat.f32.f32 	%f18042, %f18041;
	fma.rm.f32 	%f18043, %f18042, %f17296, %f17295;
	add.f32 	%f18044, %f18043, 0fCB40007F;
	neg.f32 	%f18045, %f18044;
	fma.rn.f32 	%f18046, %f18040, 0f3FB8AA3B, %f18045;
	fma.rn.f32 	%f18047, %f18040, 0f32A57060, %f18046;
	mov.b32 	%r817, %f18043;
	shl.b32 	%r818, %r817, 23;
	mov.b32 	%f18048, %r818;
	ex2.approx.ftz.f32 	%f18049, %f18047;
	mul.f32 	%f4544, %f18049, %f18048;
	or.b32  	%r819, %r642, 57;
	setp.lt.s32 	%p4545, %r819, %r1382;
	setp.le.u32 	%p4546, %r819, %r647;
	add.f32 	%f18050, %f18039, %f4544;
	selp.f32 	%f18051, %f18050, %f18039, %p4546;
	selp.f32 	%f18052, %f18051, %f18039, %p4545;
	sub.f32 	%f18053, %f22479, %f22420;
	fma.rn.f32 	%f18054, %f18053, 0f3BBB989D, 0f3F000000;
	cvt.sat.f32.f32 	%f18055, %f18054;
	fma.rm.f32 	%f18056, %f18055, %f17296, %f17295;
	add.f32 	%f18057, %f18056, 0fCB40007F;
	neg.f32 	%f18058, %f18057;
	fma.rn.f32 	%f18059, %f18053, 0f3FB8AA3B, %f18058;
	fma.rn.f32 	%f18060, %f18053, 0f32A57060, %f18059;
	mov.b32 	%r820, %f18056;
	shl.b32 	%r821, %r820, 23;
	mov.b32 	%f18061, %r821;
	ex2.approx.ftz.f32 	%f18062, %f18060;
	mul.f32 	%f4545, %f18062, %f18061;
	or.b32  	%r822, %r642, 58;
	setp.lt.s32 	%p4547, %r822, %r1382;
	setp.le.u32 	%p4548, %r822, %r647;
	add.f32 	%f18063, %f18052, %f4545;
	selp.f32 	%f18064, %f18063, %f18052, %p4548;
	selp.f32 	%f18065, %f18064, %f18052, %p4547;
	sub.f32 	%f18066, %f22480, %f22420;
	fma.rn.f32 	%f18067, %f18066, 0f3BBB989D, 0f3F000000;
	cvt.sat.f32.f32 	%f18068, %f18067;
	fma.rm.f32 	%f18069, %f18068, %f17296, %f17295;
	add.f32 	%f18070, %f18069, 0fCB40007F;
	neg.f32 	%f18071, %f18070;
	fma.rn.f32 	%f18072, %f18066, 0f3FB8AA3B, %f18071;
	fma.rn.f32 	%f18073, %f18066, 0f32A57060, %f18072;
	mov.b32 	%r823, %f18069;
	shl.b32 	%r824, %r823, 23;
	mov.b32 	%f18074, %r824;
	ex2.approx.ftz.f32 	%f18075, %f18073;
	mul.f32 	%f4546, %f18075, %f18074;
	or.b32  	%r825, %r642, 59;
	setp.lt.s32 	%p4549, %r825, %r1382;
	setp.le.u32 	%p4550, %r825, %r647;
	add.f32 	%f18076, %f18065, %f4546;
	selp.f32 	%f18077, %f18076, %f18065, %p4550;
	selp.f32 	%f18078, %f18077, %f18065, %p4549;
	sub.f32 	%f18079, %f22481, %f22420;
	fma.rn.f32 	%f18080, %f18079, 0f3BBB989D, 0f3F000000;
	cvt.sat.f32.f32 	%f18081, %f18080;
	fma.rm.f32 	%f18082, %f18081, %f17296, %f17295;
	add.f32 	%f18083, %f18082, 0fCB40007F;
	neg.f32 	%f18084, %f18083;
	fma.rn.f32 	%f18085, %f18079, 0f3FB8AA3B, %f18084;
	fma.rn.f32 	%f18086, %f18079, 0f32A57060, %f18085;
	mov.b32 	%r826, %f18082;
	shl.b32 	%r827, %r826, 23;
	mov.b32 	%f18087, %r827;
	ex2.approx.ftz.f32 	%f18088, %f18086;
	mul.f32 	%f4547, %f18088, %f18087;
	or.b32  	%r828, %r642, 60;
	setp.lt.s32 	%p4551, %r828, %r1382;
	setp.le.u32 	%p4552, %r828, %r647;
	add.f32 	%f18089, %f18078, %f4547;
	selp.f32 	%f18090, %f18089, %f18078, %p4552;
	selp.f32 	%f18091, %f18090, %f18078, %p4551;
	sub.f32 	%f18092, %f22482, %f22420;
	fma.rn.f32 	%f18093, %f18092, 0f3BBB989D, 0f3F000000;
	cvt.sat.f32.f32 	%f18094, %f18093;
	fma.rm.f32 	%f18095, %f18094, %f17296, %f17295;
	add.f32 	%f18096, %f18095, 0fCB40007F;
	neg.f32 	%f18097, %f18096;
	fma.rn.f32 	%f18098, %f18092, 0f3FB8AA3B, %f18097;
	fma.rn.f32 	%f18099, %f18092, 0f32A57060, %f18098;
	mov.b32 	%r829, %f18095;
	shl.b32 	%r830, %r829, 23;
	mov.b32 	%f18100, %r830;
	ex2.approx.ftz.f32 	%f18101, %f18099;
	mul.f32 	%f4548, %f18101, %f18100;
	or.b32  	%r831, %r642, 61;
	setp.lt.s32 	%p4553, %r831, %r1382;
	setp.le.u32 	%p4554, %r831, %r647;
	add.f32 	%f18102, %f18091, %f4548;
	selp.f32 	%f18103, %f18102, %f18091, %p4554;
	selp.f32 	%f18104, %f18103, %f18091, %p4553;
	sub.f32 	%f18105, %f22483, %f22420;
	fma.rn.f32 	%f18106, %f18105, 0f3BBB989D, 0f3F000000;
	cvt.sat.f32.f32 	%f18107, %f18106;
	fma.rm.f32 	%f18108, %f18107, %f17296, %f17295;
	add.f32 	%f18109, %f18108, 0fCB40007F;
	neg.f32 	%f18110, %f18109;
	fma.rn.f32 	%f18111, %f18105, 0f3FB8AA3B, %f18110;
	fma.rn.f32 	%f18112, %f18105, 0f32A57060, %f18111;
	mov.b32 	%r832, %f18108;
	shl.b32 	%r833, %r832, 23;
	mov.b32 	%f18113, %r833;
	ex2.approx.ftz.f32 	%f18114, %f18112;
	mul.f32 	%f4549, %f18114, %f18113;
	or.b32  	%r834, %r642, 62;
	setp.lt.s32 	%p4555, %r834, %r1382;
	setp.le.u32 	%p4556, %r834, %r647;
	add.f32 	%f18115, %f18104, %f4549;
	selp.f32 	%f18116, %f18115, %f18104, %p4556;
	selp.f32 	%f18117, %f18116, %f18104, %p4555;
	sub.f32 	%f18118, %f22484, %f22420;
	fma.rn.f32 	%f18119, %f18118, 0f3BBB989D, 0f3F000000;
	cvt.sat.f32.f32 	%f18120, %f18119;
	fma.rm.f32 	%f18121, %f18120, %f17296, %f17295;
	add.f32 	%f18122, %f18121, 0fCB40007F;
	neg.f32 	%f18123, %f18122;
	fma.rn.f32 	%f18124, %f18118, 0f3FB8AA3B, %f18123;
	fma.rn.f32 	%f18125, %f18118, 0f32A57060, %f18124;
	mov.b32 	%r835, %f18121;
	shl.b32 	%r836, %r835, 23;
	mov.b32 	%f18126, %r836;
	ex2.approx.ftz.f32 	%f18127, %f18125;
	mul.f32 	%f4550, %f18127, %f18126;
	or.b32  	%r837, %r642, 63;
	setp.lt.s32 	%p4557, %r837, %r1382;
	setp.le.u32 	%p4558, %r837, %r647;
	add.f32 	%f18128, %f18117, %f4550;
	selp.f32 	%f18129, %f18128, %f18117, %p4558;
	selp.f32 	%f18130, %f18129, %f18117, %p4557;
	fma.rn.f32 	%f22419, %f22419, %f17304, %f18130;
	mul.f32 	%f22614, %f17304, %f22614;
	mul.f32 	%f22615, %f17304, %f22615;
	mul.f32 	%f22616, %f17304, %f22616;
	mul.f32 	%f22617, %f17304, %f22617;
	mul.f32 	%f22618, %f17304, %f22618;
	mul.f32 	%f22619, %f17304, %f22619;
	mul.f32 	%f22620, %f17304, %f22620;
	mul.f32 	%f22621, %f17304, %f22621;
	mul.f32 	%f22622, %f17304, %f22622;
	mul.f32 	%f22623, %f17304, %f22623;
	mul.f32 	%f22624, %f17304, %f22624;
	mul.f32 	%f22625, %f17304, %f22625;
	mul.f32 	%f22626, %f17304, %f22626;
	mul.f32 	%f22627, %f17304, %f22627;
	mul.f32 	%f22628, %f17304, %f22628;
	mul.f32 	%f22629, %f17304, %f22629;
	mul.f32 	%f22630, %f17304, %f22630;
	mul.f32 	%f22631, %f17304, %f22631;
	mul.f32 	%f22632, %f17304, %f22632;
	mul.f32 	%f22633, %f17304, %f22633;
	mul.f32 	%f22634, %f17304, %f22634;
	mul.f32 	%f22635, %f17304, %f22635;
	mul.f32 	%f22636, %f17304, %f22636;
	mul.f32 	%f22637, %f17304, %f22637;
	mul.f32 	%f22638, %f17304, %f22638;
	mul.f32 	%f22639, %f17304, %f22639;
	mul.f32 	%f22640, %f17304, %f22640;
	mul.f32 	%f22641, %f17304, %f22641;
	mul.f32 	%f22642, %f17304, %f22642;
	mul.f32 	%f22643, %f17304, %f22643;
	mul.f32 	%f22644, %f17304, %f22644;
	mul.f32 	%f22645, %f17304, %f22645;
	mul.f32 	%f22646, %f17304, %f22646;
	mul.f32 	%f22647, %f17304, %f22647;
	mul.f32 	%f22648, %f17304, %f22648;
	mul.f32 	%f22649, %f17304, %f22649;
	mul.f32 	%f22650, %f17304, %f22650;
	mul.f32 	%f22651, %f17304, %f22651;
	mul.f32 	%f22652, %f17304, %f22652;
	mul.f32 	%f22653, %f17304, %f22653;
	mul.f32 	%f22654, %f17304, %f22654;
	mul.f32 	%f22655, %f17304, %f22655;
	mul.f32 	%f22656, %f17304, %f22656;
	mul.f32 	%f22657, %f17304, %f22657;
	mul.f32 	%f22658, %f17304, %f22658;
	mul.f32 	%f22659, %f17304, %f22659;
	mul.f32 	%f22660, %f17304, %f22660;
	mul.f32 	%f22661, %f17304, %f22661;
	mul.f32 	%f22662, %f17304, %f22662;
	mul.f32 	%f22663, %f17304, %f22663;
	mul.f32 	%f22664, %f17304, %f22664;
	mul.f32 	%f22665, %f17304, %f22665;
	mul.f32 	%f22666, %f17304, %f22666;
	mul.f32 	%f22667, %f17304, %f22667;
	mul.f32 	%f22668, %f17304, %f22668;
	mul.f32 	%f22669, %f17304, %f22669;
	mul.f32 	%f22670, %f17304, %f22670;
	mul.f32 	%f22671, %f17304, %f22671;
	mul.f32 	%f22672, %f17304, %f22672;
	mul.f32 	%f22673, %f17304, %f22673;
	mul.f32 	%f22674, %f17304, %f22674;
	mul.f32 	%f22675, %f17304, %f22675;
	mul.f32 	%f22676, %f17304, %f22676;
	mul.f32 	%f22677, %f17304, %f22677;
	@%p4430 bra 	$L__BB0_8397;
	not.pred 	%p4559, %p1;
	@%p4559 bra 	$L__BB0_4302;
	ld.param.u32 	%r1515, [_Z32flash_attention_v2_causal_kernelILi64ELi64ELi64EEvPKfS1_S1_Pfiiiif_param_7];
	setp.eq.s32 	%p4560, %r1515, 1;
	ld.shared.f32 	%f18131, [_ZZ32flash_attention_v2_causal_kernelILi64ELi64ELi64EEvPKfS1_S1_PfiiiifE8V_shared];
	fma.rn.f32 	%f22614, %f4487, %f18131, %f22614;
	@%p4560 bra 	$L__BB0_4302;
	setp.eq.s32 	%p4561, %r3, 2;
	ld.shared.f32 	%f18132, [_ZZ32flash_attention_v2_causal_kernelILi64ELi64ELi64EEvPKfS1_S1_PfiiiifE8V_shared+4];
	fma.rn.f32 	%f22615, %f4487, %f18132, %f22615;
	@%p4561 bra 	$L__BB0_4302;
	setp.eq.s32 	%p4562, %r3, 3;
	ld.shared.f32 	%f18133, [_ZZ32flash_attention_v2_causal_kernelILi64ELi64ELi64EEvPKfS1_S1_PfiiiifE8V_shared+8];
	fma.rn.f32 	%f22616, %f4487, %f18133, %f22616;
	@%p4562 bra 	$L__BB0_4302;
	setp.eq.s32 	%p4563, %r3, 4;
	ld.shared.f32 	%f18134, [_ZZ32flash_attention_v2_causal_kernelILi64ELi64ELi64EEvPKfS1_S1_PfiiiifE8V_shared+12];
	fma.rn.f32 	%f22617, %f4487, %f18134, %f22617;
	@%p4563 bra 	$L__BB0_4302;
	setp.eq.s32 	%p4564, %r3, 5;
	ld.shared.f32 	%f18135, [_ZZ32flash_attention_v2_causal_kernelILi64ELi64ELi64EEvPKfS1_S1_PfiiiifE8V_shared+16];
	fma.rn.f32 	%f22618, %f4487, %f18135, %f22618;
	@%p4564 bra 	$L__BB0_4302;
	setp.eq.s32 	%p4565, %r3, 6;
	ld.shared.f32 	%f18136, [_ZZ32flash_attention_v2_causal_kernelILi64ELi64ELi64EEvPKfS1_S1_PfiiiifE8V_shared+20];
	fma.rn.f32 	%f22619, %f4487, %f18136, %f22619;
	@%p4565 bra 	$L__BB0_4302;
	setp.eq.s32 	%p4566, %r3, 7;
	ld.shared.f32 	%f18137, [_ZZ32flash_attention_v2_causal_kernelILi64ELi64ELi64EEvPKfS1_S1_PfiiiifE8V_shared+24];
	fma.rn.f32 	%f22620, %f4487, %f18137, %f22620;
	@%p4566 bra 	$L__BB0_4302;
	setp.eq.s32 	%p4567, %r3, 8;
	ld.shared.f32 	%f18138, [_ZZ32flash_attention_v2_causal_kernelILi64ELi64ELi64EEvPKfS1_S1_PfiiiifE8V_shared+28];
	fma.rn.f32 	%f22621, %f4487, %f18138, %f22621;
	@%p4567 bra 	$L__BB0_4302;
	setp.eq.s32 	%p4568, %r3, 9;
	ld.shared.f32 	%f18139, [_ZZ32flash_attention_v2_causal_kernelILi64ELi64ELi64EEvPKfS1_S1_PfiiiifE8V_shared+32];
	fma.rn.f32 	%f22622, %f4487, %f18139, %f22622;
	@%p4568 bra 	$L__BB0_4302;
	setp.eq.s32 	%p4569, %r3, 10;
	ld.shared.f32 	%f18140, [_ZZ32flash_attention_v2_causal_kernelILi64ELi64ELi64EEvPKfS1_S1_PfiiiifE8V_shared+36];
	fma.rn.f32 	%f22623, %f4487, %f18140, %f22623;
	@%p4569 bra 	$L__BB0_4302;
	setp.eq.s32 	%p4570, %r3, 11;
	ld.shared.f32 	%f18141, [_ZZ32flash_attention_v2_causal_kernelILi64ELi64ELi64EEvPKfS1_S1_PfiiiifE8V_shared+40];
	fma.rn.f32 	%f22624, %f4487, %f18141, %f22624;
	@%p4570 bra 	$L__BB0_4302;
	setp.eq.s32 	%p4571, %r3, 12;
	ld.shared.f32 	%f18142, [_ZZ32flash_attention_v2_causal_kernelILi64ELi64ELi64EEvPKfS1_S1_PfiiiifE8V_shared+44];
	fma.rn.f32 	%f22625, %f4487, %f18142, %f22625;
	@%p4571 bra 	$L__BB0_4302;
	setp.eq.s32 	%p4572, %r3, 13;
	ld.shared.f32 	%f18143, [_ZZ32flash_attention_v2_causal_kernelILi64ELi64ELi64EEvPKfS1_S1_PfiiiifE8V_shared+48];
	fma.rn.f32 	%f22626, %f4487, %f18143, %f22626;
	@%p4572 bra 	$L__BB0_4302;
	setp.eq.s32 	%p4573, %r3, 14;
	ld.shared.f32 	%f18144, [_ZZ32flash_attention_v2_causal_kernelILi64ELi64ELi64EEvPKfS1_S1_PfiiiifE8V_shared+52];
	fma.rn.f32 	%f22627, %f4487, %f18144, %f22627;
	@%p4573 bra 	$L__BB0_4302;
	setp.eq.s32 	%p4574, %r3, 15;
	ld.shared.f32 	%f18145, [_ZZ32flash_attention_v2_causal_kernelILi64ELi64ELi64EEvPKfS1_S1_PfiiiifE8V_shared+56];
	fma.rn.f32 	%f22628, %f4487, %f18145, %f22628;
	@%p4574 bra 	$L__BB0_4302;
	setp.eq.s32 	%p4575, %r3, 16;
	ld.shared.f32 	%f18146, [_ZZ32flash_attention_v2_causal_kernelILi64ELi64ELi64EEvPKfS1_S1_PfiiiifE8V_shared+60];
	fma.rn.f32 	%f22629, %f4487, %f18146, %f22629;
	@%p4575 bra 	$L__BB0_4302;
	setp.eq.s32 	%p4576, %r3, 17;
	ld.shared.f32 	%f18147, [_ZZ32flash_attention_v2_causal_kernelILi64ELi64ELi64EEvPKfS1_S1_PfiiiifE8V_shared+64];
	fma.rn.f32 	%f22630, %f4487, %f18147, %f22630;
	@%p4576 bra 	$L__BB0_4302;
	setp.eq.s32 	%p4577, %r3, 18;
	ld.shared.f32 	%f18148, [_ZZ32flash_attention_v2_causal_kernelILi64ELi64ELi64EEvPKfS1_S1_PfiiiifE8V_shared+68];
	fma.rn.f32 	%f22631, %f4487, %f18148, %f22631;
	@%p4577 bra 	$L__BB0_4302;
	setp.eq.s32 	%p4578, %r3, 19;
	ld.shared.f32 	%f18149, [_ZZ32flash_attention_v2_causal_kernelILi64ELi64ELi64EEvPKfS1_S1_PfiiiifE8V_shared+72];
	fma.rn.f32 	%f22632, %f4487, %f18149, %f22632;
	@%p4578 bra 	$L__BB0_4302;
	setp.eq.s32 	%p4579, %r3, 20;
	ld.shared.f32 	%f18150, [_ZZ32flash_attention_v2_causal_kernelILi64ELi64ELi64EEvPKfS1_S1_PfiiiifE8V_shared+76];
	fma.rn.f32 	%f22633, %f4487, %f18150, %f22633;
	@%p4579 bra 	$L__BB0_4302;
	setp.eq.s32 	%p4580, %r3, 21;
	ld.shared.f32 	%f18151, [_ZZ32flash_attention_v2_causal_kernelILi64ELi64ELi64EEvPKfS1_S1_PfiiiifE8V_shared+80];
	fma.rn.f32 	%f22634, %f4487, %f18151, %f22634;
	@%p4580 bra 	$L__BB0_4302;
	setp.eq.s32 	%p4581, %r3, 22;
	ld.shared.f32 	%f18152, [_ZZ32flash_attention_v2_causal_kernelILi64ELi64ELi64EEvPKfS1_S1_PfiiiifE8V_shared+84];
	fma.rn.f32 	%f22635, %f4487, %f18152, %f22635;
	@%p4581 bra 	$L__BB0_4302;
	setp.eq.s32 	%p4582, %r3, 23;
	ld.shared.f32 	%f18153, [_ZZ32flash_attention_v2_causal_kernelILi64ELi64ELi64EEvPKfS1_S1_PfiiiifE8V_shared+88];
	fma.rn.f32 	%f22636, %f4487, %f18153, %f22636;
	@%p4582 bra 	$L__BB0_4302;
	setp.eq.s32 	%p4583, %r3, 24;
	ld.shared.f32 	%f18154, [_ZZ32flash_attention_v2_causal_kernelILi64ELi64ELi64EEvPKfS1_S1_PfiiiifE8V_shared+92];
	fma.rn.f32 	%f22637, %f4487, %f18154, %f22637;
	@%p4583 bra 	$L__BB0_4302;
	setp.eq.s32 	%p4584, %r3, 25;
	ld.shared.f32 	%f18155, [_ZZ32flash_attention_v2_causal_kernelILi64ELi64ELi64EEvPKfS1_S1_PfiiiifE8V_shared+96];
	fma.rn.f32 	%f22638, %f4487, %f18155, %f22638;
	@%p4584 bra 	$L__BB0_4302;
	setp.eq.s32 	%p4585, %r3, 26;
	ld.shared.f32 	%f18156, [_ZZ32flash_attention_v2_causal_kernelILi64ELi64ELi64EEvPKfS1_S1_PfiiiifE8V_shared+100];
	fma.rn.f32 	%f22639, %f4487, %f18156, %f22639;
	@%p4585 bra 	$L__BB0_4302;
	setp.eq.s32 	%p4586, %r3, 27;
	ld.shared.f32 	%f18157, [_ZZ32flash_attention_v2_causal_kernelILi64ELi64ELi64EEvPKfS1_S1_PfiiiifE8V_shared+104];
	fma.rn.f32 	%f22640, %f4487, %f18157, %f22640;
	@%p4586 bra 	$L__BB0_4302;
	setp.eq.s32 	%p4587, %r3, 28;
	ld.shared.f32 	%f18158, [_ZZ32flash_attention_v2_causal_kernelILi64ELi64ELi64EEvPKfS1_S1_PfiiiifE8V_shared+108];
	fma.rn.f32 	%f22641, %f4487, %f18158, %f22641;
	@%p4587 bra 	$L__BB0_4302;
	setp.eq.s32 	%p4588, %r3, 29;
	ld.shared.f32 	%f18159, [_ZZ32flash_attention_v2_causal_kernelILi64ELi64ELi64EEvPKfS1_S1_PfiiiifE8V_shared+112];
	fma.rn.f32 	%f22642, %f4487, %f18159, %f22642;
	@%p4588 bra 	$L__BB0_4302;
	setp.eq.s32 	%p4589, %r3, 30;
	ld.shared.f32 	%f18160, [_ZZ32flash_attention_v2_causal_kernelILi64ELi64ELi64EEvPKfS1_S1_PfiiiifE8V_shared+116];
	fma.rn.f32 	%f22643, %f4487, %f18160, %f22643;
	@%p4589 bra 	$L__BB0_4302;
	setp.eq.s32 	%p4590, %r3, 31;
	ld.shared.f32 	%f18161, [_ZZ32flash_attention_v2_causal_kernelILi64ELi64ELi64EEvPKfS1_S1_PfiiiifE8V_shared+120];
	fma.rn.f32 	%f22644, %f4487, %f18161, %f22644;
	@%p4590 bra 	$L__BB0_4302;
	setp.eq.s32 	%p4591, %r3, 32;
	ld.shared.f32 	%f18162, [_ZZ32flash_attention_v2_causal_kernelILi64ELi64ELi64EEvPKfS1_S1_PfiiiifE8V_shared+124];
	fma.rn.f32 	%f22645, %f4487, %f18162, %f22645;
	@%p4591 bra 	$L__BB0_4302;
	setp.eq.s32 	%p4592, %r3, 33;
	ld.shared.f32 	%f18163, [_ZZ32flash_attention_v2_causal_kernelILi64ELi64ELi64EEvPKfS1_S1_PfiiiifE8V_shared+128];
	fma.rn.f32 	%f22646, %f4487, %f18163, %f22646;
	@%p4592 bra 	$L__BB0_4302;
	setp.eq.s32 	%p4593, %r3, 34;
	ld.shared.f32 	%f18164, [_ZZ32flash_attention_v2_causal_kernelILi64ELi64ELi64EEvPKfS1_S1_PfiiiifE8V_shared+132];
	fma.rn.f32 	%f22647, %f4487, %f18164, %f22647;
	@%p4593 bra 	$L__BB0_4302;
	setp.eq.s32 	%p4594, %r3, 35;
	ld.shared.f32 	%f18165, [_ZZ32flash_attention_v2_causal_kernelILi64ELi64ELi64EEvPKfS1_S1_PfiiiifE8V_shared+136];
	fma.rn.f32 	%f22648, %f4487, %f18165, %f22648;
	@%p4594 bra 	$L__BB0_4302;
	setp.eq.s32 	%p4595, %r3, 36;
	ld.shared.f32 	%f18166, [_ZZ32flash_attention_v2_causal_kernelILi64ELi64ELi64EEvPKfS1_S1_PfiiiifE8V_shared+140];
	fma.rn.f32 	%f22649, %f4487, %f18166, %f22649;
	@%p4595 bra 	$L__BB0_4302;
	setp.eq.s32 	%p4596, %r3, 37;
	ld.shared.f32 	%f18167, [_ZZ32flash_attention_v2_causal_kernelILi64ELi64ELi64EEvPKfS1_S1_PfiiiifE8V_shared+144];
	fma.rn.f32 	%f22650, %f4487, %f18167, %f22650;
	@%p4596 bra 	$L__BB0_4302;
	setp.eq.s32 	%p4597, %r3, 38;
	ld.shared.f32 	%f18168, [_ZZ32flash_attention_v2_causal_kernelILi64ELi64ELi64EEvPKfS1_S1_PfiiiifE8V_shared+148];
	fma.rn.f32 	%f22651, %f4487, %f18168, %f22651;
	@%p4597 bra 	$L__BB0_4302;
	setp.eq.s32 	%p4598, %r3, 39;
	ld.shared.f32 	%f18169, [_ZZ32flash_attention_v2_causal_kernelILi64ELi64ELi64EEvPKfS1_S1_PfiiiifE8V_shared+152];
	fma.rn.f32 	%f22652, %f4487, %f18169, %f22652;
	@%p4598 bra 	$L__BB0_4302;
	setp.eq.s32 	%p4599, %r3, 40;
	ld.shared.f32 	%f18170, [_ZZ32flash_attention_v2_causal_kernelILi64ELi64ELi64EEvPKfS1_S1_PfiiiifE8V_shared+156];
	fma.rn.f32 	%f22653, %f4487, %f18170, %f22653;
	@%p4599 bra 	$L__BB0_4302;
	setp.eq.s32 	%p4600, %r3, 41;
	ld.shared.f32 	%f18171, [_ZZ32flash_attention_v2_causal_kernelILi64ELi64ELi64EEvPKfS1_S1_PfiiiifE8V_shared+160];
	fma.rn.f32 	%f22654, %f4487, %f18171, %f22654;
	@%p4600 bra 	$L__BB0_4302;
	setp.eq.s32 	%p4601, %r3, 42;
	ld.shared.f32 	%f18172, [_ZZ32flash_attention_v2_causal_kernelILi64ELi64ELi64EEvPKfS1_S1_PfiiiifE8V_shared+164];
	fma.rn.f32 	%f22655, %f4487, %f18172, %f22655;
	@%p4601 bra 	$L__BB0_4302;
	setp.eq.s32 	%p4602, %r3, 43;
	ld.shared.f32 	%f18173, [_ZZ32flash_attention_v2_causal_kernelILi64ELi64ELi64EEvPKfS1_S1_PfiiiifE8V_shared+168];
	fma.rn.f32 	%f22656, %f4487, %f18173, %f22656;
	@%p4602 bra 	$L__BB0_4302;
	setp.eq.s32 	%p4603, %r3, 44;
	ld.shared.f32 	%f18174, [_ZZ32flash_attention_v2_causal_kernelILi64ELi64ELi64EEvPKfS1_S1_PfiiiifE8V_shared+172];
	fma.rn.f32 	%f22657, %f4487, %f18174, %f22657;
	@%p4603 bra 	$L__BB0_4302;
	setp.eq.s32 	%p4604, %r3, 45;
	ld.shared.f32 	%f18175, [_ZZ32flash_attention_v2_causal_kernelILi64ELi64ELi64EEvPKfS1_S1_PfiiiifE8V_shared+176];
	fma.rn.f32 	%f22658, %f4487, %f18175, %f22658;
	@%p4604 bra 	$L__BB0_4302;
	setp.eq.s32 	%p4605, %r3, 46;
	ld.shared.f32 	%f18176, [_ZZ32flash_attention_v2_causal_kernelILi64ELi64ELi64EEvPKfS1_S1_PfiiiifE8V_shared+180];
	fma.rn.f32 	%f22659, %f4487, %f18176, %f22659;
	@%p4605 bra 	$L__BB0_4302;
	setp.eq.s32 	%p4606, %r3, 47;
	ld.shared.f32 	%f18177, [_ZZ32flash_attention_v2_causal_kernelILi64ELi64ELi64EEvPKfS1_S1_PfiiiifE8V_shared+184];
	fma.rn.f32 	%f22660, %f4487, %f18177, %f22660;
	@%p4606 bra 	$L__BB0_4302;
	setp.eq.s32 	%p4607, %r3, 48;
	ld.shared.f32 	%f18178, [_ZZ32flash_attention_v2_causal_kernelILi64ELi64ELi64EEvPKfS1_S1_PfiiiifE8V_shared+188];
	fma.rn.f32 	%f22661, %f4487, %f18178, %f22661;
	@%p4607 bra 	$L__BB0_4302;
	setp.eq.s32 	%p4608, %r3, 49;
	ld.shared.f32 	%f18179, [_ZZ32flash_attention_v2_causal_kernelILi64ELi64ELi64EEvPKfS1_S1_PfiiiifE8V_shared+192];
	fma.rn.f32 	%f22662, %f4487, %f18179, %f22662;
	@%p4608 bra 	$L__BB0_4302;
	setp.eq.s32 	%p4609, %r3, 50;
	ld.shared.f32 	%f18180, [_ZZ32flash_attention_v2_causal_kernelILi64ELi64ELi64EEvPKfS1_S1_PfiiiifE8V_shared+196];
	fma.rn.f32 	%f22663, %f4487, %f18180, %f22663;
	@%p4609 bra 	$L__BB0_4302;
	setp.eq.s32 	%p4610, %r3, 51;
	ld.shared.f32 	%f18181, [_ZZ32flash_attention_v2_causal_kernelILi64ELi64ELi64EEvPKfS1_S1_PfiiiifE8V_shared+200];
	fma.rn.f32 	%f22664, %f4487, %f18181, %f22664;
	@%p4610 bra 	$L__BB0_4302;
	setp.eq.s32 	%p4611, %r3, 52;
	ld.shared.f32 	%f18182, [_ZZ32flash_attention_v2_causal_kernelILi64ELi64ELi64EEvPKfS1_S1_PfiiiifE8V_shared+204];
	fma.rn.f32 	%f22665, %f4487, %f18182, %f22665;
	@%p4611 bra 	$L__BB0_4302;
	setp.eq.s32 	%p4612, %r3, 53;
	ld.shared.f32 	%f18183, [_ZZ32flash_attention_v2_causal_kernelILi64ELi64ELi64EEvPKfS1_S1_PfiiiifE8V_shared+208];
	fma.rn.f32 	%f22666, %f4487, %f18183, %f22666;
	@%p4612 bra 	$L__BB0_4302;
	setp.eq.s32 	%p4613, %r3, 54;
	ld.shared.f32 	%f18184, [_ZZ32flash_attention_v2_causal_kernelILi64ELi64ELi64EEvPKfS1_S1_PfiiiifE8V_shared+212];
	fma.rn.f32 	%f22667, %f4487, %f18184, %f22667;
	@%p4613 bra 	$L__BB0_4302;
	setp.eq.s32 	%p4614, %r3, 55;
	ld.shared.f32 	%f18185, [_ZZ32flash_attention_v2_causal_kernelILi64ELi64ELi64EEvPKfS1_S1_PfiiiifE8V_shared+216];
	fma.rn.f32 	%f22668, %f4487, %f18185, %f22668;
	@%p4614 bra 	$L__BB0_4302;
	setp.eq.s32 	%p4615, %r3, 56;
	ld.shared.f32 	%f18186, [_ZZ32flash_attention_v2_causal_kernelILi64ELi64ELi64EEvPKfS1_S1_PfiiiifE8V_shared+220];
	fma.rn.f32 	%f22669, %f4487, %f18186, %f22669;
	@%p4615 bra 	$L__BB0_4302;
	setp.eq.s32 	%p4616, %r3, 57;
	ld.shared.f32 	%f18187, [_ZZ32flash_attention_v2_causal_kernelILi64ELi64ELi64EEvPKfS1_S1_PfiiiifE8V_shared+224];
	fma.rn.f32 	%f22670, %f4487, %f18187, %f22670;
	@%p4616 bra 	$L__BB0_4302;
	setp.eq.s32 	%p4617, %r3, 58;
	ld.shared.f32 	%f18188, [_ZZ32flash_attention_v2_causal_kernelILi64ELi64ELi64EEvPKfS1_S1_PfiiiifE8V_shared+228];
	fma.rn.f32 	%f22671, %f4487, %f18188, %f22671;
	@%p4617 bra 	$L__BB0_4302;
	setp.eq.s32 	%p4618, %r3, 59;
	ld.shared.f32 	%f18189, [_ZZ32flash_attention_v2_causal_kernelILi64ELi64ELi64EEvPKfS1_S1_PfiiiifE8V_shared+232];
	fma.rn.f32 	%f22672, %f4487, %f18189, %f22672;
	@%p4618 bra 	$L__BB0_4302;
	setp.eq.s32 	%p4619, %r3, 60;
	ld.shared.f32 	%f18190, [_ZZ32flash_attention_v2_causal_kernelILi64ELi64ELi64EEvPKfS1_S1_PfiiiifE8V_shared+236];
	fma.rn.f32 	%f22673, %f4487, %f18190, %f22673;
	@%p4619 bra 	$L__BB0_4302;
	setp.eq.s32 	%p4620, %r3, 61;
	ld.shared.f32 	%f18191, [_ZZ32flash_attention_v2_causal_kernelILi64ELi64ELi64EEvPKfS1_S1_PfiiiifE8V_shared+240];
	fma.rn.f32 	%f22674, %f4487, %f18191, %f22674;
	@%p4620 bra 	$L__BB0_4302;
	setp.eq.s32 	%p4621, %r3, 62;
	ld.shared.f32 	%f18192, [_ZZ32flash_attention_v2_causal_kernelILi64ELi64ELi64EEvPKfS1_S1_PfiiiifE8V_shared+244];
	fma.rn.f32 	%f22675, %f4487, %f18192, %f22675;
	@%p4621 bra 	$L__BB0_4302;
	setp.eq.s32 	%p4622, %r3, 63;
	ld.shared.f32 	%f18193, [_ZZ32flash_attention_v2_causal_kernelILi64ELi64ELi64EEvPKfS1_S1_PfiiiifE8V_shared+248];
	fma.rn.f32 	%f22676, %f4487, %f18193, %f22676;
	@%p4622 bra 	$L__BB0_4302;
	ld.shared.f32 	%f18194, [_ZZ32flash_attention_v2_causal_kernelILi64ELi64ELi64EEvPKfS1_S1_PfiiiifE8V_shared+252];
	fma.rn.f32 	%f22677, %f4487, %f18194, %f22677;
$L__BB0_4302:
	not.pred 	%p4623, %p2;
	@%p4623 bra 	$L__BB0_4367;
	ld.param.u32 	%r1516, [_Z32flash_attention_v2_causal_kernelILi64ELi64ELi64EEvPKfS1_S1_Pfiiiif_param_7];
	setp.eq.s32 	%p4624, %r1516, 1;
	ld.shared.f32 	%f18195, [_ZZ32flash_attention_v2_causal_kernelILi64ELi64ELi64EEvPKfS1_S1_PfiiiifE8V_shared+260];
	fma.rn.f32 	%f22614, %f4488, %f18195, %f22614;
	@%p4624 bra 	$L__BB0_4367;
	setp.eq.s32 	%p4625, %r3, 2;
	ld.shared.f32 	%f18196, [_ZZ32flash_attention_v2_causal_kernelILi64ELi64ELi64EEvPKfS1_S1_PfiiiifE8V_shared+264];
	fma.rn.f32 	%f22615, %f4488, %f18196, %f22615;
	@%p4625 bra 	$L__BB0_4367;
	setp.eq.s32 	%p4626, %r3, 3;
	ld.shared.f32 	%f18197, [_ZZ32flash_attention_v2_causal_kernelILi64ELi64ELi64EEvPKfS1_S1_PfiiiifE8V_shared+268];
	fma.rn.f32 	%f22616, %f4488, %f18197, %f22616;
	@%p4626 bra 	$L__BB0_4367;
	setp.eq.s32 	%p4627, %r3, 4;
	ld.shared.f32 	%f18198, [_ZZ32flash_attention_v2_causal_kernelILi64ELi64ELi64EEvPKfS1_S1_PfiiiifE8V_shared+272];
	fma.rn.f32 	%f22617, %f4488, %f18198, %f22617;
	@%p4627 bra 	$L__BB0_4367;
	setp.eq.s32 	%p4628, %r3, 5;
	ld.shared.f32 	%f18199, [_ZZ32flash_attention_v2_causal_kernelILi64ELi64ELi64EEvPKfS1_S1_PfiiiifE8V_shared+276];
	fma.rn.f32 	%f22618, %f4488, %f18199, %f22618;
	@%p4628 bra 	$L__BB0_4367;
	setp.eq.s32 	%p4629, %r3, 6;
	ld.shared.f32 	%f18200, [_ZZ32flash_attention_v2_causal_kernelILi64ELi64ELi64EEvPKfS1_S1_PfiiiifE8V_shared+280];
	fma.rn.f32 	%f22619, %f4488, %f18200, %f22619;
	@%p4629 bra 	$L__BB0_4367;
	setp.eq.s32 	%p4630, %r3, 7;
	ld.shared.f32 	%f18201, [_ZZ32flash_attention_v2_causal_kernelILi64ELi64ELi64EEvPKfS1_S1_PfiiiifE8V_shared+284];
	fma.rn.f32 	%f22620, %f4488, %f18201, %f22620;
	@%p4630 bra 	$L__BB0_4367;
	setp.eq.s32 	%p4631, %r3, 8;
	ld.shared.f32 	%f18202, [_ZZ32flash_attention_v2_causal_kernelILi64ELi64ELi64EEvPKfS1_S1_PfiiiifE8V_shared+288];
	fma.rn.f32 	%f22621, %f4488, %f18202, %f22621;
	@%p4631 bra 	$L__BB0_4367;
	setp.eq.s32 	%p4632, %r3, 9;
	ld.shared.f32 	%f18203, [_ZZ32flash_attention_v2_causal_kernelILi64ELi64ELi64EEvPKfS1_S1_PfiiiifE8V_shared+292];
	fma.rn.f32 	%f22622, %f4488, %f18203, %f22622;
	@%p4632 bra 	$L__BB0_4367;
	setp.eq.s32 	%p4633, %r3, 10;
	ld.shared.f32 	%f18204, [_ZZ32flash_attention_v2_causal_kernelILi64ELi64ELi64EEvPKfS1_S1_PfiiiifE8V_shared+296];
	fma.rn.f32 	%f22623, %f4488, %f18204, %f22623;
	@%p4633 bra 	$L__BB0_4367;
	setp.eq.s32 	%p4634, %r3, 11;
	ld.shared.f32 	%f18205, [_ZZ32flash_attention_v2_causal_kernelILi64ELi64ELi64EEvPKfS1_S1_PfiiiifE8V_shared+300];
	fma.rn.f32 	%f22624, %f4488, %f18205, %f22624;
	@%p4634 bra 	$L__BB0_4367;
	setp.eq.s32 	%p4635, %r3, 12;
	ld.shared.f32 	%f18206, [_ZZ32flash_attention_v2_causal_kernelILi64ELi64ELi64EEvPKfS1_S1_PfiiiifE8V_shared+304];
	fma.rn.f32 	%f22625, %f4488, %f18206, %f22625;
	@%p4635 bra 	$L__BB0_4367;
	setp.eq.s32 	%p4636, %r3, 13;
	ld.shared.f32 	%f18207, [_ZZ32flash_attention_v2_causal_kernelILi64ELi64ELi64EEvPKfS1_S1_PfiiiifE8V_shared+308];
	fma.rn.f32 	%f22626, %f4488, %f18207, %f22626;
	@%p4636 bra 	$L__BB0_4367;
	setp.eq.s32 	%p4637, %r3, 14;
	ld.shared.f32 	%f18208, [_ZZ32flash_attention_v2_causal_kernelILi64ELi64ELi64EEvPKfS1_S1_PfiiiifE8V_shared+312];
	fma.rn.f32 	%f22627, %f4488, %f18208, %f22627;
	@%p4637 bra 	$L__BB0_4367;
	setp.eq.s32 	%p4638, %r3, 15;
	ld.shared.f32 	%f18209, [_ZZ32flash_attention_v2_causal_kernelILi64ELi64ELi64EEvPKfS1_S1_PfiiiifE8V_shared+316];
	fma.rn.f32 	%f22628, %f4488, %f18209, %f22628;
	@%p4638 bra 	$L__BB0_4367;
	setp.eq.s32 	%p4639, %r3, 16;
	ld.shared.f32 	%f18210, [_ZZ32flash_attention_v2_causal_kernelILi64ELi64ELi64EEvPKfS1_S1_PfiiiifE8V_shared+320];
	fma.rn.f32 	%f22629, %f4488, %f18210, %f22629;
	@%p4639 bra 	$L__BB0_4367;
	setp.eq.s32 	%p4640, %r3, 17;
	ld.shared.f32 	%f18211, [_ZZ32flash_attention_v2_causal_kernelILi64ELi64ELi64EEvPKfS1_S1_PfiiiifE8V_shared+324];
	fma.rn.f32 	%f22630, %f4488, %f18211, %f22630;
	@%p4640 bra 	$L__BB0_4367;
	setp.eq.s32 	%p4641, %r3, 18;
	ld.shared.f32 	%f18212, [_ZZ32flash_attention_v2_causal_kernelILi64ELi64ELi64EEvPKfS1_S1_PfiiiifE8V_shared+328];
	fma.rn.f32 	%f22631, %f4488, %f18212, %f22631;
	@%p4641 bra 	$L__BB0_4367;
	setp.eq.s32 	%p4642, %r3, 19;
	ld.shared.f32 	%f18213, [_ZZ32flash_attention_v2_causal_kernelILi64ELi64ELi64EEvPKfS1_S1_PfiiiifE8V_shared+332];
	fma.rn.f32 	%f22632, %f4488, %f18213, %f22632;
	@%p4642 bra 	$L__BB0_4367;
	setp.eq.s32 	%p4643, %r3, 20;
	ld.shared.f32 	%f18214, [_ZZ32flash_attention_v2_causal_kernelILi64ELi64ELi64EEvPKfS1_S1_PfiiiifE8V_shared+336];
	fma.rn.f32 	%f22633, %f4488, %f18214, %f22633;
	@%p4643 bra 	$L__BB0_4367;
	setp.eq.s32 	%p4644, %r3, 21;
	ld.shared.f32 	%f18215, [_ZZ32flash_attention_v2_causal_kernelILi64ELi64ELi64EEvPKfS1_S1_PfiiiifE8V_shared+340];
	fma.rn.f32 	%f22634, %f4488, %f18215, %f22634;
	@%p4644 bra 	$L__BB0_4367;
	setp.eq.s32 	%p4645, %r3, 22;
	ld.shared.f32 	%f18216, [_ZZ32flash_attention_v2_causal_kernelILi64ELi64ELi64EEvPKfS1_S1_PfiiiifE8V_shared+344];
	fma.rn.f32 	%f22635, %f4488, %f18216, %f22635;
	@%p4645 bra 	$L__BB0_4367;
	setp.eq.s32 	%p4646, %r3, 23;
	ld.shared.f32 	%f18217, [_ZZ32flash_attention_v2_causal_kernelILi64ELi64ELi64EEvPKfS1_S1_PfiiiifE8V_shared+348];
	fma.rn.f32 	%f22636, %f4488, %f18217, %f22636;
	@%p4646 bra 	$L__BB0_4367;
	setp.eq.s32 	%p4647, %r3, 24;
	ld.shared.f32 	%f18218, [_ZZ32flash_attention_v2_causal_kernelILi64ELi64ELi64EEvPKfS1_S1_PfiiiifE8V_shared+352];
	fma.rn.f32 	%f22637, %f4488, %f18218, %f22637;
	@%p4647 bra 	$L__BB0_4367;
	setp.eq.s32 	%p4648, %r3, 25;
	ld.shared.f32 	%f18219, [_ZZ32flash_attention_v2_causal_kernelILi64ELi64ELi64EEvPKfS1_S1_PfiiiifE8V_shared+356];
	fma.rn.f32 	%f22638, %f4488, %f18219, %f22638;
	@%p4648 bra 	$L__BB0_4367;
	setp.eq.s32 	%p4649, %r3, 26;
	ld.shared.f32 	%f18220, [_ZZ32flash_attention_v2_causal_kernelILi64ELi64ELi64EEvPKfS1_S1_PfiiiifE8V_shared+360];
	fma.rn.f32 	%f22639, %f4488, %f18220, %f22639;
	@%p4649 bra 	$L__BB0_4367;
	setp.eq.s32 	%p4650, %r3, 27;
	ld.shared.f32 	%f18221, [_ZZ32flash_attention_v2_causal_kernelILi64ELi64ELi64EEvPKfS1_S1_PfiiiifE8V_shared+364];
	fma.rn.f32 	%f22640, %f4488, %f18221, %f22640;
	@%p4650 bra 	$L__BB0_4367;
	setp.eq.s32 	%p4651, %r3, 28;
	ld.shared.f32 	%f18222, [_ZZ32flash_attention_v2_causal_kernelILi64ELi64ELi64EEvPKfS1_S1_PfiiiifE8V_shared+368];
	fma.rn.f32 	%f22641, %f4488, %f18222, %f22641;
	@%p4651 bra 	$L__BB0_4367;
	setp.eq.s32 	%p4652, %r3, 29;
	ld.shared.f32 	%f18223, [_ZZ32flash_attention_v2_causal_kernelILi64ELi64ELi64EEvPKfS1_S1_PfiiiifE8V_shared+372];
	fma.rn.f32 	%f22642, %f4488, %f18223, %f22642;
	@%p4652 bra 	$L__BB0_4367;
	setp.eq.s32 	%p4653, %r3, 30;
	ld.shared.f32 	%f18224, [_ZZ32flash_attention_v2_causal_kernelILi64ELi64ELi64EEvPKfS1_S1_PfiiiifE8V_shared+376];
	fma.rn.f32 	%f22643, %f4488, %f18224, %f22643;
	@%p4653 bra 	$L__BB0_4367;
	setp.eq.s32 	%p4654, %r3, 31;
	ld.shared.f32 	%f18225, [_ZZ32flash_attention_v2_causal_kernelILi64ELi64ELi64EEvPKfS1_S1_PfiiiifE8V_shared+380];
	fma.rn.f32 	%f22644, %f4488, %f18225, %f22644;
	@%p4654 bra 	$L__BB0_4367;
	setp.eq.s32 	%p4655, %r3, 32;
	ld.shared.f32 	%f18226, [_ZZ32flash_attention_v2_causal_kernelILi64ELi64ELi64EEvPKfS1_S1_PfiiiifE8V_shared+384];
	fma.rn.f32 	%f22645, %f4488, %f18226, %f22645;
	@%p4655 bra 	$L__BB0_4367;
	setp.eq.s32 	%p4656, %r3, 33;
	ld.shared.f32 	%f18227, [_ZZ32flash_attention_v2_causal_kernelILi64ELi64ELi64EEvPKfS1_S1_PfiiiifE8V_shared+388];
	fma.rn.f32 	%f22646, %f4488, %f18227, %f22646;
	@%p4656 bra 	$L__BB0_4367;
	setp.eq.s32 	%p4657, %r3, 34;
	ld.shared.f32 	%f18228, [_ZZ32flash_attention_v2_causal_kernelILi64ELi64ELi64EEvPKfS1_S1_PfiiiifE8V_shared+392];
	fma.rn.f32 	%f22647, %f4488, %f18228, %f22647;
	@%p4657 bra 	$L__BB0_4367;
	setp.eq.s32 	%p4658, %r3, 35;
	ld.shared.f32 	%f18229, [_ZZ32flash_attention_v2_causal_kernelILi64ELi64ELi64EEvPKfS1_S1_PfiiiifE8V_shared+396];
	fma.rn.f32 	%f22648, %f4488, %f18229, %f22648;
	@%p4658 bra 	$L__BB0_4367;
	setp.eq.s32 	%p4659, %r3, 36;
	ld.shared.f32 	%f18230, [_ZZ32flash_attention_v2_causal_kernelILi64ELi64ELi64EEvPKfS1_S1_PfiiiifE8V_shared+400];
	fma.rn.f32 	%f22649, %f4488, %f18230, %f22649;
	@%p4659 bra 	$L__BB0_4367;
	setp.eq.s32 	%p4660, %r3, 37;
	ld.shared.f32 	%f18231, [_ZZ32flash_attention_v2_causal_kernelILi64ELi64ELi64EEvPKfS1_S1_PfiiiifE8V_shared+404];
	fma.rn.f32 	%f22650, %f4488, %f18231, %f22650;
	@%p4660 bra 	$L__BB0_4367;
	setp.eq.s32 	%p4661, %r3, 38;
	ld.shared.f32 	%f18232, [_ZZ32flash_attention_v2_causal_kernelILi64ELi64ELi64EEvPKfS1_S1_PfiiiifE8V_shared+408];
	fma.rn.f32 	%f22651, %f4488, %f18232, %f22651;
	@%p4661 bra 	$L__BB0_4367;
	setp.eq.s32 	%p4662, %r3, 39;
	ld.shared.f32 	%f18233, [_ZZ32flash_attention_v2_causal_kernelILi64ELi64ELi64EEvPKfS1_S1_PfiiiifE8V_shared+412];
	fma.rn.f32 	%f22652, %f4488, %f18233, %f22652;
	@%p4662 bra 	$L__BB0_4367;
	setp.eq.s32 	%p4663, %r3, 40;
	ld.shared.f32 	%f18234, [_ZZ32flash_attention_v2_causal_kernelILi64ELi64ELi64EEvPKfS1_S1_PfiiiifE8V_shared+416];
	fma.rn.f32 	%f22653, %f4488, %f18234, %f22653;
	@%p4663 bra 	$L__BB0_4367;
	setp.eq.s32 	%p4664, %r3, 41;
	ld.shared.f32 	%f18235, [_ZZ32flash_attention_v2_causal_kernelILi64ELi64ELi64EEvPKfS1_S1_PfiiiifE8V_shared+420];
	fma.rn.f32 	%f22654, %f4488, %f18235, %f22654;
	@%p4664 bra 	$L__BB0_4367;
	setp.eq.s32 	%p4665, %r3, 42;
	ld.shared.f32 	%f18236, [_ZZ32flash_attention_v2_causal_kernelILi64ELi64ELi64EEvPKfS1_S1_PfiiiifE8V_shared+424];
	fma.rn.f32 	%f22655, %f4488, %f18236, %f22655;
	@%p4665 bra 	$L__BB0_4367;
	setp.eq.s32 	%p4666, %r3, 43;
	ld.shared.f32 	%f18237, [_ZZ32flash_attention_v2_causal_kernelILi64ELi64ELi64EEvPKfS1_S1_PfiiiifE8V_shared+428];
	fma.rn.f32 	%f22656, %f4488, %f18237, %f22656;
	@%p4666 bra 	$L__BB0_4367;
	setp.eq.s32 	%p4667, %r3, 44;
	ld.shared.f32 	%f18238, [_ZZ32flash_attention_v2_causal_kernelILi64ELi64ELi64EEvPKfS1_S1_PfiiiifE8V_shared+432];
	fma.rn.f32 	%f22657, %f4488, %f18238, %f22657;
	@%p4667 bra 	$L__BB0_4367;
	setp.eq.s32 	%p4668, %r3, 45;
	ld.shared.f32 	%f18239, [_ZZ32flash_attention_v2_causal_kernelILi64ELi64ELi64EEvPKfS1_S1_PfiiiifE8V_shared+436];
	fma.rn.f32 	%f22658, %f4488, %f18239, %f22658;
	@%p4668 bra 	$L__BB0_4367;
	setp.eq.s32 	%p4669, %r3, 46;
	ld.shared.f32 	%f18240, [_ZZ32flash_attention_v2_causal_kernelILi64ELi64ELi64EEvPKfS1_S1_PfiiiifE8V_shared+440];
	fma.rn.f32 	%f22659, %f4488, %f18240, %f22659;
	@%p4669 bra 	$L__BB0_4367;
	setp.eq.s32 	%p4670, %r3, 47;
	ld.shared.f32 	%f18241, [_ZZ32flash_attention_v2_causal_kernelILi64ELi64ELi64EEvPKfS1_S1_PfiiiifE8V_shared+444];
	fma.rn.f32 	%f22660, %f4488, %f18241, %f22660;
	@%p4670 bra 	$L__BB0_4367;
	setp.eq.s32 	%p4671, %r3, 48;
	ld.shared.f32 	%f18242, [_ZZ32flash_attention_v2_causal_kernelILi64ELi64ELi64EEvPKfS1_S1_PfiiiifE8V_shared+448];
	fma.rn.f32 	%f22661, %f4488, %f18242, %f22661;
	@%p4671 bra 	$L__BB0_4367;
	setp.eq.s32 	%p4672, %r3, 49;
	ld.shared.f32 	%f18243, [_ZZ32flash_attention_v2_causal_kernelILi64ELi64ELi64EEvPKfS1_S1_PfiiiifE8V_shared+452];
	fma.rn.f32 	%f22662, %f4488, %f18243, %f22662;
	@%p4672 bra 	$L__BB0_4367;
	setp.eq.s32 	%p4673, %r3, 50;
	ld.shared.f32 	%f18244, [_ZZ32flash_attention_v2_causal_kernelILi64ELi64ELi64EEvPKfS1_S1_PfiiiifE8V_shared+456];
	fma.rn.f32 	%f22663, %f4488, %f18244, %f22663;
	@%p4673 bra 	$L__BB0_4367;
	setp.eq.s32 	%p4674, %r3, 51;
	ld.shared.f32 	%f18245, [_ZZ32flash_attention_v2_causal_kernelILi64ELi64ELi64EEvPKfS1_S1_PfiiiifE8V_shared+460];
	fma.rn.f32 	%f22664, %f4488, %f18245, %f22664;
	@%p4674 bra 	$L__BB0_4367;
	setp.eq.s32 	%p4675, %r3, 52;
	ld.shared.f32 	%f18246, [_ZZ32flash_attention_v2_causal_kernelILi64ELi64ELi64EEvPKfS1_S1_PfiiiifE8V_shared+464];
	fma.rn.f32 	%f22665, %f4488, %f18246, %f22665;
	@%p4675 bra 	$L__BB0_4367;
	setp.eq.s32 	%p4676, %r3, 53;
	ld.shared.f32 	%f18247, [_ZZ32flash_attention_v2_causal_kernelILi64ELi64ELi64EEvPKfS1_S1_PfiiiifE8V_shared+468];
	fma.rn.f32 	%f22666, %f4488, %f18247, %f22666;
	@%p4676 bra 	$L__BB0_4367;
	setp.eq.s32 	%p4677, %r3, 54;
	ld.shared.f32 	%f18248, [_ZZ32flash_attention_v2_causal_kernelILi64ELi64ELi64EEvPKfS1_S1_PfiiiifE8V_shared+472];
	fma.rn.f32 	%f22667, %f4488, %f18248, %f22667;
	@%p4677 bra 	$L__BB0_4367;
	setp.eq.s32 	%p4678, %r3, 55;
	ld.shared.f32 	%f18249, [_ZZ32flash_attention_v2_causal_kernelILi64ELi64ELi64EEvPKfS1_S1_PfiiiifE8V_shared+476];
	fma.rn.f32 	%f22668, %f4488, %f18249, %f22668;
	@%p4678 bra 	$L__BB0_4367;
	setp.eq.s32 	%p4679, %r3, 56;
	ld.shared.f32 	%f18250, [_ZZ32flash_attention_v2_causal_kernelILi64ELi64ELi64EEvPKfS1_S1_PfiiiifE8V_shared+480];
	fma.rn.f32 	%f22669, %f4488, %f18250, %f22669;
	@%p4679 bra 	$L__BB0_4367;
	setp.eq.s32 	%p4680, %r3, 57;
	ld.shared.f32 	%f18251, [_ZZ32flash_attention_v2_causal_kernelILi64ELi64ELi64EEvPKfS1_S1_PfiiiifE8V_shared+484];
	fma.rn.f32 	%f22670, %f4488, %f18251, %f22670;
	@%p4680 bra 	$L__BB0_4367;
	setp.eq.s32 	%p4681, %r3, 58;
	ld.shared.f32 	%f18252, [_ZZ32flash_attention_v2_causal_kernelILi64ELi64ELi64EEvPKfS1_S1_PfiiiifE8V_shared+488];
	fma.rn.f32 	%f22671, %f4488, %f18252, %f22671;
	@%p4681 bra 	$L__BB0_4367;
	setp.eq.s32 	%p4682, %r3, 59;
	ld.shared.f32 	%f18253, [_ZZ32flash_attention_v2_causal_kernelILi64ELi64ELi64EEvPKfS1_S1_PfiiiifE8V_shared+492];
	fma.rn.f32 	%f22672, %f4488, %f18253, %f22672;
	@%p4682 bra 	$L__BB0_4367;
	setp.eq.s32 	%p4683, %r3, 60;
	ld.shared.f32 	%f18254, [_ZZ32flash_attention_v2_causal_kernelILi64ELi64ELi64EEvPKfS1_S1_PfiiiifE8V_shared+496];
	fma.rn.f32 	%f22673, %f4488, %f18254, %f22673;
	@%p4683 bra 	$L__BB0_4367;
	setp.eq.s32 	%p4684, %r3, 61;
	ld.shared.f32 	%f18255, [_ZZ32flash_attention_v2_causal_kernelILi64ELi64ELi64EEvPKfS1_S1_PfiiiifE8V_shared+500];
	fma.rn.f32 	%f22674, %f4488, %f18255, %f22674;
	@%p4684 bra 	$L__BB0_4367;
	setp.eq.s32 	%p4685, %r3, 62;
	ld.shared.f32 	%f18256, [_ZZ32flash_attention_v2_causal_kernelILi64ELi64ELi64EEvPKfS1_S1_PfiiiifE8V_shared+504];
	fma.rn.f32 	%f22675, %f4488, %f18256, %f22675;
	@%p4685 bra 	$L__BB0_4367;
	setp.eq.s32 	%p4686, %r3, 63;
	ld.shared.f32 	%f18257, [_ZZ32flash_attention_v2_causal_kernelILi64ELi64ELi64EEvPKfS1_S1_PfiiiifE8V_shared+508];
	fma.rn.f32 	%f22676, %f4488, %f18257, %f22676;
	@%p4686 bra 	$L__BB0_4367;
	ld.shared.f32 	%f18258, [_ZZ32flash_attention_v2_causal_kernelILi64ELi64ELi64EEvPKfS1_S1_PfiiiifE8V_shared+512];
	fma.rn.f32 	%f22677, %f4488, %f18258, %f22677;
$L__BB0_4367:
	not.pred 	%p4687, %p3;
	@%p4687 bra 	$L__BB0_4432;
	ld.param.u32 	%r1517, [_Z32flash_attention_v2_causal_kernelILi64ELi64ELi64EEvPKfS1_S1_Pfiiiif_param_7];
	setp.eq.s32 	%p4688, %r1517, 1;
	ld.shared.f32 	%f18259, [_ZZ32flash_attention_v2_causal_kernelILi64ELi64ELi64EEvPKfS1_S1_PfiiiifE8V_shared+520];
	fma.rn.f32 	%f22614, %f4489, %f18259, %f22614;
	@%p4688 bra 	$L__BB0_4432;
	setp.eq.s32 	%p4689, %r3, 2;
	ld.shared.f32 	%f18260, [_ZZ32flash_attention_v2_causal_kernelILi64ELi64ELi64EEvPKfS1_S1_PfiiiifE8V_shared+524];
	fma.rn.f32 	%f22615, %f4489, %f18260, %f22615;
	@%p4689 bra 	$L__BB0_4432;
	setp.eq.s32 	%p4690, %r3, 3;
	ld.shared.f32 	%f18261, [_ZZ32flash_attention_v2_causal_kernelILi64ELi64ELi64EEvPKfS1_S1_PfiiiifE8V_shared+528];
	fma.rn.f32 	%f22616, %f4489, %f18261, %f22616;
	@%p4690 bra 	$L__BB0_4432;
	setp.eq.s32 	%p4691, %r3, 4;
	ld.shared.f32 	%f18262, [_ZZ32flash_attention_v2_causal_kernelILi64ELi64ELi64EEvPKfS1_S1_PfiiiifE8V_shared+532];
	fma.rn.f32 	%f22617, %f4489, %f18262, %f22617;
	@%p4691 bra 	$L__BB0_4432;
	setp.eq.s32 	%p4692, %r3, 5;
	ld.shared.f32 	%f18263, [_ZZ32flash_attention_v2_causal_kernelILi64ELi64ELi64EEvPKfS1_S1_PfiiiifE8V_shared+536];
	fma.rn.f32 	%f22618, %f4489, %f18263, %f22618;
	@%p4692 bra 	$L__BB0_4432;
	setp.eq.s32 	%p4693, %r3, 6;
	ld.shared.f32 	%f18264, [_ZZ32flash_attention_v2_causal_kernelILi64ELi64ELi64EEvPKfS1_S1_PfiiiifE8V_shared+540];
	fma.rn.f32 	%f22619, %f4489, %f18264, %f22619;
	@%p4693 bra 	$L__BB0_4432;
	setp.eq.s32 	%p4694, %r3, 7;
	ld.shared.f32 	%f18265, [_ZZ32flash_attention_v2_causal_kernelILi64ELi64ELi64EEvPKfS1_S1_PfiiiifE8V_shared+544];
	fma.rn.f32 	%f22620, %f4489, %f18265, %f22620;
	@%p4694 bra 	$L__BB0_4432;
	setp.eq.s32 	%p4695, %r3, 8;
	ld.shared.f32 	%f18266, [_ZZ32flash_attention_v2_causal_kernelILi64ELi64ELi64EEvPKfS1_S1_PfiiiifE8V_shared+548];
	fma.rn.f32 	%f22621, %f4489, %f18266, %f22621;
	@%p4695 bra 	$L__BB0_4432;
	setp.eq.s32 	%p4696, %r3, 9;
	ld.shared.f32 	%f18267, [_ZZ32flash_attention_v2_causal_kernelILi64ELi64ELi64EEvPKfS1_S1_PfiiiifE8V_shared+552];
	fma.rn.f32 	%f22622, %f4489, %f18267, %f22622;
	@%p4696 bra 	$L__BB0_4432;
	setp.eq.s32 	%p4697, %r3, 10;
	ld.shared.f32 	%f18268, [_ZZ32flash_attention_v2_causal_kernelILi64ELi64ELi64EEvPKfS1_S1_PfiiiifE8V_shared+556];
	fma.rn.f32 	%f22623, %f4489, %f18268, %f22623;
	@%p4697 bra 	$L__BB0_4432;
	setp.eq.s32 	%p4698, %r3, 11;
	ld.shared.f32 	%f18269, [_ZZ32flash_attention_v2_causal_kernelILi64ELi64ELi64EEvPKfS1_S1_PfiiiifE8V_shared+560];
	fma.rn.f32 	%f22624, %f4489, %f18269, %f22624;
	@%p4698 bra 	$L__BB0_4432;
	setp.eq.s32 	%p4699, %r3, 12;
	ld.shared.f32 	%f18270, [_ZZ32flash_attention_v2_causal_kernelILi64ELi64ELi64EEvPKfS1_S1_PfiiiifE8V_shared+564];
	fma.rn.f32 	%f22625, %f4489, %f18270, %f22625;
	@%p4699 bra 	$L__BB0_4432;
	setp.eq.s32 	%p4700, %r3, 13;
	ld.shared.f32 	%f18271, [_ZZ32flash_attention_v2_causal_kernelILi64ELi64ELi64EEvPKfS1_S1_PfiiiifE8V_shared+568];
	fma.rn.f32 	%f22626, %f4489, %f18271, %f22626;
	@%p4700 bra 	$L__BB0_4432;
	setp.eq.s32 	%p4701, %r3, 14;
	ld.shared.f32 	%f18272, [_ZZ32flash_attention_v2_causal_kernelILi64ELi64ELi64EEvPKfS1_S1_PfiiiifE8V_shared+572];
	fma.rn.f32 	%f22627, %f4489, %f18272, %f22627;
	@%p4701 bra 	$L__BB0_4432;
	setp.eq.s32 	%p4702, %r3, 15;
	ld.shared.f32 	%f18273, [_ZZ32flash_attention_v2_causal_kernelILi64ELi64ELi64EEvPKfS1_S1_PfiiiifE8V_shared+576];
	fma.rn.f32 	%f22628, %f4489, %f18273, %f22628;
	@%p4702 bra 	$L__BB0_4432;
	setp.eq.s32 	%p4703, %r3, 16;
	ld.shared.f32 	%f18274, [_ZZ32flash_attention_v2_causal_kernelILi64ELi64ELi64EEvPKfS1_S1_PfiiiifE8V_shared+580];
	fma.rn.f32 	%f22629, %f4489, %f18274, %f22629;
	@%p4703 bra 	$L__BB0_4432;
	setp.eq.s32 	%p4704, %r3, 17;
	ld.shared.f32 	%f18275, [_ZZ32flash_attention_v2_causal_kernelILi64ELi64ELi64EEvPKfS1_S1_PfiiiifE8V_shared+584];
	fma.rn.f32 	%f22630, %f4489, %f18275, %f22630;
	@%p4704 bra 	$L__BB0_4432;
	setp.eq.s32 	%p4705, %r3, 18;
	ld.shared.f32 	%f18276, [_ZZ32flash_attention_v2_causal_kernelILi64ELi64ELi64EEvPKfS1_S1_PfiiiifE8V_shared+588];
	fma.rn.f32 	%f22631, %f4489, %f18276, %f22631;
	@%p4705 bra 	$L__BB0_4432;
	setp.eq.s32 	%p4706, %r3, 19;
	ld.shared.f32 	%f18277, [_ZZ32flash_attention_v2_causal_kernelILi64ELi64ELi64EEvPKfS1_S1_PfiiiifE8V_shared+592];
	fma.rn.f32 	%f22632, %f4489, %f18277, %f22632;
	@%p4706 bra 	$L__BB0_4432;
	setp.eq.s32 	%p4707, %r3, 20;
	ld.shared.f32 	%f18278, [_ZZ32flash_attention_v2_causal_kernelILi64ELi64ELi64EEvPKfS1_S1_PfiiiifE8V_shared+596];
	fma.rn.f32 	%f22633, %f4489, %f18278, %f22633;
	@%p4707 bra 	$L__BB0_4432;
	setp.eq.s32 	%p4708, %r3, 21;
	ld.shared.f32 	%f18279, [_ZZ32flash_attention_v2_causal_kernelILi64ELi64ELi64EEvPKfS1_S1_PfiiiifE8V_shared+600];
	fma.rn.f32 	%f22634, %f4489, %f18279, %f22634;
	@%p4708 bra 	$L__BB0_4432;
	setp.eq.s32 	%p4709, %r3, 22;
	ld.shared.f32 	%f18280, [_ZZ32flash_attention_v2_causal_kernelILi64ELi64ELi64EEvPKfS1_S1_PfiiiifE8V_shared+604];
	fma.rn.f32 	%f22635, %f4489, %f18280, %f22635;
	@%p4709 bra 	$L__BB0_4432;
	setp.eq.s32 	%p4710, %r3, 23;
	ld.shared.f32 	%f18281, [_ZZ32flash_attention_v2_causal_kernelILi64ELi64ELi64EEvPKfS1_S1_PfiiiifE8V_shared+608];
	fma.rn.f32 	%f22636, %f4489, %f18281, %f22636;
	@%p4710 bra 	$L__BB0_4432;
	setp.eq.s32 	%p4711, %r3, 24;
	ld.shared.f32 	%f18282, [_ZZ32flash_attention_v2_causal_kernelILi64ELi64ELi64EEvPKfS1_S1_PfiiiifE8V_shared+612];
	fma.rn.f32 	%f22637, %f4489, %f18282, %f22637;
	@%p4711 bra 	$L__BB0_4432;
	setp.eq.s32 	%p4712, %r3, 25;
	ld.shared.f32 	%f18283, [_ZZ32flash_attention_v2_causal_kernelILi64ELi64ELi64EEvPKfS1_S1_PfiiiifE8V_shared+616];
	fma.rn.f32 	%f22638, %f4489, %f18283, %f22638;
	@%p4712 bra 	$L__BB0_4432;
	setp.eq.s32 	%p4713, %r3, 26;
	ld.shared.f32 	%f18284, [_ZZ32flash_attention_v2_causal_kernelILi64ELi64ELi64EEvPKfS1_S1_PfiiiifE8V_shared+620];
	fma.rn.f32 	%f22639, %f4489, %f18284, %f22639;
	@%p4713 bra 	$L__BB0_4432;
	setp.eq.s32 	%p4714, %r3, 27;
	ld.shared.f32 	%f18285, [_ZZ32flash_attention_v2_causal_kernelILi64ELi64ELi64EEvPKfS1_S1_PfiiiifE8V_shared+624];
	fma.rn.f32 	%f22640, %f4489, %f18285, %f22640;
	@%p4714 bra 	$L__BB0_4432;
	setp.eq.s32 	%p4715, %r3, 28;
	ld.shared.f32 	%f18286, [_ZZ32flash_attention_v2_causal_kernelILi64ELi64ELi64EEvPKfS1_S1_PfiiiifE8V_shared+628];
	fma.rn.f32 	%f22641, %f4489, %f18286, %f22641;
	@%p4715 bra 	$L__BB0_4432;
	setp.eq.s32 	%p4716, %r3, 29;
	ld.shared.f32 	%f18287, [_ZZ32flash_attention_v2_causal_kernelILi64ELi64ELi64EEvPKfS1_S1_PfiiiifE8V_shared+632];
	fma.rn.f32 	%f22642, %f4489, %f18287, %f22642;
	@%p4716 bra 	$L__BB0_4432;
	setp.eq.s32 	%p4717, %r3, 30;
	ld.shared.f32 	%f18288, [_ZZ32flash_attention_v2_causal_kernelILi64ELi64ELi64EEvPKfS1_S1_PfiiiifE8V_shared+636];
	fma.rn.f32 	%f22643, %f4489, %f18288, %f22643;
	@%p4717 bra 	$L__BB0_4432;
	setp.eq.s32 	%p4718, %r3, 31;
	ld.shared.f32 	%f18289, [_ZZ32flash_attention_v2_causal_kernelILi64ELi64ELi64EEvPKfS1_S1_PfiiiifE8V_shared+640];
	fma.rn.f32 	%f22644, %f4489, %f18289, %f22644;
	@%p4718 bra 	$L__BB0_4432;
	setp.eq.s32 	%p4719, %r3, 32;
	ld.shared.f32 	%f18290, [_ZZ32flash_attention_v2_causal_kernelILi64ELi64ELi64EEvPKfS1_S1_PfiiiifE8V_shared+644];
	fma.rn.f32 	%f22645, %f4489, %f18290, %f22645;
	@%p4719 bra 	$L__BB0_4432;
	setp.eq.s32 	%p4720, %r3, 33;
	ld.shared.f32 	%f18291, [_ZZ32flash_attention_v2_causal_kernelILi64ELi64ELi64EEvPKfS1_S1_PfiiiifE8V_shared+648];
	fma.rn.f32 	%f22646, %f4489, %f18291, %f22646;
	@%p4720 bra 	$L__BB0_4432;
	setp.eq.s32 	%p4721, %r3, 34;
	ld.shared.f32 	%f18292, [_ZZ32flash_attention_v2_causal_kernelILi64ELi64ELi64EEvPKfS1_S1_PfiiiifE8V_shared+652];
	fma.rn.f32 	%f22647, %f4489, %f18292, %f22647;
	@%p4721 bra 	$L__BB0_4432;
	setp.eq.s32 	%p4722, %r3, 35;
	ld.shared.f32 	%f18293, [_ZZ32flash_attention_v2_causal_kernelILi64ELi64ELi64EEvPKfS1_S1_PfiiiifE8V_shared+656];
	fma.rn.f32 	%f22648, %f4489, %f18293, %f22648;
	@%p4722 bra 	$L__BB0_4432;
	setp.eq.s32 	%p4723, %r3, 36;
	ld.shared.f32 	%f18294, [_ZZ32flash_attention_v2_causal_kernelILi64ELi64ELi64EEvPKfS1_S1_PfiiiifE8V_shared+660];
	fma.rn.f32 	%f22649, %f4489, %f18294, %f22649;
	@%p4723 bra 	$L__BB0_4432;
	setp.eq.s32 	%p4724, %r3, 37;
	ld.shared.f32 	%f18295, [_ZZ32flash_attention_v2_causal_kernelILi64ELi64ELi64EEvPKfS1_S1_PfiiiifE8V_shared+664];
	fma.rn.f32 	%f22650, %f4489, %f18295, %f22650;
	@%p4724 bra 	$L__BB0_4432;
	setp.eq.s32 	%p4725, %r3, 38;
	ld.shared.f32 	%f18296, [_ZZ32flash_attention_v2_causal_kernelILi64ELi64ELi64EEvPKfS1_S1_PfiiiifE8V_shared+668];
	fma.rn.f32 	%f22651, %f4489, %f18296, %f22651;
	@%p4725 bra 	$L__BB0_4432;
	setp.eq.s32 	%p4726, %r3, 39;
	ld.shared.f32 	%f18297, [_ZZ32flash_attention_v2_causal_kernelILi64ELi64ELi64EEvPKfS1_S1_PfiiiifE8V_shared+672];
	fma.rn.f32 	%f22652, %f4489, %f18297, %f22652;
	@%p4726 bra 	$L__BB0_4432;
	setp.eq.s32 	%p4727, %r3, 40;
	ld.shared.f32 	%f18298, [_ZZ32flash_attention_v2_causal_kernelILi64ELi64ELi64EEvPKfS1_S1_PfiiiifE8V_shared+676];
	fma.rn.f32 	%f22653, %f4489, %f18298, %f22653;
	@%p4727 bra 	$L__BB0_4432;
	setp.eq.s32 	%p4728, %r3, 41;
	ld.shared.f32 	%f18299, [_ZZ32flash_attention_v2_causal_kernelILi64ELi64ELi64EEvPKfS1_S1_PfiiiifE8V_shared+680];
	fma.rn.f32 	%f22654, %f4489, %f18299, %f22654;
	@%p4728 bra 	$L__BB0_4432;
	setp.eq.s32 	%p4729, %r3, 42;
	ld.shared.f32 	%f18300, [_ZZ32flash_attention_v2_causal_kernelILi64ELi64ELi64EEvPKfS1_S1_PfiiiifE8V_shared+684];
	fma.rn.f32 	%f22655, %f4489, %f18300, %f22655;
	@%p4729 bra 	$L__BB0_4432;
	setp.eq.s32 	%p4730, %r3, 43;
	ld.shared.f32 	%f18301, [_ZZ32flash_attention_v2_causal_kernelILi64ELi64ELi64EEvPKfS1_S1_PfiiiifE8V_shared+688];
	fma.rn.f32 	%f22656, %f4489, %f18301, %f22656;
	@%p4730 bra 	$L__BB0_4432;
	setp.eq.s32 	%p4731, %r3, 44;
	ld.shared.f32 	%f18302, [_ZZ32flash_attention_v2_causal_kernelILi64ELi64ELi64EEvPKfS1_S1_PfiiiifE8V_shared+692];
	fma.rn.f32 	%f22657, %f4489, %f18302, %f22657;
	@%p4731 bra 	$L__BB0_4432;
	setp.eq.s32 	%p4732, %r3, 45;
	ld.shared.f32 	%f18303, [_ZZ32flash_attention_v2_causal_kernelILi64ELi64ELi64EEvPKfS1_S1_PfiiiifE8V_shared+696];
	fma.rn.f32 	%f22658, %f4489, %f18303, %f22658;
	@%p4732 bra 	$L__BB0_4432;
	setp.eq.s32 	%p4733, %r3, 46;
	ld.shared.f32 	%f18304, [_ZZ32flash_attention_v2_causal_kernelILi64ELi64ELi64EEvPKfS1_S1_PfiiiifE8V_shared+700];
	fma.rn.f32 	%f22659, %f4489, %f18304, %f22659;
	@%p4733 bra 	$L__BB0_4432;
	setp.eq.s32 	%p4734, %r3, 47;
	ld.shared.f32 	%f18305, [_ZZ32flash_attention_v2_causal_kernelILi64ELi64ELi64EEvPKfS1_S1_PfiiiifE8V_shared+704];
	fma.rn.f32 	%f22660, %f4489, %f18305, %f22660;
	@%p4734 bra 	$L__BB0_4432;
	setp.eq.s32 	%p4735, %r3, 48;
	ld.shared.f32 	%f18306, [_ZZ32flash_attention_v2_causal_kernelILi64ELi64ELi64EEvPKfS1_S1_PfiiiifE8V_shared+708];
	fma.rn.f32 	%f22661, %f4489, %f18306, %f22661;
	@%p4735 bra 	$L__BB0_4432;
	setp.eq.s32 	%p4736, %r3, 49;
	ld.shared.f32 	%f18307, [_ZZ32flash_attention_v2_causal_kernelILi64ELi64ELi64EEvPKfS1_S1_PfiiiifE8V_shared+712];
	fma.rn.f32 	%f22662, %f4489, %f18307, %f22662;
	@%p4736 bra 	$L__BB0_4432;
	setp.eq.s32 	%p4737, %r3, 50;
	ld.shared.f32 	%f18308, [_ZZ32flash_attention_v2_causal_kernelILi64ELi64ELi64EEvPKfS1_S1_PfiiiifE8V_shared+716];
	fma.rn.f32 	%f22663, %f4489, %f18308, %f22663;
	@%p4737 bra 	$L__BB0_4432;
	setp.eq.s32 	%p4738, %r3, 51;
	ld.shared.f32 	%f18309, [_ZZ32flash_attention_v2_causal_kernelILi64ELi64ELi64EEvPKfS1_S1_PfiiiifE8V_shared+720];
	fma.rn.f32 	%f22664, %f4489, %f18309, %f22664;
	@%p4738 bra 	$L__BB0_4432;
	setp.eq.s32 	%p4739, %r3, 52;
	ld.shared.f32 	%f18310, [_ZZ32flash_attention_v2_causal_kernelILi64ELi64ELi64EEvPKfS1_S1_PfiiiifE8V_shared+724];
	fma.rn.f32 	%f22665, %f4489, %f18310, %f22665;
	@%p4739 bra 	$L__BB0_4432;
	setp.eq.s32 	%p4740, %r3, 53;
	ld.shared.f32 	%f18311, [_ZZ32flash_attention_v2_causal_kernelILi64ELi64ELi64EEvPKfS1_S1_PfiiiifE8V_shared+728];
	fma.rn.f32 	%f22666, %f4489, %f18311, %f22666;
	@%p4740 bra 	$L__BB0_4432;
	setp.eq.s32 	%p4741, %r3, 54;
	ld.shared.f32 	%f18312, [_ZZ32flash_attention_v2_causal_kernelILi64ELi64ELi64EEvPKfS1_S1_PfiiiifE8V_shared+732];
	fma.rn.f32 	%f22667, %f4489, %f18312, %f22667;
	@%p4741 bra 	$L__BB0_4432;
	setp.eq.s32 	%p4742, %r3, 55;
	ld.shared.f32 	%f18313, [_ZZ32flash_attention_v2_causal_kernelILi64ELi64ELi64EEvPKfS1_S1_PfiiiifE8V_shared+736];
	fma.rn.f32 	%f22668, %f4489, %f18313, %f22668;
	@%p4742 bra 	$L__BB0_4432;
	setp.eq.s32 	%p4743, %r3, 56;
	ld.shared.f32 	%f18314, [_ZZ32flash_attention_v2_causal_kernelILi64ELi64ELi64EEvPKfS1_S1_PfiiiifE8V_shared+740];
	fma.rn.f32 	%f22669, %f4489, %f18314, %f22669;
	@%p4743 bra 	$L__BB0_4432;
	setp.eq.s32 	%p4744, %r3, 57;
	ld.shared.f32 	%f18315, [_ZZ32flash_attention_v2_causal_kernelILi64ELi64ELi64EEvPKfS1_S1_PfiiiifE8V_shared+744];
	fma.rn.f32 	%f22670, %f4489, %f18315, %f22670;
	@%p4744 bra 	$L__BB0_4432;
	setp.eq.s32 	%p4745, %r3, 58;
	ld.shared.f32 	%f18316, [_ZZ32flash_attention_v2_causal_kernelILi64ELi64ELi64EEvPKfS1_S1_PfiiiifE8V_shared+748];
	fma.rn.f32 	%f22671, %f4489, %f18316, %f22671;
	@%p4745 bra 	$L__BB0_4432;
	setp.eq.s32 	%p4746, %r3, 59;
	ld.shared.f32 	%f18317, [_ZZ32flash_attention_v2_causal_kernelILi64ELi64ELi64EEvPKfS1_S1_PfiiiifE8V_shared+752];
	fma.rn.f32 	%f22672, %f4489, %f18317, %f22672;
	@%p4746 bra 	$L__BB0_4432;
	setp.eq.s32 	%p4747, %r3, 60;
	ld.shared.f32 	%f18318, [_ZZ32flash_attention_v2_causal_kernelILi64ELi64ELi64EEvPKfS1_S1_PfiiiifE8V_shared+756];
	fma.rn.f32 	%f22673, %f4489, %f18318, %f22673;
	@%p4747 bra 	$L__BB0_4432;
	setp.eq.s32 	%p4748, %r3, 61;
	ld.shared.f32 	%f18319, [_ZZ32flash_attention_v2_causal_kernelILi64ELi64ELi64EEvPKfS1_S1_PfiiiifE8V_shared+760];
	fma.rn.f32 	%f22674, %f4489, %f18319, %f22674;
	@%p4748 bra 	$L__BB0_4432;
	setp.eq.s32 	%p4749, %r3, 62;
	ld.shared.f32 	%f18320, [_ZZ32flash_attention_v2_causal_kernelILi64ELi64ELi64EEvPKfS1_S1_PfiiiifE8V_shared+764];
	fma.rn.f32 	%f22675, %f4489, %f18320, %f22675;
	@%p4749 bra 	$L__BB0_4432;
	setp.eq.s32 	%p4750, %r3, 63;
	ld.shared.f32 	%f18321, [_ZZ32flash_attention_v2_causal_kernelILi64ELi64ELi64EEvPKfS1_S1_PfiiiifE8V_shared+768];
	fma.rn.f32 	%f22676, %f4489, %f18321, %f22676;
	@%p4750 bra 	$L__BB0_4432;
	ld.shared.f32 	%f18322, [_ZZ32flash_attention_v2_causal_kernelILi64ELi64ELi64EEvPKfS1_S1_PfiiiifE8V_shared+772];
	fma.rn.f32 	%f22677, %f4489, %f18322, %f22677;
$L__BB0_4432:
	not.pred 	%p4751, %p4;
	@%p4751 bra 	$L__BB0_4497;
	ld.param.u32 	%r1518, [_Z32flash_attention_v2_causal_kernelILi64ELi64ELi64EEvPKfS1_S1_Pfiiiif_param_7];
	setp.eq.s32 	%p4752, %r1518, 1;
	ld.shared.f32 	%f18323, [_ZZ32flash_attention_v2_causal_kernelILi64ELi64ELi64EEvPKfS1_S1_PfiiiifE8V_shared+780];
	fma.rn.f32 	%f22614, %f4490, %f18323, %f22614;
	@%p4752 bra 	$L__BB0_4497;
	setp.eq.s32 	%p4753, %r3, 2;
	ld.shared.f32 	%f18324, [_ZZ32flash_attention_v2_causal_kernelILi64ELi64ELi64EEvPKfS1_S1_PfiiiifE8V_shared+784];
	fma.rn.f32 	%f22615, %f4490, %f18324, %f22615;
	@%p4753 bra 	$L__BB0_4497;
	setp.eq.s32 	%p4754, %r3, 3;
	ld.shared.f32 	%f18325, [_ZZ32flash_attention_v2_causal_kernelILi64ELi64ELi64EEvPKfS1_S1_PfiiiifE8V_shared+788];
	fma.rn.f32 	%f22616, %f4490, %f18325, %f22616;
	@%p4754 bra 	$L__BB0_4497;
	setp.eq.s32 	%p4755, %r3, 4;
	ld.shared.f32 	%f18326, [_ZZ32flash_attention_v2_causal_kernelILi64ELi64ELi64EEvPKfS1_S1_PfiiiifE8V_shared+792];
	fma.rn.f32 	%f22617, %f4490, %f18326, %f22617;
	@%p4755 bra 	$L__BB0_4497;
	setp.eq.s32 	%p4756, %r3, 5;
	ld.shared.f32 	%f18327, [_ZZ32flash_attention_v2_causal_kernelILi64ELi64ELi64EEvPKfS1_S1_PfiiiifE8V_shared+796];
	fma.rn.f32 	%f22618, %f4490, %f18327, %f22618;
	@%p4756 bra 	$L__BB0_4497;
	setp.eq.s32 	%p4757, %r3, 6;
	ld.shared.f32 	%f18328, [_ZZ32flash_attention_v2_causal_kernelILi64ELi64ELi64EEvPKfS1_S1_PfiiiifE8V_shared+800];
	fma.rn.f32 	%f22619, %f4490, %f18328, %f22619;
	@%p4757 bra 	$L__BB0_4497;
	setp.eq.s32 	%p4758, %r3, 7;
	ld.shared.f32 	%f18329, [_ZZ32flash_attention_v2_causal_kernelILi64ELi64ELi64EEvPKfS1_S1_PfiiiifE8V_shared+804];
	fma.rn.f32 	%f22620, %f4490, %f18329, %f22620;
	@%p4758 bra 	$L__BB0_4497;
	setp.eq.s32 	%p4759, %r3, 8;
	ld.shared.f32 	%f18330, [_ZZ32flash_attention_v2_causal_kernelILi64ELi64ELi64EEvPKfS1_S1_PfiiiifE8V_shared+808];
	fma.rn.f32 	%f22621, %f4490, %f18330, %f22621;
	@%p4759 bra 	$L__BB0_4497;
	setp.eq.s32 	%p4760, %r3, 9;
	ld.shared.f32 	%f18331, [_ZZ32flash_attention_v2_causal_kernelILi64ELi64ELi64EEvPKfS1_S1_PfiiiifE8V_shared+812];
	fma.rn.f32 	%f22622, %f4490, %f18331, %f22622;
	@%p4760 bra 	$L__BB0_4497;
	setp.eq.s32 	%p4761, %r3, 10;
	ld.shared.f32 	%f18332, [_ZZ32flash_attention_v2_causal_kernelILi64ELi64ELi64EEvPKfS1_S1_PfiiiifE8V_shared+816];
	fma.rn.f32 	%f22623, %f4490, %f18332, %f22623;
	@%p4761 bra 	$L__BB0_4497;
	setp.eq.s32 	%p4762, %r3, 11;
	ld.shared.f32 	%f18333, [_ZZ32flash_attention_v2_causal_kernelILi64ELi64ELi64EEvPKfS1_S1_PfiiiifE8V_shared+820];
	fma.rn.f32 	%f22624, %f4490, %f18333, %f22624;
	@%p4762 bra 	$L__BB0_4497;
	setp.eq.s32 	%p4763, %r3, 12;
	ld.shared.f32 	%f18334, [_ZZ32flash_attention_v2_causal_kernelILi64ELi64ELi64EEvPKfS1_S1_PfiiiifE8V_shared+824];
	fma.rn.f32 	%f22625, %f4490, %f18334, %f22625;
	@%p4763 bra 	$L__BB0_4497;
	setp.eq.s32 	%p4764, %r3, 13;
	ld.shared.f32 	%f18335, [_ZZ32flash_attention_v2_causal_kernelILi64ELi64ELi64EEvPKfS1_S1_PfiiiifE8V_shared+828];
	fma.rn.f32 	%f22626, %f4490, %f18335, %f22626;
	@%p4764 bra 	$L__BB0_4497;
	setp.eq.s32 	%p4765, %r3, 14;
	ld.shared.f32 	%f18336, [_ZZ32flash_attention_v2_causal_kernelILi64ELi64ELi64EEvPKfS1_S1_PfiiiifE8V_shared+832];
	fma.rn.f32 	%f22627, %f4490, %f18336, %f22627;
	@%p4765 bra 	$L__BB0_4497;
	setp.eq.s32 	%p4766, %r3, 15;
	ld.shared.f32 	%f18337, [_ZZ32flash_attention_v2_causal_kernelILi64ELi64ELi64EEvPKfS1_S1_PfiiiifE8V_shared+836];
	fma.rn.f32 	%f22628, %f4490, %f18337, %f22628;
	@%p4766 bra 	$L__BB0_4497;
	setp.eq.s32 	%p4767, %r3, 16;
	ld.shared.f32 	%f18338, [_ZZ32flash_attention_v2_causal_kernelILi64ELi64ELi64EEvPKfS1_S1_PfiiiifE8V_shared+840];
	fma.rn.f32 	%f22629, %f4490, %f18338, %f22629;
	@%p4767 bra 	$L__BB0_4497;
	setp.eq.s32 	%p4768, %r3, 17;
	ld.shared.f32 	%f18339, [_ZZ32flash_attention_v2_causal_kernelILi64ELi64ELi64EEvPKfS1_S1_PfiiiifE8V_shared+844];
	fma.rn.f32 	%f22630, %f4490, %f18339, %f22630;
	@%p4768 bra 	$L__BB0_4497;
	setp.eq.s32 	%p4769, %r3, 18;
	ld.shared.f32 	%f18340, [_ZZ32flash_attention_v2_causal_kernelILi64ELi64ELi64EEvPKfS1_S1_PfiiiifE8V_shared+848];
	fma.rn.f32 	%f22631, %f4490, %f18340, %f22631;
	@%p4769 bra 	$L__BB0_4497;
	setp.eq.s32 	%p4770, %r3, 19;
	ld.shared.f32 	%f18341, [_ZZ32flash_attention_v2_causal_kernelILi64ELi64ELi64EEvPKfS1_S1_PfiiiifE8V_shared+852];
	fma.rn.f32 	%f22632, %f4490, %f18341, %f22632;
	@%p4770 bra 	$L__BB0_4497;
	setp.eq.s32 	%p4771, %r3, 20;
	ld.shared.f32 	%f18342, [_ZZ32flash_attention_v2_causal_kernelILi64ELi64ELi64EEvPKfS1_S1_PfiiiifE8V_shared+856];
	fma.rn.f32 	%f22633, %f4490, %f18342, %f22633;
	@%p4771 bra 	$L__BB0_4497;
	setp.eq.s32 	%p4772, %r3, 21;
	ld.shared.f32 	%f18343, [_ZZ32flash_attention_v2_causal_kernelILi64ELi64ELi64EEvPKfS1_S1_PfiiiifE8V_shared+860];
	fma.rn.f32 	%f22634, %f4490, %f18343, %f22634;
	@%p4772 bra 	$L__BB0_4497;
	setp.eq.s32 	%p4773, %r3, 22;
	ld.shared.f32 	%f18344, [_ZZ32flash_attention_v2_causal_kernelILi64ELi64ELi64EEvPKfS1_S1_PfiiiifE8V_shared+864];
	fma.rn.f32 	%f22635, %f4490, %f18344, %f22635;
	@%p4773 bra 	$L__BB0_4497;
	setp.eq.s32 	%p4774, %r3, 23;
	ld.shared.f32 	%f18345, [_ZZ32flash_attention_v2_causal_kernelILi64ELi64ELi64EEvPKfS1_S1_PfiiiifE8V_shared+868];
	fma.rn.f32 	%f22636, %f4490, %f18345, %f22636;
	@%p4774 bra 	$L__BB0_4497;
	setp.eq.s32 	%p4775, %r3, 24;
	ld.shared.f32 	%f18346, [_ZZ32flash_attention_v2_causal_kernelILi64ELi64ELi64EEvPKfS1_S1_PfiiiifE8V_shared+872];
	fma.rn.f32 	%f22637, %f4490, %f18346, %f22637;
	@%p4775 bra 	$L__BB0_4497;
	setp.eq.s32 	%p4776, %r3, 25;
	ld.shared.f32 	%f18347, [_ZZ32flash_attention_v2_causal_kernelILi64ELi64ELi64EEvPKfS1_S1_PfiiiifE8V_shared+876];
	fma.rn.f32 	%f22638, %f4490, %f18347, %f22638;
	@%p4776 bra 	$L__BB0_4497;
	setp.eq.s32 	%p4777, %r3, 26;
	ld.shared.f32 	%f18348, [_ZZ32flash_attention_v2_causal_kernelILi64ELi64ELi64EEvPKfS1_S1_PfiiiifE8V_shared+880];
	fma.rn.f32 	%f22639, %f4490, %f18348, %f22639;
	@%p4777 bra 	$L__BB0_4497;
	setp.eq.s32 	%p4778, %r3, 27;
	ld.shared.f32 	%f18349, [_ZZ32flash_attention_v2_causal_kernelILi64ELi64ELi64EEvPKfS1_S1_PfiiiifE8V_shared+884];
	fma.rn.f32 	%f22640, %f4490, %f18349, %f22640;
	@%p4778 bra 	$L__BB0_4497;
	setp.eq.s32 	%p4779, %r3, 28;
	ld.shared.f32 	%f18350, [_ZZ32flash_attention_v2_causal_kernelILi64ELi64ELi64EEvPKfS1_S1_PfiiiifE8V_shared+888];
	fma.rn.f32 	%f22641, %f4490, %f18350, %f22641;
	@%p4779 bra 	$L__BB0_4497;
	setp.eq.s32 	%p4780, %r3, 29;
	ld.shared.f32 	%f18351, [_ZZ32flash_attention_v2_causal_kernelILi64ELi64ELi64EEvPKfS1_S1_PfiiiifE8V_shared+892];
	fma.rn.f32 	%f22642, %f4490, %f18351, %f22642;
	@%p4780 bra 	$L__BB0_4497;
	setp.eq.s32 	%p4781, %r3, 30;
	ld.shared.f32 	%f18352, [_ZZ32flash_attention_v2_causal_kernelILi64ELi64ELi64EEvPKfS1_S1_PfiiiifE8V_shared+896];
	fma.rn.f32 	%f22643, %f4490, %f18352, %f22643;
	@%p4781 bra 	$L__BB0_4497;
	setp.eq.s32 	%p4782, %r3, 31;
	ld.shared.f32 	%f18353, [_ZZ32flash_attention_v2_causal_kernelILi64ELi64ELi64EEvPKfS1_S1_PfiiiifE8V_shared+900];
	fma.rn.f32 	%f22644, %f4490, %f18353, %f22644;
	@%p4782 bra 	$L__BB0_4497;
	setp.eq.s32 	%p4783, %r3, 32;
	ld.shared.f32 	%f18354, [_ZZ32flash_attention_v2_causal_kernelILi64ELi64ELi64EEvPKfS1_S1_PfiiiifE8V_shared+904];
	fma.rn.f32 	%f22645, %f4490, %f18354, %f22645;
	@%p4783 bra 	$L__BB0_4497;
	setp.eq.s32 	%p4784, %r3, 33;
	ld.shared.f32 	%f18355, [_ZZ32flash_attention_v2_causal_kernelILi64ELi64ELi64EEvPKfS1_S1_PfiiiifE8V_shared+908];
	fma.rn.f32 	%f22646, %f4490, %f18355, %f22646;
	@%p4784 bra 	$L__BB0_4497;
	setp.eq.s32 	%p4785, %r3, 34;
	ld.shared.f32 	%f18356, [_ZZ32flash_attention_v2_causal_kernelILi64ELi64ELi64EEvPKfS1_S1_PfiiiifE8V_shared+912];
	fma.rn.f32 	%f22647, %f4490, %f18356, %f22647;
	@%p4785 bra 	$L__BB0_4497;
	setp.eq.s32 	%p4786, %r3, 35;
	ld.shared.f32 	%f18357, [_ZZ32flash_attention_v2_causal_kernelILi64ELi64ELi64EEvPKfS1_S1_PfiiiifE8V_shared+916];
	fma.rn.f32 	%f22648, %f4490, %f18357, %f22648;
	@%p4786 bra 	$L__BB0_4497;
	setp.eq.s32 	%p4787, %r3, 36;
	ld.shared.f32 	%f18358, [_ZZ32flash_attention_v2_causal_kernelILi64ELi64ELi64EEvPKfS1_S1_PfiiiifE8V_shared+920];
	fma.rn.f32 	%f22649, %f4490, %f18358, %f22649;
	@%p4787 bra 	$L__BB0_4497;
	setp.eq.s32 	%p4788, %r3, 37;
	ld.shared.f32 	%f18359, [_ZZ32flash_attention_v2_causal_kernelILi64ELi64ELi64EEvPKfS1_S1_PfiiiifE8V_shared+924];
	fma.rn.f32 	%f22650, %f4490, %f18359, %f22650;
	@%p4788 bra 	$L__BB0_4497;
	setp.eq.s32 	%p4789, %r3, 38;
	ld.shared.f32 	%f18360, [_ZZ32flash_attention_v2_causal_kernelILi64ELi64ELi64EEvPKfS1_S1_PfiiiifE8V_shared+928];
	fma.rn.f32 	%f22651, %f4490, %f18360, %f22651;
	@%p4789 bra 	$L__BB0_4497;
	setp.eq.s32 	%p4790, %r3, 39;
	ld.shared.f32 	%f18361, [_ZZ32flash_attention_v2_causal_kernelILi64ELi64ELi64EEvPKfS1_S1_PfiiiifE8V_shared+932];
	fma.rn.f32 	%f22652, %f4490, %f18361, %f22652;
	@%p4790 bra 	$L__BB0_4497;
	setp.eq.s32 	%p4791, %r3, 40;
	ld.shared.f32 	%f18362, [_ZZ32flash_attention_v2_causal_kernelILi64ELi64ELi64EEvPKfS1_S1_PfiiiifE8V_shared+936];
	fma.rn.f32 	%f22653, %f4490, %f18362, %f22653;
	@%p4791 bra 	$L__BB0_4497;
	setp.eq.s32 	%p4792, %r3, 41;
	ld.shared.f32 	%f18363, [_ZZ32flash_attention_v2_causal_kernelILi64ELi64ELi64EEvPKfS1_S1_PfiiiifE8V_shared+940];
	fma.rn.f32 	%f22654, %f4490, %f18363, %f22654;
	@%p4792 bra 	$L__BB0_4497;
	setp.eq.s32 	%p4793, %r3, 42;
	ld.shared.f32 	%f18364, [_ZZ32flash_attention_v2_causal_kernelILi64ELi64ELi64EEvPKfS1_S1_PfiiiifE8V_shared+944];
	fma.rn.f32 	%f22655, %f4490, %f18364, %f22655;
	@%p4793 bra 	$L__BB0_4497;
	setp.eq.s32 	%p4794, %r3, 43;
	ld.shared.f32 	%f18365, [_ZZ32flash_attention_v2_causal_kernelILi64ELi64ELi64EEvPKfS1_S1_PfiiiifE8V_shared+948];
	fma.rn.f32 	%f22656, %f4490, %f18365, %f22656;
	@%p4794 bra 	$L__BB0_4497;
	setp.eq.s32 	%p4795, %r3, 44;
	ld.shared.f32 	%f18366, [_ZZ32flash_attention_v2_causal_kernelILi64ELi64ELi64EEvPKfS1_S1_PfiiiifE8V_shared+952];
	fma.rn.f32 	%f22657, %f4490, %f18366, %f22657;
	@%p4795 bra 	$L__BB0_4497;
	setp.eq.s32 	%p4796, %r3, 45;
	ld.shared.f32 	%f18367, [_ZZ32flash_attention_v2_causal_kernelILi64ELi64ELi64EEvPKfS1_S1_PfiiiifE8V_shared+956];
	fma.rn.f32 	%f22658, %f4490, %f18367, %f22658;
	@%p4796 bra 	$L__BB0_4497;
	setp.eq.s32 	%p4797, %r3, 46;
	ld.shared.f32 	%f18368, [_ZZ32flash_attention_v2_causal_kernelILi64ELi64ELi64EEvPKfS1_S1_PfiiiifE8V_shared+960];
	fma.rn.f32 	%f22659, %f4490, %f18368, %f22659;
	@%p4797 bra 	$L__BB0_4497;
	setp.eq.s32 	%p4798, %r3, 47;
	ld.shared.f32 	%f18369, [_ZZ32flash_attention_v2_causal_kernelILi64ELi64ELi64EEvPKfS1_S1_PfiiiifE8V_shared+964];
	fma.rn.f32 	%f22660, %f4490, %f18369, %f22660;
	@%p4798 bra 	$L__BB0_4497;
	setp.eq.s32 	%p4799, %r3, 48;
	ld.shared.f32 	%f18370, [_ZZ32flash_attention_v2_causal_kernelILi64ELi64ELi64EEvPKfS1_S1_PfiiiifE8V_shared+968];
	fma.rn.f32 	%f22661, %f4490, %f18370, %f22661;
	@%p4799 bra 	$L__BB0_4497;
	setp.eq.s32 	%p4800, %r3, 49;
	ld.shared.f32 	%f18371, [_ZZ32flash_attention_v2_causal_kernelILi64ELi64ELi64EEvPKfS1_S1_PfiiiifE8V_shared+972];
	fma.rn.f32 	%f22662, %f4490, %f18371, %f22662;
	@%p4800 bra 	$L__BB0_4497;
	setp.eq.s32 	%p4801, %r3, 50;
	ld.shared.f32 	%f18372, [_ZZ32flash_attention_v2_causal_kernelILi64ELi64ELi64EEvPKfS1_S1_PfiiiifE8V_shared+976];
	fma.rn.f32 	%f22663, %f4490, %f18372, %f22663;
	@%p4801 bra 	$L__BB0_4497;
	setp.eq.s32 	%p4802, %r3, 51;
	ld.shared.f32 	%f18373, [_ZZ32flash_attention_v2_causal_kernelILi64ELi64ELi64EEvPKfS1_S1_PfiiiifE8V_shared+980];
	fma.rn.f32 	%f22664, %f4490, %f18373, %f22664;
	@%p4802 bra 	$L__BB0_4497;
	setp.eq.s32 	%p4803, %r3, 52;
	ld.shared.f32 	%f18374, [_ZZ32flash_attention_v2_causal_kernelILi64ELi64ELi64EEvPKfS1_S1_PfiiiifE8V_shared+984];
	fma.rn.f32 	%f22665, %f4490, %f18374, %f22665;
	@%p4803 bra 	$L__BB0_4497;
	setp.eq.s32 	%p4804, %r3, 53;
	ld.shared.f32 	%f18375, [_ZZ32flash_attention_v2_causal_kernelILi64ELi64ELi64EEvPKfS1_S1_PfiiiifE8V_shared+988];
	fma.rn.f32 	%f22666, %f4490, %f18375, %f22666;
	@%p4804 bra 	$L__BB0_4497;
	setp.eq.s32 	%p4805, %r3, 54;
	ld.shared.f32 	%f18376, [_ZZ32flash_attention_v2_causal_kernelILi64ELi64ELi64EEvPKfS1_S1_PfiiiifE8V_shared+992];
	fma.rn.f32 	%f22667, %f4490, %f18376, %f22667;
	@%p4805 bra 	$L__BB0_4497;
	setp.eq.s32 	%p4806, %r3, 55;
	ld.shared.f32 	%f18377, [_ZZ32flash_attention_v2_causal_kernelILi64ELi64ELi64EEvPKfS1_S1_PfiiiifE8V_shared+996];
	fma.rn.f32 	%f22668, %f4490, %f18377, %f22668;
	@%p4806 bra 	$L__BB0_4497;
	setp.eq.s32 	%p4807, %r3, 56;
	ld.shared.f32 	%f18378, [_ZZ32flash_attention_v2_causal_kernelILi64ELi64ELi64EEvPKfS1_S1_PfiiiifE8V_shared+1000];
	fma.rn.f32 	%f22669, %f4490, %f18378, %f22669;
	@%p4807 bra 	$L__BB0_4497;
	setp.eq.s32 	%p4808, %r3, 57;
	ld.shared.f32 	%f18379, [_ZZ32flash_attention_v2_causal_kernelILi64ELi64ELi64EEvPKfS1_S1_PfiiiifE8V_shared+1004];
	fma.rn.f32 	%f22670, %f4490, %f18379, %f22670;
	@%p4808 bra 	$L__BB0_4497;
	setp.eq.s32 	%p4809, %r3, 58;
	ld.shared.f32 	%f18380, [_ZZ32flash_attention_v2_causal_kernelILi64ELi64ELi64EEvPKfS1_S1_PfiiiifE8V_shared+1008];
	fma.rn.f32 	%f22671, %f4490, %f18380, %f22671;
	@%p4809 bra 	$L__BB0_4497;
	setp.eq.s32 	%p4810, %r3, 59;
	ld.shared.f32 	%f18381, [_ZZ32flash_attention_v2_causal_kernelILi64ELi64ELi64EEvPKfS1_S1_PfiiiifE8V_shared+1012];
	fma.rn.f32 	%f22672, %f4490, %f18381, %f22672;
	@%p4810 bra 	$L__BB0_4497;
	setp.eq.s32 	%p4811, %r3, 60;
	ld.shared.f32 	%f18382, [_ZZ32flash_attention_v2_causal_kernelILi64ELi64ELi64EEvPKfS1_S1_PfiiiifE8V_shared+1016];
	fma.rn.f32 	%f22673, %f4490, %f18382, %f22673;
	@%p4811 bra 	$L__BB0_4497;
	setp.eq.s32 	%p4812, %r3, 61;
	ld.shared.f32 	%f18383, [_ZZ32flash_attention_v2_causal_kernelILi64ELi64ELi64EEvPKfS1_S1_PfiiiifE8V_shared+1020];
	fma.rn.f32 	%f22674, %f4490, %f18383, %f22674;
	@%p4812 bra 	$L__BB0_4497;
	setp.eq.s32 	%p4813, %r3, 62;
	ld.shared.f32 	%f18384, [_ZZ32flash_attention_v2_causal_kernelILi64ELi64ELi64EEvPKfS1_S1_PfiiiifE8V_shared+1024];
	fma.rn.f32 	%f22675, %f4490, %f18384, %f22675;
	@%p4813 bra 	$L__BB0_4497;
	setp.eq.s32 	%p4814, %r3, 63;
	ld.shared.f32 	%f18385, [_ZZ32flash_attention_v2_causal_kernelILi64ELi64ELi64EEvPKfS1_S1_PfiiiifE8V_shared+1028];
	fma.rn.f32 	%f22676, %f4490, %f18385, %f22676;
	@%p4814 bra 	$L__BB0_4497;
	ld.shared.f32 	%f18386, [_ZZ32flash_attention_v2_causal_kernelILi64ELi64ELi64EEvPKfS1_S1_PfiiiifE8V_shared+1032];
	fma.rn.f32 	%f22677, %f4490, %f18386, %f22677;
$L__BB0_4497:
	not.pred 	%p4815, %p5;
	@%p4815 bra 	$L__BB0_4562;
	ld.param.u32 	%r1519, [_Z32flash_attention_v2_causal_kernelILi64ELi64ELi64EEvPKfS1_S1_Pfiiiif_param_7];
	setp.eq.s32 	%p4816, %r1519, 1;
	ld.shared.f32 	%f18387, [_ZZ32flash_attention_v2_causal_kernelILi64ELi64ELi64EEvPKfS1_S1_PfiiiifE8V_shared+1040];
	fma.rn.f32 	%f22614, %f4491, %f18387, %f22614;
	@%p4816 bra 	$L__BB0_4562;
	setp.eq.s32 	%p4817, %r3, 2;
	ld.shared.f32 	%f18388, [_ZZ32flash_attention_v2_causal_kernelILi64ELi64ELi64EEvPKfS1_S1_PfiiiifE8V_shared+1044];
	fma.rn.f32 	%f22615, %f4491, %f18388, %f22615;
	@%p4817 bra 	$L__BB0_4562;
	setp.eq.s32 	%p4818, %r3, 3;
	ld.shared.f32 	%f18389, [_ZZ32flash_attention_v2_causal_kernelILi64ELi64ELi64EEvPKfS1_S1_PfiiiifE8V_shared+1048];
	fma.rn.f32 	%f22616, %f4491, %f18389, %f22616;
	@%p4818 bra 	$L__BB0_4562;
	setp.eq.s32 	%p4819, %r3, 4;
	ld.shared.f32 	%f18390, [_ZZ32flash_attention_v2_causal_kernelILi64ELi64ELi64EEvPKfS1_S1_PfiiiifE8V_shared+1052];
	fma.rn.f32 	%f22617, %f4491, %f18390, %f22617;
	@%p4819 bra 	$L__BB0_4562;
	setp.eq.s32 	%p4820, %r3, 5;
	ld.shared.f32 	%f18391, [_ZZ32flash_attention_v2_causal_kernelILi64ELi64ELi64EEvPKfS1_S1_PfiiiifE8V_shared+1056];
	fma.rn.f32 	%f22618, %f4491, %f18391, %f22618;
	@%p4820 bra 	$L__BB0_4562;
	setp.eq.s32 	%p4821, %r3, 6;
	ld.shared.f32 	%f18392, [_ZZ32flash_attention_v2_causal_kernelILi64ELi64ELi64EEvPKfS1_S1_PfiiiifE8V_shared+1060];
	fma.rn.f32 	%f22619, %f4491, %f18392, %f22619;
	@%p4821 bra 	$L__BB0_4562;
	setp.eq.s32 	%p4822, %r3, 7;
	ld.shared.f32 	%f18393, [_ZZ32flash_attention_v2_causal_kernelILi64ELi64ELi64EEvPKfS1_S1_PfiiiifE8V_shared+1064];
	fma.rn.f32 	%f22620, %f4491, %f18393, %f22620;
	@%p4822 bra 	$L__BB0_4562;
	setp.eq.s32 	%p4823, %r3, 8;
	ld.shared.f32 	%f18394, [_ZZ32flash_attention_v2_causal_kernelILi64ELi64ELi64EEvPKfS1_S1_PfiiiifE8V_shared+1068];
	fma.rn.f32 	%f22621, %f4491, %f18394, %f22621;
	@%p4823 bra 	$L__BB0_4562;
	setp.eq.s32 	%p4824, %r3, 9;
	ld.shared.f32 	%f18395, [_ZZ32flash_attention_v2_causal_kernelILi64ELi64ELi64EEvPKfS1_S1_PfiiiifE8V_shared+1072];
	fma.rn.f32 	%f22622, %f4491, %f18395, %f22622;
	@%p4824 bra 	$L__BB0_4562;
	setp.eq.s32 	%p4825, %r3, 10;
	ld.shared.f32 	%f18396, [_ZZ32flash_attention_v2_causal_kernelILi64ELi64ELi64EEvPKfS1_S1_PfiiiifE8V_shared+1076];
	fma.rn.f32 	%f22623, %f4491, %f18396, %f22623;
	@%p4825 bra 	$L__BB0_4562;
	setp.eq.s32 	%p4826, %r3, 11;
	ld.shared.f32 	%f18397, [_ZZ32flash_attention_v2_causal_kernelILi64ELi64ELi64EEvPKfS1_S1_PfiiiifE8V_shared+1080];
	fma.rn.f32 	%f22624, %f4491, %f18397, %f22624;
	@%p4826 bra 	$L__BB0_4562;
	setp.eq.s32 	%p4827, %r3, 12;
	ld.shared.f32 	%f18398, [_ZZ32flash_attention_v2_causal_kernelILi64ELi64ELi64EEvPKfS1_S1_PfiiiifE8V_shared+1084];
	fma.rn.f32 	%f22625, %f4491, %f18398, %f22625;
	@%p4827 bra 	$L__BB0_4562;
	setp.eq.s32 	%p4828, %r3, 13;
	ld.shared.f32 	%f18399, [_ZZ32flash_attention_v2_causal_kernelILi64ELi64ELi64EEvPKfS1_S1_PfiiiifE8V_shared+1088];
	fma.rn.f32 	%f22626, %f4491, %f18399, %f22626;
	@%p4828 bra 	$L__BB0_4562;
	setp.eq.s32 	%p4829, %r3, 14;
	ld.shared.f32 	%f18400, [_ZZ32flash_attention_v2_causal_kernelILi64ELi64ELi64EEvPKfS1_S1_PfiiiifE8V_shared+1092];
	fma.rn.f32 	%f22627, %f4491, %f18400, %f22627;
	@%p4829 bra 	$L__BB0_4562;
	setp.eq.s32 	%p4830, %r3, 15;
	ld.shared.f32 	%f18401, [_ZZ32flash_attention_v2_causal_kernelILi64ELi64ELi64EEvPKfS1_S1_PfiiiifE8V_shared+1096];
	fma.rn.f32 	%f22628, %f4491, %f18401, %f22628;
	@%p4830 bra 	$L__BB0_4562;
	setp.eq.s32 	%p4831, %r3, 16;
	ld.shared.f32 	%f18402, [_ZZ32flash_attention_v2_causal_kernelILi64ELi64ELi64EEvPKfS1_S1_PfiiiifE8V_shared+1100];
	fma.rn.f32 	%f22629, %f4491, %f18402, %f22629;
	@%p4831 bra 	$L__BB0_4562;
	setp.eq.s32 	%p4832, %r3, 17;
	ld.shared.f32 	%f18403, [_ZZ32flash_attention_v2_causal_kernelILi64ELi64ELi64EEvPKfS1_S1_PfiiiifE8V_shared+1104];
	fma.rn.f32 	%f22630, %f4491, %f18403, %f22630;
	@%p4832 bra 	$L__BB0_4562;
	setp.eq.s32 	%p4833, %r3, 18;
	ld.shared.f32 	%f18404, [_ZZ32flash_attention_v2_causal_kernelILi64ELi64ELi64EEvPKfS1_S1_PfiiiifE8V_shared+1108];
	fma.rn.f32 	%f22631, %f4491, %f18404, %f22631;
	@%p4833 bra 	$L__BB0_4562;
	setp.eq.s32 	%p4834, %r3, 19;
	ld.shared.f32 	%f18405, [_ZZ32flash_attention_v2_causal_kernelILi64ELi64ELi64EEvPKfS1_S1_PfiiiifE8V_shared+1112];
	fma.rn.f32 	%f22632, %f4491, %f18405, %f22632;
	@%p4834 bra 	$L__BB0_4562;
	setp.eq.s32 	%p4835, %r3, 20;
	ld.shared.f32 	%f18406, [_ZZ32flash_attention_v2_causal_kernelILi64ELi64ELi64EEvPKfS1_S1_PfiiiifE8V_shared+1116];
	fma.rn.f32 	%f22633, %f4491, %f18406, %f22633;
	@%p4835 bra 	$L__BB0_4562;
	setp.eq.s32 	%p4836, %r3, 21;
	ld.shared.f32 	%f18407, [_ZZ32flash_attention_v2_causal_kernelILi64ELi64ELi64EEvPKfS1_S1_PfiiiifE8V_shared+1120];
	fma.rn.f32 	%f22634, %f4491, %f18407, %f22634;
	@%p4836 bra 	$L__BB0_4562;
	setp.eq.s32 	%p4837, %r3, 22;
	ld.shared.f32 	%f18408, [_ZZ32flash_attention_v2_causal_kernelILi64ELi64ELi64EEvPKfS1_S1_PfiiiifE8V_shared+1124];
	fma.rn.f32 	%f22635, %f4491, %f18408, %f22635;
	@%p4837 bra 	$L__BB0_4562;
	setp.eq.s32 	%p4838, %r3, 23;
	ld.shared.f32 	%f18409, [_ZZ32flash_attention_v2_causal_kernelILi64ELi64ELi64EEvPKfS1_S1_PfiiiifE8V_shared+1128];
	fma.rn.f32 	%f22636, %f4491, %f18409, %f22636;
	@%p4838 bra 	$L__BB0_4562;
	setp.eq.s32 	%p4839, %r3, 24;
	ld.shared.f32 	%f18410, [_ZZ32flash_attention_v2_causal_kernelILi64ELi64ELi64EEvPKfS1_S1_PfiiiifE8V_shared+1132];
	fma.rn.f32 	%f22637, %f4491, %f18410, %f22637;
	@%p4839 bra 	$L__BB0_4562;
	setp.eq.s32 	%p4840, %r3, 25;
	ld.shared.f32 	%f18411, [_ZZ32flash_attention_v2_causal_kernelILi64ELi64ELi64EEvPKfS1_S1_PfiiiifE8V_shared+1136];
	fma.rn.f32 	%f22638, %f4491, %f18411, %f22638;
	@%p4840 bra 	$L__BB0_4562;
	setp.eq.s32 	%p4841, %r3, 26;
	ld.shared.f32 	%f18412, [_ZZ32flash_attention_v2_causal_kernelILi64ELi64ELi64EEvPKfS1_S1_PfiiiifE8V_shared+1140];
	fma.rn.f32 	%f22639, %f4491, %f18412, %f22639;
	@%p4841 bra 	$L__BB0_4562;
	setp.eq.s32 	%p4842, %r3, 27;
	ld.shared.f32 	%f18413, [_ZZ32flash_attention_v2_causal_kernelILi64ELi64ELi64EEvPKfS1_S1_PfiiiifE8V_shared+1144];
	fma.rn.f32 	%f22640, %f4491, %f18413, %f22640;
	@%p4842 bra 	$L__BB0_4562;
	setp.eq.s32 	%p4843, %r3, 28;
	ld.shared.f32 	%f18414, [_ZZ32flash_attention_v2_causal_kernelILi64ELi64ELi64EEvPKfS1_S1_PfiiiifE8V_shared+1148];
	fma.rn.f32 	%f22641, %f4491, %f18414, %f22641;
	@%p4843 bra 	$L__BB0_4562;
	setp.eq.s32 	%p4844, %r3, 29;
	ld.shared.f32 	%f18415, [_ZZ32flash_attention_v2_causal_kernelILi64ELi64ELi64EEvPKfS1_S1_PfiiiifE8V_shared+1152];
	fma.rn.f32 	%f22642, %f4491, %f18415, %f22642;
	@%p4844 bra 	$L__BB0_4562;
	setp.eq.s32 	%p4845, %r3, 30;
	ld.shared.f32 	%f18416, [_ZZ32flash_attention_v2_causal_kernelILi64ELi64ELi64EEvPKfS1_S1_PfiiiifE8V_shared+1156];
	fma.rn.f32 	%f22643, %f4491, %f18416, %f22643;
	@%p4845 bra 	$L__BB0_4562;
	setp.eq.s32 	%p4846, %r3, 31;
	ld.shared.f32 	%f18417, [_ZZ32flash_attention_v2_causal_kernelILi64ELi64ELi64EEvPKfS1_S1_PfiiiifE8V_shared+1160];
	fma.rn.f32 	%f22644, %f4491, %f18417, %f22644;
	@%p4846 bra 	$L__BB0_4562;
	setp.eq.s32 	%p4847, %r3, 32;
	ld.shared.f32 	%f18418, [_ZZ32flash_attention_v2_causal_kernelILi64ELi64ELi64EEvPKfS1_S1_PfiiiifE8V_shared+1164];
	fma.rn.f32 	%f22645, %f4491, %f18418, %f22645;
	@%p4847 bra 	$L__BB0_4562;
	setp.eq.s32 	%p4848, %r3, 33;
	ld.shared.f32 	%f18419, [_ZZ32flash_attention_v2_causal_kernelILi64ELi64ELi64EEvPKfS1_S1_PfiiiifE8V_shared+1168];
	fma.rn.f32 	%f22646, %f4491, %f18419, %f22646;
	@%p4848 bra 	$L__BB0_4562;
	setp.eq.s32 	%p4849, %r3, 34;
	ld.shared.f32 	%f18420, [_ZZ32flash_attention_v2_causal_kernelILi64ELi64ELi64EEvPKfS1_S1_PfiiiifE8V_shared+1172];
	fma.rn.f32 	%f22647, %f4491, %f18420, %f22647;
	@%p4849 bra 	$L__BB0_4562;
	setp.eq.s32 	%p4850, %r3, 35;
	ld.shared.f32 	%f18421, [_ZZ32flash_attention_v2_causal_kernelILi64ELi64ELi64EEvPKfS1_S1_PfiiiifE8V_shared+1176];
	fma.rn.f32 	%f22648, %f4491, %f18421, %f22648;
	@%p4850 bra 	$L__BB0_4562;
	setp.eq.s32 	%p4851, %r3, 36;
	ld.shared.f32 	%f18422, [_ZZ32flash_attention_v2_causal_kernelILi64ELi64ELi64EEvPKfS1_S1_PfiiiifE8V_shared+1180];
	fma.rn.f32 	%f22649, %f4491, %f18422, %f22649;
	@%p4851 bra 	$L__BB0_4562;
	setp.eq.s32 	%p4852, %r3, 37;
	ld.shared.f32 	%f18423, [_ZZ32flash_attention_v2_causal_kernelILi64ELi64ELi64EEvPKfS1_S1_PfiiiifE8V_shared+1184];
	fma.rn.f32 	%f22650, %f4491, %f18423, %f22650;
	@%p4852 bra 	$L__BB0_4562;
	setp.eq.s32 	%p4853, %r3, 38;
	ld.shared.f32 	%f18424, [_ZZ32flash_attention_v2_causal_kernelILi64ELi64ELi64EEvPKfS1_S1_PfiiiifE8V_shared+1188];
	fma.rn.f32 	%f22651, %f4491, %f18424, %f22651;
	@%p4853 bra 	$L__BB0_4562;
	setp.eq.s32 	%p4854, %r3, 39;
	ld.shared.f32 	%f18425, [_ZZ32flash_attention_v2_causal_kernelILi64ELi64ELi64EEvPKfS1_S1_PfiiiifE8V_shared+1192];
	fma.rn.f32 	%f22652, %f4491, %f18425, %f22652;
	@%p4854 bra 	$L__BB0_4562;
	setp.eq.s32 	%p4855, %r3, 40;
	ld.shared.f32 	%f18426, [_ZZ32flash_attention_v2_causal_kernelILi64ELi64ELi64EEvPKfS1_S1_PfiiiifE8V_shared+1196];
	fma.rn.f32 	%f22653, %f4491, %f18426, %f22653;
	@%p4855 bra 	$L__BB0_4562;
	setp.eq.s32 	%p4856, %r3, 41;
	ld.shared.f32 	%f18427, [_ZZ32flash_attention_v2_causal_kernelILi64ELi64ELi64EEvPKfS1_S1_PfiiiifE8V_shared+1200];
	fma.rn.f32 	%f22654, %f4491, %f18427, %f22654;
	@%p4856 bra 	$L__BB0_4562;
	setp.eq.s32 	%p4857, %r3, 42;
	ld.shared.f32 	%f18428, [_ZZ32flash_attention_v2_causal_kernelILi64ELi64ELi64EEvPKfS1_S1_PfiiiifE8V_shared+1204];
	fma.rn.f32 	%f22655, %f4491, %f18428, %f22655;
	@%p4857 bra 	$L__BB0_4562;
	setp.eq.s32 	%p4858, %r3, 43;
	ld.shared.f32 	%f18429, [_ZZ32flash_attention_v2_causal_kernelILi64ELi64ELi64EEvPKfS1_S1_PfiiiifE8V_shared+1208];
	fma.rn.f32 	%f22656, %f4491, %f18429, %f22656;
	@%p4858 bra 	$L__BB0_4562;
	setp.eq.s32 	%p4859, %r3, 44;
	ld.shared.f32 	%f18430, [_ZZ32flash_attention_v2_causal_kernelILi64ELi64ELi64EEvPKfS1_S1_PfiiiifE8V_shared+1212];
	fma.rn.f32 	%f22657, %f4491, %f18430, %f22657;
	@%p4859 bra 	$L__BB0_4562;
	setp.eq.s32 	%p4860, %r3, 45;
	ld.shared.f32 	%f18431, [_ZZ32flash_attention_v2_causal_kernelILi64ELi64ELi64EEvPKfS1_S1_PfiiiifE8V_shared+1216];
	fma.rn.f32 	%f22658, %f4491, %f18431, %f22658;
	@%p4860 bra 	$L__BB0_4562;
	setp.eq.s32 	%p4861, %r3, 46;
	ld.shared.f32 	%f18432, [_ZZ32flash_attention_v2_causal_kernelILi64ELi64ELi64EEvPKfS1_S1_PfiiiifE8V_shared+1220];
	fma.rn.f32 	%f22659, %f4491, %f18432, %f22659;
	@%p4861 bra 	$L__BB0_4562;
	setp.eq.s32 	%p4862, %r3, 47;
	ld.shared.f32 	%f18433, [_ZZ32flash_attention_v2_causal_kernelILi64ELi64ELi64EEvPKfS1_S1_PfiiiifE8V_shared+1224];
	fma.rn.f32 	%f22660, %f4491, %f18433, %f22660;
	@%p4862 bra 	$L__BB0_4562;
	setp.eq.s32 	%p4863, %r3, 48;
	ld.shared.f32 	%f18434, [_ZZ32flash_attention_v2_causal_kernelILi64ELi64ELi64EEvPKfS1_S1_PfiiiifE8V_shared+1228];
	fma.rn.f32 	%f22661, %f4491, %f18434, %f22661;
	@%p4863 bra 	$L__BB0_4562;
	setp.eq.s32 	%p4864, %r3, 49;
	ld.shared.f32 	%f18435, [_ZZ32flash_attention_v2_causal_kernelILi64ELi64ELi64EEvPKfS1_S1_PfiiiifE8V_shared+1232];
	fma.rn.f32 	%f22662, %f4491, %f18435, %f22662;
	@%p4864 bra 	$L__BB0_4562;
	setp.eq.s32 	%p4865, %r3, 50;
	ld.shared.f32 	%f18436, [_ZZ32flash_attention_v2_causal_kernelILi64ELi64ELi64EEvPKfS1_S1_PfiiiifE8V_shared+1236];
	fma.rn.f32 	%f22663, %f4491, %f18436, %f22663;
	@%p4865 bra 	$L__BB0_4562;
	setp.eq.s32 	%p4866, %r3, 51;
	ld.shared.f32 	%f18437, [_ZZ32flash_attention_v2_causal_kernelILi64ELi64ELi64EEvPKfS1_S1_PfiiiifE8V_shared+1240];
	fma.rn.f32 	%f22664, %f4491, %f18437, %f22664;
	@%p4866 bra 	$L__BB0_4562;
	setp.eq.s32 	%p4867, %r3, 52;
	ld.shared.f32 	%f18438, [_ZZ32flash_attention_v2_causal_kernelILi64ELi64ELi64EEvPKfS1_S1_PfiiiifE8V_shared+1244];
	fma.rn.f32 	%f22665, %f4491, %f18438, %f22665;
	@%p4867 bra 	$L__BB0_4562;
	setp.eq.s32 	%p4868, %r3, 53;
	ld.shared.f32 	%f18439, [_ZZ32flash_attention_v2_causal_kernelILi64ELi64ELi64EEvPKfS1_S1_PfiiiifE8V_shared+1248];
	fma.rn.f32 	%f22666, %f4491, %f18439, %f22666;
	@%p4868 bra 	$L__BB0_4562;
	setp.eq.s32 	%p4869, %r3, 54;
	ld.shared.f32 	%f18440, [_ZZ32flash_attention_v2_causal_kernelILi64ELi64ELi64EEvPKfS1_S1_PfiiiifE8V_shared+1252];
	fma.rn.f32 	%f22667, %f4491, %f18440, %f22667;
	@%p4869 bra 	$L__BB0_4562;
	setp.eq.s32 	%p4870, %r3, 55;
	ld.shared.f32 	%f18441, [_ZZ32flash_attention_v2_causal_kernelILi64ELi64ELi64EEvPKfS1_S1_PfiiiifE8V_shared+1256];
	fma.rn.f32 	%f22668, %f4491, %f18441, %f22668;
	@%p4870 bra 	$L__BB0_4562;
	setp.eq.s32 	%p4871, %r3, 56;
	ld.shared.f32 	%f18442, [_ZZ32flash_attention_v2_causal_kernelILi64ELi64ELi64EEvPKfS1_S1_PfiiiifE8V_shared+1260];
	fma.rn.f32 	%f22669, %f4491, %f18442, %f22669;
	@%p4871 bra 	$L__BB0_4562;
	setp.eq.s32 	%p4872, %r3, 57;
	ld.shared.f32 	%f18443, [_ZZ32flash_attention_v2_causal_kernelILi64ELi64ELi64EEvPKfS1_S1_PfiiiifE8V_shared+1264];
	fma.rn.f32 	%f22670, %f4491, %f18443, %f22670;
	@%p4872 bra 	$L__BB0_4562;
	setp.eq.s32 	%p4873, %r3, 58;
	ld.shared.f32 	%f18444, [_ZZ32flash_attention_v2_causal_kernelILi64ELi64ELi64EEvPKfS1_S1_PfiiiifE8V_shared+1268];
	fma.rn.f32 	%f22671, %f4491, %f18444, %f22671;
	@%p4873 bra 	$L__BB0_4562;
	setp.eq.s32 	%p4874, %r3, 59;
	ld.shared.f32 	%f18445, [_ZZ32flash_attention_v2_causal_kernelILi64ELi64ELi64EEvPKfS1_S1_PfiiiifE8V_shared+1272];
	fma.rn.f32 	%f22672, %f4491, %f18445, %f22672;
	@%p4874 bra 	$L__BB0_4562;
	setp.eq.s32 	%p4875, %r3, 60;
	ld.shared.f32 	%f18446, [_ZZ32flash_attention_v2_causal_kernelILi64ELi64ELi64EEvPKfS1_S1_PfiiiifE8V_shared+1276];
	fma.rn.f32 	%f22673, %f4491, %f18446, %f22673;
	@%p4875 bra 	$L__BB0_4562;
	setp.eq.s32 	%p4876, %r3, 61;
	ld.shared.f32 	%f18447, [_ZZ32flash_attention_v2_causal_kernelILi64ELi64ELi64EEvPKfS1_S1_PfiiiifE8V_shared+1280];
	fma.rn.f32 	%f22674, %f4491, %f18447, %f22674;
	@%p4876 bra 	$L__BB0_4562;
	setp.eq.s32 	%p4877, %r3, 62;
	ld.shared.f32 	%f18448, [_ZZ32flash_attention_v2_causal_kernelILi64ELi64ELi64EEvPKfS1_S1_PfiiiifE8V_shared+1284];
	fma.rn.f32 	%f22675, %f4491, %f18448, %f22675;
	@%p4877 bra 	$L__BB0_4562;
	setp.eq.s32 	%p4878, %r3, 63;
	ld.shared.f32 	%f18449, [_ZZ32flash_attention_v2_causal_kernelILi64ELi64ELi64EEvPKfS1_S1_PfiiiifE8V_shared+1288];
	fma.rn.f32 	%f22676, %f4491, %f18449, %f22676;
	@%p4878 bra 	$L__BB0_4562;
	ld.shared.f32 	%f18450, [_ZZ32flash_attention_v2_causal_kernelILi64ELi64ELi64EEvPKfS1_S1_PfiiiifE8V_shared+1292];
	fma.rn.f32 	%f22677, %f4491, %f18450, %f22677;
$L__BB0_4562:
	not.pred 	%p4879, %p6;
	@%p4879 bra 	$L__BB0_4627;
	ld.param.u32 	%r1520, [_Z32flash_attention_v2_causal_kernelILi64ELi64ELi64EEvPKfS1_S1_Pfiiiif_param_7];
	setp.eq.s32 	%p4880, %r1520, 1;
	ld.shared.f32 	%f18451, [_ZZ32flash_attention_v2_causal_kernelILi64ELi64ELi64EEvPKfS1_S1_PfiiiifE8V_shared+1300];
	fma.rn.f32 	%f22614, %f4492, %f18451, %f22614;
	@%p4880 bra 	$L__BB0_4627;
	setp.eq.s32 	%p4881, %r3, 2;
	ld.shared.f32 	%f18452, [_ZZ32flash_attention_v2_causal_kernelILi64ELi64ELi64EEvPKfS1_S1_PfiiiifE8V_shared+1304];
	fma.rn.f32 	%f22615, %f4492, %f18452, %f22615;
	@%p4881 bra 	$L__BB0_4627;
	setp.eq.s32 	%p4882, %r3, 3;
	ld.shared.f32 	%f18453, [_ZZ32flash_attention_v2_causal_kernelILi64ELi64ELi64EEvPKfS1_S1_PfiiiifE8V_shared+1308];
	fma.rn.f32 	%f22616, %f4492, %f18453, %f22616;
	@%p4882 bra 	$L__BB0_4627;
	setp.eq.s32 	%p4883, %r3, 4;
	ld.shared.f32 	%f18454, [_ZZ32flash_attention_v2_causal_kernelILi64ELi64ELi64EEvPKfS1_S1_PfiiiifE8V_shared+1312];
	fma.rn.f32 	%f22617, %f4492, %f18454, %f22617;
	@%p4883 bra 	$L__BB0_4627;
	setp.eq.s32 	%p4884, %r3, 5;
	ld.shared.f32 	%f18455, [_ZZ32flash_attention_v2_causal_kernelILi64ELi64ELi64EEvPKfS1_S1_PfiiiifE8V_shared+1316];
	fma.rn.f32 	%f22618, %f4492, %f18455, %f22618;
	@%p4884 bra 	$L__BB0_4627;
	setp.eq.s32 	%p4885, %r3, 6;
	ld.shared.f32 	%f18456, [_ZZ32flash_attention_v2_causal_kernelILi64ELi64ELi64EEvPKfS1_S1_PfiiiifE8V_shared+1320];
	fma.rn.f32 	%f22619, %f4492, %f18456, %f22619;
	@%p4885 bra 	$L__BB0_4627;
	setp.eq.s32 	%p4886, %r3, 7;
	ld.shared.f32 	%f18457, [_ZZ32flash_attention_v2_causal_kernelILi64ELi64ELi64EEvPKfS1_S1_PfiiiifE8V_shared+1324];
	fma.rn.f32 	%f22620, %f4492, %f18457, %f22620;
	@%p4886 bra 	$L__BB0_4627;
	setp.eq.s32 	%p4887, %r3, 8;
	ld.shared.f32 	%f18458, [_ZZ32flash_attention_v2_causal_kernelILi64ELi64ELi64EEvPKfS1_S1_PfiiiifE8V_shared+1328];
	fma.rn.f32 	%f22621, %f4492, %f18458, %f22621;
	@%p4887 bra 	$L__BB0_4627;
	setp.eq.s32 	%p4888, %r3, 9;
	ld.shared.f32 	%f18459, [_ZZ32flash_attention_v2_causal_kernelILi64ELi64ELi64EEvPKfS1_S1_PfiiiifE8V_shared+1332];
	fma.rn.f32 	%f22622, %f4492, %f18459, %f22622;
	@%p4888 bra 	$L__BB0_4627;
	setp.eq.s32 	%p4889, %r3, 10;
	ld.shared.f32 	%f18460, [_ZZ32flash_attention_v2_causal_kernelILi64ELi64ELi64EEvPKfS1_S1_PfiiiifE8V_shared+1336];
	fma.rn.f32 	%f22623, %f4492, %f18460, %f22623;
	@%p4889 bra 	$L__BB0_4627;
	setp.eq.s32 	%p4890, %r3, 11;
	ld.shared.f32 	%f18461, [_ZZ32flash_attention_v2_causal_kernelILi64ELi64ELi64EEvPKfS1_S1_PfiiiifE8V_shared+1340];
	fma.rn.f32 	%f22624, %f4492, %f18461, %f22624;
	@%p4890 bra 	$L__BB0_4627;
	setp.eq.s32 	%p4891, %r3, 12;
	ld.shared.f32 	%f18462, [_ZZ32flash_attention_v2_causal_kernelILi64ELi64ELi64EEvPKfS1_S1_PfiiiifE8V_shared+1344];
	fma.rn.f32 	%f22625, %f4492, %f18462, %f22625;
	@%p4891 bra 	$L__BB0_4627;
	setp.eq.s32 	%p4892, %r3, 13;
	ld.shared.f32 	%f18463, [_ZZ32flash_attention_v2_causal_kernelILi64ELi64ELi64EEvPKfS1_S1_PfiiiifE8V_shared+1348];
	fma.rn.f32 	%f22626, %f4492, %f18463, %f22626;
	@%p4892 bra 	$L__BB0_4627;
	setp.eq.s32 	%p4893, %r3, 14;
	ld.shared.f32 	%f18464, [_ZZ32flash_attention_v2_causal_kernelILi64ELi64ELi64EEvPKfS1_S1_PfiiiifE8V_shared+1352];
	fma.rn.f32 	%f22627, %f4492, %f18464, %f22627;
	@%p4893 bra 	$L__BB0_4627;
	setp.eq.s32 	%p4894, %r3, 15;
	ld.shared.f32 	%f18465, [_ZZ32flash_attention_v2_causal_kernelILi64ELi64ELi64EEvPKfS1_S1_PfiiiifE8V_shared+1356];
	fma.rn.f32 	%f22628, %f4492, %f18465, %f22628;
	@%p4894 bra 	$L__BB0_4627;
	setp.eq.s32 	%p4895, %r3, 16;
	ld.shared.f32 	%f18466, [_ZZ32flash_attention_v2_causal_kernelILi64ELi64ELi64EEvPKfS1_S1_PfiiiifE8V_shared+1360];
	fma.rn.f32 	%f22629, %f4492, %f18466, %f22629;
	@%p4895 bra 	$L__BB0_4627;
	setp.eq.s32 	%p4896, %r3, 17;
	ld.shared.f32 	%f18467, [_ZZ32flash_attention_v2_causal_kernelILi64ELi64ELi64EEvPKfS1_S1_PfiiiifE8V_shared+1364];
	fma.rn.f32 	%f22630, %f4492, %f18467, %f22630;
	@%p4896 bra 	$L__BB0_4627;
	setp.eq.s32 	%p4897, %r3, 18;
	ld.shared.f32 	%f18468, [_ZZ32flash_attention_v2_causal_kernelILi64ELi64ELi64EEvPKfS1_S1_PfiiiifE8V_shared+1368];
	fma.rn.f32 	%f22631, %f4492, %f18468, %f22631;
	@%p4897 bra 	$L__BB0_4627;
	setp.eq.s32 	%p4898, %r3, 19;
	ld.shared.f32 	%f18469, [_ZZ32flash_attention_v2_causal_kernelILi64ELi64ELi64EEvPKfS1_S1_PfiiiifE8V_shared+1372];
	fma.rn.f32 	%f22632, %f4492, %f18469, %f22632;
	@%p4898 bra 	$L__BB0_4627;
	setp.eq.s32 	%p4899, %r3, 20;
	ld.shared.f32 	%f18470, [_ZZ32flash_attention_v2_causal_kernelILi64ELi64ELi64EEvPKfS1_S1_PfiiiifE8V_shared+1376];
	fma.rn.f32 	%f22633, %f4492, %f18470, %f22633;
	@%p4899 bra 	$L__BB0_4627;
	setp.eq.s32 	%p4900, %r3, 21;
	ld.shared.f32 	%f18471, [_ZZ32flash_attention_v2_causal_kernelILi64ELi64ELi64EEvPKfS1_S1_PfiiiifE8V_shared+1380];
	fma.rn.f32 	%f22634, %f4492, %f18471, %f22634;
	@%p4900 bra 	$L__BB0_4627;
	setp.eq.s32 	%p4901, %r3, 22;
	ld.shared.f32 	%f18472, [_ZZ32flash_attention_v2_causal_kernelILi64ELi64ELi64EEvPKfS1_S1_PfiiiifE8V_shared+1384];
	fma.rn.f32 	%f22635, %f4492, %f18472, %f22635;
	@%p4901 bra 	$L__BB0_4627;
	setp.eq.s32 	%p4902, %r3, 23;
	ld.shared.f32 	%f18473, [_ZZ32flash_attention_v2_causal_kernelILi64ELi64ELi64EEvPKfS1_S1_PfiiiifE8V_shared+1388];
	fma.rn.f32 	%f22636, %f4492, %f18473, %f22636;
	@%p4902 bra 	$L__BB0_4627;
	setp.eq.s32 	%p4903, %r3, 24;
	ld.shared.f32 	%f18474, [_ZZ32flash_attention_v2_causal_kernelILi64ELi64ELi64EEvPKfS1_S1_PfiiiifE8V_shared+1392];
	fma.rn.f32 	%f22637, %f4492, %f18474, %f22637;
	@%p4903 bra 	$L__BB0_4627;
	setp.eq.s32 	%p4904, %r3, 25;
	ld.shared.f32 	%f18475, [_ZZ32flash_attention_v2_causal_kernelILi64ELi64ELi64EEvPKfS1_S1_PfiiiifE8V_shared+1396];
	fma.rn.f32 	%f22638, %f4492, %f18475, %f22638;
	@%p4904 bra 	$L__BB0_4627;
	setp.eq.s32 	%p4905, %r3, 26;
	ld.shared.f32 	%f18476, [_ZZ32flash_attention_v2_causal_kernelILi64ELi64ELi64EEvPKfS1_S1_PfiiiifE8V_shared+1400];
	fma.rn.f32 	%f22639, %f4492, %f18476, %f22639;
	@%p4905 bra 	$L__BB0_4627;
	setp.eq.s32 	%p4906, %r3, 27;
	ld.shared.f32 	%f18477, [_ZZ32flash_attention_v2_causal_kernelILi64ELi64ELi64EEvPKfS1_S1_PfiiiifE8V_shared+1404];
	fma.rn.f32 	%f22640, %f4492, %f18477, %f22640;
	@%p4906 bra 	$L__BB0_4627;
	setp.eq.s32 	%p4907, %r3, 28;
	ld.shared.f32 	%f18478, [_ZZ32flash_attention_v2_causal_kernelILi64ELi64ELi64EEvPKfS1_S1_PfiiiifE8V_shared+1408];
	fma.rn.f32 	%f22641, %f4492, %f18478, %f22641;
	@%p4907 bra 	$L__BB0_4627;
	setp.eq.s32 	%p4908, %r3, 29;
	ld.shared.f32 	%f18479, [_ZZ32flash_attention_v2_causal_kernelILi64ELi64ELi64EEvPKfS1_S1_PfiiiifE8V_shared+1412];
	fma.rn.f32 	%f22642, %f4492, %f18479, %f22642;
	@%p4908 bra 	$L__BB0_4627;
	setp.eq.s32 	%p4909, %r3, 30;
	ld.shared.f32 	%f18480, [_ZZ32flash_attention_v2_causal_kernelILi64ELi64ELi64EEvPKfS1_S1_PfiiiifE8V_shared+1416];
	fma.rn.f32 	%f22643, %f4492, %f18480, %f22643;
	@%p4909 bra 	$L__BB0_4627;
	setp.eq.s32 	%p4910, %r3, 31;
	ld.shared.f32 	%f18481, [_ZZ32flash_attention_v2_causal_kernelILi64ELi64ELi64EEvPKfS1_S1_PfiiiifE8V_shared+1420];
	fma.rn.f32 	%f22644, %f4492, %f18481, %f22644;
	@%p4910 bra 	$L__BB0_4627;
	setp.eq.s32 	%p4911, %r3, 32;
	ld.shared.f32 	%f18482, [_ZZ32flash_attention_v2_causal_kernelILi64ELi64ELi64EEvPKfS1_S1_PfiiiifE8V_shared+1424];
	fma.rn.f32 	%f22645, %f4492, %f18482, %f22645;
	@%p4911 bra 	$L__BB0_4627;
	setp.eq.s32 	%p4912, %r3, 33;
	ld.shared.f32 	%f18483, [_ZZ32flash_attention_v2_causal_kernelILi64ELi64ELi64EEvPKfS1_S1_PfiiiifE8V_shared+1428];
	fma.rn.f32 	%f22646, %f4492, %f18483, %f22646;
	@%p4912 bra 	$L__BB0_4627;
	setp.eq.s32 	%p4913, %r3, 34;
	ld.shared.f32 	%f18484, [_ZZ32flash_attention_v2_causal_kernelILi64ELi64ELi64EEvPKfS1_S1_PfiiiifE8V_shared+1432];
	fma.rn.f32 	%f22647, %f4492, %f18484, %f22647;
	@%p4913 bra 	$L__BB0_4627;
	setp.eq.s32 	%p4914, %r3, 35;
	ld.shared.f32 	%f18485, [_ZZ32flash_attention_v2_causal_kernelILi64ELi64ELi64EEvPKfS1_S1_PfiiiifE8V_shared+1436];
	fma.rn.f32 	%f22648, %f4492, %f18485, %f22648;
	@%p4914 bra 	$L__BB0_4627;
	setp.eq.s32 	%p4915, %r3, 36;
	ld.shared.f32 	%f18486, [_ZZ32flash_attention_v2_causal_kernelILi64ELi64ELi64EEvPKfS1_S1_PfiiiifE8V_shared+1440];
	fma.rn.f32 	%f22649, %f4492, %f18486, %f22649;
	@%p4915 bra 	$L__BB0_4627;
	setp.eq.s32 	%p4916, %r3, 37;
	ld.shared.f32 	%f18487, [_ZZ32flash_attention_v2_causal_kernelILi64ELi64ELi64EEvPKfS1_S1_PfiiiifE8V_shared+1444];
	fma.rn.f32 	%f22650, %f4492, %f18487, %f22650;
	@%p4916 bra 	$L__BB0_4627;
	setp.eq.s32 	%p4917, %r3, 38;
	ld.shared.f32 	%f18488, [_ZZ32flash_attention_v2_causal_kernelILi64ELi64ELi64EEvPKfS1_S1_PfiiiifE8V_shared+1448];
	fma.rn.f32 	%f22651, %f4492, %f18488, %f22651;
	@%p4917 bra 	$L__BB0_4627;
	setp.eq.s32 	%p4918, %r3, 39;
	ld.shared.f32 	%f18489, [_ZZ32flash_attention_v2_causal_kernelILi64ELi64ELi64EEvPKfS1_S1_PfiiiifE8V_shared+1452];
	fma.rn.f32 	%f22652, %f4492, %f18489, %f22652;
	@%p4918 bra 	$L__BB0_4627;
	setp.eq.s32 	%p4919, %r3, 40;
	ld.shared.f32 	%f18490, [_ZZ32flash_attention_v2_causal_kernelILi64ELi64ELi64EEvPKfS1_S1_PfiiiifE8V_shared+1456];
	fma.rn.f32 	%f22653, %f4492, %f18490, %f22653;
	@%p4919 bra 	$L__BB0_4627;
	setp.eq.s32 	%p4920, %r3, 41;
	ld.shared.f32 	%f18491, [_ZZ32flash_attention_v2_causal_kernelILi64ELi64ELi64EEvPKfS1_S1_PfiiiifE8V_shared+1460];
	fma.rn.f32 	%f22654, %f4492, %f18491, %f22654;
	@%p4920 bra 	$L__BB0_4627;
	setp.eq.s32 	%p4921, %r3, 42;
	ld.shared.f32 	%f18492, [_ZZ32flash_attention_v2_causal_kernelILi64ELi64ELi64EEvPKfS1_S1_PfiiiifE8V_shared+1464];
	fma.rn.f32 	%f22655, %f4492, %f18492, %f22655;
	@%p4921 bra 	$L__BB0_4627;
	setp.eq.s32 	%p4922, %r3, 43;
	ld.shared.f32 	%f18493, [_ZZ32flash_attention_v2_causal_kernelILi64ELi64ELi64EEvPKfS1_S1_PfiiiifE8V_shared+1468];
	fma.rn.f32 	%f22656, %f4492, %f18493, %f22656;
	@%p4922 bra 	$L__BB0_4627;
	setp.eq.s32 	%p4923, %r3, 44;
	ld.shared.f32 	%f18494, [_ZZ32flash_attention_v2_causal_kernelILi64ELi64ELi64EEvPKfS1_S1_PfiiiifE8V_shared+1472];
	fma.rn.f32 	%f22657, %f4492, %f18494, %f22657;
	@%p4923 bra 	$L__BB0_4627;
	setp.eq.s32 	%p4924, %r3, 45;
	ld.shared.f32 	%f18495, [_ZZ32flash_attention_v2_causal_kernelILi64ELi64ELi64EEvPKfS1_S1_PfiiiifE8V_shared+1476];
	fma.rn.f32 	%f22658, %f4492, %f18495, %f22658;
	@%p4924 bra 	$L__BB0_4627;
	setp.eq.s32 	%p4925, %r3, 46;
	ld.shared.f32 	%f18496, [_ZZ32flash_attention_v2_causal_kernelILi64ELi64ELi64EEvPKfS1_S1_PfiiiifE8V_shared+1480];
	fma.rn.f32 	%f22659, %f4492, %f18496, %f22659;
	@%p4925 bra 	$L__BB0_4627;
	setp.eq.s32 	%p4926, %r3, 47;
	ld.shared.f32 	%f18497, [_ZZ32flash_attention_v2_causal_kernelILi64ELi64ELi64EEvPKfS1_S1_PfiiiifE8V_shared+1484];
	fma.rn.f32 	%f22660, %f4492, %f18497, %f22660;
	@%p4926 bra 	$L__BB0_4627;
	setp.eq.s32 	%p4927, %r3, 48;
	ld.shared.f32 	%f18498, [_ZZ32flash_attention_v2_causal_kernelILi64ELi64ELi64EEvPKfS1_S1_PfiiiifE8V_shared+1488];
	fma.rn.f32 	%f22661, %f4492, %f18498, %f22661;
	@%p4927 bra 	$L__BB0_4627;
	setp.eq.s32 	%p4928, %r3, 49;
	ld.shared.f32 	%f18499, [_ZZ32flash_attention_v2_causal_kernelILi64ELi64ELi64EEvPKfS1_S1_PfiiiifE8V_shared+1492];
	fma.rn.f32 	%f22662, %f4492, %f18499, %f22662;
	@%p4928 bra 	$L__BB0_4627;
	setp.eq.s32 	%p4929, %r3, 50;
	ld.shared.f32 	%f18500, [_ZZ32flash_attention_v2_causal_kernelILi64ELi64ELi64EEvPKfS1_S1_PfiiiifE8V_shared+1496];
	fma.rn.f32 	%f22663, %f4492, %f18500, %f22663;
	@%p4929 bra 	$L__BB0_4627;
	setp.eq.s32 	%p4930, %r3, 51;
	ld.shared.f32 	%f18501, [_ZZ32flash_attention_v2_causal_kernelILi64ELi64ELi64EEvPKfS1_S1_PfiiiifE8V_shared+1500];
	fma.rn.f32 	%f22664, %f4492, %f18501, %f22664;
	@%p4930 bra 	$L__BB0_4627;
	setp.eq.s32 	%p4931, %r3, 52;
	ld.shared.f32 	%f18502, [_ZZ32flash_attention_v2_causal_kernelILi64ELi64ELi64EEvPKfS1_S1_PfiiiifE8V_shared+1504];
	fma.rn.f32 	%f22665, %f4492, %f18502, %f22665;
	@%p4931 bra 	$L__BB0_4627;
	setp.eq.s32 	%p4932, %r3, 53;
	ld.shared.f32 	%f18503, [_ZZ32flash_attention_v2_causal_kernelILi64ELi64ELi64EEvPKfS1_S1_PfiiiifE8V_shared+1508];
	fma.rn.f32 	%f22666, %f4492, %f18503, %f22666;
	@%p4932 bra 	$L__BB0_4627;
	setp.eq.s32 	%p4933, %r3, 54;
	ld.shared.f32 	%f18504, [_ZZ32flash_attention_v2_causal_kernelILi64ELi64ELi64EEvPKfS1_S1_PfiiiifE8V_shared+1512];
	fma.rn.f32 	%f22667, %f4492, %f18504, %f22667;
	@%p4933 bra 	$L__BB0_4627;
	setp.eq.s32 	%p4934, %r3, 55;
	ld.shared.f32 	%f18505, [_ZZ32flash_attention_v2_causal_kernelILi64ELi64ELi64EEvPKfS1_S1_PfiiiifE8V_shared+1516];
	fma.rn.f32 	%f22668, %f4492, %f18505, %f22668;
	@%p4934 bra 	$L__BB0_4627;
	setp.eq.s32 	%p4935, %r3, 56;
	ld.shared.f32 	%f18506, [_ZZ32flash_attention_v2_causal_kernelILi64ELi64ELi64EEvPKfS1_S1_PfiiiifE8V_shared+1520];
	fma.rn.f32 	%f22669, %f4492, %f18506, %f22669;
	@%p4935 bra 	$L__BB0_4627;
	setp.eq.s32 	%p4936, %r3, 57;
	ld.shared.f32 	%f18507, [_ZZ32flash_attention_v2_causal_kernelILi64ELi64ELi64EEvPKfS1_S1_PfiiiifE8V_shared+1524];
	fma.rn.f32 	%f22670, %f4492, %f18507, %f22670;
	@%p4936 bra 	$L__BB0_4627;
	setp.eq.s32 	%p4937, %r3, 58;
	ld.shared.f32 	%f18508, [_ZZ32flash_attention_v2_causal_kernelILi64ELi64ELi64EEvPKfS1_S1_PfiiiifE8V_shared+1528];
	fma.rn.f32 	%f22671, %f4492, %f18508, %f22671;
	@%p4937 bra 	$L__BB0_4627;
	setp.eq.s32 	%p4938, %r3, 59;
	ld.shared.f32 	%f18509, [_ZZ32flash_attention_v2_causal_kernelILi64ELi64ELi64EEvPKfS1_S1_PfiiiifE8V_shared+1532];
	fma.rn.f32 	%f22672, %f4492, %f18509, %f22672;
	@%p4938 bra 	$L__BB0_4627;
	setp.eq.s32 	%p4939, %r3, 60;
	ld.shared.f32 	%f18510, [_ZZ32flash_attention_v2_causal_kernelILi64ELi64ELi64EEvPKfS1_S1_PfiiiifE8V_shared+1536];
	fma.rn.f32 	%f22673, %f4492, %f18510, %f22673;
	@%p4939 bra 	$L__BB0_4627;
	setp.eq.s32 	%p4940, %r3, 61;
	ld.shared.f32 	%f18511, [_ZZ32flash_attention_v2_causal_kernelILi64ELi64ELi64EEvPKfS1_S1_PfiiiifE8V_shared+1540];
	fma.rn.f32 	%f22674, %f4492, %f18511, %f22674;
	@%p4940 bra 	$L__BB0_4627;
	setp.eq.s32 	%p4941, %r3, 62;
	ld.shared.f32 	%f18512, [_ZZ32flash_attention_v2_causal_kernelILi64ELi64ELi64EEvPKfS1_S1_PfiiiifE8V_shared+1544];
	fma.rn.f32 	%f22675, %f4492, %f18512, %f22675;
	@%p4941 bra 	$L__BB0_4627;
	setp.eq.s32 	%p4942, %r3, 63;
	ld.shared.f32 	%f18513, [_ZZ32flash_attention_v2_causal_kernelILi64ELi64ELi64EEvPKfS1_S1_PfiiiifE8V_shared+1548];
	fma.rn.f32 	%f22676, %f4492, %f18513, %f22676;
	@%p4942 bra 	$L__BB0_4627;
	ld.shared.f32 	%f18514, [_ZZ32flash_attention_v2_causal_kernelILi64ELi64ELi64EEvPKfS1_S1_PfiiiifE8V_shared+1552];
	fma.rn.f32 	%f22677, %f4492, %f18514, %f22677;
$L__BB0_4627:
	ld.param.u32 	%r1383, [_Z32flash_attention_v2_causal_kernelILi64ELi64ELi64EEvPKfS1_S1_Pfiiiif_param_6];
	shl.b32 	%r838, %r1581, 6;
	or.b32  	%r839, %r838, 6;
	setp.ge.s32 	%p4943, %r839, %r1383;
	mov.u32 	%r840, %ctaid.x;
	shl.b32 	%r841, %r840, 6;
	mov.u32 	%r842, %tid.x;
	and.b32  	%r843, %r842, 63;
	or.b32  	%r844, %r841, %r843;
	setp.gt.u32 	%p4944, %r839, %r844;
	or.pred  	%p4945, %p4943, %p4944;
	@%p4945 bra 	$L__BB0_4692;
	ld.param.u32 	%r1521, [_Z32flash_attention_v2_causal_kernelILi64ELi64ELi64EEvPKfS1_S1_Pfiiiif_param_7];
	setp.eq.s32 	%p4946, %r1521, 1;
	ld.shared.f32 	%f18515, [_ZZ32flash_attention_v2_causal_kernelILi64ELi64ELi64EEvPKfS1_S1_PfiiiifE8V_shared+1560];
	fma.rn.f32 	%f22614, %f4493, %f18515, %f22614;
	@%p4946 bra 	$L__BB0_4692;
	setp.eq.s32 	%p4947, %r3, 2;
	ld.shared.f32 	%f18516, [_ZZ32flash_attention_v2_causal_kernelILi64ELi64ELi64EEvPKfS1_S1_PfiiiifE8V_shared+1564];
	fma.rn.f32 	%f22615, %f4493, %f18516, %f22615;
	@%p4947 bra 	$L__BB0_4692;
	setp.eq.s32 	%p4948, %r3, 3;
	ld.shared.f32 	%f18517, [_ZZ32flash_attention_v2_causal_kernelILi64ELi64ELi64EEvPKfS1_S1_PfiiiifE8V_shared+1568];
	fma.rn.f32 	%f22616, %f4493, %f18517, %f22616;
	@%p4948 bra 	$L__BB0_4692;
	setp.eq.s32 	%p4949, %r3, 4;
	ld.shared.f32 	%f18518, [_ZZ32flash_attention_v2_causal_kernelILi64ELi64ELi64EEvPKfS1_S1_PfiiiifE8V_shared+1572];
	fma.rn.f32 	%f22617, %f4493, %f18518, %f22617;
	@%p4949 bra 	$L__BB0_4692;
	setp.eq.s32 	%p4950, %r3, 5;
	ld.shared.f32 	%f18519, [_ZZ32flash_attention_v2_causal_kernelILi64ELi64ELi64EEvPKfS1_S1_PfiiiifE8V_shared+1576];
	fma.rn.f32 	%f22618, %f4493, %f18519, %f22618;
	@%p4950 bra 	$L__BB0_4692;
	setp.eq.s32 	%p4951, %r3, 6;
	ld.shared.f32 	%f18520, [_ZZ32flash_attention_v2_causal_kernelILi64ELi64ELi64EEvPKfS1_S1_PfiiiifE8V_shared+1580];
	fma.rn.f32 	%f22619, %f4493, %f18520, %f22619;
	@%p4951 bra 	$L__BB0_4692;
	setp.eq.s32 	%p4952, %r3, 7;
	ld.shared.f32 	%f18521, [_ZZ32flash_attention_v2_causal_kernelILi64ELi64ELi64EEvPKfS1_S1_PfiiiifE8V_shared+1584];
	fma.rn.f32 	%f22620, %f4493, %f18521, %f22620;
	@%p4952 bra 	$L__BB0_4692;
	setp.eq.s32 	%p4953, %r3, 8;
	ld.shared.f32 	%f18522, [_ZZ32flash_attention_v2_causal_kernelILi64ELi64ELi64EEvPKfS1_S1_PfiiiifE8V_shared+1588];
	fma.rn.f32 	%f22621, %f4493, %f18522, %f22621;
	@%p4953 bra 	$L__BB0_4692;
	setp.eq.s32 	%p4954, %r3, 9;
	ld.shared.f32 	%f18523, [_ZZ32flash_attention_v2_causal_kernelILi64ELi64ELi64EEvPKfS1_S1_PfiiiifE8V_shared+1592];
	fma.rn.f32 	%f22622, %f4493, %f18523, %f22622;
	@%p4954 bra 	$L__BB0_4692;
	setp.eq.s32 	%p4955, %r3, 10;
	ld.shared.f32 	%f18524, [_ZZ32flash_attention_v2_causal_kernelILi64ELi64ELi64EEvPKfS1_S1_PfiiiifE8V_shared+1596];
	fma.rn.f32 	%f22623, %f4493, %f18524, %f22623;
	@%p4955 bra 	$L__BB0_4692;
	setp.eq.s32 	%p4956, %r3, 11;
	ld.shared.f32 	%f18525, [_ZZ32flash_attention_v2_causal_kernelILi64ELi64ELi64EEvPKfS1_S1_PfiiiifE8V_shared+1600];
	fma.rn.f32 	%f22624, %f4493, %f18525, %f22624;
	@%p4956 bra 	$L__BB0_4692;
	setp.eq.s32 	%p4957, %r3, 12;
	ld.shared.f32 	%f18526, [_ZZ32flash_attention_v2_causal_kernelILi64ELi64ELi64EEvPKfS1_S1_PfiiiifE8V_shared+1604];
	fma.rn.f32 	%f22625, %f4493, %f18526, %f22625;
	@%p4957 bra 	$L__BB0_4692;
	setp.eq.s32 	%p4958, %r3, 13;
	ld.shared.f32 	%f18527, [_ZZ32flash_attention_v2_causal_kernelILi64ELi64ELi64EEvPKfS1_S1_PfiiiifE8V_shared+1608];
	fma.rn.f32 	%f22626, %f4493, %f18527, %f22626;
	@%p4958 bra 	$L__BB0_4692;
	setp.eq.s32 	%p4959, %r3, 14;
	ld.shared.f32 	%f18528, [_ZZ32flash_attention_v2_causal_kernelILi64ELi64ELi64EEvPKfS1_S1_PfiiiifE8V_shared+1612];
	fma.rn.f32 	%f22627, %f4493, %f18528, %f22627;
	@%p4959 bra 	$L__BB0_4692;
	setp.eq.s32 	%p4960, %r3, 15;
	ld.shared.f32 	%f18529, [_ZZ32flash_attention_v2_causal_kernelILi64ELi64ELi64EEvPKfS1_S1_PfiiiifE8V_shared+1616];
	fma.rn.f32 	%f22628, %f4493, %f18529, %f22628;
	@%p4960 bra 	$L__BB0_4692;
	setp.eq.s32 	%p4961, %r3, 16;
	ld.shared.f32 	%f18530, [_ZZ32flash_attention_v2_causal_kernelILi64ELi64ELi64EEvPKfS1_S1_PfiiiifE8V_shared+1620];
	fma.rn.f32 	%f22629, %f4493, %f18530, %f22629;
	@%p4961 bra 	$L__BB0_4692;
	setp.eq.s32 	%p4962, %r3, 17;
	ld.shared.f32 	%f18531, [_ZZ32flash_attention_v2_causal_kernelILi64ELi64ELi64EEvPKfS1_S1_PfiiiifE8V_shared+1624];
	fma.rn.f32 	%f22630, %f4493, %f18531, %f22630;
	@%p4962 bra 	$L__BB0_4692;
	setp.eq.s32 	%p4963, %r3, 18;
	ld.shared.f32 	%f18532, [_ZZ32flash_attention_v2_causal_kernelILi64ELi64ELi64EEvPKfS1_S1_PfiiiifE8V_shared+1628];
	fma.rn.f32 	%f22631, %f4493, %f18532, %f22631;
	@%p4963 bra 	$L__BB0_4692;
	setp.eq.s32 	%p4964, %r3, 19;
	ld.shared.f32 	%f18533, [_ZZ32flash_attention_v2_causal_kernelILi64ELi64ELi64EEvPKfS1_S1_PfiiiifE8V_shared+1632];
	fma.rn.f32 	%f22632, %f4493, %f18533, %f22632;
	@%p4964 bra 	$L__BB0_4692;
	setp.eq.s32 	%p4965, %r3, 20;
	ld.shared.f32 	%f18534, [_ZZ32flash_attention_v2_causal_kernelILi64ELi64ELi64EEvPKfS1_S1_PfiiiifE8V_shared+1636];
	fma.rn.f32 	%f22633, %f4493, %f18534, %f22633;
	@%p4965 bra 	$L__BB0_4692;
	setp.eq.s32 	%p4966, %r3, 21;
	ld.shared.f32 	%f18535, [_ZZ32flash_attention_v2_causal_kernelILi64ELi64ELi64EEvPKfS1_S1_PfiiiifE8V_shared+1640];
	fma.rn.f32 	%f22634, %f4493, %f18535, %f22634;
	@%p4966 bra 	$L__BB0_4692;
	setp.eq.s32 	%p4967, %r3, 22;
	ld.shared.f32 	%f18536, [_ZZ32flash_attention_v2_causal_kernelILi64ELi64ELi64EEvPKfS1_S1_PfiiiifE8V_shared+1644];
	fma.rn.f32 	%f22635, %f4493, %f18536, %f22635;
	@%p4967 bra 	$L__BB0_4692;
	setp.eq.s32 	%p4968, %r3, 23;
	ld.shared.f32 	%f18537, [_ZZ32flash_attention_v2_causal_kernelILi64ELi64ELi64EEvPKfS1_S1_PfiiiifE8V_shared+1648];
	fma.rn.f32 	%f22636, %f4493, %f18537, %f22636;
	@%p4968 bra 	$L__BB0_4692;
	setp.eq.s32 	%p4969, %r3, 24;
	ld.shared.f32 	%f18538, [_ZZ32flash_attention_v2_causal_kernelILi64ELi64ELi64EEvPKfS1_S1_PfiiiifE8V_shared+1652];
	fma.rn.f32 	%f22637, %f4493, %f18538, %f22637;
	@%p4969 bra 	$L__BB0_4692;
	setp.eq.s32 	%p4970, %r3, 25;
	ld.shared.f32 	%f18539, [_ZZ32flash_attention_v2_causal_kernelILi64ELi64ELi64EEvPKfS1_S1_PfiiiifE8V_shared+1656];
	fma.rn.f32 	%f22638, %f4493, %f18539, %f22638;
	@%p4970 bra 	$L__BB0_4692;
	setp.eq.s32 	%p4971, %r3, 26;
	ld.shared.f32 	%f18540, [_ZZ32flash_attention_v2_causal_kernelILi64ELi64ELi64EEvPKfS1_S1_PfiiiifE8V_shared+1660];
	fma.rn.f32 	%f22639, %f4493, %f18540, %f22639;
	@%p4971 bra 	$L__BB0_4692;
	setp.eq.s32 	%p4972, %r3, 27;
	ld.shared.f32 	%f18541, [_ZZ32flash_attention_v2_causal_kernelILi64ELi64ELi64EEvPKfS1_S1_PfiiiifE8V_shared+1664];
	fma.rn.f32 	%f22640, %f4493, %f18541, %f22640;
	@%p4972 bra 	$L__BB0_4692;
	setp.eq.s32 	%p4973, %r3, 28;
	ld.shared.f32 	%f18542, [_ZZ32flash_attention_v2_causal_kernelILi64ELi64ELi64EEvPKfS1_S1_PfiiiifE8V_shared+1668];
	fma.rn.f32 	%f22641, %f4493, %f18542, %f22641;
	@%p4973 bra 	$L__BB0_4692;
	setp.eq.s32 	%p4974, %r3, 29;
	ld.shared.f32 	%f18543, [_ZZ32flash_attention_v2_causal_kernelILi64ELi64ELi64EEvPKfS1_S1_PfiiiifE8V_shared+1672];
	fma.rn.f32 	%f22642, %f4493, %f18543, %f22642;
	@%p4974 bra 	$L__BB0_4692;
	setp.eq.s32 	%p4975, %r3, 30;
	ld.shared.f32 	%f18544, [_ZZ32flash_attention_v2_causal_kernelILi64ELi64ELi64EEvPKfS1_S1_PfiiiifE8V_shared+1676];
	fma.rn.f32 	%f22643, %f4493, %f18544, %f22643;
	@%p4975 bra 	$L__BB0_4692;
	setp.eq.s32 	%p4976, %r3, 31;
	ld.shared.f32 	%f18545, [_ZZ32flash_attention_v2_causal_kernelILi64ELi64ELi64EEvPKfS1_S1_PfiiiifE8V_shared+1680];
	fma.rn.f32 	%f22644, %f4493, %f18545, %f22644;
	@%p4976 bra 	$L__BB0_4692;
	setp.eq.s32 	%p4977, %r3, 32;
	ld.shared.f32 	%f18546, [_ZZ32flash_attention_v2_causal_kernelILi64ELi64ELi64EEvPKfS1_S1_PfiiiifE8V_shared+1684];
	fma.rn.f32 	%f22645, %f4493, %f18546, %f22645;
	@%p4977 bra 	$L__BB0_4692;
	setp.eq.s32 	%p4978, %r3, 33;
	ld.shared.f32 	%f18547, [_ZZ32flash_attention_v2_causal_kernelILi64ELi64ELi64EEvPKfS1_S1_PfiiiifE8V_shared+1688];
	fma.rn.f32 	%f22646, %f4493, %f18547, %f22646;
	@%p4978 bra 	$L__BB0_4692;
	setp.eq.s32 	%p4979, %r3, 34;
	ld.shared.f32 	%f18548, [_ZZ32flash_attention_v2_causal_kernelILi64ELi64ELi64EEvPKfS1_S1_PfiiiifE8V_shared+1692];
	fma.rn.f32 	%f22647, %f4493, %f18548, %f22647;
	@%p4979 bra 	$L__BB0_4692;
	setp.eq.s32 	%p4980, %r3, 35;
	ld.shared.f32 	%f18549, [_ZZ32flash_attention_v2_causal_kernelILi64ELi64ELi64EEvPKfS1_S1_PfiiiifE8V_shared+1696];
	fma.rn.f32 	%f22648, %f4493, %f18549, %f22648;
	@%p4980 bra 	$L__BB0_4692;
	setp.eq.s32 	%p4981, %r3, 36;
	ld.shared.f32 	%f18550, [_ZZ32flash_attention_v2_causal_kernelILi64ELi64ELi64EEvPKfS1_S1_PfiiiifE8V_shared+1700];
	fma.rn.f32 	%f22649, %f4493, %f18550, %f22649;
	@%p4981 bra 	$L__BB0_4692;
	setp.eq.s32 	%p4982, %r3, 37;
	ld.shared.f32 	%f18551, [_ZZ32flash_attention_v2_causal_kernelILi64ELi64ELi64EEvPKfS1_S1_PfiiiifE8V_shared+1704];
	fma.rn.f32 	%f22650, %f4493, %f18551, %f22650;
	@%p4982 bra 	$L__BB0_4692;
	setp.eq.s32 	%p4983, %r3, 38;
	ld.shared.f32 	%f18552, [_ZZ32flash_attention_v2_causal_kernelILi64ELi64ELi64EEvPKfS1_S1_PfiiiifE8V_shared+1708];
	fma.rn.f32 	%f22651, %f4493, %f18552, %f22651;
	@%p4983 bra 	$L__BB0_4692;
	setp.eq.s32 	%p4984, %r3, 39;
	ld.shared.f32 	%f18553, [_ZZ32flash_attention_v2_causal_kernelILi64ELi64ELi64EEvPKfS1_S1_PfiiiifE8V_shared+1712];
	fma.rn.f32 	%f22652, %f4493, %f18553, %f22652;
	@%p4984 bra 	$L__BB0_4692;
	setp.eq.s32 	%p4985, %r3, 40;
	ld.shared.f32 	%f18554, [_ZZ32flash_attention_v2_causal_kernelILi64ELi64ELi64EEvPKfS1_S1_PfiiiifE8V_shared+1716];
	fma.rn.f32 	%f22653, %f4493, %f18554, %f22653;
	@%p4985 bra 	$L__BB0_4692;
	setp.eq.s32 	%p4986, %r3, 41;
	ld.shared.f32 	%f18555, [_ZZ32flash_attention_v2_causal_kernelILi64ELi64ELi64EEvPKfS1_S1_PfiiiifE8V_shared+1720];
	fma.rn.f32 	%f22654, %f4493, %f18555, %f22654;
	@%p4986 bra 	$L__BB0_4692;
	setp.eq.s32 	%p4987, %r3, 42;
	ld.shared.f32 	%f18556, [_ZZ32flash_attention_v2_causal_kernelILi64ELi64ELi64EEvPKfS1_S1_PfiiiifE8V_shared+1724];
	fma.rn.f32 	%f22655, %f4493, %f18556, %f22655;
	@%p4987 bra 	$L__BB0_4692;
	setp.eq.s32 	%p4988, %r3, 43;
	ld.shared.f32 	%f18557, [_ZZ32flash_attention_v2_causal_kernelILi64ELi64ELi64EEvPKfS1_S1_PfiiiifE8V_shared+1728];
	fma.rn.f32 	%f22656, %f4493, %f18557, %f22656;
	@%p4988 bra 	$L__BB0_4692;
	setp.eq.s32 	%p4989, %r3, 44;
	ld.shared.f32 	%f18558, [_ZZ32flash_attention_v2_causal_kernelILi64ELi64ELi64EEvPKfS1_S1_PfiiiifE8V_shared+1732];
	fma.rn.f32 	%f22657, %f4493, %f18558, %f22657;
	@%p4989 bra 	$L__BB0_4692;
	setp.eq.s32 	%p4990, %r3, 45;
	ld.shared.f32 	%f18559, [_ZZ32flash_attention_v2_causal_kernelILi64ELi64ELi64EEvPKfS1_S1_PfiiiifE8V_shared+1736];
	fma.rn.f32 	%f22658, %f4493, %f18559, %f22658;
	@%p4990 bra 	$L__BB0_4692;
	setp.eq.s32 	%p4991, %r3, 46;
	ld.shared.f32 	%f18560, [_ZZ32flash_attention_v2_causal_kernelILi64ELi64ELi64EEvPKfS1_S1_PfiiiifE8V_shared+1740];
	fma.rn.f32 	%f22659, %f4493, %f18560, %f22659;
	@%p4991 bra 	$L__BB0_4692;
	setp.eq.s32 	%p4992, %r3, 47;
	ld.shared.f32 	%f18561, [_ZZ32flash_attention_v2_causal_kernelILi64ELi64ELi64EEvPKfS1_S1_PfiiiifE8V_shared+1744];
	fma.rn.f32 	%f22660, %f4493, %f18561, %f22660;
	@%p4992 bra 	$L__BB0_4692;
	setp.eq.s32 	%p4993, %r3, 48;
	ld.shared.f32 	%f18562, [_ZZ32flash_attention_v2_causal_kernelILi64ELi64ELi64EEvPKfS1_S1_PfiiiifE8V_shared+1748];
	fma.rn.f32 	%f22661, %f4493, %f18562, %f22661;
	@%p4993 bra 	$L__BB0_4692;
	setp.eq.s32 	%p4994, %r3, 49;
	ld.shared.f32 	%f18563, [_ZZ32flash_attention_v2_causal_kernelILi64ELi64ELi64EEvPKfS1_S1_PfiiiifE8V_shared+1752];
	fma.rn.f32 	%f22662, %f4493, %f18563, %f22662;
	@%p4994 bra 	$L__BB0_4692;
	setp.eq.s32 	%p4995, %r3, 50;
	ld.shared.f32 	%f18564, [_ZZ32flash_attention_v2_causal_kernelILi64ELi64ELi64EEvPKfS1_S1_PfiiiifE8V_shared+1756];
	fma.rn.f32 	%f22663, %f4493, %f18564, %f22663;
	@%p4995 bra 	$L__BB0_4692;
	setp.eq.s32 	%p4996, %r3, 51;
	ld.shared.f32 	%f18565, [_ZZ32flash_attention_v2_causal_kernelILi64ELi64ELi64EEvPKfS1_S1_PfiiiifE8V_shared+1760];
	fma.rn.f32 	%f22664, %f4493, %f18565, %f22664;
	@%p4996 bra 	$L__BB0_4692;
	setp.eq.s32 	%p4997, %r3, 52;
	ld.shared.f32 	%f18566, [_ZZ32flash_attention_v2_causal_kernelILi64ELi64ELi64EEvPKfS1_S1_PfiiiifE8V_shared+1764];
	fma.rn.f32 	%f22665, %f4493, %f18566, %f22665;
	@%p4997 bra 	$L__BB0_4692;
	setp.eq.s32 	%p4998, %r3, 53;
	ld.shared.f32 	%f18567, [_ZZ32flash_attention_v2_causal_kernelILi64ELi64ELi64EEvPKfS1_S1_PfiiiifE8V_shared+1768];
	fma.rn.f32 	%f22666, %f4493, %f18567, %f22666;
	@%p4998 bra 	$L__BB0_4692;
	setp.eq.s32 	%p4999, %r3, 54;
	ld.shared.f32 	%f18568, [_ZZ32flash_attention_v2_causal_kernelILi64ELi64ELi64EEvPKfS1_S1_PfiiiifE8V_shared+1772];
	fma.rn.f32 	%f22667, %f4493, %f18568, %f22667;
	@%p4999 bra 	$L__BB0_4692;
	setp.eq.s32 	%p5000, %r3, 55;
	ld.shared.f32 	%f18569, [_ZZ32flash_attention_v2_causal_kernelILi64ELi64ELi64EEvPKfS1_S1_PfiiiifE8V_shared+1776];
	fma.rn.f32 	%f22668, %f4493, %f18569, %f22668;
	@%p5000 bra 	$L__BB0_4692;
	setp.eq.s32 	%p5001, %r3, 56;
	ld.shared.f32 	%f18570, [_ZZ32flash_attention_v2_causal_kernelILi64ELi64ELi64EEvPKfS1_S1_PfiiiifE8V_shared+1780];
	fma.rn.f32 	%f22669, %f4493, %f18570, %f22669;
	@%p5001 bra 	$L__BB0_4692;
	setp.eq.s32 	%p5002, %r3, 57;
	ld.shared.f32 	%f18571, [_ZZ32flash_attention_v2_causal_kernelILi64ELi64ELi64EEvPKfS1_S1_PfiiiifE8V_shared+1784];
	fma.rn.f32 	%f22670, %f4493, %f18571, %f22670;
	@%p5002 bra 	$L__BB0_4692;
	setp.eq.s32 	%p5003, %r3, 58;
	ld.shared.f32 	%f18572, [_ZZ32flash_attention_v2_causal_kernelILi64ELi64ELi64EEvPKfS1_S1_PfiiiifE8V_shared+1788];
	fma.rn.f32 	%f22671, %f4493, %f18572, %f22671;
	@%p5003 bra 	$L__BB0_4692;
	setp.eq.s32 	%p5004, %r3, 59;
	ld.shared.f32 	%f18573, [_ZZ32flash_attention_v2_causal_kernelILi64ELi64ELi64EEvPKfS1_S1_PfiiiifE8V_shared+1792];
	fma.rn.f32 	%f22672, %f4493, %f18573, %f22672;
	@%p5004 bra 	$L__BB0_4692;
	setp.eq.s32 	%p5005, %r3, 60;
	ld.shared.f32 	%f18574, [_ZZ32flash_attention_v2_causal_kernelILi64ELi64ELi64EEvPKfS1_S1_PfiiiifE8V_shared+1796];
	fma.rn.f32 	%f22673, %f4493, %f18574, %f22673;
	@%p5005 bra 	$L__BB0_4692;
	setp.eq.s32 	%p5006, %r3, 61;
	ld.shared.f32 	%f18575, [_ZZ32flash_attention_v2_causal_kernelILi64ELi64ELi64EEvPKfS1_S1_PfiiiifE8V_shared+1800];
	fma.rn.f32 	%f22674, %f4493, %f18575, %f22674;
	@%p5006 bra 	$L__BB0_4692;
	setp.eq.s32 	%p5007, %r3, 62;
	ld.shared.f32 	%f18576, [_ZZ32flash_attention_v2_causal_kernelILi64ELi64ELi64EEvPKfS1_S1_PfiiiifE8V_shared+1804];
	fma.rn.f32 	%f22675, %f4493, %f18576, %f22675;
	@%p5007 bra 	$L__BB0_4692;
	setp.eq.s32 	%p5008, %r3, 63;
	ld.shared.f32 	%f18577, [_ZZ32flash_attention_v2_causal_kernelILi64ELi64ELi64EEvPKfS1_S1_PfiiiifE8V_shared+1808];
	fma.rn.f32 	%f22676, %f4493, %f18577, %f22676;
	@%p5008 bra 	$L__BB0_4692;
	ld.shared.f32 	%f18578, [_ZZ32flash_attention_v2_causal_kernelILi64ELi64ELi64EEvPKfS1_S1_PfiiiifE8V_shared+1812];
	fma.rn.f32 	%f22677, %f4493, %f18578, %f22677;
$L__BB0_4692:
	ld.param.u32 	%r1384, [_Z32flash_attention_v2_causal_kernelILi64ELi64ELi64EEvPKfS1_S1_Pfiiiif_param_6];
	shl.b32 	%r846, %r1581, 6;
	or.b32  	%r847, %r846, 7;
	setp.ge.s32 	%p5009, %r847, %r1384;
	mov.u32 	%r848, %ctaid.x;
	shl.b32 	%r849, %r848, 6;
	mov.u32 	%r850, %tid.x;
	and.b32  	%r851, %r850, 63;
	or.b32  	%r852, %r849, %r851;
	setp.gt.u32 	%p5010, %r847, %r852;
	or.pred  	%p5011, %p5009, %p5010;
	@%p5011 bra 	$L__BB0_4757;
	ld.param.u32 	%r1522, [_Z32flash_attention_v2_causal_kernelILi64ELi64ELi64EEvPKfS1_S1_Pfiiiif_param_7];
	setp.eq.s32 	%p5012, %r1522, 1;
	ld.shared.f32 	%f18579, [_ZZ32flash_attention_v2_causal_kernelILi64ELi64ELi64EEvPKfS1_S1_PfiiiifE8V_shared+1820];
	fma.rn.f32 	%f22614, %f4494, %f18579, %f22614;
	@%p5012 bra 	$L__BB0_4757;
	setp.eq.s32 	%p5013, %r3, 2;
	ld.shared.f32 	%f18580, [_ZZ32flash_attention_v2_causal_kernelILi64ELi64ELi64EEvPKfS1_S1_PfiiiifE8V_shared+1824];
	fma.rn.f32 	%f22615, %f4494, %f18580, %f22615;
	@%p5013 bra 	$L__BB0_4757;
	setp.eq.s32 	%p5014, %r3, 3;
	ld.shared.f32 	%f18581, [_ZZ32flash_attention_v2_causal_kernelILi64ELi64ELi64EEvPKfS1_S1_PfiiiifE8V_shared+1828];
	fma.rn.f32 	%f22616, %f4494, %f18581, %f22616;
	@%p5014 bra 	$L__BB0_4757;
	setp.eq.s32 	%p5015, %r3, 4;
	ld.shared.f32 	%f18582, [_ZZ32flash_attention_v2_causal_kernelILi64ELi64ELi64EEvPKfS1_S1_PfiiiifE8V_shared+1832];
	fma.rn.f32 	%f22617, %f4494, %f18582, %f22617;
	@%p5015 bra 	$L__BB0_4757;
	setp.eq.s32 	%p5016, %r3, 5;
	ld.shared.f32 	%f18583, [_ZZ32flash_attention_v2_causal_kernelILi64ELi64ELi64EEvPKfS1_S1_PfiiiifE8V_shared+1836];
	fma.rn.f32 	%f22618, %f4494, %f18583, %f22618;
	@%p5016 bra 	$L__BB0_4757;
	setp.eq.s32 	%p5017, %r3, 6;
	ld.shared.f32 	%f18584, [_ZZ32flash_attention_v2_causal_kernelILi64ELi64ELi64EEvPKfS1_S1_PfiiiifE8V_shared+1840];
	fma.rn.f32 	%f22619, %f4494, %f18584, %f22619;
	@%p5017 bra 	$L__BB0_4757;
	setp.eq.s32 	%p5018, %r3, 7;
	ld.shared.f32 	%f18585, [_ZZ32flash_attention_v2_causal_kernelILi64ELi64ELi64EEvPKfS1_S1_PfiiiifE8V_shared+1844];
	fma.rn.f32 	%f22620, %f4494, %f18585, %f22620;
	@%p5018 bra 	$L__BB0_4757;
	setp.eq.s32 	%p5019, %r3, 8;
	ld.shared.f32 	%f18586, [_ZZ32flash_attention_v2_causal_kernelILi64ELi64ELi64EEvPKfS1_S1_PfiiiifE8V_shared+1848];
	fma.rn.f32 	%f22621, %f4494, %f18586, %f22621;
	@%p5019 bra 	$L__BB0_4757;
	setp.eq.s32 	%p5020, %r3, 9;
	ld.shared.f32 	%f18587, [_ZZ32flash_attention_v2_causal_kernelILi64ELi64ELi64EEvPKfS1_S1_PfiiiifE8V_shared+1852];
	fma.rn.f32 	%f22622, %f4494, %f18587, %f22622;
	@%p5020 bra 	$L__BB0_4757;
	setp.eq.s32 	%p5021, %r3, 10;
	ld.shared.f32 	%f18588, [_ZZ32flash_attention_v2_causal_kernelILi64ELi64ELi64EEvPKfS1_S1_PfiiiifE8V_shared+1856];
	fma.rn.f32 	%f22623, %f4494, %f18588, %f22623;
	@%p5021 bra 	$L__BB0_4757;
	setp.eq.s32 	%p5022, %r3, 11;
	ld.shared.f32 	%f18589, [_ZZ32flash_attention_v2_causal_kernelILi64ELi64ELi64EEvPKfS1_S1_PfiiiifE8V_shared+1860];
	fma.rn.f32 	%f22624, %f4494, %f18589, %f22624;
	@%p5022 bra 	$L__BB0_4757;
	setp.eq.s32 	%p5023, %r3, 12;
	ld.shared.f32 	%f18590, [_ZZ32flash_attention_v2_causal_kernelILi64ELi64ELi64EEvPKfS1_S1_PfiiiifE8V_shared+1864];
	fma.rn.f32 	%f22625, %f4494, %f18590, %f22625;
	@%p5023 bra 	$L__BB0_4757;
	setp.eq.s32 	%p5024, %r3, 13;
	ld.shared.f32 	%f18591, [_ZZ32flash_attention_v2_causal_kernelILi64ELi64ELi64EEvPKfS1_S1_PfiiiifE8V_shared+1868];
	fma.rn.f32 	%f22626, %f4494, %f18591, %f22626;
	@%p5024 bra 	$L__BB0_4757;
	setp.eq.s32 	%p5025, %r3, 14;
	ld.shared.f32 	%f18592, [_ZZ32flash_attention_v2_causal_kernelILi64ELi64ELi64EEvPKfS1_S1_PfiiiifE8V_shared+1872];
	fma.rn.f32 	%f22627, %f4494, %f18592, %f22627;
	@%p5025 bra 	$L__BB0_4757;
	setp.eq.s32 	%p5026, %r3, 15;
	ld.shared.f32 	%f18593, [_ZZ32flash_attention_v2_causal_kernelILi64ELi64ELi64EEvPKfS1_S1_PfiiiifE8V_shared+1876];
	fma.rn.f32 	%f22628, %f4494, %f18593, %f22628;
	@%p5026 bra 	$L__BB0_4757;
	setp.eq.s32 	%p5027, %r3, 16;
	ld.shared.f32 	%f18594, [_ZZ32flash_attention_v2_causal_kernelILi64ELi64ELi64EEvPKfS1_S1_PfiiiifE8V_shared+1880];
	fma.rn.f32 	%f22629, %f4494, %f18594, %f22629;
	@%p5027 bra 	$L__BB0_4757;
	setp.eq.s32 	%p5028, %r3, 17;
	ld.shared.f32 	%f18595, [_ZZ32flash_attention_v2_causal_kernelILi64ELi64ELi64EEvPKfS1_S1_PfiiiifE8V_shared+1884];
	fma.rn.f32 	%f22630, %f4494, %f18595, %f22630;
	@%p5028 bra 	$L__BB0_4757;
	setp.eq.s32 	%p5029, %r3, 18;
	ld.shared.f32 	%f18596, [_ZZ32flash_attention_v2_causal_kernelILi64ELi64ELi64EEvPKfS1_S1_PfiiiifE8V_shared+1888];
	fma.rn.f32 	%f22631, %f4494, %f18596, %f22631;
	@%p5029 bra 	$L__BB0_4757;
	setp.eq.s32 	%p5030, %r3, 19;
	ld.shared.f32 	%f18597, [_ZZ32flash_attention_v2_causal_kernelILi64ELi64ELi64EEvPKfS1_S1_PfiiiifE8V_shared+1892];
	fma.rn.f32 	%f22632, %f4494, %f18597, %f22632;
	@%p5030 bra 	$L__BB0_4757;
	setp.eq.s32 	%p5031, %r3, 20;
	ld.shared.f32 	%f18598, [_ZZ32flash_attention_v2_causal_kernelILi64ELi64ELi64EEvPKfS1_S1_PfiiiifE8V_shared+1896];
	fma.rn.f32 	%f22633, %f4494, %f18598, %f22633;
	@%p5031 bra 	$L__BB0_4757;
	setp.eq.s32 	%p5032, %r3, 21;
	ld.shared.f32 	%f18599, [_ZZ32flash_attention_v2_causal_kernelILi64ELi64ELi64EEvPKfS1_S1_PfiiiifE8V_shared+1900];
	fma.rn.f32 	%f22634, %f4494, %f18599, %f22634;
	@%p5032 bra 	$L__BB0_4757;
	setp.eq.s32 	%p5033, %r3, 22;
	ld.shared.f32 	%f18600, [_ZZ32flash_attention_v2_causal_kernelILi64ELi64ELi64EEvPKfS1_S1_PfiiiifE8V_shared+1904];
	fma.rn.f32 	%f22635, %f4494, %f18600, %f22635;
	@%p5033 bra 	$L__BB0_4757;
	setp.eq.s32 	%p5034, %r3, 23;
	ld.shared.f32 	%f18601, [_ZZ32flash_attention_v2_causal_kernelILi64ELi64ELi64EEvPKfS1_S1_PfiiiifE8V_shared+1908];
	fma.rn.f32 	%f22636, %f4494, %f18601, %f22636;
	@%p5034 bra 	$L__BB0_4757;
	setp.eq.s32 	%p5035, %r3, 24;
	ld.shared.f32 	%f18602, [_ZZ32flash_attention_v2_causal_kernelILi64ELi64ELi64EEvPKfS1_S1_PfiiiifE8V_shared+1912];
	fma.rn.f32 	%f22637, %f4494, %f18602, %f22637;
	@%p5035 bra 	$L__BB0_4757;
	setp.eq.s32 	%p5036, %r3, 25;
	ld.shared.f32 	%f18603, [_ZZ32flash_attention_v2_causal_kernelILi64ELi64ELi64EEvPKfS1_S1_PfiiiifE8V_shared+1916];
	fma.rn.f32 	%f22638, %f4494, %f18603, %f22638;
	@%p5036 bra 	$L__BB0_4757;
	setp.eq.s32 	%p5037, %r3, 26;
	ld.shared.f32 	%f18604, [_ZZ32flash_attention_v2_causal_kernelILi64ELi64ELi64EEvPKfS1_S1_PfiiiifE8V_shared+1920];
	fma.rn.f32 	%f22639, %f4494, %f18604, %f22639;
	@%p5037 bra 	$L__BB0_4757;
	setp.eq.s32 	%p5038, %r3, 27;
	ld.shared.f32 	%f18605, [_ZZ32flash_attention_v2_causal_kernelILi64ELi64ELi64EEvPKfS1_S1_PfiiiifE8V_shared+1924];
	fma.rn.f32 	%f22640, %f4494, %f18605, %f22640;
	@%p5038 bra 	$L__BB0_4757;
	setp.eq.s32 	%p5039, %r3, 28;
	ld.shared.f32 	%f18606, [_ZZ32flash_attention_v2_causal_kernelILi64ELi64ELi64EEvPKfS1_S1_PfiiiifE8V_shared+1928];
	fma.rn.f32 	%f22641, %f4494, %f18606, %f22641;
	@%p5039 bra 	$L__BB0_4757;
	setp.eq.s32 	%p5040, %r3, 29;
	ld.shared.f32 	%f18607, [_ZZ32flash_attention_v2_causal_kernelILi64ELi64ELi64EEvPKfS1_S1_PfiiiifE8V_shared+1932];
	fma.rn.f32 	%f22642, %f4494, %f18607, %f22642;
	@%p5040 bra 	$L__BB0_4757;
	setp.eq.s32 	%p5041, %r3, 30;
	ld.shared.f32 	%f18608, [_ZZ32flash_attention_v2_causal_kernelILi64ELi64ELi64EEvPKfS1_S1_PfiiiifE8V_shared+1936];
	fma.rn.f32 	%f22643, %f4494, %f18608, %f22643;
	@%p5041 bra 	$L__BB0_4757;
	setp.eq.s32 	%p5042, %r3, 31;
	ld.shared.f32 	%f18609, [_ZZ32flash_attention_v2_causal_kernelILi64ELi64ELi64EEvPKfS1_S1_PfiiiifE8V_shared+1940];
	fma.rn.f32 	%f22644, %f4494, %f18609, %f22644;
	@%p5042 bra 	$L__BB0_4757;
	setp.eq.s32 	%p5043, %r3, 32;
	ld.shared.f32 	%f18610, [_ZZ32flash_attention_v2_causal_kernelILi64ELi64ELi64EEvPKfS1_S1_PfiiiifE8V_shared+1944];
	fma.rn.f32 	%f22645, %f4494, %f18610, %f22645;
	@%p5043 bra 	$L__BB0_4757;
	setp.eq.s32 	%p5044, %r3, 33;
	ld.shared.f32 	%f18611, [_ZZ32flash_attention_v2_causal_kernelILi64ELi64ELi64EEvPKfS1_S1_PfiiiifE8V_shared+1948];
	fma.rn.f32 	%f22646, %f4494, %f18611, %f22646;
	@%p5044 bra 	$L__BB0_4757;
	setp.eq.s32 	%p5045, %r3, 34;
	ld.shared.f32 	%f18612, [_ZZ32flash_attention_v2_causal_kernelILi64ELi64ELi64EEvPKfS1_S1_PfiiiifE8V_shared+1952];
	fma.rn.f32 	%f22647, %f4494, %f18612, %f22647;
	@%p5045 bra 	$L__BB0_4757;
	setp.eq.s32 	%p5046, %r3, 35;
	ld.shared.f32 	%f18613, [_ZZ32flash_attention_v2_causal_kernelILi64ELi64ELi64EEvPKfS1_S1_PfiiiifE8V_shared+1956];
	fma.rn.f32 	%f22648, %f4494, %f18613, %f22648;
	@%p5046 bra 	$L__BB0_4757;
	setp.eq.s32 	%p5047, %r3, 36;
	ld.shared.f32 	%f18614, [_ZZ32flash_attention_v2_causal_kernelILi64ELi64ELi64EEvPKfS1_S1_PfiiiifE8V_shared+1960];
	fma.rn.f32 	%f22649, %f4494, %f18614, %f22649;
	@%p5047 bra 	$L__BB0_4757;
	setp.eq.s32 	%p5048, %r3, 37;
	ld.shared.f32 	%f18615, [_ZZ32flash_attention_v2_causal_kernelILi64ELi64ELi64EEvPKfS1_S1_PfiiiifE8V_shared+1964];
	fma.rn.f32 	%f22650, %f4494, %f18615, %f22650;
	@%p5048 bra 	$L__BB0_4757;
	setp.eq.s32 	%p5049, %r3, 38;
	ld.shared.f32 	%f18616, [_ZZ32flash_attention_v2_causal_kernelILi64ELi64ELi64EEvPKfS1_S1_PfiiiifE8V_shared+1968];
	fma.rn.f32 	%f22651, %f4494, %f18616, %f22651;
	@%p5049 bra 	$L__BB0_4757;
	setp.eq.s32 	%p5050, %r3, 39;
	ld.shared.f32 	%f18617, [_ZZ32flash_attention_v2_causal_kernelILi64ELi64ELi64EEvPKfS1_S1_PfiiiifE8V_shared+1972];
	fma.rn.f32 	%f22652, %f4494, %f18617, %f22652;
	@%p5050 bra 	$L__BB0_4757;
	setp.eq.s32 	%p5051, %r3, 40;
	ld.shared.f32 	%f18618, [_ZZ32flash_attention_v2_causal_kernelILi64ELi64ELi64EEvPKfS1_S1_PfiiiifE8V_shared+1976];
	fma.rn.f32 	%f22653, %f4494, %f18618, %f22653;
	@%p5051 bra 	$L__BB0_4757;
	setp.eq.s32 	%p5052, %r3, 41;
	ld.shared.f32 	%f18619, [_ZZ32flash_attention_v2_causal_kernelILi64ELi64ELi64EEvPKfS1_S1_PfiiiifE8V_shared+1980];
	fma.rn.f32 	%f22654, %f4494, %f18619, %f22654;
	@%p5052 bra 	$L__BB0_4757;
	setp.eq.s32 	%p5053, %r3, 42;
	ld.shared.f32 	%f18620, [_ZZ32flash_attention_v2_causal_kernelILi64ELi64ELi64EEvPKfS1_S1_PfiiiifE8V_shared+1984];
	fma.rn.f32 	%f22655, %f4494, %f18620, %f22655;
	@%p5053 bra 	$L__BB0_4757;
	setp.eq.s32 	%p5054, %r3, 43;
	ld.shared.f32 	%f18621, [_ZZ32flash_attention_v2_causal_kernelILi64ELi64ELi64EEvPKfS1_S1_PfiiiifE8V_shared+1988];
	fma.rn.f32 	%f22656, %f4494, %f18621, %f22656;
	@%p5054 bra 	$L__BB0_4757;
	setp.eq.s32 	%p5055, %r3, 44;
	ld.shared.f32 	%f18622, [_ZZ32flash_attention_v2_causal_kernelILi64ELi64ELi64EEvPKfS1_S1_PfiiiifE8V_shared+1992];
	fma.rn.f32 	%f22657, %f4494, %f18622, %f22657;
	@%p5055 bra 	$L__BB0_4757;
	setp.eq.s32 	%p5056, %r3, 45;
	ld.shared.f32 	%f18623, [_ZZ32flash_attention_v2_causal_kernelILi64ELi64ELi64EEvPKfS1_S1_PfiiiifE8V_shared+1996];
	fma.rn.f32 	%f22658, %f4494, %f18623, %f22658;
	@%p5056 bra 	$L__BB0_4757;
	setp.eq.s32 	%p5057, %r3, 46;
	ld.shared.f32 	%f18624, [_ZZ32flash_attention_v2_causal_kernelILi64ELi64ELi64EEvPKfS1_S1_PfiiiifE8V_shared+2000];
	fma.rn.f32 	%f22659, %f4494, %f18624, %f22659;
	@%p5057 bra 	$L__BB0_4757;
	setp.eq.s32 	%p5058, %r3, 47;
	ld.shared.f32 	%f18625, [_ZZ32flash_attention_v2_causal_kernelILi64ELi64ELi64EEvPKfS1_S1_PfiiiifE8V_shared+2004];
	fma.rn.f32 	%f22660, %f4494, %f18625, %f22660;
	@%p5058 bra 	$L__BB0_4757;
	setp.eq.s32 	%p5059, %r3, 48;
	ld.shared.f32 	%f18626, [_ZZ32flash_attention_v2_causal_kernelILi64ELi64ELi64EEvPKfS1_S1_PfiiiifE8V_shared+2008];
	fma.rn.f32 	%f22661, %f4494, %f18626, %f22661;
	@%p5059 bra 	$L__BB0_4757;
	setp.eq.s32 	%p5060, %r3, 49;
	ld.shared.f32 	%f18627, [_ZZ32flash_attention_v2_causal_kernelILi64ELi64ELi64EEvPKfS1_S1_PfiiiifE8V_shared+2012];
	fma.rn.f32 	%f22662, %f4494, %f18627, %f22662;
	@%p5060 bra 	$L__BB0_4757;
	setp.eq.s32 	%p5061, %r3, 50;
	ld.shared.f32 	%f18628, [_ZZ32flash_attention_v2_causal_kernelILi64ELi64ELi64EEvPKfS1_S1_PfiiiifE8V_shared+2016];
	fma.rn.f32 	%f22663, %f4494, %f18628, %f22663;
	@%p5061 bra 	$L__BB0_4757;
	setp.eq.s32 	%p5062, %r3, 51;
	ld.shared.f32 	%f18629, [_ZZ32flash_attention_v2_causal_kernelILi64ELi64ELi64EEvPKfS1_S1_PfiiiifE8V_shared+2020];
	fma.rn.f32 	%f22664, %f4494, %f18629, %f22664;
	@%p5062 bra 	$L__BB0_4757;
	setp.eq.s32 	%p5063, %r3, 52;
	ld.shared.f32 	%f18630, [_ZZ32flash_attention_v2_causal_kernelILi64ELi64ELi64EEvPKfS1_S1_PfiiiifE8V_shared+2024];
	fma.rn.f32 	%f22665, %f4494, %f18630, %f22665;
	@%p5063 bra 	$L__BB0_4757;
	setp.eq.s32 	%p5064, %r3, 53;
	ld.shared.f32 	%f18631, [_ZZ32flash_attention_v2_causal_kernelILi64ELi64ELi64EEvPKfS1_S1_PfiiiifE8V_shared+2028];
	fma.rn.f32 	%f22666, %f4494, %f18631, %f22666;
	@%p5064 bra 	$L__BB0_4757;
	setp.eq.s32 	%p5065, %r3, 54;
	ld.shared.f32 	%f18632, [_ZZ32flash_attention_v2_causal_kernelILi64ELi64ELi64EEvPKfS1_S1_PfiiiifE8V_shared+2032];
	fma.rn.f32 	%f22667, %f4494, %f18632, %f22667;
	@%p5065 bra 	$L__BB0_4757;
	setp.eq.s32 	%p5066, %r3, 55;
	ld.shared.f32 	%f18633, [_ZZ32flash_attention_v2_causal_kernelILi64ELi64ELi64EEvPKfS1_S1_PfiiiifE8V_shared+2036];
	fma.rn.f32 	%f22668, %f4494, %f18633, %f22668;
	@%p5066 bra 	$L__BB0_4757;
	setp.eq.s32 	%p5067, %r3, 56;
	ld.shared.f32 	%f18634, [_ZZ32flash_attention_v2_causal_kernelILi64ELi64ELi64EEvPKfS1_S1_PfiiiifE8V_shared+2040];
	fma.rn.f32 	%f22669, %f4494, %f18634, %f22669;
	@%p5067 bra 	$L__BB0_4757;
	setp.eq.s32 	%p5068, %r3, 57;
	ld.shared.f32 	%f18635, [_ZZ32flash_attention_v2_causal_kernelILi64ELi64ELi64EEvPKfS1_S1_PfiiiifE8V_shared+2044];
	fma.rn.f32 	%f22670, %f4494, %f18635, %f22670;
	@%p5068 bra 	$L__BB0_4757;
	setp.eq.s32 	%p5069, %r3, 58;
	ld.shared.f32 	%f18636, [_ZZ32flash_attention_v2_causal_kernelILi64ELi64ELi64EEvPKfS1_S1_PfiiiifE8V_shared+2048];
	fma.rn.f32 	%f22671, %f4494, %f18636, %f22671;
	@%p5069 bra 	$L__BB0_4757;
	setp.eq.s32 	%p5070, %r3, 59;
	ld.shared.f32 	%f18637, [_ZZ32flash_attention_v2_causal_kernelILi64ELi64ELi64EEvPKfS1_S1_PfiiiifE8V_shared+2052];
	fma.rn.f32 	%f22672, %f4494, %f18637, %f22672;
	@%p5070 bra 	$L__BB0_4757;
	setp.eq.s32 	%p5071, %r3, 60;
	ld.shared.f32 	%f18638, [_ZZ32flash_attention_v2_causal_kernelILi64ELi64ELi64EEvPKfS1_S1_PfiiiifE8V_shared+2056];
	fma.rn.f32 	%f22673, %f4494, %f18638, %f22673;
	@%p5071 bra 	$L__BB0_4757;
	setp.eq.s32 	%p5072, %r3, 61;
	ld.shared.f32 	%f18639, [_ZZ32flash_attention_v2_causal_kernelILi64ELi64ELi64EEvPKfS1_S1_PfiiiifE8V_shared+2060];
	fma.rn.f32 	%f22674, %f4494, %f18639, %f22674;
	@%p5072 bra 	$L__BB0_4757;
	setp.eq.s32 	%p5073, %r3, 62;
	ld.shared.f32 	%f18640, [_ZZ32flash_attention_v2_causal_kernelILi64ELi64ELi64EEvPKfS1_S1_PfiiiifE8V_shared+2064];
	fma.rn.f32 	%f22675, %f4494, %f18640, %f22675;
	@%p5073 bra 	$L__BB0_4757;
	setp.eq.s32 	%p5074, %r3, 63;
	ld.shared.f32 	%f18641, [_ZZ32flash_attention_v2_causal_kernelILi64ELi64ELi64EEvPKfS1_S1_PfiiiifE8V_shared+2068];
	fma.rn.f32 	%f22676, %f4494, %f18641, %f22676;
	@%p5074 bra 	$L__BB0_4757;
	ld.shared.f32 	%f18642, [_ZZ32flash_attention_v2_causal_kernelILi64ELi64ELi64EEvPKfS1_S1_PfiiiifE8V_shared+2072];
	fma.rn.f32 	%f22677, %f4494, %f18642, %f22677;
$L__BB0_4757:
	ld.param.u32 	%r1385, [_Z32flash_attention_v2_causal_kernelILi64ELi64ELi64EEvPKfS1_S1_Pfiiiif_param_6];
	shl.b32 	%r854, %r1581, 6;
	or.b32  	%r855, %r854, 8;
	setp.ge.s32 	%p5075, %r855, %r1385;
	mov.u32 	%r856, %ctaid.x;
	shl.b32 	%r857, %r856, 6;
	mov.u32 	%r858, %tid.x;
	and.b32  	%r859, %r858, 63;
	or.b32  	%r860, %r857, %r859;
	setp.gt.u32 	%p5076, %r855, %r860;
	or.pred  	%p5077, %p5075, %p5076;
	@%p5077 bra 	$L__BB0_4822;
	ld.param.u32 	%r1523, [_Z32flash_attention_v2_causal_kernelILi64ELi64ELi64EEvPKfS1_S1_Pfiiiif_param_7];
	setp.eq.s32 	%p5078, %r1523, 1;
	ld.shared.f32 	%f18643, [_ZZ32flash_attention_v2_causal_kernelILi64ELi64ELi64EEvPKfS1_S1_PfiiiifE8V_shared+2080];
	fma.rn.f32 	%f22614, %f4495, %f18643, %f22614;
	@%p5078 bra 	$L__BB0_4822;
	setp.eq.s32 	%p5079, %r3, 2;
	ld.shared.f32 	%f18644, [_ZZ32flash_attention_v2_causal_kernelILi64ELi64ELi64EEvPKfS1_S1_PfiiiifE8V_shared+2084];
	fma.rn.f32 	%f22615, %f4495, %f18644, %f22615;
	@%p5079 bra 	$L__BB0_4822;
	setp.eq.s32 	%p5080, %r3, 3;
	ld.shared.f32 	%f18645, [_ZZ32flash_attention_v2_causal_kernelILi64ELi64ELi64EEvPKfS1_S1_PfiiiifE8V_shared+2088];
	fma.rn.f32 	%f22616, %f4495, %f18645, %f22616;
	@%p5080 bra 	$L__BB0_4822;
	setp.eq.s32 	%p5081, %r3, 4;
	ld.shared.f32 	%f18646, [_ZZ32flash_attention_v2_causal_kernelILi64ELi64ELi64EEvPKfS1_S1_PfiiiifE8V_shared+2092];
	fma.rn.f32 	%f22617, %f4495, %f18646, %f22617;
	@%p5081 bra 	$L__BB0_4822;
	setp.eq.s32 	%p5082, %r3, 5;
	ld.shared.f32 	%f18647, [_ZZ32flash_attention_v2_causal_kernelILi64ELi64ELi64EEvPKfS1_S1_PfiiiifE8V_shared+2096];
	fma.rn.f32 	%f22618, %f4495, %f18647, %f22618;
	@%p5082 bra 	$L__BB0_4822;
	setp.eq.s32 	%p5083, %r3, 6;
	ld.shared.f32 	%f18648, [_ZZ32flash_attention_v2_causal_kernelILi64ELi64ELi64EEvPKfS1_S1_PfiiiifE8V_shared+2100];
	fma.rn.f32 	%f22619, %f4495, %f18648, %f22619;
	@%p5083 bra 	$L__BB0_4822;
	setp.eq.s32 	%p5084, %r3, 7;
	ld.shared.f32 	%f18649, [_ZZ32flash_attention_v2_causal_kernelILi64ELi64ELi64EEvPKfS1_S1_PfiiiifE8V_shared+2104];
	fma.rn.f32 	%f22620, %f4495, %f18649, %f22620;
	@%p5084 bra 	$L__BB0_4822;
	setp.eq.s32 	%p5085, %r3, 8;
	ld.shared.f32 	%f18650, [_ZZ32flash_attention_v2_causal_kernelILi64ELi64ELi64EEvPKfS1_S1_PfiiiifE8V_shared+2108];
	fma.rn.f32 	%f22621, %f4495, %f18650, %f22621;
	@%p5085 bra 	$L__BB0_4822;
	setp.eq.s32 	%p5086, %r3, 9;
	ld.shared.f32 	%f18651, [_ZZ32flash_attention_v2_causal_kernelILi64ELi64ELi64EEvPKfS1_S1_PfiiiifE8V_shared+2112];
	fma.rn.f32 	%f22622, %f4495, %f18651, %f22622;
	@%p5086 bra 	$L__BB0_4822;
	setp.eq.s32 	%p5087, %r3, 10;
	ld.shared.f32 	%f18652, [_ZZ32flash_attention_v2_causal_kernelILi64ELi64ELi64EEvPKfS1_S1_PfiiiifE8V_shared+2116];
	fma.rn.f32 	%f22623, %f4495, %f18652, %f22623;
	@%p5087 bra 	$L__BB0_4822;
	setp.eq.s32 	%p5088, %r3, 11;
	ld.shared.f32 	%f18653, [_ZZ32flash_attention_v2_causal_kernelILi64ELi64ELi64EEvPKfS1_S1_PfiiiifE8V_shared+2120];
	fma.rn.f32 	%f22624, %f4495, %f18653, %f22624;
	@%p5088 bra 	$L__BB0_4822;
	setp.eq.s32 	%p5089, %r3, 12;
	ld.shared.f32 	%f18654, [_ZZ32flash_attention_v2_causal_kernelILi64ELi64ELi64EEvPKfS1_S1_PfiiiifE8V_shared+2124];
	fma.rn.f32 	%f22625, %f4495, %f18654, %f22625;
	@%p5089 bra 	$L__BB0_4822;
	setp.eq.s32 	%p5090, %r3, 13;
	ld.shared.f32 	%f18655, [_ZZ32flash_attention_v2_causal_kernelILi64ELi64ELi64EEvPKfS1_S1_PfiiiifE8V_shared+2128];
	fma.rn.f32 	%f22626, %f4495, %f18655, %f22626;
	@%p5090 bra 	$L__BB0_4822;
	setp.eq.s32 	%p5091, %r3, 14;
	ld.shared.f32 	%f18656, [_ZZ32flash_attention_v2_causal_kernelILi64ELi64ELi64EEvPKfS1_S1_PfiiiifE8V_shared+2132];
	fma.rn.f32 	%f22627, %f4495, %f18656, %f22627;
	@%p5091 bra 	$L__BB0_4822;
	setp.eq.s32 	%p5092, %r3, 15;
	ld.shared.f32 	%f18657, [_ZZ32flash_attention_v2_causal_kernelILi64ELi64ELi64EEvPKfS1_S1_PfiiiifE8V_shared+2136];
	fma.rn.f32 	%f22628, %f4495, %f18657, %f22628;
	@%p5092 bra 	$L__BB0_4822;
	setp.eq.s32 	%p5093, %r3, 16;
	ld.shared.f32 	%f18658, [_ZZ32flash_attention_v2_causal_kernelILi64ELi64ELi64EEvPKfS1_S1_PfiiiifE8V_shared+2140];
	fma.rn.f32 	%f22629, %f4495, %f18658, %f22629;
	@%p5093 bra 	$L__BB0_4822;
	setp.eq.s32 	%p5094, %r3, 17;
	ld.shared.f32 	%f18659, [_ZZ32flash_attention_v2_causal_kernelILi64ELi64ELi64EEvPKfS1_S1_PfiiiifE8V_shared+2144];
	fma.rn.f32 	%f22630, %f4495, %f18659, %f22630;
	@%p5094 bra 	$L__BB0_4822;
	setp.eq.s32 	%p5095, %r3, 18;
	ld.shared.f32 	%f18660, [_ZZ32flash_attention_v2_causal_kernelILi64ELi64ELi64EEvPKfS1_S1_PfiiiifE8V_shared+2148];
	fma.rn.f32 	%f22631, %f4495, %f18660, %f22631;
	@%p5095 bra 	$L__BB0_4822;
	setp.eq.s32 	%p5096, %r3, 19;
	ld.shared.f32 	%f18661, [_ZZ32flash_attention_v2_causal_kernelILi64ELi64ELi64EEvPKfS1_S1_PfiiiifE8V_shared+2152];
	fma.rn.f32 	%f22632, %f4495, %f18661, %f22632;
	@%p5096 bra 	$L__BB0_4822;
	setp.eq.s32 	%p5097, %r3, 20;
	ld.shared.f32 	%f18662, [_ZZ32flash_attention_v2_causal_kernelILi64ELi64ELi64EEvPKfS1_S1_PfiiiifE8V_shared+2156];
	fma.rn.f32 	%f22633, %f4495, %f18662, %f22633;
	@%p5097 bra 	$L__BB0_4822;
	setp.eq.s32 	%p5098, %r3, 21;
	ld.shared.f32 	%f18663, [_ZZ32flash_attention_v2_causal_kernelILi64ELi64ELi64EEvPKfS1_S1_PfiiiifE8V_shared+2160];
	fma.rn.f32 	%f22634, %f4495, %f18663, %f22634;
	@%p5098 bra 	$L__BB0_4822;
	setp.eq.s32 	%p5099, %r3, 22;
	ld.shared.f32 	%f18664, [_ZZ32flash_attention_v2_causal_kernelILi64ELi64ELi64EEvPKfS1_S1_PfiiiifE8V_shared+2164];
	fma.rn.f32 	%f22635, %f4495, %f18664, %f22635;
	@%p5099 bra 	$L__BB0_4822;
	setp.eq.s32 	%p5100, %r3, 23;
	ld.shared.f32 	%f18665, [_ZZ32flash_attention_v2_causal_kernelILi64ELi64ELi64EEvPKfS1_S1_PfiiiifE8V_shared+2168];
	fma.rn.f32 	%f22636, %f4495, %f18665, %f22636;
	@%p5100 bra 	$L__BB0_4822;
	setp.eq.s32 	%p5101, %r3, 24;
	ld.shared.f32 	%f18666, [_ZZ32flash_attention_v2_causal_kernelILi64ELi64ELi64EEvPKfS1_S1_PfiiiifE8V_shared+2172];
	fma.rn.f32 	%f22637, %f4495, %f18666, %f22637;
	@%p5101 bra 	$L__BB0_4822;
	setp.eq.s32 	%p5102, %r3, 25;
	ld.shared.f32 	%f18667, [_ZZ32flash_attention_v2_causal_kernelILi64ELi64ELi64EEvPKfS1_S1_PfiiiifE8V_shared+2176];
	fma.rn.f32 	%f22638, %f4495, %f18667, %f22638;
	@%p5102 bra 	$L__BB0_4822;
	setp.eq.s32 	%p5103, %r3, 26;
	ld.shared.f32 	%f18668, [_ZZ32flash_attention_v2_causal_kernelILi64ELi64ELi64EEvPKfS1_S1_PfiiiifE8V_shared+2180];
	fma.rn.f32 	%f22639, %f4495, %f18668, %f22639;
	@%p5103 bra 	$L__BB0_4822;
	setp.eq.s32 	%p5104, %r3, 27;
	ld.shared.f32 	%f18669, [_ZZ32flash_attention_v2_causal_kernelILi64ELi64ELi64EEvPKfS1_S1_PfiiiifE8V_shared+2184];
	fma.rn.f32 	%f22640, %f4495, %f18669, %f22640;
	@%p5104 bra 	$L__BB0_4822;
	setp.eq.s32 	%p5105, %r3, 28;
	ld.shared.f32 	%f18670, [_ZZ32flash_attention_v2_causal_kernelILi64ELi64ELi64EEvPKfS1_S1_PfiiiifE8V_shared+2188];
	fma.rn.f32 	%f22641, %f4495, %f18670, %f22641;
	@%p5105 bra 	$L__BB0_4822;
	setp.eq.s32 	%p5106, %r3, 29;
	ld.shared.f32 	%f18671, [_ZZ32flash_attention_v2_causal_kernelILi64ELi64ELi64EEvPKfS1_S1_PfiiiifE8V_shared+2192];
	fma.rn.f32 	%f22642, %f4495, %f18671, %f22642;
	@%p5106 bra 	$L__BB0_4822;
	setp.eq.s32 	%p5107, %r3, 30;
	ld.shared.f32 	%f18672, [_ZZ32flash_attention_v2_causal_kernelILi64ELi64ELi64EEvPKfS1_S1_PfiiiifE8V_shared+2196];
	fma.rn.f32 	%f22643, %f4495, %f18672, %f22643;
	@%p5107 bra 	$L__BB0_4822;
	setp.eq.s32 	%p5108, %r3, 31;
	ld.shared.f32 	%f18673, [_ZZ32flash_attention_v2_causal_kernelILi64ELi64ELi64EEvPKfS1_S1_PfiiiifE8V_shared+2200];
	fma.rn.f32 	%f22644, %f4495, %f18673, %f22644;
	@%p5108 bra 	$L__BB0_4822;
	setp.eq.s32 	%p5109, %r3, 32;
	ld.shared.f32 	%f18674, [_ZZ32flash_attention_v2_causal_kernelILi64ELi64ELi64EEvPKfS1_S1_PfiiiifE8V_shared+2204];
	fma.rn.f32 	%f22645, %f4495, %f18674, %f22645;
	@%p5109 bra 	$L__BB0_4822;
	setp.eq.s32 	%p5110, %r3, 33;
	ld.shared.f32 	%f18675, [_ZZ32flash_attention_v2_causal_kernelILi64ELi64ELi64EEvPKfS1_S1_PfiiiifE8V_shared+2208];
	fma.rn.f32 	%f22646, %f4495, %f18675, %f22646;
	@%p5110 bra 	$L__BB0_4822;
	setp.eq.s32 	%p5111, %r3, 34;
	ld.shared.f32 	%f18676, [_ZZ32flash_attention_v2_causal_kernelILi64ELi64ELi64EEvPKfS1_S1_PfiiiifE8V_shared+2212];
	fma.rn.f32 	%f22647, %f4495, %f18676, %f22647;
	@%p5111 bra 	$L__BB0_4822;
	setp.eq.s32 	%p5112, %r3, 35;
	ld.shared.f32 	%f18677, [_ZZ32flash_attention_v2_causal_kernelILi64ELi64ELi64EEvPKfS1_S1_PfiiiifE8V_shared+2216];
	fma.rn.f32 	%f22648, %f4495, %f18677, %f22648;
	@%p5112 bra 	$L__BB0_4822;
	setp.eq.s32 	%p5113, %r3, 36;
	ld.shared.f32 	%f18678, [_ZZ32flash_attention_v2_causal_kernelILi64ELi64ELi64EEvPKfS1_S1_PfiiiifE8V_shared+2220];
	fma.rn.f32 	%f22649, %f4495, %f18678, %f22649;
	@%p5113 bra 	$L__BB0_4822;
	setp.eq.s32 	%p5114, %r3, 37;
	ld.shared.f32 	%f18679, [_ZZ32flash_attention_v2_causal_kernelILi64ELi64ELi64EEvPKfS1_S1_PfiiiifE8V_shared+2224];
	fma.rn.f32 	%f22650, %f4495, %f18679, %f22650;
	@%p5114 bra 	$L__BB0_4822;
	setp.eq.s32 	%p5115, %r3, 38;
	ld.shared.f32 	%f18680, [_ZZ32flash_attention_v2_causal_kernelILi64ELi64ELi64EEvPKfS1_S1_PfiiiifE8V_shared+2228];
	fma.rn.f32 	%f22651, %f4495, %f18680, %f22651;
	@%p5115 bra 	$L__BB0_4822;
	setp.eq.s32 	%p5116, %r3, 39;
	ld.shared.f32 	%f18681, [_ZZ32flash_attention_v2_causal_kernelILi64ELi64ELi64EEvPKfS1_S1_PfiiiifE8V_shared+2232];
	fma.rn.f32 	%f22652, %f4495, %f18681, %f22652;
	@%p5116 bra 	$L__BB0_4822;
	setp.eq.s32 	%p5117, %r3, 40;
	ld.shared.f32 	%f18682, [_ZZ32flash_attention_v2_causal_kernelILi64ELi64ELi64EEvPKfS1_S1_PfiiiifE8V_shared+2236];
	fma.rn.f32 	%f22653, %f4495, %f18682, %f22653;
	@%p5117 bra 	$L__BB0_4822;
	setp.eq.s32 	%p5118, %r3, 41;
	ld.shared.f32 	%f18683, [_ZZ32flash_attention_v2_causal_kernelILi64ELi64ELi64EEvPKfS1_S1_PfiiiifE8V_shared+2240];
	fma.rn.f32 	%f22654, %f4495, %f18683, %f22654;
	@%p5118 bra 	$L__BB0_4822;
	setp.eq.s32 	%p5119, %r3, 42;
	ld.shared.f32 	%f18684, [_ZZ32flash_attention_v2_causal_kernelILi64ELi64ELi64EEvPKfS1_S1_PfiiiifE8V_shared+2244];
	fma.rn.f32 	%f22655, %f4495, %f18684, %f22655;
	@%p5119 bra 	$L__BB0_4822;
	setp.eq.s32 	%p5120, %r3, 43;
	ld.shared.f32 	%f18685, [_ZZ32flash_attention_v2_causal_kernelILi64ELi64ELi64EEvPKfS1_S1_PfiiiifE8V_shared+2248];
	fma.rn.f32 	%f22656, %f4495, %f18685, %f22656;
	@%p5120 bra 	$L__BB0_4822;
	setp.eq.s32 	%p5121, %r3, 44;
	ld.shared.f32 	%f18686, [_ZZ32flash_attention_v2_causal_kernelILi64ELi64ELi64EEvPKfS1_S1_PfiiiifE8V_shared+2252];
	fma.rn.f32 	%f22657, %f4495, %f18686, %f22657;
	@%p5121 bra 	$L__BB0_4822;
	setp.eq.s32 	%p5122, %r3, 45;
	ld.shared.f32 	%f18687, [_ZZ32flash_attention_v2_causal_kernelILi64ELi64ELi64EEvPKfS1_S1_PfiiiifE8V_shared+2256];
	fma.rn.f32 	%f22658, %f4495, %f18687, %f22658;
	@%p5122 bra 	$L__BB0_4822;
	setp.eq.s32 	%p5123, %r3, 46;
	ld.shared.f32 	%f18688, [_ZZ32flash_attention_v2_causal_kernelILi64ELi64ELi64EEvPKfS1_S1_PfiiiifE8V_shared+2260];
	fma.rn.f32 	%f22659, %f4495, %f18688, %f22659;
	@%p5123 bra 	$L__BB0_4822;
	setp.eq.s32 	%p5124, %r3, 47;
	ld.shared.f32 	%f18689, [_ZZ32flash_attention_v2_causal_kernelILi64ELi64ELi64EEvPKfS1_S1_PfiiiifE8V_shared+2264];
	fma.rn.f32 	%f22660, %f4495, %f18689, %f22660;
	@%p5124 bra 	$L__BB0_4822;
	setp.eq.s32 	%p5125, %r3, 48;
	ld.shared.f32 	%f18690, [_ZZ32flash_attention_v2_causal_kernelILi64ELi64ELi64EEvPKfS1_S1_PfiiiifE8V_shared+2268];
	fma.rn.f32 	%f22661, %f4495, %f18690, %f22661;
	@%p5125 bra 	$L__BB0_4822;
	setp.eq.s32 	%p5126, %r3, 49;
	ld.shared.f32 	%f18691, [_ZZ32flash_attention_v2_causal_kernelILi64ELi64ELi64EEvPKfS1_S1_PfiiiifE8V_shared+2272];
	fma.rn.f32 	%f22662, %f4495, %f18691, %f22662;
	@%p5126 bra 	$L__BB0_4822;
	setp.eq.s32 	%p5127, %r3, 50;
	ld.shared.f32 	%f18692, [_ZZ32flash_attention_v2_causal_kernelILi64ELi64ELi64EEvPKfS1_S1_PfiiiifE8V_shared+2276];
	fma.rn.f32 	%f22663, %f4495, %f18692, %f22663;
	@%p5127 bra 	$L__BB0_4822;
	setp.eq.s32 	%p5128, %r3, 51;
	ld.shared.f32 	%f18693, [_ZZ32flash_attention_v2_causal_kernelILi64ELi64ELi64EEvPKfS1_S1_PfiiiifE8V_shared+2280];
	fma.rn.f32 	%f22664, %f4495, %f18693, %f22664;
	@%p5128 bra 	$L__BB0_4822;
	setp.eq.s32 	%p5129, %r3, 52;
	ld.shared.f32 	%f18694, [_ZZ32flash_attention_v2_causal_kernelILi64ELi64ELi64EEvPKfS1_S1_PfiiiifE8V_shared+2284];
	fma.rn.f32 	%f22665, %f4495, %f18694, %f22665;
	@%p5129 bra 	$L__BB0_4822;
	setp.eq.s32 	%p5130, %r3, 53;
	ld.shared.f32 	%f18695, [_ZZ32flash_attention_v2_causal_kernelILi64ELi64ELi64EEvPKfS1_S1_PfiiiifE8V_shared+2288];
	fma.rn.f32 	%f22666, %f4495, %f18695, %f22666;
	@%p5130 bra 	$L__BB0_4822;
	setp.eq.s32 	%p5131, %r3, 54;
	ld.shared.f32 	%f18696, [_ZZ32flash_attention_v2_causal_kernelILi64ELi64ELi64EEvPKfS1_S1_PfiiiifE8V_shared+2292];
	fma.rn.f32 	%f22667, %f4495, %f18696, %f22667;
	@%p5131 bra 	$L__BB0_4822;
	setp.eq.s32 	%p5132, %r3, 55;
	ld.shared.f32 	%f18697, [_ZZ32flash_attention_v2_causal_kernelILi64ELi64ELi64EEvPKfS1_S1_PfiiiifE8V_shared+2296];
	fma.rn.f32 	%f22668, %f4495, %f18697, %f22668;
	@%p5132 bra 	$L__BB0_4822;
	setp.eq.s32 	%p5133, %r3, 56;
	ld.shared.f32 	%f18698, [_ZZ32flash_attention_v2_causal_kernelILi64ELi64ELi64EEvPKfS1_S1_PfiiiifE8V_shared+2300];
	fma.rn.f32 	%f22669, %f4495, %f18698, %f22669;
	@%p5133 bra 	$L__BB0_4822;
	setp.eq.s32 	%p5134, %r3, 57;
	ld.shared.f32 	%f18699, [_ZZ32flash_attention_v2_causal_kernelILi64ELi64ELi64EEvPKfS1_S1_PfiiiifE8V_shared+2304];
	fma.rn.f32 	%f22670, %f4495, %f18699, %f22670;
	@%p5134 bra 	$L__BB0_4822;
	setp.eq.s32 	%p5135, %r3, 58;
	ld.shared.f32 	%f18700, [_ZZ32flash_attention_v2_causal_kernelILi64ELi64ELi64EEvPKfS1_S1_PfiiiifE8V_shared+2308];
	fma.rn.f32 	%f22671, %f4495, %f18700, %f22671;
	@%p5135 bra 	$L__BB0_4822;
	setp.eq.s32 	%p5136, %r3, 59;
	ld.shared.f32 	%f18701, [_ZZ32flash_attention_v2_causal_kernelILi64ELi64ELi64EEvPKfS1_S1_PfiiiifE8V_shared+2312];
	fma.rn.f32 	%f22672, %f4495, %f18701, %f22672;
	@%p5136 bra 	$L__BB0_4822;
	setp.eq.s32 	%p5137, %r3, 60;
	ld.shared.f32 	%f18702, [_ZZ32flash_attention_v2_causal_kernelILi64ELi64ELi64EEvPKfS1_S1_PfiiiifE8V_shared+2316];
	fma.rn.f32 	%f22673, %f4495, %f18702, %f22673;
	@%p5137 bra 	$L__BB0_4822;
	setp.eq.s32 	%p5138, %r3, 61;
	ld.shared.f32 	%f18703, [_ZZ32flash_attention_v2_causal_kernelILi64ELi64ELi64EEvPKfS1_S1_PfiiiifE8V_shared+2320];
	fma.rn.f32 	%f22674, %f4495, %f18703, %f22674;
	@%p5138 bra 	$L__BB0_4822;
	setp.eq.s32 	%p5139, %r3, 62;
	ld.shared.f32 	%f18704, [_ZZ32flash_attention_v2_causal_kernelILi64ELi64ELi64EEvPKfS1_S1_PfiiiifE8V_shared+2324];
	fma.rn.f32 	%f22675, %f4495, %f18704, %f22675;
	@%p5139 bra 	$L__BB0_4822;
	setp.eq.s32 	%p5140, %r3, 63;
	ld.shared.f32 	%f18705, [_ZZ32flash_attention_v2_causal_kernelILi64ELi64ELi64EEvPKfS1_S1_PfiiiifE8V_shared+2328];
	fma.rn.f32 	%f22676, %f4495, %f18705, %f22676;
	@%p5140 bra 	$L__BB0_4822;
	ld.shared.f32 	%f18706, [_ZZ32flash_attention_v2_causal_kernelILi64ELi64ELi64EEvPKfS1_S1_PfiiiifE8V_shared+2332];
	fma.rn.f32 	%f22677, %f4495, %f18706, %f22677;
$L__BB0_4822:
	ld.param.u32 	%r1386, [_Z32flash_attention_v2_causal_kernelILi64ELi64ELi64EEvPKfS1_S1_Pfiiiif_param_6];
	shl.b32 	%r862, %r1581, 6;
	or.b32  	%r863, %r862, 9;
	setp.ge.s32 	%p5141, %r863, %r1386;
	mov.u32 	%r864, %ctaid.x;
	shl.b32 	%r865, %r864, 6;
	mov.u32 	%r866, %tid.x;
	and.b32  	%r867, %r866, 63;
	or.b32  	%r868, %r865, %r867;
	setp.gt.u32 	%p5142, %r863, %r868;
	or.pred  	%p5143, %p5141, %p5142;
	@%p5143 bra 	$L__BB0_4887;
	ld.param.u32 	%r1524, [_Z32flash_attention_v2_causal_kernelILi64ELi64ELi64EEvPKfS1_S1_Pfiiiif_param_7];
	setp.eq.s32 	%p5144, %r1524, 1;
	ld.shared.f32 	%f18707, [_ZZ32flash_attention_v2_causal_kernelILi64ELi64ELi64EEvPKfS1_S1_PfiiiifE8V_shared+2340];
	fma.rn.f32 	%f22614, %f4496, %f18707, %f22614;
	@%p5144 bra 	$L__BB0_4887;
	setp.eq.s32 	%p5145, %r3, 2;
	ld.shared.f32 	%f18708, [_ZZ32flash_attention_v2_causal_kernelILi64ELi64ELi64EEvPKfS1_S1_PfiiiifE8V_shared+2344];
	fma.rn.f32 	%f22615, %f4496, %f18708, %f22615;
	@%p5145 bra 	$L__BB0_4887;
	setp.eq.s32 	%p5146, %r3, 3;
	ld.shared.f32 	%f18709, [_ZZ32flash_attention_v2_causal_kernelILi64ELi64ELi64EEvPKfS1_S1_PfiiiifE8V_shared+2348];
	fma.rn.f32 	%f22616, %f4496, %f18709, %f22616;
	@%p5146 bra 	$L__BB0_4887;
	setp.eq.s32 	%p5147, %r3, 4;
	ld.shared.f32 	%f18710, [_ZZ32flash_attention_v2_causal_kernelILi64ELi64ELi64EEvPKfS1_S1_PfiiiifE8V_shared+2352];
	fma.rn.f32 	%f22617, %f4496, %f18710, %f22617;
	@%p5147 bra 	$L__BB0_4887;
	setp.eq.s32 	%p5148, %r3, 5;
	ld.shared.f32 	%f18711, [_ZZ32flash_attention_v2_causal_kernelILi64ELi64ELi64EEvPKfS1_S1_PfiiiifE8V_shared+2356];
	fma.rn.f32 	%f22618, %f4496, %f18711, %f22618;
	@%p5148 bra 	$L__BB0_4887;
	setp.eq.s32 	%p5149, %r3, 6;
	ld.shared.f32 	%f18712, [_ZZ32flash_attention_v2_causal_kernelILi64ELi64ELi64EEvPKfS1_S1_PfiiiifE8V_shared+2360];
	fma.rn.f32 	%f22619, %f4496, %f18712, %f22619;
	@%p5149 bra 	$L__BB0_4887;
	setp.eq.s32 	%p5150, %r3, 7;
	ld.shared.f32 	%f18713, [_ZZ32flash_attention_v2_causal_kernelILi64ELi64ELi64EEvPKfS1_S1_PfiiiifE8V_shared+2364];
	fma.rn.f32 	%f22620, %f4496, %f18713, %f22620;
	@%p5150 bra 	$L__BB0_4887;
	setp.eq.s32 	%p5151, %r3, 8;
	ld.shared.f32 	%f18714, [_ZZ32flash_attention_v2_causal_kernelILi64ELi64ELi64EEvPKfS1_S1_PfiiiifE8V_shared+2368];
	fma.rn.f32 	%f22621, %f4496, %f18714, %f22621;
	@%p5151 bra 	$L__BB0_4887;
	setp.eq.s32 	%p5152, %r3, 9;
	ld.shared.f32 	%f18715, [_ZZ32flash_attention_v2_causal_kernelILi64ELi64ELi64EEvPKfS1_S1_PfiiiifE8V_shared+2372];
	fma.rn.f32 	%f22622, %f4496, %f18715, %f22622;
	@%p5152 bra 	$L__BB0_4887;
	setp.eq.s32 	%p5153, %r3, 10;
	ld.shared.f32 	%f18716, [_ZZ32flash_attention_v2_causal_kernelILi64ELi64ELi64EEvPKfS1_S1_PfiiiifE8V_shared+2376];
	fma.rn.f32 	%f22623, %f4496, %f18716, %f22623;
	@%p5153 bra 	$L__BB0_4887;
	setp.eq.s32 	%p5154, %r3, 11;
	ld.shared.f32 	%f18717, [_ZZ32flash_attention_v2_causal_kernelILi64ELi64ELi64EEvPKfS1_S1_PfiiiifE8V_shared+2380];
	fma.rn.f32 	%f22624, %f4496, %f18717, %f22624;
	@%p5154 bra 	$L__BB0_4887;
	setp.eq.s32 	%p5155, %r3, 12;
	ld.shared.f32 	%f18718, [_ZZ32flash_attention_v2_causal_kernelILi64ELi64ELi64EEvPKfS1_S1_PfiiiifE8V_shared+2384];
	fma.rn.f32 	%f22625, %f4496, %f18718, %f22625;
	@%p5155 bra 	$L__BB0_4887;
	setp.eq.s32 	%p5156, %r3, 13;
	ld.shared.f32 	%f18719, [_ZZ32flash_attention_v2_causal_kernelILi64ELi64ELi64EEvPKfS1_S1_PfiiiifE8V_shared+2388];
	fma.rn.f32 	%f22626, %f4496, %f18719, %f22626;
	@%p5156 bra 	$L__BB0_4887;
	setp.eq.s32 	%p5157, %r3, 14;
	ld.shared.f32 	%f18720, [_ZZ32flash_attention_v2_causal_kernelILi64ELi64ELi64EEvPKfS1_S1_PfiiiifE8V_shared+2392];
	fma.rn.f32 	%f22627, %f4496, %f18720, %f22627;
	@%p5157 bra 	$L__BB0_4887;
	setp.eq.s32 	%p5158, %r3, 15;
	ld.shared.f32 	%f18721, [_ZZ32flash_attention_v2_causal_kernelILi64ELi64ELi64EEvPKfS1_S1_PfiiiifE8V_shared+2396];
	fma.rn.f32 	%f22628, %f4496, %f18721, %f22628;
	@%p5158 bra 	$L__BB0_4887;
	setp.eq.s32 	%p5159, %r3, 16;
	ld.shared.f32 	%f18722, [_ZZ32flash_attention_v2_causal_kernelILi64ELi64ELi64EEvPKfS1_S1_PfiiiifE8V_shared+2400];
	fma.rn.f32 	%f22629, %f4496, %f18722, %f22629;
	@%p5159 bra 	$L__BB0_4887;
	setp.eq.s32 	%p5160, %r3, 17;
	ld.shared.f32 	%f18723, [_ZZ32flash_attention_v2_causal_kernelILi64ELi64ELi64EEvPKfS1_S1_PfiiiifE8V_shared+2404];
	fma.rn.f32 	%f22630, %f4496, %f18723, %f22630;
	@%p5160 bra 	$L__BB0_4887;
	setp.eq.s32 	%p5161, %r3, 18;
	ld.shared.f32 	%f18724, [_ZZ32flash_attention_v2_causal_kernelILi64ELi64ELi64EEvPKfS1_S1_PfiiiifE8V_shared+2408];
	fma.rn.f32 	%f22631, %f4496, %f18724, %f22631;
	@%p5161 bra 	$L__BB0_4887;
	setp.eq.s32 	%p5162, %r3, 19;
	ld.shared.f32 	%f18725, [_ZZ32flash_attention_v2_causal_kernelILi64ELi64ELi64EEvPKfS1_S1_PfiiiifE8V_shared+2412];
	fma.rn.f32 	%f22632, %f4496, %f18725, %f22632;
	@%p5162 bra 	$L__BB0_4887;
	setp.eq.s32 	%p5163, %r3, 20;
	ld.shared.f32 	%f18726, [_ZZ32flash_attention_v2_causal_kernelILi64ELi64ELi64EEvPKfS1_S1_PfiiiifE8V_shared+2416];
	fma.rn.f32 	%f22633, %f4496, %f18726, %f22633;
	@%p5163 bra 	$L__BB0_4887;
	setp.eq.s32 	%p5164, %r3, 21;
	ld.shared.f32 	%f18727, [_ZZ32flash_attention_v2_causal_kernelILi64ELi64ELi64EEvPKfS1_S1_PfiiiifE8V_shared+2420];
	fma.rn.f32 	%f22634, %f4496, %f18727, %f22634;
	@%p5164 bra 	$L__BB0_4887;
	setp.eq.s32 	%p5165, %r3, 22;
	ld.shared.f32 	%f18728, [_ZZ32flash_attention_v2_causal_kernelILi64ELi64ELi64EEvPKfS1_S1_PfiiiifE8V_shared+2424];
	fma.rn.f32 	%f22635, %f4496, %f18728, %f22635;
	@%p5165 bra 	$L__BB0_4887;
	setp.eq.s32 	%p5166, %r3, 23;
	ld.shared.f32 	%f18729, [_ZZ32flash_attention_v2_causal_kernelILi64ELi64ELi64EEvPKfS1_S1_PfiiiifE8V_shared+2428];
	fma.rn.f32 	%f22636, %f4496, %f18729, %f22636;
	@%p5166 bra 	$L__BB0_4887;
	setp.eq.s32 	%p5167, %r3, 24;
	ld.shared.f32 	%f18730, [_ZZ32flash_attention_v2_causal_kernelILi64ELi64ELi64EEvPKfS1_S1_PfiiiifE8V_shared+2432];
	fma.rn.f32 	%f22637, %f4496, %f18730, %f22637;
	@%p5167 bra 	$L__BB0_4887;
	setp.eq.s32 	%p5168, %r3, 25;
	ld.shared.f32 	%f18731, [_ZZ32flash_attention_v2_causal_kernelILi64ELi64ELi64EEvPKfS1_S1_PfiiiifE8V_shared+2436];
	fma.rn.f32 	%f22638, %f4496, %f18731, %f22638;
	@%p5168 bra 	$L__BB0_4887;
	setp.eq.s32 	%p5169, %r3, 26;
	ld.shared.f32 	%f18732, [_ZZ32flash_attention_v2_causal_kernelILi64ELi64ELi64EEvPKfS1_S1_PfiiiifE8V_shared+2440];
	fma.rn.f32 	%f22639, %f4496, %f18732, %f22639;
	@%p5169 bra 	$L__BB0_4887;
	setp.eq.s32 	%p5170, %r3, 27;
	ld.shared.f32 	%f18733, [_ZZ32flash_attention_v2_causal_kernelILi64ELi64ELi64EEvPKfS1_S1_PfiiiifE8V_shared+2444];
	fma.rn.f32 	%f22640, %f4496, %f18733, %f22640;
	@%p5170 bra 	$L__BB0_4887;
	setp.eq.s32 	%p5171, %r3, 28;
	ld.shared.f32 	%f18734, [_ZZ32flash_attention_v2_causal_kernelILi64ELi64ELi64EEvPKfS1_S1_PfiiiifE8V_shared+2448];
	fma.rn.f32 	%f22641, %f4496, %f18734, %f22641;
	@%p5171 bra 	$L__BB0_4887;
	setp.eq.s32 	%p5172, %r3, 29;
	ld.shared.f32 	%f18735, [_ZZ32flash_attention_v2_causal_kernelILi64ELi64ELi64EEvPKfS1_S1_PfiiiifE8V_shared+2452];
	fma.rn.f32 	%f22642, %f4496, %f18735, %f22642;
	@%p5172 bra 	$L__BB0_4887;
	setp.eq.s32 	%p5173, %r3, 30;
	ld.shared.f32 	%f18736, [_ZZ32flash_attention_v2_causal_kernelILi64ELi64ELi64EEvPKfS1_S1_PfiiiifE8V_shared+2456];
	fma.rn.f32 	%f22643, %f4496, %f18736, %f22643;
	@%p5173 bra 	$L__BB0_4887;
	setp.eq.s32 	%p5174, %r3, 31;
	ld.shared.f32 	%f18737, [_ZZ32flash_attention_v2_causal_kernelILi64ELi64ELi64EEvPKfS1_S1_PfiiiifE8V_shared+2460];
	fma.rn.f32 	%f22644, %f4496, %f18737, %f22644;
	@%p5174 bra 	$L__BB0_4887;
	setp.eq.s32 	%p5175, %r3, 32;
	ld.shared.f32 	%f18738, [_ZZ32flash_attention_v2_causal_kernelILi64ELi64ELi64EEvPKfS1_S1_PfiiiifE8V_shared+2464];
	fma.rn.f32 	%f22645, %f4496, %f18738, %f22645;
	@%p5175 bra 	$L__BB0_4887;
	setp.eq.s32 	%p5176, %r3, 33;
	ld.shared.f32 	%f18739, [_ZZ32flash_attention_v2_causal_kernelILi64ELi64ELi64EEvPKfS1_S1_PfiiiifE8V_shared+2468];
	fma.rn.f32 	%f22646, %f4496, %f18739, %f22646;
	@%p5176 bra 	$L__BB0_4887;
	setp.eq.s32 	%p5177, %r3, 34;
	ld.shared.f32 	%f18740, [_ZZ32flash_attention_v2_causal_kernelILi64ELi64ELi64EEvPKfS1_S1_PfiiiifE8V_shared+2472];
	fma.rn.f32 	%f22647, %f4496, %f18740, %f22647;
	@%p5177 bra 	$L__BB0_4887;
	setp.eq.s32 	%p5178, %r3, 35;
	ld.shared.f32 	%f18741, [_ZZ32flash_attention_v2_causal_kernelILi64ELi64ELi64EEvPKfS1_S1_PfiiiifE8V_shared+2476];
	fma.rn.f32 	%f22648, %f4496, %f18741, %f22648;
	@%p5178 bra 	$L__BB0_4887;
	setp.eq.s32 	%p5179, %r3, 36;
	ld.shared.f32 	%f18742, [_ZZ32flash_attention_v2_causal_kernelILi64ELi64ELi64EEvPKfS1_S1_PfiiiifE8V_shared+2480];
	fma.rn.f32 	%f22649, %f4496, %f18742, %f22649;
	@%p5179 bra 	$L__BB0_4887;
	setp.eq.s32 	%p5180, %r3, 37;
	ld.shared.f32 	%f18743, [_ZZ32flash_attention_v2_causal_kernelILi64ELi64ELi64EEvPKfS1_S1_PfiiiifE8V_shared+2484];
	fma.rn.f32 	%f22650, %f4496, %f18743, %f22650;
	@%p5180 bra 	$L__BB0_4887;
	setp.eq.s32 	%p5181, %r3, 38;
	ld.shared.f32 	%f18744, [_ZZ32flash_attention_v2_causal_kernelILi64ELi64ELi64EEvPKfS1_S1_PfiiiifE8V_shared+2488];
	fma.rn.f32 	%f22651, %f4496, %f18744, %f22651;
	@%p5181 bra 	$L__BB0_4887;
	setp.eq.s32 	%p5182, %r3, 39;
	ld.shared.f32 	%f18745, [_ZZ32flash_attention_v2_causal_kernelILi64ELi64ELi64EEvPKfS1_S1_PfiiiifE8V_shared+2492];
	fma.rn.f32 	%f22652, %f4496, %f18745, %f22652;
	@%p5182 bra 	$L__BB0_4887;
	setp.eq.s32 	%p5183, %r3, 40;
	ld.shared.f32 	%f18746, [_ZZ32flash_attention_v2_causal_kernelILi64ELi64ELi64EEvPKfS1_S1_PfiiiifE8V_shared+2496];
	fma.rn.f32 	%f22653, %f4496, %f18746, %f22653;
	@%p5183 bra 	$L__BB0_4887;
	setp.eq.s32 	%p5184, %r3, 41;
	ld.shared.f32 	%f18747, [_ZZ32flash_attention_v2_causal_kernelILi64ELi64ELi64EEvPKfS1_S1_PfiiiifE8V_shared+2500];
	fma.rn.f32 	%f22654, %f4496, %f18747, %f22654;
	@%p5184 bra 	$L__BB0_4887;
	setp.eq.s32 	%p5185, %r3, 42;
	ld.shared.f32 	%f18748, [_ZZ32flash_attention_v2_causal_kernelILi64ELi64ELi64EEvPKfS1_S1_PfiiiifE8V_shared+2504];
	fma.rn.f32 	%f22655, %f4496, %f18748, %f22655;
	@%p5185 bra 	$L__BB0_4887;
	setp.eq.s32 	%p5186, %r3, 43;
	ld.shared.f32 	%f18749, [_ZZ32flash_attention_v2_causal_kernelILi64ELi64ELi64EEvPKfS1_S1_PfiiiifE8V_shared+2508];
	fma.rn.f32 	%f22656, %f4496, %f18749, %f22656;
	@%p5186 bra 	$L__BB0_4887;
	setp.eq.s32 	%p5187, %r3, 44;
	ld.shared.f32 	%f18750, [_ZZ32flash_attention_v2_causal_kernelILi64ELi64ELi64EEvPKfS1_S1_PfiiiifE8V_shared+2512];
	fma.rn.f32 	%f22657, %f4496, %f18750, %f22657;
	@%p5187 bra 	$L__BB0_4887;
	setp.eq.s32 	%p5188, %r3, 45;
	ld.shared.f32 	%f18751, [_ZZ32flash_attention_v2_causal_kernelILi64ELi64ELi64EEvPKfS1_S1_PfiiiifE8V_shared+2516];
	fma.rn.f32 	%f22658, %f4496, %f18751, %f22658;
	@%p5188 bra 	$L__BB0_4887;
	setp.eq.s32 	%p5189, %r3, 46;
	ld.shared.f32 	%f18752, [_ZZ32flash_attention_v2_causal_kernelILi64ELi64ELi64EEvPKfS1_S1_PfiiiifE8V_shared+2520];
	fma.rn.f32 	%f22659, %f4496, %f18752, %f22659;
	@%p5189 bra 	$L__BB0_4887;
	setp.eq.s32 	%p5190, %r3, 47;
	ld.shared.f32 	%f18753, [_ZZ32flash_attention_v2_causal_kernelILi64ELi64ELi64EEvPKfS1_S1_PfiiiifE8V_shared+2524];
	fma.rn.f32 	%f22660, %f4496, %f18753, %f22660;
	@%p5190 bra 	$L__BB0_4887;
	setp.eq.s32 	%p5191, %r3, 48;
	ld.shared.f32 	%f18754, [_ZZ32flash_attention_v2_causal_kernelILi64ELi64ELi64EEvPKfS1_S1_PfiiiifE8V_shared+2528];
	fma.rn.f32 	%f22661, %f4496, %f18754, %f22661;
	@%p5191 bra 	$L__BB0_4887;
	setp.eq.s32 	%p5192, %r3, 49;
	ld.shared.f32 	%f18755, [_ZZ32flash_attention_v2_causal_kernelILi64ELi64ELi64EEvPKfS1_S1_PfiiiifE8V_shared+2532];
	fma.rn.f32 	%f22662, %f4496, %f18755, %f22662;
	@%p5192 bra 	$L__BB0_4887;
	setp.eq.s32 	%p5193, %r3, 50;
	ld.shared.f32 	%f18756, [_ZZ32flash_attention_v2_causal_kernelILi64ELi64ELi64EEvPKfS1_S1_PfiiiifE8V_shared+2536];
	fma.rn.f32 	%f22663, %f4496, %f18756, %f22663;
	@%p5193 bra 	$L__BB0_4887;
	setp.eq.s32 	%p5194, %r3, 51;
	ld.shared.f32 	%f18757, [_ZZ32flash_attention_v2_causal_kernelILi64ELi64ELi64EEvPKfS1_S1_PfiiiifE8V_shared+2540];
	fma.rn.f32 	%f22664, %f4496, %f18757, %f22664;
	@%p5194 bra 	$L__BB0_4887;
	setp.eq.s32 	%p5195, %r3, 52;
	ld.shared.f32 	%f18758, [_ZZ32flash_attention_v2_causal_kernelILi64ELi64ELi64EEvPKfS1_S1_PfiiiifE8V_shared+2544];
	fma.rn.f32 	%f22665, %f4496, %f18758, %f22665;
	@%p5195 bra 	$L__BB0_4887;
	setp.eq.s32 	%p5196, %r3, 53;
	ld.shared.f32 	%f18759, [_ZZ32flash_attention_v2_causal_kernelILi64ELi64ELi64EEvPKfS1_S1_PfiiiifE8V_shared+2548];
	fma.rn.f32 	%f22666, %f4496, %f18759, %f22666;
	@%p5196 bra 	$L__BB0_4887;
	setp.eq.s32 	%p5197, %r3, 54;
	ld.shared.f32 	%f18760, [_ZZ32flash_attention_v2_causal_kernelILi64ELi64ELi64EEvPKfS1_S1_PfiiiifE8V_shared+2552];
	fma.rn.f32 	%f22667, %f4496, %f18760, %f22667;
	@%p5197 bra 	$L__BB0_4887;
	setp.eq.s32 	%p5198, %r3, 55;
	ld.shared.f32 	%f18761, [_ZZ32flash_attention_v2_causal_kernelILi64ELi64ELi64EEvPKfS1_S1_PfiiiifE8V_shared+2556];
	fma.rn.f32 	%f22668, %f4496, %f18761, %f22668;
	@%p5198 bra 	$L__BB0_4887;
	setp.eq.s32 	%p5199, %r3, 56;
	ld.shared.f32 	%f18762, [_ZZ32flash_attention_v2_causal_kernelILi64ELi64ELi64EEvPKfS1_S1_PfiiiifE8V_shared+2560];
	fma.rn.f32 	%f22669, %f4496, %f18762, %f22669;
	@%p5199 bra 	$L__BB0_4887;
	setp.eq.s32 	%p5200, %r3, 57;
	ld.shared.f32 	%f18763, [_ZZ32flash_attention_v2_causal_kernelILi64ELi64ELi64EEvPKfS1_S1_PfiiiifE8V_shared+2564];
	fma.rn.f32 	%f22670, %f4496, %f18763, %f22670;
	@%p5200 bra 	$L__BB0_4887;
	setp.eq.s32 	%p5201, %r3, 58;
	ld.shared.f32 	%f18764, [_ZZ32flash_attention_v2_causal_kernelILi64ELi64ELi64EEvPKfS1_S1_PfiiiifE8V_shared+2568];
	fma.rn.f32 	%f22671, %f4496, %f18764, %f22671;
	@%p5201 bra 	$L__BB0_4887;
	setp.eq.s32 	%p5202, %r3, 59;
	ld.shared.f32 	%f18765, [_ZZ32flash_attention_v2_causal_kernelILi64ELi64ELi64EEvPKfS1_S1_PfiiiifE8V_shared+2572];
	fma.rn.f32 	%f22672, %f4496, %f18765, %f22672;
	@%p5202 bra 	$L__BB0_4887;
	setp.eq.s32 	%p5203, %r3, 60;
	ld.shared.f32 	%f18766, [_ZZ32flash_attention_v2_causal_kernelILi64ELi64ELi64EEvPKfS1_S1_PfiiiifE8V_shared+2576];
	fma.rn.f32 	%f22673, %f4496, %f18766, %f22673;
	@%p5203 bra 	$L__BB0_4887;
	setp.eq.s32 	%p5204, %r3, 61;
	ld.shared.f32 	%f18767, [_ZZ32flash_attention_v2_causal_kernelILi64ELi64ELi64EEvPKfS1_S1_PfiiiifE8V_shared+2580];
	fma.rn.f32 	%f22674, %f4496, %f18767, %f22674;
	@%p5204 bra 	$L__BB0_4887;
	setp.eq.s32 	%p5205, %r3, 62;
	ld.shared.f32 	%f18768, [_ZZ32flash_attention_v2_causal_kernelILi64ELi64ELi64EEvPKfS1_S1_PfiiiifE8V_shared+2584];
	fma.rn.f32 	%f22675, %f4496, %f18768, %f22675;
	@%p5205 bra 	$L__BB0_4887;
	setp.eq.s32 	%p5206, %r3, 63;
	ld.shared.f32 	%f18769, [_ZZ32flash_attention_v2_causal_kernelILi64ELi64ELi64EEvPKfS1_S1_PfiiiifE8V_shared+2588];
	fma.rn.f32 	%f22676, %f4496, %f18769, %f22676;
	@%p5206 bra 	$L__BB0_4887;
	ld.shared.f32 	%f18770, [_ZZ32flash_attention_v2_causal_kernelILi64ELi64ELi64EEvPKfS1_S1_PfiiiifE8V_shared+2592];
	fma.rn.f32 	%f22677, %f4496, %f18770, %f22677;
$L__BB0_4887:
	ld.param.u32 	%r1387, [_Z32flash_attention_v2_causal_kernelILi64ELi64ELi64EEvPKfS1_S1_Pfiiiif_param_6];
	shl.b32 	%r870, %r1581, 6;
	or.b32  	%r871, %r870, 10;
	setp.ge.s32 	%p5207, %r871, %r1387;
	mov.u32 	%r872, %ctaid.x;
	shl.b32 	%r873, %r872, 6;
	mov.u32 	%r874, %tid.x;
	and.b32  	%r875, %r874, 63;
	or.b32  	%r876, %r873, %r875;
	setp.gt.u32 	%p5208, %r871, %r876;
	or.pred  	%p5209, %p5207, %p5208;
	@%p5209 bra 	$L__BB0_4952;
	ld.param.u32 	%r1525, [_Z32flash_attention_v2_causal_kernelILi64ELi64ELi64EEvPKfS1_S1_Pfiiiif_param_7];
	setp.eq.s32 	%p5210, %r1525, 1;
	ld.shared.f32 	%f18771, [_ZZ32flash_attention_v2_causal_kernelILi64ELi64ELi64EEvPKfS1_S1_PfiiiifE8V_shared+2600];
	fma.rn.f32 	%f22614, %f4497, %f18771, %f22614;
	@%p5210 bra 	$L__BB0_4952;
	setp.eq.s32 	%p5211, %r3, 2;
	ld.shared.f32 	%f18772, [_ZZ32flash_attention_v2_causal_kernelILi64ELi64ELi64EEvPKfS1_S1_PfiiiifE8V_shared+2604];
	fma.rn.f32 	%f22615, %f4497, %f18772, %f22615;
	@%p5211 bra 	$L__BB0_4952;
	setp.eq.s32 	%p5212, %r3, 3;
	ld.shared.f32 	%f18773, [_ZZ32flash_attention_v2_causal_kernelILi64ELi64ELi64EEvPKfS1_S1_PfiiiifE8V_shared+2608];
	fma.rn.f32 	%f22616, %f4497, %f18773, %f22616;
	@%p5212 bra 	$L__BB0_4952;
	setp.eq.s32 	%p5213, %r3, 4;
	ld.shared.f32 	%f18774, [_ZZ32flash_attention_v2_causal_kernelILi64ELi64ELi64EEvPKfS1_S1_PfiiiifE8V_shared+2612];
	fma.rn.f32 	%f22617, %f4497, %f18774, %f22617;
	@%p5213 bra 	$L__BB0_4952;
	setp.eq.s32 	%p5214, %r3, 5;
	ld.shared.f32 	%f18775, [_ZZ32flash_attention_v2_causal_kernelILi64ELi64ELi64EEvPKfS1_S1_PfiiiifE8V_shared+2616];
	fma.rn.f32 	%f22618, %f4497, %f18775, %f22618;
	@%p5214 bra 	$L__BB0_4952;
	setp.eq.s32 	%p5215, %r3, 6;
	ld.shared.f32 	%f18776, [_ZZ32flash_attention_v2_causal_kernelILi64ELi64ELi64EEvPKfS1_S1_PfiiiifE8V_shared+2620];
	fma.rn.f32 	%f22619, %f4497, %f18776, %f22619;
	@%p5215 bra 	$L__BB0_4952;
	setp.eq.s32 	%p5216, %r3, 7;
	ld.shared.f32 	%f18777, [_ZZ32flash_attention_v2_causal_kernelILi64ELi64ELi64EEvPKfS1_S1_PfiiiifE8V_shared+2624];
	fma.rn.f32 	%f22620, %f4497, %f18777, %f22620;
	@%p5216 bra 	$L__BB0_4952;
	setp.eq.s32 	%p5217, %r3, 8;
	ld.shared.f32 	%f18778, [_ZZ32flash_attention_v2_causal_kernelILi64ELi64ELi64EEvPKfS1_S1_PfiiiifE8V_shared+2628];
	fma.rn.f32 	%f22621, %f4497, %f18778, %f22621;
	@%p5217 bra 	$L__BB0_4952;
	setp.eq.s32 	%p5218, %r3, 9;
	ld.shared.f32 	%f18779, [_ZZ32flash_attention_v2_causal_kernelILi64ELi64ELi64EEvPKfS1_S1_PfiiiifE8V_shared+2632];
	fma.rn.f32 	%f22622, %f4497, %f18779, %f22622;
	@%p5218 bra 	$L__BB0_4952;
	setp.eq.s32 	%p5219, %r3, 10;
	ld.shared.f32 	%f18780, [_ZZ32flash_attention_v2_causal_kernelILi64ELi64ELi64EEvPKfS1_S1_PfiiiifE8V_shared+2636];
	fma.rn.f32 	%f22623, %f4497, %f18780, %f22623;
	@%p5219 bra 	$L__BB0_4952;
	setp.eq.s32 	%p5220, %r3, 11;
	ld.shared.f32 	%f18781, [_ZZ32flash_attention_v2_causal_kernelILi64ELi64ELi64EEvPKfS1_S1_PfiiiifE8V_shared+2640];
	fma.rn.f32 	%f22624, %f4497, %f18781, %f22624;
	@%p5220 bra 	$L__BB0_4952;
	setp.eq.s32 	%p5221, %r3, 12;
	ld.shared.f32 	%f18782, [_ZZ32flash_attention_v2_causal_kernelILi64ELi64ELi64EEvPKfS1_S1_PfiiiifE8V_shared+2644];
	fma.rn.f32 	%f22625, %f4497, %f18782, %f22625;
	@%p5221 bra 	$L__BB0_4952;
	setp.eq.s32 	%p5222, %r3, 13;
	ld.shared.f32 	%f18783, [_ZZ32flash_attention_v2_causal_kernelILi64ELi64ELi64EEvPKfS1_S1_PfiiiifE8V_shared+2648];
	fma.rn.f32 	%f22626, %f4497, %f18783, %f22626;
	@%p5222 bra 	$L__BB0_4952;
	setp.eq.s32 	%p5223, %r3, 14;
	ld.shared.f32 	%f18784, [_ZZ32flash_attention_v2_causal_kernelILi64ELi64ELi64EEvPKfS1_S1_PfiiiifE8V_shared+2652];
	fma.rn.f32 	%f22627, %f4497, %f18784, %f22627;
	@%p5223 bra 	$L__BB0_4952;
	setp.eq.s32 	%p5224, %r3, 15;
	ld.shared.f32 	%f18785, [_ZZ32flash_attention_v2_causal_kernelILi64ELi64ELi64EEvPKfS1_S1_PfiiiifE8V_shared+2656];
	fma.rn.f32 	%f22628, %f4497, %f18785, %f22628;
	@%p5224 bra 	$L__BB0_4952;
	setp.eq.s32 	%p5225, %r3, 16;
	ld.shared.f32 	%f18786, [_ZZ32flash_attention_v2_causal_kernelILi64ELi64ELi64EEvPKfS1_S1_PfiiiifE8V_shared+2660];
	fma.rn.f32 	%f22629, %f4497, %f18786, %f22629;
	@%p5225 bra 	$L__BB0_4952;
	setp.eq.s32 	%p5226, %r3, 17;
	ld.shared.f32 	%f18787, [_ZZ32flash_attention_v2_causal_kernelILi64ELi64ELi64EEvPKfS1_S1_PfiiiifE8V_shared+2664];
	fma.rn.f32 	%f22630, %f4497, %f18787, %f22630;
	@%p5226 bra 	$L__BB0_4952;
	setp.eq.s32 	%p5227, %r3, 18;
	ld.shared.f32 	%f18788, [_ZZ32flash_attention_v2_causal_kernelILi64ELi64ELi64EEvPKfS1_S1_PfiiiifE8V_shared+2668];
	fma.rn.f32 	%f22631, %f4497, %f18788, %f22631;
	@%p5227 bra 	$L__BB0_4952;
	setp.eq.s32 	%p5228, %r3, 19;
	ld.shared.f32 	%f18789, [_ZZ32flash_attention_v2_causal_kernelILi64ELi64ELi64EEvPKfS1_S1_PfiiiifE8V_shared+2672];
	fma.rn.f32 	%f22632, %f4497, %f18789, %f22632;
	@%p5228 bra 	$L__BB0_4952;
	setp.eq.s32 	%p5229, %r3, 20;
	ld.shared.f32 	%f18790, [_ZZ32flash_attention_v2_causal_kernelILi64ELi64ELi64EEvPKfS1_S1_PfiiiifE8V_shared+2676];
	fma.rn.f32 	%f22633, %f4497, %f18790, %f22633;
	@%p5229 bra 	$L__BB0_4952;
	setp.eq.s32 	%p5230, %r3, 21;
	ld.shared.f32 	%f18791, [_ZZ32flash_attention_v2_causal_kernelILi64ELi64ELi64EEvPKfS1_S1_PfiiiifE8V_shared+2680];
	fma.rn.f32 	%f22634, %f4497, %f18791, %f22634;
	@%p5230 bra 	$L__BB0_4952;
	setp.eq.s32 	%p5231, %r3, 22;
	ld.shared.f32 	%f18792, [_ZZ32flash_attention_v2_causal_kernelILi64ELi64ELi64EEvPKfS1_S1_PfiiiifE8V_shared+2684];
	fma.rn.f32 	%f22635, %f4497, %f18792, %f22635;
	@%p5231 bra 	$L__BB0_4952;
	setp.eq.s32 	%p5232, %r3, 23;
	ld.shared.f32 	%f18793, [_ZZ32flash_attention_v2_causal_kernelILi64ELi64ELi64EEvPKfS1_S1_PfiiiifE8V_shared+2688];
	fma.rn.f32 	%f22636, %f4497, %f18793, %f22636;
	@%p5232 bra 	$L__BB0_4952;
	setp.eq.s32 	%p5233, %r3, 24;
	ld.shared.f32 	%f18794, [_ZZ32flash_attention_v2_causal_kernelILi64ELi64ELi64EEvPKfS1_S1_PfiiiifE8V_shared+2692];
	fma.rn.f32 	%f22637, %f4497, %f18794, %f22637;
	@%p5233 bra 	$L__BB0_4952;
	setp.eq.s32 	%p5234, %r3, 25;
	ld.shared.f32 	%f18795, [_ZZ32flash_attention_v2_causal_kernelILi64ELi64ELi64EEvPKfS1_S1_PfiiiifE8V_shared+2696];
	fma.rn.f32 	%f22638, %f4497, %f18795, %f22638;
	@%p5234 bra 	$L__BB0_4952;
	setp.eq.s32 	%p5235, %r3, 26;
	ld.shared.f32 	%f18796, [_ZZ32flash_attention_v2_causal_kernelILi64ELi64ELi64EEvPKfS1_S1_PfiiiifE8V_shared+2700];
	fma.rn.f32 	%f22639, %f4497, %f18796, %f22639;
	@%p5235 bra 	$L__BB0_4952;
	setp.eq.s32 	%p5236, %r3, 27;
	ld.shared.f32 	%f18797, [_ZZ32flash_attention_v2_causal_kernelILi64ELi64ELi64EEvPKfS1_S1_PfiiiifE8V_shared+2704];
	fma.rn.f32 	%f22640, %f4497, %f18797, %f22640;
	@%p5236 bra 	$L__BB0_4952;
	setp.eq.s32 	%p5237, %r3, 28;
	ld.shared.f32 	%f18798, [_ZZ32flash_attention_v2_causal_kernelILi64ELi64ELi64EEvPKfS1_S1_PfiiiifE8V_shared+2708];
	fma.rn.f32 	%f22641, %f4497, %f18798, %f22641;
	@%p5237 bra 	$L__BB0_4952;
	setp.eq.s32 	%p5238, %r3, 29;
	ld.shared.f32 	%f18799, [_ZZ32flash_attention_v2_causal_kernelILi64ELi64ELi64EEvPKfS1_S1_PfiiiifE8V_shared+2712];
	fma.rn.f32 	%f22642, %f4497, %f18799, %f22642;
	@%p5238 bra 	$L__BB0_4952;
	setp.eq.s32 	%p5239, %r3, 30;
	ld.shared.f32 	%f18800, [_ZZ32flash_attention_v2_causal_kernelILi64ELi64ELi64EEvPKfS1_S1_PfiiiifE8V_shared+2716];
	fma.rn.f32 	%f22643, %f4497, %f18800, %f22643;
	@%p5239 bra 	$L__BB0_4952;
	setp.eq.s32 	%p5240, %r3, 31;
	ld.shared.f32 	%f18801, [_ZZ32flash_attention_v2_causal_kernelILi64ELi64ELi64EEvPKfS1_S1_PfiiiifE8V_shared+2720];
	fma.rn.f32 	%f22644, %f4497, %f18801, %f22644;
	@%p5240 bra 	$L__BB0_4952;
	setp.eq.s32 	%p5241, %r3, 32;
	ld.shared.f32 	%f18802, [_ZZ32flash_attention_v2_causal_kernelILi64ELi64ELi64EEvPKfS1_S1_PfiiiifE8V_shared+2724];
	fma.rn.f32 	%f22645, %f4497, %f18802, %f22645;
	@%p5241 bra 	$L__BB0_4952;
	setp.eq.s32 	%p5242, %r3, 33;
	ld.shared.f32 	%f18803, [_ZZ32flash_attention_v2_causal_kernelILi64ELi64ELi64EEvPKfS1_S1_PfiiiifE8V_shared+2728];
	fma.rn.f32 	%f22646, %f4497, %f18803, %f22646;
	@%p5242 bra 	$L__BB0_4952;
	setp.eq.s32 	%p5243, %r3, 34;
	ld.shared.f32 	%f18804, [_ZZ32flash_attention_v2_causal_kernelILi64ELi64ELi64EEvPKfS1_S1_PfiiiifE8V_shared+2732];
	fma.rn.f32 	%f22647, %f4497, %f18804, %f22647;
	@%p5243 bra 	$L__BB0_4952;
	setp.eq.s32 	%p5244, %r3, 35;
	ld.shared.f32 	%f18805, [_ZZ32flash_attention_v2_causal_kernelILi64ELi64ELi64EEvPKfS1_S1_PfiiiifE8V_shared+2736];
	fma.rn.f32 	%f22648, %f4497, %f18805, %f22648;
	@%p5244 bra 	$L__BB0_4952;
	setp.eq.s32 	%p5245, %r3, 36;
	ld.shared.f32 	%f18806, [_ZZ32flash_attention_v2_causal_kernelILi64ELi64ELi64EEvPKfS1_S1_PfiiiifE8V_shared+2740];
	fma.rn.f32 	%f22649, %f4497, %f18806, %f22649;
	@%p5245 bra 	$L__BB0_4952;
	setp.eq.s32 	%p5246, %r3, 37;
	ld.shared.f32 	%f18807, [_ZZ32flash_attention_v2_causal_kernelILi64ELi64ELi64EEvPKfS1_S1_PfiiiifE8V_shared+2744];
	fma.rn.f32 	%f22650, %f4497, %f18807, %f22650;
	@%p5246 bra 	$L__BB0_4952;
	setp.eq.s32 	%p5247, %r3, 38;
	ld.shared.f32 	%f18808, [_ZZ32flash_attention_v2_causal_kernelILi64ELi64ELi64EEvPKfS1_S1_PfiiiifE8V_shared+2748];
	fma.rn.f32 	%f22651, %f4497, %f18808, %f22651;
	@%p5247 bra 	$L__BB0_4952;
	setp.eq.s32 	%p5248, %r3, 39;
	ld.shared.f32 	%f18809, [_ZZ32flash_attention_v2_causal_kernelILi64ELi64ELi64EEvPKfS1_S1_PfiiiifE8V_shared+2752];
	fma.rn.f32 	%f22652, %f4497, %f18809, %f22652;
	@%p5248 bra 	$L__BB0_4952;
	setp.eq.s32 	%p5249, %r3, 40;
	ld.shared.f32 	%f18810, [_ZZ32flash_attention_v2_causal_kernelILi64ELi64ELi64EEvPKfS1_S1_PfiiiifE8V_shared+2756];
	fma.rn.f32 	%f22653, %f4497, %f18810, %f22653;
	@%p5249 bra 	$L__BB0_4952;
	setp.eq.s32 	%p5250, %r3, 41;
	ld.shared.f32 	%f18811, [_ZZ32flash_attention_v2_causal_kernelILi64ELi64ELi64EEvPKfS1_S1_PfiiiifE8V_shared+2760];
	fma.rn.f32 	%f22654, %f4497, %f18811, %f22654;
	@%p5250 bra 	$L__BB0_4952;
	setp.eq.s32 	%p5251, %r3, 42;
	ld.shared.f32 	%f18812, [_ZZ32flash_attention_v2_causal_kernelILi64ELi64ELi64EEvPKfS1_S1_PfiiiifE8V_shared+2764];
	fma.rn.f32 	%f22655, %f4497, %f18812, %f22655;
	@%p5251 bra 	$L__BB0_4952;
	setp.eq.s32 	%p5252, %r3, 43;
	ld.shared.f32 	%f18813, [_ZZ32flash_attention_v2_causal_kernelILi64ELi64ELi64EEvPKfS1_S1_PfiiiifE8V_shared+2768];
	fma.rn.f32 	%f22656, %f4497, %f18813, %f22656;
	@%p5252 bra 	$L__BB0_4952;
	setp.eq.s32 	%p5253, %r3, 44;
	ld.shared.f32 	%f18814, [_ZZ32flash_attention_v2_causal_kernelILi64ELi64ELi64EEvPKfS1_S1_PfiiiifE8V_shared+2772];
	fma.rn.f32 	%f22657, %f4497, %f18814, %f22657;
	@%p5253 bra 	$L__BB0_4952;
	setp.eq.s32 	%p5254, %r3, 45;
	ld.shared.f32 	%f18815, [_ZZ32flash_attention_v2_causal_kernelILi64ELi64ELi64EEvPKfS1_S1_PfiiiifE8V_shared+2776];
	fma.rn.f32 	%f22658, %f4497, %f18815, %f22658;
	@%p5254 bra 	$L__BB0_4952;
	setp.eq.s32 	%p5255, %r3, 46;
	ld.shared.f32 	%f18816, [_ZZ32flash_attention_v2_causal_kernelILi64ELi64ELi64EEvPKfS1_S1_PfiiiifE8V_shared+2780];
	fma.rn.f32 	%f22659, %f4497, %f18816, %f22659;
	@%p5255 bra 	$L__BB0_4952;
	setp.eq.s32 	%p5256, %r3, 47;
	ld.shared.f32 	%f18817, [_ZZ32flash_attention_v2_causal_kernelILi64ELi64ELi64EEvPKfS1_S1_PfiiiifE8V_shared+2784];
	fma.rn.f32 	%f22660, %f4497, %f18817, %f22660;
	@%p5256 bra 	$L__BB0_4952;
	setp.eq.s32 	%p5257, %r3, 48;
	ld.shared.f32 	%f18818, [_ZZ32flash_attention_v2_causal_kernelILi64ELi64ELi64EEvPKfS1_S1_PfiiiifE8V_shared+2788];
	fma.rn.f32 	%f22661, %f4497, %f18818, %f22661;
	@%p5257 bra 	$L__BB0_4952;
	setp.eq.s32 	%p5258, %r3, 49;
	ld.shared.f32 	%f18819, [_ZZ32flash_attention_v2_causal_kernelILi64ELi64ELi64EEvPKfS1_S1_PfiiiifE8V_shared+2792];
	fma.rn.f32 	%f22662, %f4497, %f18819, %f22662;
	@%p5258 bra 	$L__BB0_4952;
	setp.eq.s32 	%p5259, %r3, 50;
	ld.shared.f32 	%f18820, [_ZZ32flash_attention_v2_causal_kernelILi64ELi64ELi64EEvPKfS1_S1_PfiiiifE8V_shared+2796];
	fma.rn.f32 	%f22663, %f4497, %f18820, %f22663;
	@%p5259 bra 	$L__BB0_4952;
	setp.eq.s32 	%p5260, %r3, 51;
	ld.shared.f32 	%f18821, [_ZZ32flash_attention_v2_causal_kernelILi64ELi64ELi64EEvPKfS1_S1_PfiiiifE8V_shared+2800];
	fma.rn.f32 	%f22664, %f4497, %f18821, %f22664;
	@%p5260 bra 	$L__BB0_4952;
	setp.eq.s32 	%p5261, %r3, 52;
	ld.shared.f32 	%f18822, [_ZZ32flash_attention_v2_causal_kernelILi64ELi64ELi64EEvPKfS1_S1_PfiiiifE8V_shared+2804];
	fma.rn.f32 	%f22665, %f4497, %f18822, %f22665;
	@%p5261 bra 	$L__BB0_4952;
	setp.eq.s32 	%p5262, %r3, 53;
	ld.shared.f32 	%f18823, [_ZZ32flash_attention_v2_causal_kernelILi64ELi64ELi64EEvPKfS1_S1_PfiiiifE8V_shared+2808];
	fma.rn.f32 	%f22666, %f4497, %f18823, %f22666;
	@%p5262 bra 	$L__BB0_4952;
	setp.eq.s32 	%p5263, %r3, 54;
	ld.shared.f32 	%f18824, [_ZZ32flash_attention_v2_causal_kernelILi64ELi64ELi64EEvPKfS1_S1_PfiiiifE8V_shared+2812];
	fma.rn.f32 	%f22667, %f4497, %f18824, %f22667;
	@%p5263 bra 	$L__BB0_4952;
	setp.eq.s32 	%p5264, %r3, 55;
	ld.shared.f32 	%f18825, [_ZZ32flash_attention_v2_causal_kernelILi64ELi64ELi64EEvPKfS1_S1_PfiiiifE8V_shared+2816];
	fma.rn.f32 	%f22668, %f4497, %f18825, %f22668;
	@%p5264 bra 	$L__BB0_4952;
	setp.eq.s32 	%p5265, %r3, 56;
	ld.shared.f32 	%f18826, [_ZZ32flash_attention_v2_causal_kernelILi64ELi64ELi64EEvPKfS1_S1_PfiiiifE8V_shared+2820];
	fma.rn.f32 	%f22669, %f4497, %f18826, %f22669;
	@%p5265 bra 	$L__BB0_4952;
	setp.eq.s32 	%p5266, %r3, 57;
	ld.shared.f32 	%f18827, [_ZZ32flash_attention_v2_causal_kernelILi64ELi64ELi64EEvPKfS1_S1_PfiiiifE8V_shared+2824];
	fma.rn.f32 	%f22670, %f4497, %f18827, %f22670;
	@%p5266 bra 	$L__BB0_4952;
	setp.eq.s32 	%p5267, %r3, 58;
	ld.shared.f32 	%f18828, [_ZZ32flash_attention_v2_causal_kernelILi64ELi64ELi64EEvPKfS1_S1_PfiiiifE8V_shared+2828];
	fma.rn.f32 	%f22671, %f4497, %f18828, %f22671;
	@%p5267 bra 	$L__BB0_4952;
	setp.eq.s32 	%p5268, %r3, 59;
	ld.shared.f32 	%f18829, [_ZZ32flash_attention_v2_causal_kernelILi64ELi64ELi64EEvPKfS1_S1_PfiiiifE8V_shared+2832];
	fma.rn.f32 	%f22672, %f4497, %f18829, %f22672;
	@%p5268 bra 	$L__BB0_4952;
	setp.eq.s32 	%p5269, %r3, 60;
	ld.shared.f32 	%f18830, [_ZZ32flash_attention_v2_causal_kernelILi64ELi64ELi64EEvPKfS1_S1_PfiiiifE8V_shared+2836];
	fma.rn.f32 	%f22673, %f4497, %f18830, %f22673;
	@%p5269 bra 	$L__BB0_4952;
	setp.eq.s32 	%p5270, %r3, 61;
	ld.shared.f32 	%f18831, [_ZZ32flash_attention_v2_causal_kernelILi64ELi64ELi64EEvPKfS1_S1_PfiiiifE8V_shared+2840];
	fma.rn.f32 	%f22674, %f4497, %f18831, %f22674;
	@%p5270 bra 	$L__BB0_4952;
	setp.eq.s32 	%p5271, %r3, 62;
	ld.shared.f32 	%f18832, [_ZZ32flash_attention_v2_causal_kernelILi64ELi64ELi64EEvPKfS1_S1_PfiiiifE8V_shared+2844];
	fma.rn.f32 	%f22675, %f4497, %f18832, %f22675;
	@%p5271 bra 	$L__BB0_4952;
	setp.eq.s32 	%p5272, %r3, 63;
	ld.shared.f32 	%f18833, [_ZZ32flash_attention_v2_causal_kernelILi64ELi64ELi64EEvPKfS1_S1_PfiiiifE8V_shared+2848];
	fma.rn.f32 	%f22676, %f4497, %f18833, %f22676;
	@%p5272 bra 	$L__BB0_4952;
	ld.shared.f32 	%f18834, [_ZZ32flash_attention_v2_causal_kernelILi64ELi64ELi64EEvPKfS1_S1_PfiiiifE8V_shared+2852];
	fma.rn.f32 	%f22677, %f4497, %f18834, %f22677;
$L__BB0_4952:
	ld.param.u32 	%r1388, [_Z32flash_attention_v2_causal_kernelILi64ELi64ELi64EEvPKfS1_S1_Pfiiiif_param_6];
	shl.b32 	%r878, %r1581, 6;
	or.b32  	%r879, %r878, 11;
	setp.ge.s32 	%p5273, %r879, %r1388;
	mov.u32 	%r880, %ctaid.x;
	shl.b32 	%r881, %r880, 6;
	mov.u32 	%r882, %tid.x;
	and.b32  	%r883, %r882, 63;
	or.b32  	%r884, %r881, %r883;
	setp.gt.u32 	%p5274, %r879, %r884;
	or.pred  	%p5275, %p5273, %p5274;
	@%p5275 bra 	$L__BB0_5017;
	ld.param.u32 	%r1526, [_Z32flash_attention_v2_causal_kernelILi64ELi64ELi64EEvPKfS1_S1_Pfiiiif_param_7];
	setp.eq.s32 	%p5276, %r1526, 1;
	ld.shared.f32 	%f18835, [_ZZ32flash_attention_v2_causal_kernelILi64ELi64ELi64EEvPKfS1_S1_PfiiiifE8V_shared+2860];
	fma.rn.f32 	%f22614, %f4498, %f18835, %f22614;
	@%p5276 bra 	$L__BB0_5017;
	setp.eq.s32 	%p5277, %r3, 2;
	ld.shared.f32 	%f18836, [_ZZ32flash_attention_v2_causal_kernelILi64ELi64ELi64EEvPKfS1_S1_PfiiiifE8V_shared+2864];
	fma.rn.f32 	%f22615, %f4498, %f18836, %f22615;
	@%p5277 bra 	$L__BB0_5017;
	setp.eq.s32 	%p5278, %r3, 3;
	ld.shared.f32 	%f18837, [_ZZ32flash_attention_v2_causal_kernelILi64ELi64ELi64EEvPKfS1_S1_PfiiiifE8V_shared+2868];
	fma.rn.f32 	%f22616, %f4498, %f18837, %f22616;
	@%p5278 bra 	$L__BB0_5017;
	setp.eq.s32 	%p5279, %r3, 4;
	ld.shared.f32 	%f18838, [_ZZ32flash_attention_v2_causal_kernelILi64ELi64ELi64EEvPKfS1_S1_PfiiiifE8V_shared+2872];
	fma.rn.f32 	%f22617, %f4498, %f18838, %f22617;
	@%p5279 bra 	$L__BB0_5017;
	setp.eq.s32 	%p5280, %r3, 5;
	ld.shared.f32 	%f18839, [_ZZ32flash_attention_v2_causal_kernelILi64ELi64ELi64EEvPKfS1_S1_PfiiiifE8V_shared+2876];
	fma.rn.f32 	%f22618, %f4498, %f18839, %f22618;
	@%p5280 bra 	$L__BB0_5017;
	setp.eq.s32 	%p5281, %r3, 6;
	ld.shared.f32 	%f18840, [_ZZ32flash_attention_v2_causal_kernelILi64ELi64ELi64EEvPKfS1_S1_PfiiiifE8V_shared+2880];
	fma.rn.f32 	%f22619, %f4498, %f18840, %f22619;
	@%p5281 bra 	$L__BB0_5017;
	setp.eq.s32 	%p5282, %r3, 7;
	ld.shared.f32 	%f18841, [_ZZ32flash_attention_v2_causal_kernelILi64ELi64ELi64EEvPKfS1_S1_PfiiiifE8V_shared+2884];
	fma.rn.f32 	%f22620, %f4498, %f18841, %f22620;
	@%p5282 bra 	$L__BB0_5017;
	setp.eq.s32 	%p5283, %r3, 8;
	ld.shared.f32 	%f18842, [_ZZ32flash_attention_v2_causal_kernelILi64ELi64ELi64EEvPKfS1_S1_PfiiiifE8V_shared+2888];
	fma.rn.f32 	%f22621, %f4498, %f18842, %f22621;
	@%p5283 bra 	$L__BB0_5017;
	setp.eq.s32 	%p5284, %r3, 9;
	ld.shared.f32 	%f18843, [_ZZ32flash_attention_v2_causal_kernelILi64ELi64ELi64EEvPKfS1_S1_PfiiiifE8V_shared+2892];
	fma.rn.f32 	%f22622, %f4498, %f18843, %f22622;
	@%p5284 bra 	$L__BB0_5017;
	setp.eq.s32 	%p5285, %r3, 10;
	ld.shared.f32 	%f18844, [_ZZ32flash_attention_v2_causal_kernelILi64ELi64ELi64EEvPKfS1_S1_PfiiiifE8V_shared+2896];
	fma.rn.f32 	%f22623, %f4498, %f18844, %f22623;
	@%p5285 bra 	$L__BB0_5017;
	setp.eq.s32 	%p5286, %r3, 11;
	ld.shared.f32 	%f18845, [_ZZ32flash_attention_v2_causal_kernelILi64ELi64ELi64EEvPKfS1_S1_PfiiiifE8V_shared+2900];
	fma.rn.f32 	%f22624, %f4498, %f18845, %f22624;
	@%p5286 bra 	$L__BB0_5017;
	setp.eq.s32 	%p5287, %r3, 12;
	ld.shared.f32 	%f18846, [_ZZ32flash_attention_v2_causal_kernelILi64ELi64ELi64EEvPKfS1_S1_PfiiiifE8V_shared+2904];
	fma.rn.f32 	%f22625, %f4498, %f18846, %f22625;
	@%p5287 bra 	$L__BB0_5017;
	setp.eq.s32 	%p5288, %r3, 13;
	ld.shared.f32 	%f18847, [_ZZ32flash_attention_v2_causal_kernelILi64ELi64ELi64EEvPKfS1_S1_PfiiiifE8V_shared+2908];
	fma.rn.f32 	%f22626, %f4498, %f18847, %f22626;
	@%p5288 bra 	$L__BB0_5017;
	setp.eq.s32 	%p5289, %r3, 14;
	ld.shared.f32 	%f18848, [_ZZ32flash_attention_v2_causal_kernelILi64ELi64ELi64EEvPKfS1_S1_PfiiiifE8V_shared+2912];
	fma.rn.f32 	%f22627, %f4498, %f18848, %f22627;
	@%p5289 bra 	$L__BB0_5017;
	setp.eq.s32 	%p5290, %r3, 15;
	ld.shared.f32 	%f18849, [_ZZ32flash_attention_v2_causal_kernelILi64ELi64ELi64EEvPKfS1_S1_PfiiiifE8V_shared+2916];
	fma.rn.f32 	%f22628, %f4498, %f18849, %f22628;
	@%p5290 bra 	$L__BB0_5017;
	setp.eq.s32 	%p5291, %r3, 16;
	ld.shared.f32 	%f18850, [_ZZ32flash_attention_v2_causal_kernelILi64ELi64ELi64EEvPKfS1_S1_PfiiiifE8V_shared+2920];
	fma.rn.f32 	%f22629, %f4498, %f18850, %f22629;
	@%p5291 bra 	$L__BB0_5017;
	setp.eq.s32 	%p5292, %r3, 17;
	ld.shared.f32 	%f18851, [_ZZ32flash_attention_v2_causal_kernelILi64ELi64ELi64EEvPKfS1_S1_PfiiiifE8V_shared+2924];
	fma.rn.f32 	%f22630, %f4498, %f18851, %f22630;
	@%p5292 bra 	$L__BB0_5017;
	setp.eq.s32 	%p5293, %r3, 18;
	ld.shared.f32 	%f18852, [_ZZ32flash_attention_v2_causal_kernelILi64ELi64ELi64EEvPKfS1_S1_PfiiiifE8V_shared+2928];
	fma.rn.f32 	%f22631, %f4498, %f18852, %f22631;
	@%p5293 bra 	$L__BB0_5017;
	setp.eq.s32 	%p5294, %r3, 19;
	ld.shared.f32 	%f18853, [_ZZ32flash_attention_v2_causal_kernelILi64ELi64ELi64EEvPKfS1_S1_PfiiiifE8V_shared+2932];
	fma.rn.f32 	%f22632, %f4498, %f18853, %f22632;
	@%p5294 bra 	$L__BB0_5017;
	setp.eq.s32 	%p5295, %r3, 20;
	ld.shared.f32 	%f18854, [_ZZ32flash_attention_v2_causal_kernelILi64ELi64ELi64EEvPKfS1_S1_PfiiiifE8V_shared+2936];
	fma.rn.f32 	%f22633, %f4498, %f18854, %f22633;
	@%p5295 bra 	$L__BB0_5017;
	setp.eq.s32 	%p5296, %r3, 21;
	ld.shared.f32 	%f18855, [_ZZ32flash_attention_v2_causal_kernelILi64ELi64ELi64EEvPKfS1_S1_PfiiiifE8V_shared+2940];
	fma.rn.f32 	%f22634, %f4498, %f18855, %f22634;
	@%p5296 bra 	$L__BB0_5017;
	setp.eq.s32 	%p5297, %r3, 22;
	ld.shared.f32 	%f18856, [_ZZ32flash_attention_v2_causal_kernelILi64ELi64ELi64EEvPKfS1_S1_PfiiiifE8V_shared+2944];
	fma.rn.f32 	%f22635, %f4498, %f18856, %f22635;
	@%p5297 bra 	$L__BB0_5017;
	setp.eq.s32 	%p5298, %r3, 23;
	ld.shared.f32 	%f18857, [_ZZ32flash_attention_v2_causal_kernelILi64ELi64ELi64EEvPKfS1_S1_PfiiiifE8V_shared+2948];
	fma.rn.f32 	%f22636, %f4498, %f18857, %f22636;
	@%p5298 bra 	$L__BB0_5017;
	setp.eq.s32 	%p5299, %r3, 24;
	ld.shared.f32 	%f18858, [_ZZ32flash_attention_v2_causal_kernelILi64ELi64ELi64EEvPKfS1_S1_PfiiiifE8V_shared+2952];
	fma.rn.f32 	%f22637, %f4498, %f18858, %f22637;
	@%p5299 bra 	$L__BB0_5017;
	setp.eq.s32 	%p5300, %r3, 25;
	ld.shared.f32 	%f18859, [_ZZ32flash_attention_v2_causal_kernelILi64ELi64ELi64EEvPKfS1_S1_PfiiiifE8V_shared+2956];
	fma.rn.f32 	%f22638, %f4498, %f18859, %f22638;
	@%p5300 bra 	$L__BB0_5017;
	setp.eq.s32 	%p5301, %r3, 26;
	ld.shared.f32 	%f18860, [_ZZ32flash_attention_v2_causal_kernelILi64ELi64ELi64EEvPKfS1_S1_PfiiiifE8V_shared+2960];
	fma.rn.f32 	%f22639, %f4498, %f18860, %f22639;
	@%p5301 bra 	$L__BB0_5017;
	setp.eq.s32 	%p5302, %r3, 27;
	ld.shared.f32 	%f18861, [_ZZ32flash_attention_v2_causal_kernelILi64ELi64ELi64EEvPKfS1_S1_PfiiiifE8V_shared+2964];
	fma.rn.f32 	%f22640, %f4498, %f18861, %f22640;
	@%p5302 bra 	$L__BB0_5017;
	setp.eq.s32 	%p5303, %r3, 28;
	ld.shared.f32 	%f18862, [_ZZ32flash_attention_v2_causal_kernelILi64ELi64ELi64EEvPKfS1_S1_PfiiiifE8V_shared+2968];
	fma.rn.f32 	%f22641, %f4498, %f18862, %f22641;
	@%p5303 bra 	$L__BB0_5017;
	setp.eq.s32 	%p5304, %r3, 29;
	ld.shared.f32 	%f18863, [_ZZ32flash_attention_v2_causal_kernelILi64ELi64ELi64EEvPKfS1_S1_PfiiiifE8V_shared+2972];
	fma.rn.f32 	%f22642, %f4498, %f18863, %f22642;
	@%p5304 bra 	$L__BB0_5017;
	setp.eq.s32 	%p5305, %r3, 30;
	ld.shared.f32 	%f18864, [_ZZ32flash_attention_v2_causal_kernelILi64ELi64ELi64EEvPKfS1_S1_PfiiiifE8V_shared+2976];
	fma.rn.f32 	%f22643, %f4498, %f18864, %f22643;
	@%p5305 bra 	$L__BB0_5017;
	setp.eq.s32 	%p5306, %r3, 31;
	ld.shared.f32 	%f18865, [_ZZ32flash_attention_v2_causal_kernelILi64ELi64ELi64EEvPKfS1_S1_PfiiiifE8V_shared+2980];
	fma.rn.f32 	%f22644, %f4498, %f18865, %f22644;
	@%p5306 bra 	$L__BB0_5017;
	setp.eq.s32 	%p5307, %r3, 32;
	ld.shared.f32 	%f18866, [_ZZ32flash_attention_v2_causal_kernelILi64ELi64ELi64EEvPKfS1_S1_PfiiiifE8V_shared+2984];
	fma.rn.f32 	%f22645, %f4498, %f18866, %f22645;
	@%p5307 bra 	$L__BB0_5017;
	setp.eq.s32 	%p5308, %r3, 33;
	ld.shared.f32 	%f18867, [_ZZ32flash_attention_v2_causal_kernelILi64ELi64ELi64EEvPKfS1_S1_PfiiiifE8V_shared+2988];
	fma.rn.f32 	%f22646, %f4498, %f18867, %f22646;
	@%p5308 bra 	$L__BB0_5017;
	setp.eq.s32 	%p5309, %r3, 34;
	ld.shared.f32 	%f18868, [_ZZ32flash_attention_v2_causal_kernelILi64ELi64ELi64EEvPKfS1_S1_PfiiiifE8V_shared+2992];
	fma.rn.f32 	%f22647, %f4498, %f18868, %f22647;
	@%p5309 bra 	$L__BB0_5017;
	setp.eq.s32 	%p5310, %r3, 35;
	ld.shared.f32 	%f18869, [_ZZ32flash_attention_v2_causal_kernelILi64ELi64ELi64EEvPKfS1_S1_PfiiiifE8V_shared+2996];
	fma.rn.f32 	%f22648, %f4498, %f18869, %f22648;
	@%p5310 bra 	$L__BB0_5017;
	setp.eq.s32 	%p5311, %r3, 36;
	ld.shared.f32 	%f18870, [_ZZ32flash_attention_v2_causal_kernelILi64ELi64ELi64EEvPKfS1_S1_PfiiiifE8V_shared+3000];
	fma.rn.f32 	%f22649, %f4498, %f18870, %f22649;
	@%p5311 bra 	$L__BB0_5017;
	setp.eq.s32 	%p5312, %r3, 37;
	ld.shared.f32 	%f18871, [_ZZ32flash_attention_v2_causal_kernelILi64ELi64ELi64EEvPKfS1_S1_PfiiiifE8V_shared+3004];
	fma.rn.f32 	%f22650, %f4498, %f18871, %f22650;
	@%p5312 bra 	$L__BB0_5017;
	setp.eq.s32 	%p5313, %r3, 38;
	ld.shared.f32 	%f18872, [_ZZ32flash_attention_v2_causal_kernelILi64ELi64ELi64EEvPKfS1_S1_PfiiiifE8V_shared+3008];
	fma.rn.f32 	%f22651, %f4498, %f18872, %f22651;
	@%p5313 bra 	$L__BB0_5017;
	setp.eq.s32 	%p5314, %r3, 39;
	ld.shared.f32 	%f18873, [_ZZ32flash_attention_v2_causal_kernelILi64ELi64ELi64EEvPKfS1_S1_PfiiiifE8V_shared+3012];
	fma.rn.f32 	%f22652, %f4498, %f18873, %f22652;
	@%p5314 bra 	$L__BB0_5017;
	setp.eq.s32 	%p5315, %r3, 40;
	ld.shared.f32 	%f18874, [_ZZ32flash_attention_v2_causal_kernelILi64ELi64ELi64EEvPKfS1_S1_PfiiiifE8V_shared+3016];
	fma.rn.f32 	%f22653, %f4498, %f18874, %f22653;
	@%p5315 bra 	$L__BB0_5017;
	setp.eq.s32 	%p5316, %r3, 41;
	ld.shared.f32 	%f18875, [_ZZ32flash_attention_v2_causal_kernelILi64ELi64ELi64EEvPKfS1_S1_PfiiiifE8V_shared+3020];
	fma.rn.f32 	%f22654, %f4498, %f18875, %f22654;
	@%p5316 bra 	$L__BB0_5017;
	setp.eq.s32 	%p5317, %r3, 42;
	ld.shared.f32 	%f18876, [_ZZ32flash_attention_v2_causal_kernelILi64ELi64ELi64EEvPKfS1_S1_PfiiiifE8V_shared+3024];
	fma.rn.f32 	%f22655, %f4498, %f18876, %f22655;
	@%p5317 bra 	$L__BB0_5017;
	setp.eq.s32 	%p5318, %r3, 43;
	ld.shared.f32 	%f18877, [_ZZ32flash_attention_v2_causal_kernelILi64ELi64ELi64EEvPKfS1_S1_PfiiiifE8V_shared+3028];
	fma.rn.f32 	%f22656, %f4498, %f18877, %f22656;
	@%p5318 bra 	$L__BB0_5017;
	setp.eq.s32 	%p5319, %r3, 44;
	ld.shared.f32 	%f18878, [_ZZ32flash_attention_v2_causal_kernelILi64ELi64ELi64EEvPKfS1_S1_PfiiiifE8V_shared+3032];
	fma.rn.f32 	%f22657, %f4498, %f18878, %f22657;
	@%p5319 bra 	$L__BB0_5017;
	setp.eq.s32 	%p5320, %r3, 45;
	ld.shared.f32 	%f18879, [_ZZ32flash_attention_v2_causal_kernelILi64ELi64ELi64EEvPKfS1_S1_PfiiiifE8V_shared+3036];
	fma.rn.f32 	%f22658, %f4498, %f18879, %f22658;
	@%p5320 bra 	$L__BB0_5017;
	setp.eq.s32 	%p5321, %r3, 46;
	ld.shared.f32 	%f18880, [_ZZ32flash_attention_v2_causal_kernelILi64ELi64ELi64EEvPKfS1_S1_PfiiiifE8V_shared+3040];
	fma.rn.f32 	%f22659, %f4498, %f18880, %f22659;
	@%p5321 bra 	$L__BB0_5017;
	setp.eq.s32 	%p5322, %r3, 47;
	ld.shared.f32 	%f18881, [_ZZ32flash_attention_v2_causal_kernelILi64ELi64ELi64EEvPKfS1_S1_PfiiiifE8V_shared+3044];
	fma.rn.f32 	%f22660, %f4498, %f18881, %f22660;
	@%p5322 bra 	$L__BB0_5017;
	setp.eq.s32 	%p5323, %r3, 48;
	ld.shared.f32 	%f18882, [_ZZ32flash_attention_v2_causal_kernelILi64ELi64ELi64EEvPKfS1_S1_PfiiiifE8V_shared+3048];
	fma.rn.f32 	%f22661, %f4498, %f18882, %f22661;
	@%p5323 bra 	$L__BB0_5017;
	setp.eq.s32 	%p5324, %r3, 49;
	ld.shared.f32 	%f18883, [_ZZ32flash_attention_v2_causal_kernelILi64ELi64ELi64EEvPKfS1_S1_PfiiiifE8V_shared+3052];
	fma.rn.f32 	%f22662, %f4498, %f18883, %f22662;
	@%p5324 bra 	$L__BB0_5017;
	setp.eq.s32 	%p5325, %r3, 50;
	ld.shared.f32 	%f18884, [_ZZ32flash_attention_v2_causal_kernelILi64ELi64ELi64EEvPKfS1_S1_PfiiiifE8V_shared+3056];
	fma.rn.f32 	%f22663, %f4498, %f18884, %f22663;
	@%p5325 bra 	$L__BB0_5017;
	setp.eq.s32 	%p5326, %r3, 51;
	ld.shared.f32 	%f18885, [_ZZ32flash_attention_v2_causal_kernelILi64ELi64ELi64EEvPKfS1_S1_PfiiiifE8V_shared+3060];
	fma.rn.f32 	%f22664, %f4498, %f18885, %f22664;
	@%p5326 bra 	$L__BB0_5017;
	setp.eq.s32 	%p5327, %r3, 52;
	ld.shared.f32 	%f18886, [_ZZ32flash_attention_v2_causal_kernelILi64ELi64ELi64EEvPKfS1_S1_PfiiiifE8V_shared+3064];
	fma.rn.f32 	%f22665, %f4498, %f18886, %f22665;
	@%p5327 bra 	$L__BB0_5017;
	setp.eq.s32 	%p5328, %r3, 53;
	ld.shared.f32 	%f18887, [_ZZ32flash_attention_v2_causal_kernelILi64ELi64ELi64EEvPKfS1_S1_PfiiiifE8V_shared+3068];
	fma.rn.f32 	%f22666, %f4498, %f18887, %f22666;
	@%p5328 bra 	$L__BB0_5017;
	setp.eq.s32 	%p5329, %r3, 54;
	ld.shared.f32 	%f18888, [_ZZ32flash_attention_v2_causal_kernelILi64ELi64ELi64EEvPKfS1_S1_PfiiiifE8V_shared+3072];
	fma.rn.f32 	%f22667, %f4498, %f18888, %f22667;
	@%p5329 bra 	$L__BB0_5017;
	setp.eq.s32 	%p5330, %r3, 55;
	ld.shared.f32 	%f18889, [_ZZ32flash_attention_v2_causal_kernelILi64ELi64ELi64EEvPKfS1_S1_PfiiiifE8V_shared+3076];
	fma.rn.f32 	%f22668, %f4498, %f18889, %f22668;
	@%p5330 bra 	$L__BB0_5017;
	setp.eq.s32 	%p5331, %r3, 56;
	ld.shared.f32 	%f18890, [_ZZ32flash_attention_v2_causal_kernelILi64ELi64ELi64EEvPKfS1_S1_PfiiiifE8V_shared+3080];
	fma.rn.f32 	%f22669, %f4498, %f18890, %f22669;
	@%p5331 bra 	$L__BB0_5017;
	setp.eq.s32 	%p5332, %r3, 57;
	ld.shared.f32 	%f18891, [_ZZ32flash_attention_v2_causal_kernelILi64ELi64ELi64EEvPKfS1_S1_PfiiiifE8V_shared+3084];
	fma.rn.f32 	%f22670, %f4498, %f18891, %f22670;
	@%p5332 bra 	$L__BB0_5017;
	setp.eq.s32 	%p5333, %r3, 58;
	ld.shared.f32 	%f18892, [_ZZ32flash_attention_v2_causal_kernelILi64ELi64ELi64EEvPKfS1_S1_PfiiiifE8V_shared+3088];
	fma.rn.f32 	%f22671, %f4498, %f18892, %f22671;
	@%p5333 bra 	$L__BB0_5017;
	setp.eq.s32 	%p5334, %r3, 59;
	ld.shared.f32 	%f18893, [_ZZ32flash_attention_v2_causal_kernelILi64ELi64ELi64EEvPKfS1_S1_PfiiiifE8V_shared+3092];
	fma.rn.f32 	%f22672, %f4498, %f18893, %f22672;
	@%p5334 bra 	$L__BB0_5017;
	setp.eq.s32 	%p5335, %r3, 60;
	ld.shared.f32 	%f18894, [_ZZ32flash_attention_v2_causal_kernelILi64ELi64ELi64EEvPKfS1_S1_PfiiiifE8V_shared+3096];
	fma.rn.f32 	%f22673, %f4498, %f18894, %f22673;
	@%p5335 bra 	$L__BB0_5017;
	setp.eq.s32 	%p5336, %r3, 61;
	ld.shared.f32 	%f18895, [_ZZ32flash_attention_v2_causal_kernelILi64ELi64ELi64EEvPKfS1_S1_PfiiiifE8V_shared+3100];
	fma.rn.f32 	%f22674, %f4498, %f18895, %f22674;
	@%p5336 bra 	$L__BB0_5017;
	setp.eq.s32 	%p5337, %r3, 62;
	ld.shared.f32 	%f18896, [_ZZ32flash_attention_v2_causal_kernelILi64ELi64ELi64EEvPKfS1_S1_PfiiiifE8V_shared+3104];
	fma.rn.f32 	%f22675, %f4498, %f18896, %f22675;
	@%p5337 bra 	$L__BB0_5017;
	setp.eq.s32 	%p5338, %r3, 63;
	ld.shared.f32 	%f18897, [_ZZ32flash_attention_v2_causal_kernelILi64ELi64ELi64EEvPKfS1_S1_PfiiiifE8V_shared+3108];
	fma.rn.f32 	%f22676, %f4498, %f18897, %f22676;
	@%p5338 bra 	$L__BB0_5017;
	ld.shared.f32 	%f18898, [_ZZ32flash_attention_v2_causal_kernelILi64ELi64ELi64EEvPKfS1_S1_PfiiiifE8V_shared+3112];
	fma.rn.f32 	%f22677, %f4498, %f18898, %f22677;
$L__BB0_5017:
	ld.param.u32 	%r1389, [_Z32flash_attention_v2_causal_kernelILi64ELi64ELi64EEvPKfS1_S1_Pfiiiif_param_6];
	shl.b32 	%r886, %r1581, 6;
	or.b32  	%r887, %r886, 12;
	setp.ge.s32 	%p5339, %r887, %r1389;
	mov.u32 	%r888, %ctaid.x;
	shl.b32 	%r889, %r888, 6;
	mov.u32 	%r890, %tid.x;
	and.b32  	%r891, %r890, 63;
	or.b32  	%r892, %r889, %r891;
	setp.gt.u32 	%p5340, %r887, %r892;
	or.pred  	%p5341, %p5339, %p5340;
	@%p5341 bra 	$L__BB0_5082;
	ld.param.u32 	%r1527, [_Z32flash_attention_v2_causal_kernelILi64ELi64ELi64EEvPKfS1_S1_Pfiiiif_param_7];
	setp.eq.s32 	%p5342, %r1527, 1;
	ld.shared.f32 	%f18899, [_ZZ32flash_attention_v2_causal_kernelILi64ELi64ELi64EEvPKfS1_S1_PfiiiifE8V_shared+3120];
	fma.rn.f32 	%f22614, %f4499, %f18899, %f22614;
	@%p5342 bra 	$L__BB0_5082;
	setp.eq.s32 	%p5343, %r3, 2;
	ld.shared.f32 	%f18900, [_ZZ32flash_attention_v2_causal_kernelILi64ELi64ELi64EEvPKfS1_S1_PfiiiifE8V_shared+3124];
	fma.rn.f32 	%f22615, %f4499, %f18900, %f22615;
	@%p5343 bra 	$L__BB0_5082;
	setp.eq.s32 	%p5344, %r3, 3;
	ld.shared.f32 	%f18901, [_ZZ32flash_attention_v2_causal_kernelILi64ELi64ELi64EEvPKfS1_S1_PfiiiifE8V_shared+3128];
	fma.rn.f32 	%f22616, %f4499, %f18901, %f22616;
	@%p5344 bra 	$L__BB0_5082;
	setp.eq.s32 	%p5345, %r3, 4;
	ld.shared.f32 	%f18902, [_ZZ32flash_attention_v2_causal_kernelILi64ELi64ELi64EEvPKfS1_S1_PfiiiifE8V_shared+3132];
	fma.rn.f32 	%f22617, %f4499, %f18902, %f22617;
	@%p5345 bra 	$L__BB0_5082;
	setp.eq.s32 	%p5346, %r3, 5;
	ld.shared.f32 	%f18903, [_ZZ32flash_attention_v2_causal_kernelILi64ELi64ELi64EEvPKfS1_S1_PfiiiifE8V_shared+3136];
	fma.rn.f32 	%f22618, %f4499, %f18903, %f22618;
	@%p5346 bra 	$L__BB0_5082;
	setp.eq.s32 	%p5347, %r3, 6;
	ld.shared.f32 	%f18904, [_ZZ32flash_attention_v2_causal_kernelILi64ELi64ELi64EEvPKfS1_S1_PfiiiifE8V_shared+3140];
	fma.rn.f32 	%f22619, %f4499, %f18904, %f22619;
	@%p5347 bra 	$L__BB0_5082;
	setp.eq.s32 	%p5348, %r3, 7;
	ld.shared.f32 	%f18905, [_ZZ32flash_attention_v2_causal_kernelILi64ELi64ELi64EEvPKfS1_S1_PfiiiifE8V_shared+3144];
	fma.rn.f32 	%f22620, %f4499, %f18905, %f22620;
	@%p5348 bra 	$L__BB0_5082;
	setp.eq.s32 	%p5349, %r3, 8;
	ld.shared.f32 	%f18906, [_ZZ32flash_attention_v2_causal_kernelILi64ELi64ELi64EEvPKfS1_S1_PfiiiifE8V_shared+3148];
	fma.rn.f32 	%f22621, %f4499, %f18906, %f22621;
	@%p5349 bra 	$L__BB0_5082;
	setp.eq.s32 	%p5350, %r3, 9;
	ld.shared.f32 	%f18907, [_ZZ32flash_attention_v2_causal_kernelILi64ELi64ELi64EEvPKfS1_S1_PfiiiifE8V_shared+3152];
	fma.rn.f32 	%f22622, %f4499, %f18907, %f22622;
	@%p5350 bra 	$L__BB0_5082;
	setp.eq.s32 	%p5351, %r3, 10;
	ld.shared.f32 	%f18908, [_ZZ32flash_attention_v2_causal_kernelILi64ELi64ELi64EEvPKfS1_S1_PfiiiifE8V_shared+3156];
	fma.rn.f32 	%f22623, %f4499, %f18908, %f22623;
	@%p5351 bra 	$L__BB0_5082;
	setp.eq.s32 	%p5352, %r3, 11;
	ld.shared.f32 	%f18909, [_ZZ32flash_attention_v2_causal_kernelILi64ELi64ELi64EEvPKfS1_S1_PfiiiifE8V_shared+3160];
	fma.rn.f32 	%f22624, %f4499, %f18909, %f22624;
	@%p5352 bra 	$L__BB0_5082;
	setp.eq.s32 	%p5353, %r3, 12;
	ld.shared.f32 	%f18910, [_ZZ32flash_attention_v2_causal_kernelILi64ELi64ELi64EEvPKfS1_S1_PfiiiifE8V_shared+3164];
	fma.rn.f32 	%f22625, %f4499, %f18910, %f22625;
	@%p5353 bra 	$L__BB0_5082;
	setp.eq.s32 	%p5354, %r3, 13;
	ld.shared.f32 	%f18911, [_ZZ32flash_attention_v2_causal_kernelILi64ELi64ELi64EEvPKfS1_S1_PfiiiifE8V_shared+3168];
	fma.rn.f32 	%f22626, %f4499, %f18911, %f22626;
	@%p5354 bra 	$L__BB0_5082;
	setp.eq.s32 	%p5355, %r3, 14;
	ld.shared.f32 	%f18912, [_ZZ32flash_attention_v2_causal_kernelILi64ELi64ELi64EEvPKfS1_S1_PfiiiifE8V_shared+3172];
	fma.rn.f32 	%f22627, %f4499, %f18912, %f22627;
	@%p5355 bra 	$L__BB0_5082;
	setp.eq.s32 	%p5356, %r3, 15;
	ld.shared.f32 	%f18913, [_ZZ32flash_attention_v2_causal_kernelILi64ELi64ELi64EEvPKfS1_S1_PfiiiifE8V_shared+3176];
	fma.rn.f32 	%f22628, %f4499, %f18913, %f22628;
	@%p5356 bra 	$L__BB0_5082;
	setp.eq.s32 	%p5357, %r3, 16;
	ld.shared.f32 	%f18914, [_ZZ32flash_attention_v2_causal_kernelILi64ELi64ELi64EEvPKfS1_S1_PfiiiifE8V_shared+3180];
	fma.rn.f32 	%f22629, %f4499, %f18914, %f22629;
	@%p5357 bra 	$L__BB0_5082;
	setp.eq.s32 	%p5358, %r3, 17;
	ld.shared.f32 	%f18915, [_ZZ32flash_attention_v2_causal_kernelILi64ELi64ELi64EEvPKfS1_S1_PfiiiifE8V_shared+3184];
	fma.rn.f32 	%f22630, %f4499, %f18915, %f22630;
	@%p5358 bra 	$L__BB0_5082;
	setp.eq.s32 	%p5359, %r3, 18;
	ld.shared.f32 	%f18916, [_ZZ32flash_attention_v2_causal_kernelILi64ELi64ELi64EEvPKfS1_S1_PfiiiifE8V_shared+3188];
	fma.rn.f32 	%f22631, %f4499, %f18916, %f22631;
	@%p5359 bra 	$L__BB0_5082;
	setp.eq.s32 	%p5360, %r3, 19;
	ld.shared.f32 	%f18917, [_ZZ32flash_attention_v2_causal_kernelILi64ELi64ELi64EEvPKfS1_S1_PfiiiifE8V_shared+3192];
	fma.rn.f32 	%f22632, %f4499, %f18917, %f22632;
	@%p5360 bra 	$L__BB0_5082;
	setp.eq.s32 	%p5361, %r3, 20;
	ld.shared.f32 	%f18918, [_ZZ32flash_attention_v2_causal_kernelILi64ELi64ELi64EEvPKfS1_S1_PfiiiifE8V_shared+3196];
	fma.rn.f32 	%f22633, %f4499, %f18918, %f22633;
	@%p5361 bra 	$L__BB0_5082;
	setp.eq.s32 	%p5362, %r3, 21;
	ld.shared.f32 	%f18919, [_ZZ32flash_attention_v2_causal_kernelILi64ELi64ELi64EEvPKfS1_S1_PfiiiifE8V_shared+3200];
	fma.rn.f32 	%f22634, %f4499, %f18919, %f22634;
	@%p5362 bra 	$L__BB0_5082;
	setp.eq.s32 	%p5363, %r3, 22;
	ld.shared.f32 	%f18920, [_ZZ32flash_attention_v2_causal_kernelILi64ELi64ELi64EEvPKfS1_S1_PfiiiifE8V_shared+3204];
	fma.rn.f32 	%f22635, %f4499, %f18920, %f22635;
	@%p5363 bra 	$L__BB0_5082;
	setp.eq.s32 	%p5364, %r3, 23;
	ld.shared.f32 	%f18921, [_ZZ32flash_attention_v2_causal_kernelILi64ELi64ELi64EEvPKfS1_S1_PfiiiifE8V_shared+3208];
	fma.rn.f32 	%f22636, %f4499, %f18921, %f22636;
	@%p5364 bra 	$L__BB0_5082;
	setp.eq.s32 	%p5365, %r3, 24;
	ld.shared.f32 	%f18922, [_ZZ32flash_attention_v2_causal_kernelILi64ELi64ELi64EEvPKfS1_S1_PfiiiifE8V_shared+3212];
	fma.rn.f32 	%f22637, %f4499, %f18922, %f22637;
	@%p5365 bra 	$L__BB0_5082;
	setp.eq.s32 	%p5366, %r3, 25;
	ld.shared.f32 	%f18923, [_ZZ32flash_attention_v2_causal_kernelILi64ELi64ELi64EEvPKfS1_S1_PfiiiifE8V_shared+3216];
	fma.rn.f32 	%f22638, %f4499, %f18923, %f22638;
	@%p5366 bra 	$L__BB0_5082;
	setp.eq.s32 	%p5367, %r3, 26;
	ld.shared.f32 	%f18924, [_ZZ32flash_attention_v2_causal_kernelILi64ELi64ELi64EEvPKfS1_S1_PfiiiifE8V_shared+3220];
	fma.rn.f32 	%f22639, %f4499, %f18924, %f22639;
	@%p5367 bra 	$L__BB0_5082;
	setp.eq.s32 	%p5368, %r3, 27;
	ld.shared.f32 	%f18925, [_ZZ32flash_attention_v2_causal_kernelILi64ELi64ELi64EEvPKfS1_S1_PfiiiifE8V_shared+3224];
	fma.rn.f32 	%f22640, %f4499, %f18925, %f22640;
	@%p5368 bra 	$L__BB0_5082;
	setp.eq.s32 	%p5369, %r3, 28;
	ld.shared.f32 	%f18926, [_ZZ32flash_attention_v2_causal_kernelILi64ELi64ELi64EEvPKfS1_S1_PfiiiifE8V_shared+3228];
	fma.rn.f32 	%f22641, %f4499, %f18926, %f22641;
	@%p5369 bra 	$L__BB0_5082;
	setp.eq.s32 	%p5370, %r3, 29;
	ld.shared.f32 	%f18927, [_ZZ32flash_attention_v2_causal_kernelILi64ELi64ELi64EEvPKfS1_S1_PfiiiifE8V_shared+3232];
	fma.rn.f32 	%f22642, %f4499, %f18927, %f22642;
	@%p5370 bra 	$L__BB0_5082;
	setp.eq.s32 	%p5371, %r3, 30;
	ld.shared.f32 	%f18928, [_ZZ32flash_attention_v2_causal_kernelILi64ELi64ELi64EEvPKfS1_S1_PfiiiifE8V_shared+3236];
	fma.rn.f32 	%f22643, %f4499, %f18928, %f22643;
	@%p5371 bra 	$L__BB0_5082;
	setp.eq.s32 	%p5372, %r3, 31;
	ld.shared.f32 	%f18929, [_ZZ32flash_attention_v2_causal_kernelILi64ELi64ELi64EEvPKfS1_S1_PfiiiifE8V_shared+3240];
	fma.rn.f32 	%f22644, %f4499, %f18929, %f22644;
	@%p5372 bra 	$L__BB0_5082;
	setp.eq.s32 	%p5373, %r3, 32;
	ld.shared.f32 	%f18930, [_ZZ32flash_attention_v2_causal_kernelILi64ELi64ELi64EEvPKfS1_S1_PfiiiifE8V_shared+3244];
	fma.rn.f32 	%f22645, %f4499, %f18930, %f22645;
	@%p5373 bra 	$L__BB0_5082;
	setp.eq.s32 	%p5374, %r3, 33;
	ld.shared.f32 	%f18931, [_ZZ32flash_attention_v2_causal_kernelILi64ELi64ELi64EEvPKfS1_S1_PfiiiifE8V_shared+3248];
	fma.rn.f32 	%f22646, %f4499, %f18931, %f22646;
	@%p5374 bra 	$L__BB0_5082;
	setp.eq.s32 	%p5375, %r3, 34;
	ld.shared.f32 	%f18932, [_ZZ32flash_attention_v2_causal_kernelILi64ELi64ELi64EEvPKfS1_S1_PfiiiifE8V_shared+3252];
	fma.rn.f32 	%f22647, %f4499, %f18932, %f22647;
	@%p5375 bra 	$L__BB0_5082;
	setp.eq.s32 	%p5376, %r3, 35;
	ld.shared.f32 	%f18933, [_ZZ32flash_attention_v2_causal_kernelILi64ELi64ELi64EEvPKfS1_S1_PfiiiifE8V_shared+3256];
	fma.rn.f32 	%f22648, %f4499, %f18933, %f22648;
	@%p5376 bra 	$L__BB0_5082;
	setp.eq.s32 	%p5377, %r3, 36;
	ld.shared.f32 	%f18934, [_ZZ32flash_attention_v2_causal_kernelILi64ELi64ELi64EEvPKfS1_S1_PfiiiifE8V_shared+3260];
	fma.rn.f32 	%f22649, %f4499, %f18934, %f22649;
	@%p5377 bra 	$L__BB0_5082;
	setp.eq.s32 	%p5378, %r3, 37;
	ld.shared.f32 	%f18935, [_ZZ32flash_attention_v2_causal_kernelILi64ELi64ELi64EEvPKfS1_S1_PfiiiifE8V_shared+3264];
	fma.rn.f32 	%f22650, %f4499, %f18935, %f22650;
	@%p5378 bra 	$L__BB0_5082;
	setp.eq.s32 	%p5379, %r3, 38;
	ld.shared.f32 	%f18936, [_ZZ32flash_attention_v2_causal_kernelILi64ELi64ELi64EEvPKfS1_S1_PfiiiifE8V_shared+3268];
	fma.rn.f32 	%f22651, %f4499, %f18936, %f22651;
	@%p5379 bra 	$L__BB0_5082;
	setp.eq.s32 	%p5380, %r3, 39;
	ld.shared.f32 	%f18937, [_ZZ32flash_attention_v2_causal_kernelILi64ELi64ELi64EEvPKfS1_S1_PfiiiifE8V_shared+3272];
	fma.rn.f32 	%f22652, %f4499, %f18937, %f22652;
	@%p5380 bra 	$L__BB0_5082;
	setp.eq.s32 	%p5381, %r3, 40;
	ld.shared.f32 	%f18938, [_ZZ32flash_attention_v2_causal_kernelILi64ELi64ELi64EEvPKfS1_S1_PfiiiifE8V_shared+3276];
	fma.rn.f32 	%f22653, %f4499, %f18938, %f22653;
	@%p5381 bra 	$L__BB0_5082;
	setp.eq.s32 	%p5382, %r3, 41;
	ld.shared.f32 	%f18939, [_ZZ32flash_attention_v2_causal_kernelILi64ELi64ELi64EEvPKfS1_S1_PfiiiifE8V_shared+3280];
	fma.rn.f32 	%f22654, %f4499, %f18939, %f22654;
	@%p5382 bra 	$L__BB0_5082;
	setp.eq.s32 	%p5383, %r3, 42;
	ld.shared.f32 	%f18940, [_ZZ32flash_attention_v2_causal_kernelILi64ELi64ELi64EEvPKfS1_S1_PfiiiifE8V_shared+3284];
	fma.rn.f32 	%f22655, %f4499, %f18940, %f22655;
	@%p5383 bra 	$L__BB0_5082;
	setp.eq.s32 	%p5384, %r3, 43;
	ld.shared.f32 	%f18941, [_ZZ32flash_attention_v2_causal_kernelILi64ELi64ELi64EEvPKfS1_S1_PfiiiifE8V_shared+3288];
	fma.rn.f32 	%f22656, %f4499, %f18941, %f22656;
	@%p5384 bra 	$L__BB0_5082;
	setp.eq.s32 	%p5385, %r3, 44;
	ld.shared.f32 	%f18942, [_ZZ32flash_attention_v2_causal_kernelILi64ELi64ELi64EEvPKfS1_S1_PfiiiifE8V_shared+3292];
	fma.rn.f32 	%f22657, %f4499, %f18942, %f22657;
	@%p5385 bra 	$L__BB0_5082;
	setp.eq.s32 	%p5386, %r3, 45;
	ld.shared.f32 	%f18943, [_ZZ32flash_attention_v2_causal_kernelILi64ELi64ELi64EEvPKfS1_S1_PfiiiifE8V_shared+3296];
	fma.rn.f32 	%f22658, %f4499, %f18943, %f22658;
	@%p5386 bra 	$L__BB0_5082;
	setp.eq.s32 	%p5387, %r3, 46;
	ld.shared.f32 	%f18944, [_ZZ32flash_attention_v2_causal_kernelILi64ELi64ELi64EEvPKfS1_S1_PfiiiifE8V_shared+3300];
	fma.rn.f32 	%f22659, %f4499, %f18944, %f22659;
	@%p5387 bra 	$L__BB0_5082;
	setp.eq.s32 	%p5388, %r3, 47;
	ld.shared.f32 	%f18945, [_ZZ32flash_attention_v2_causal_kernelILi64ELi64ELi64EEvPKfS1_S1_PfiiiifE8V_shared+3304];
	fma.rn.f32 	%f22660, %f4499, %f18945, %f22660;
	@%p5388 bra 	$L__BB0_5082;
	setp.eq.s32 	%p5389, %r3, 48;
	ld.shared.f32 	%f18946, [_ZZ32flash_attention_v2_causal_kernelILi64ELi64ELi64EEvPKfS1_S1_PfiiiifE8V_shared+3308];
	fma.rn.f32 	%f22661, %f4499, %f18946, %f22661;
	@%p5389 bra 	$L__BB0_5082;
	setp.eq.s32 	%p5390, %r3, 49;
	ld.shared.f32 	%f18947, [_ZZ32flash_attention_v2_causal_kernelILi64ELi64ELi64EEvPKfS1_S1_PfiiiifE8V_shared+3312];
	fma.rn.f32 	%f22662, %f4499, %f18947, %f22662;
	@%p5390 bra 	$L__BB0_5082;
	setp.eq.s32 	%p5391, %r3, 50;
	ld.shared.f32 	%f18948, [_ZZ32flash_attention_v2_causal_kernelILi64ELi64ELi64EEvPKfS1_S1_PfiiiifE8V_shared+3316];
	fma.rn.f32 	%f22663, %f4499, %f18948, %f22663;
	@%p5391 bra 	$L__BB0_5082;
	setp.eq.s32 	%p5392, %r3, 51;
	ld.shared.f32 	%f18949, [_ZZ32flash_attention_v2_causal_kernelILi64ELi64ELi64EEvPKfS1_S1_PfiiiifE8V_shared+3320];
	fma.rn.f32 	%f22664, %f4499, %f18949, %f22664;
	@%p5392 bra 	$L__BB0_5082;
	setp.eq.s32 	%p5393, %r3, 52;
	ld.shared.f32 	%f18950, [_ZZ32flash_attention_v2_causal_kernelILi64ELi64ELi64EEvPKfS1_S1_PfiiiifE8V_shared+3324];
	fma.rn.f32 	%f22665, %f4499, %f18950, %f22665;
	@%p5393 bra 	$L__BB0_5082;
	setp.eq.s32 	%p5394, %r3, 53;
	ld.shared.f32 	%f18951, [_ZZ32flash_attention_v2_causal_kernelILi64ELi64ELi64EEvPKfS1_S1_PfiiiifE8V_shared+3328];
	fma.rn.f32 	%f22666, %f4499, %f18951, %f22666;
	@%p5394 bra 	$L__BB0_5082;
	setp.eq.s32 	%p5395, %r3, 54;
	ld.shared.f32 	%f18952, [_ZZ32flash_attention_v2_causal_kernelILi64ELi64ELi64EEvPKfS1_S1_PfiiiifE8V_shared+3332];
	fma.rn.f32 	%f22667, %f4499, %f18952, %f22667;
	@%p5395 bra 	$L__BB0_5082;
	setp.eq.s32 	%p5396, %r3, 55;
	ld.shared.f32 	%f18953, [_ZZ32flash_attention_v2_causal_kernelILi64ELi64ELi64EEvPKfS1_S1_PfiiiifE8V_shared+3336];
	fma.rn.f32 	%f22668, %f4499, %f18953, %f22668;
	@%p5396 bra 	$L__BB0_5082;
	setp.eq.s32 	%p5397, %r3, 56;
	ld.shared.f32 	%f18954, [_ZZ32flash_attention_v2_causal_kernelILi64ELi64ELi64EEvPKfS1_S1_PfiiiifE8V_shared+3340];
	fma.rn.f32 	%f22669, %f4499, %f18954, %f22669;
	@%p5397 bra 	$L__BB0_5082;
	setp.eq.s32 	%p5398, %r3, 57;
	ld.shared.f32 	%f18955, [_ZZ32flash_attention_v2_causal_kernelILi64ELi64ELi64EEvPKfS1_S1_PfiiiifE8V_shared+3344];
	fma.rn.f32 	%f22670, %f4499, %f18955, %f22670;
	@%p5398 bra 	$L__BB0_5082;
	setp.eq.s32 	%p5399, %r3, 58;
	ld.shared.f32 	%f18956, [_ZZ32flash_attention_v2_causal_kernelILi64ELi64ELi64EEvPKfS1_S1_PfiiiifE8V_shared+3348];
	fma.rn.f32 	%f22671, %f4499, %f18956, %f22671;
	@%p5399 bra 	$L__BB0_5082;
	setp.eq.s32 	%p5400, %r3, 59;
	ld.shared.f32 	%f18957, [_ZZ32flash_attention_v2_causal_kernelILi64ELi64ELi64EEvPKfS1_S1_PfiiiifE8V_shared+3352];
	fma.rn.f32 	%f22672, %f4499, %f18957, %f22672;
	@%p5400 bra 	$L__BB0_5082;
	setp.eq.s32 	%p5401, %r3, 60;
	ld.shared.f32 	%f18958, [_ZZ32flash_attention_v2_causal_kernelILi64ELi64ELi64EEvPKfS1_S1_PfiiiifE8V_shared+3356];
	fma.rn.f32 	%f22673, %f4499, %f18958, %f22673;
	@%p5401 bra 	$L__BB0_5082;
	setp.eq.s32 	%p5402, %r3, 61;
	ld.shared.f32 	%f18959, [_ZZ32flash_attention_v2_causal_kernelILi64ELi64ELi64EEvPKfS1_S1_PfiiiifE8V_shared+3360];
	fma.rn.f32 	%f22674, %f4499, %f18959, %f22674;
	@%p5402 bra 	$L__BB0_5082;
	setp.eq.s32 	%p5403, %r3, 62;
	ld.shared.f32 	%f18960, [_ZZ32flash_attention_v2_causal_kernelILi64ELi64ELi64EEvPKfS1_S1_PfiiiifE8V_shared+3364];
	fma.rn.f32 	%f22675, %f4499, %f18960, %f22675;
	@%p5403 bra 	$L__BB0_5082;
	setp.eq.s32 	%p5404, %r3, 63;
	ld.shared.f32 	%f18961, [_ZZ32flash_attention_v2_causal_kernelILi64ELi64ELi64EEvPKfS1_S1_PfiiiifE8V_shared+3368];
	fma.rn.f32 	%f22676, %f4499, %f18961, %f22676;
	@%p5404 bra 	$L__BB0_5082;
	ld.shared.f32 	%f18962, [_ZZ32flash_attention_v2_causal_kernelILi64ELi64ELi64EEvPKfS1_S1_PfiiiifE8V_shared+3372];
	fma.rn.f32 	%f22677, %f4499, %f18962, %f22677;
$L__BB0_5082:
	ld.param.u32 	%r1390, [_Z32flash_attention_v2_causal_kernelILi64ELi64ELi64EEvPKfS1_S1_Pfiiiif_param_6];
	shl.b32 	%r894, %r1581, 6;
	or.b32  	%r895, %r894, 13;
	setp.ge.s32 	%p5405, %r895, %r1390;
	mov.u32 	%r896, %ctaid.x;
	shl.b32 	%r897, %r896, 6;
	mov.u32 	%r898, %tid.x;
	and.b32  	%r899, %r898, 63;
	or.b32  	%r900, %r897, %r899;
	setp.gt.u32 	%p5406, %r895, %r900;
	or.pred  	%p5407, %p5405, %p5406;
	@%p5407 bra 	$L__BB0_5147;
	ld.param.u32 	%r1528, [_Z32flash_attention_v2_causal_kernelILi64ELi64ELi64EEvPKfS1_S1_Pfiiiif_param_7];
	setp.eq.s32 	%p5408, %r1528, 1;
	ld.shared.f32 	%f18963, [_ZZ32flash_attention_v2_causal_kernelILi64ELi64ELi64EEvPKfS1_S1_PfiiiifE8V_shared+3380];
	fma.rn.f32 	%f22614, %f4500, %f18963, %f22614;
	@%p5408 bra 	$L__BB0_5147;
	setp.eq.s32 	%p5409, %r3, 2;
	ld.shared.f32 	%f18964, [_ZZ32flash_attention_v2_causal_kernelILi64ELi64ELi64EEvPKfS1_S1_PfiiiifE8V_shared+3384];
	fma.rn.f32 	%f22615, %f4500, %f18964, %f22615;
	@%p5409 bra 	$L__BB0_5147;
	setp.eq.s32 	%p5410, %r3, 3;
	ld.shared.f32 	%f18965, [_ZZ32flash_attention_v2_causal_kernelILi64ELi64ELi64EEvPKfS1_S1_PfiiiifE8V_shared+3388];
	fma.rn.f32 	%f22616, %f4500, %f18965, %f22616;
	@%p5410 bra 	$L__BB0_5147;
	setp.eq.s32 	%p5411, %r3, 4;
	ld.shared.f32 	%f18966, [_ZZ32flash_attention_v2_causal_kernelILi64ELi64ELi64EEvPKfS1_S1_PfiiiifE8V_shared+3392];
	fma.rn.f32 	%f22617, %f4500, %f18966, %f22617;
	@%p5411 bra 	$L__BB0_5147;
	setp.eq.s32 	%p5412, %r3, 5;
	ld.shared.f32 	%f18967, [_ZZ32flash_attention_v2_causal_kernelILi64ELi64ELi64EEvPKfS1_S1_PfiiiifE8V_shared+3396];
	fma.rn.f32 	%f22618, %f4500, %f18967, %f22618;
	@%p5412 bra 	$L__BB0_5147;
	setp.eq.s32 	%p5413, %r3, 6;
	ld.shared.f32 	%f18968, [_ZZ32flash_attention_v2_causal_kernelILi64ELi64ELi64EEvPKfS1_S1_PfiiiifE8V_shared+3400];
	fma.rn.f32 	%f22619, %f4500, %f18968, %f22619;
	@%p5413 bra 	$L__BB0_5147;
	setp.eq.s32 	%p5414, %r3, 7;
	ld.shared.f32 	%f18969, [_ZZ32flash_attention_v2_causal_kernelILi64ELi64ELi64EEvPKfS1_S1_PfiiiifE8V_shared+3404];
	fma.rn.f32 	%f22620, %f4500, %f18969, %f22620;
	@%p5414 bra 	$L__BB0_5147;
	setp.eq.s32 	%p5415, %r3, 8;
	ld.shared.f32 	%f18970, [_ZZ32flash_attention_v2_causal_kernelILi64ELi64ELi64EEvPKfS1_S1_PfiiiifE8V_shared+3408];
	fma.rn.f32 	%f22621, %f4500, %f18970, %f22621;
	@%p5415 bra 	$L__BB0_5147;
	setp.eq.s32 	%p5416, %r3, 9;
	ld.shared.f32 	%f18971, [_ZZ32flash_attention_v2_causal_kernelILi64ELi64ELi64EEvPKfS1_S1_PfiiiifE8V_shared+3412];
	fma.rn.f32 	%f22622, %f4500, %f18971, %f22622;
	@%p5416 bra 	$L__BB0_5147;
	setp.eq.s32 	%p5417, %r3, 10;
	ld.shared.f32 	%f18972, [_ZZ32flash_attention_v2_causal_kernelILi64ELi64ELi64EEvPKfS1_S1_PfiiiifE8V_shared+3416];
	fma.rn.f32 	%f22623, %f4500, %f18972, %f22623;
	@%p5417 bra 	$L__BB0_5147;
	setp.eq.s32 	%p5418, %r3, 11;
	ld.shared.f32 	%f18973, [_ZZ32flash_attention_v2_causal_kernelILi64ELi64ELi64EEvPKfS1_S1_PfiiiifE8V_shared+3420];
	fma.rn.f32 	%f22624, %f4500, %f18973, %f22624;
	@%p5418 bra 	$L__BB0_5147;
	setp.eq.s32 	%p5419, %r3, 12;
	ld.shared.f32 	%f18974, [_ZZ32flash_attention_v2_causal_kernelILi64ELi64ELi64EEvPKfS1_S1_PfiiiifE8V_shared+3424];
	fma.rn.f32 	%f22625, %f4500, %f18974, %f22625;
	@%p5419 bra 	$L__BB0_5147;
	setp.eq.s32 	%p5420, %r3, 13;
	ld.shared.f32 	%f18975, [_ZZ32flash_attention_v2_causal_kernelILi64ELi64ELi64EEvPKfS1_S1_PfiiiifE8V_shared+3428];
	fma.rn.f32 	%f22626, %f4500, %f18975, %f22626;
	@%p5420 bra 	$L__BB0_5147;
	setp.eq.s32 	%p5421, %r3, 14;
	ld.shared.f32 	%f18976, [_ZZ32flash_attention_v2_causal_kernelILi64ELi64ELi64EEvPKfS1_S1_PfiiiifE8V_shared+3432];
	fma.rn.f32 	%f22627, %f4500, %f18976, %f22627;
	@%p5421 bra 	$L__BB0_5147;
	setp.eq.s32 	%p5422, %r3, 15;
	ld.shared.f32 	%f18977, [_ZZ32flash_attention_v2_causal_kernelILi64ELi64ELi64EEvPKfS1_S1_PfiiiifE8V_shared+3436];
	fma.rn.f32 	%f22628, %f4500, %f18977, %f22628;
	@%p5422 bra 	$L__BB0_5147;
	setp.eq.s32 	%p5423, %r3, 16;
	ld.shared.f32 	%f18978, [_ZZ32flash_attention_v2_causal_kernelILi64ELi64ELi64EEvPKfS1_S1_PfiiiifE8V_shared+3440];
	fma.rn.f32 	%f22629, %f4500, %f18978, %f22629;
	@%p5423 bra 	$L__BB0_5147;
	setp.eq.s32 	%p5424, %r3, 17;
	ld.shared.f32 	%f18979, [_ZZ32flash_attention_v2_causal_kernelILi64ELi64ELi64EEvPKfS1_S1_PfiiiifE8V_shared+3444];
	fma.rn.f32 	%f22630, %f4500, %f18979, %f22630;
	@%p5424 bra 	$L__BB0_5147;
	setp.eq.s32 	%p5425, %r3, 18;
	ld.shared.f32 	%f18980, [_ZZ32flash_attention_v2_causal_kernelILi64ELi64ELi64EEvPKfS1_S1_PfiiiifE8V_shared+3448];
	fma.rn.f32 	%f22631, %f4500, %f18980, %f22631;
	@%p5425 bra 	$L__BB0_5147;
	setp.eq.s32 	%p5426, %r3, 19;
	ld.shared.f32 	%f18981, [_ZZ32flash_attention_v2_causal_kernelILi64ELi64ELi64EEvPKfS1_S1_PfiiiifE8V_shared+3452];
	fma.rn.f32 	%f22632, %f4500, %f18981, %f22632;
	@%p5426 bra 	$L__BB0_5147;
	setp.eq.s32 	%p5427, %r3, 20;
	ld.shared.f32 	%f18982, [_ZZ32flash_attention_v2_causal_kernelILi64ELi64ELi64EEvPKfS1_S1_PfiiiifE8V_shared+3456];
	fma.rn.f32 	%f22633, %f4500, %f18982, %f22633;
	@%p5427 bra 	$L__BB0_5147;
	setp.eq.s32 	%p5428, %r3, 21;
	ld.shared.f32 	%f18983, [_ZZ32flash_attention_v2_causal_kernelILi64ELi64ELi64EEvPKfS1_S1_PfiiiifE8V_shared+3460];
	fma.rn.f32 	%f22634, %f4500, %f18983, %f22634;
	@%p5428 bra 	$L__BB0_5147;
	setp.eq.s32 	%p5429, %r3, 22;
	ld.shared.f32 	%f18984, [_ZZ32flash_attention_v2_causal_kernelILi64ELi64ELi64EEvPKfS1_S1_PfiiiifE8V_shared+3464];
	fma.rn.f32 	%f22635, %f4500, %f18984, %f22635;
	@%p5429 bra 	$L__BB0_5147;
	setp.eq.s32 	%p5430, %r3, 23;
	ld.shared.f32 	%f18985, [_ZZ32flash_attention_v2_causal_kernelILi64ELi64ELi64EEvPKfS1_S1_PfiiiifE8V_shared+3468];
	fma.rn.f32 	%f22636, %f4500, %f18985, %f22636;
	@%p5430 bra 	$L__BB0_5147;
	setp.eq.s32 	%p5431, %r3, 24;
	ld.shared.f32 	%f18986, [_ZZ32flash_attention_v2_causal_kernelILi64ELi64ELi64EEvPKfS1_S1_PfiiiifE8V_shared+3472];
	fma.rn.f32 	%f22637, %f4500, %f18986, %f22637;
	@%p5431 bra 	$L__BB0_5147;
	setp.eq.s32 	%p5432, %r3, 25;
	ld.shared.f32 	%f18987, [_ZZ32flash_attention_v2_causal_kernelILi64ELi64ELi64EEvPKfS1_S1_PfiiiifE8V_shared+3476];
	fma.rn.f32 	%f22638, %f4500, %f18987, %f22638;
	@%p5432 bra 	$L__BB0_5147;
	setp.eq.s32 	%p5433, %r3, 26;
	ld.shared.f32 	%f18988, [_ZZ32flash_attention_v2_causal_kernelILi64ELi64ELi64EEvPKfS1_S1_PfiiiifE8V_shared+3480];
	fma.rn.f32 	%f22639, %f4500, %f18988, %f22639;
	@%p5433 bra 	$L__BB0_5147;
	setp.eq.s32 	%p5434, %r3, 27;
	ld.shared.f32 	%f18989, [_ZZ32flash_attention_v2_causal_kernelILi64ELi64ELi64EEvPKfS1_S1_PfiiiifE8V_shared+3484];
	fma.rn.f32 	%f22640, %f4500, %f18989, %f22640;
	@%p5434 bra 	$L__BB0_5147;
	setp.eq.s32 	%p5435, %r3, 28;
	ld.shared.f32 	%f18990, [_ZZ32flash_attention_v2_causal_kernelILi64ELi64ELi64EEvPKfS1_S1_PfiiiifE8V_shared+3488];
	fma.rn.f32 	%f22641, %f4500, %f18990, %f22641;
	@%p5435 bra 	$L__BB0_5147;
	setp.eq.s32 	%p5436, %r3, 29;
	ld.shared.f32 	%f18991, [_ZZ32flash_attention_v2_causal_kernelILi64ELi64ELi64EEvPKfS1_S1_PfiiiifE8V_shared+3492];
	fma.rn.f32 	%f22642, %f4500, %f18991, %f22642;
	@%p5436 bra 	$L__BB0_5147;
	setp.eq.s32 	%p5437, %r3, 30;
	ld.shared.f32 	%f18992, [_ZZ32flash_attention_v2_causal_kernelILi64ELi64ELi64EEvPKfS1_S1_PfiiiifE8V_shared+3496];
	fma.rn.f32 	%f22643, %f4500, %f18992, %f22643;
	@%p5437 bra 	$L__BB0_5147;
	setp.eq.s32 	%p5438, %r3, 31;
	ld.shared.f32 	%f18993, [_ZZ32flash_attention_v2_causal_kernelILi64ELi64ELi64EEvPKfS1_S1_PfiiiifE8V_shared+3500];
	fma.rn.f32 	%f22644, %f4500, %f18993, %f22644;
	@%p5438 bra 	$L__BB0_5147;
	setp.eq.s32 	%p5439, %r3, 32;
	ld.shared.f32 	%f18994, [_ZZ32flash_attention_v2_causal_kernelILi64ELi64ELi64EEvPKfS1_S1_PfiiiifE8V_shared+3504];
	fma.rn.f32 	%f22645, %f4500, %f18994, %f22645;
	@%p5439 bra 	$L__BB0_5147;
	setp.eq.s32 	%p5440, %r3, 33;
	ld.shared.f32 	%f18995, [_ZZ32flash_attention_v2_causal_kernelILi64ELi64ELi64EEvPKfS1_S1_PfiiiifE8V_shared+3508];
	fma.rn.f32 	%f22646, %f4500, %f18995, %f22646;
	@%p5440 bra 	$L__BB0_5147;
	setp.eq.s32 	%p5441, %r3, 34;
	ld.shared.f32 	%f18996, [_ZZ32flash_attention_v2_causal_kernelILi64ELi64ELi64EEvPKfS1_S1_PfiiiifE8V_shared+3512];
	fma.rn.f32 	%f22647, %f4500, %f18996, %f22647;
	@%p5441 bra 	$L__BB0_5147;
	setp.eq.s32 	%p5442, %r3, 35;
	ld.shared.f32 	%f18997, [_ZZ32flash_attention_v2_causal_kernelILi64ELi64ELi64EEvPKfS1_S1_PfiiiifE8V_shared+3516];
	fma.rn.f32 	%f22648, %f4500, %f18997, %f22648;
	@%p5442 bra 	$L__BB0_5147;
	setp.eq.s32 	%p5443, %r3, 36;
	ld.shared.f32 	%f18998, [_ZZ32flash_attention_v2_causal_kernelILi64ELi64ELi64EEvPKfS1_S1_PfiiiifE8V_shared+3520];
	fma.rn.f32 	%f22649, %f4500, %f18998, %f22649;
	@%p5443 bra 	$L__BB0_5147;
	setp.eq.s32 	%p5444, %r3, 37;
	ld.shared.f32 	%f18999, [_ZZ32flash_attention_v2_causal_kernelILi64ELi64ELi64EEvPKfS1_S1_PfiiiifE8V_shared+3524];
	fma.rn.f32 	%f22650, %f4500, %f18999, %f22650;
	@%p5444 bra 	$L__BB0_5147;
	setp.eq.s32 	%p5445, %r3, 38;
	ld.shared.f32 	%f19000, [_ZZ32flash_attention_v2_causal_kernelILi64ELi64ELi64EEvPKfS1_S1_PfiiiifE8V_shared+3528];
	fma.rn.f32 	%f22651, %f4500, %f19000, %f22651;
	@%p5445 bra 	$L__BB0_5147;
	setp.eq.s32 	%p5446, %r3, 39;
	ld.shared.f32 	%f19001, [_ZZ32flash_attention_v2_causal_kernelILi64ELi64ELi64EEvPKfS1_S1_PfiiiifE8V_shared+3532];
	fma.rn.f32 	%f22652, %f4500, %f19001, %f22652;
	@%p5446 bra 	$L__BB0_5147;
	setp.eq.s32 	%p5447, %r3, 40;
	ld.shared.f32 	%f19002, [_ZZ32flash_attention_v2_causal_kernelILi64ELi64ELi64EEvPKfS1_S1_PfiiiifE8V_shared+3536];
	fma.rn.f32 	%f22653, %f4500, %f19002, %f22653;
	@%p5447 bra 	$L__BB0_5147;
	setp.eq.s32 	%p5448, %r3, 41;
	ld.shared.f32 	%f19003, [_ZZ32flash_attention_v2_causal_kernelILi64ELi64ELi64EEvPKfS1_S1_PfiiiifE8V_shared+3540];
	fma.rn.f32 	%f22654, %f4500, %f19003, %f22654;
	@%p5448 bra 	$L__BB0_5147;
	setp.eq.s32 	%p5449, %r3, 42;
	ld.shared.f32 	%f19004, [_ZZ32flash_attention_v2_causal_kernelILi64ELi64ELi64EEvPKfS1_S1_PfiiiifE8V_shared+3544];
	fma.rn.f32 	%f22655, %f4500, %f19004, %f22655;
	@%p5449 bra 	$L__BB0_5147;
	setp.eq.s32 	%p5450, %r3, 43;
	ld.shared.f32 	%f19005, [_ZZ32flash_attention_v2_causal_kernelILi64ELi64ELi64EEvPKfS1_S1_PfiiiifE8V_shared+3548];
	fma.rn.f32 	%f22656, %f4500, %f19005, %f22656;
	@%p5450 bra 	$L__BB0_5147;
	setp.eq.s32 	%p5451, %r3, 44;
	ld.shared.f32 	%f19006, [_ZZ32flash_attention_v2_causal_kernelILi64ELi64ELi64EEvPKfS1_S1_PfiiiifE8V_shared+3552];
	fma.rn.f32 	%f22657, %f4500, %f19006, %f22657;
	@%p5451 bra 	$L__BB0_5147;
	setp.eq.s32 	%p5452, %r3, 45;
	ld.shared.f32 	%f19007, [_ZZ32flash_attention_v2_causal_kernelILi64ELi64ELi64EEvPKfS1_S1_PfiiiifE8V_shared+3556];
	fma.rn.f32 	%f22658, %f4500, %f19007, %f22658;
	@%p5452 bra 	$L__BB0_5147;
	setp.eq.s32 	%p5453, %r3, 46;
	ld.shared.f32 	%f19008, [_ZZ32flash_attention_v2_causal_kernelILi64ELi64ELi64EEvPKfS1_S1_PfiiiifE8V_shared+3560];
	fma.rn.f32 	%f22659, %f4500, %f19008, %f22659;
	@%p5453 bra 	$L__BB0_5147;
	setp.eq.s32 	%p5454, %r3, 47;
	ld.shared.f32 	%f19009, [_ZZ32flash_attention_v2_causal_kernelILi64ELi64ELi64EEvPKfS1_S1_PfiiiifE8V_shared+3564];
	fma.rn.f32 	%f22660, %f4500, %f19009, %f22660;
	@%p5454 bra 	$L__BB0_5147;
	setp.eq.s32 	%p5455, %r3, 48;
	ld.shared.f32 	%f19010, [_ZZ32flash_attention_v2_causal_kernelILi64ELi64ELi64EEvPKfS1_S1_PfiiiifE8V_shared+3568];
	fma.rn.f32 	%f22661, %f4500, %f19010, %f22661;
	@%p5455 bra 	$L__BB0_5147;
	setp.eq.s32 	%p5456, %r3, 49;
	ld.shared.f32 	%f19011, [_ZZ32flash_attention_v2_causal_kernelILi64ELi64ELi64EEvPKfS1_S1_PfiiiifE8V_shared+3572];
	fma.rn.f32 	%f22662, %f4500, %f19011, %f22662;
	@%p5456 bra 	$L__BB0_5147;
	setp.eq.s32 	%p5457, %r3, 50;
	ld.shared.f32 	%f19012, [_ZZ32flash_attention_v2_causal_kernelILi64ELi64ELi64EEvPKfS1_S1_PfiiiifE8V_shared+3576];
	fma.rn.f32 	%f22663, %f4500, %f19012, %f22663;
	@%p5457 bra 	$L__BB0_5147;
	setp.eq.s32 	%p5458, %r3, 51;
	ld.shared.f32 	%f19013, [_ZZ32flash_attention_v2_causal_kernelILi64ELi64ELi64EEvPKfS1_S1_PfiiiifE8V_shared+3580];
	fma.rn.f32 	%f22664, %f4500, %f19013, %f22664;
	@%p5458 bra 	$L__BB0_5147;
	setp.eq.s32 	%p5459, %r3, 52;
	ld.shared.f32 	%f19014, [_ZZ32flash_attention_v2_causal_kernelILi64ELi64ELi64EEvPKfS1_S1_PfiiiifE8V_shared+3584];
	fma.rn.f32 	%f22665, %f4500, %f19014, %f22665;
	@%p5459 bra 	$L__BB0_5147;
	setp.eq.s32 	%p5460, %r3, 53;
	ld.shared.f32 	%f19015, [_ZZ32flash_attention_v2_causal_kernelILi64ELi64ELi64EEvPKfS1_S1_PfiiiifE8V_shared+3588];
	fma.rn.f32 	%f22666, %f4500, %f19015, %f22666;
	@%p5460 bra 	$L__BB0_5147;
	setp.eq.s32 	%p5461, %r3, 54;
	ld.shared.f32 	%f19016, [_ZZ32flash_attention_v2_causal_kernelILi64ELi64ELi64EEvPKfS1_S1_PfiiiifE8V_shared+3592];
	fma.rn.f32 	%f22667, %f4500, %f19016, %f22667;
	@%p5461 bra 	$L__BB0_5147;
	setp.eq.s32 	%p5462, %r3, 55;
	ld.shared.f32 	%f19017, [_ZZ32flash_attention_v2_causal_kernelILi64ELi64ELi64EEvPKfS1_S1_PfiiiifE8V_shared+3596];
	fma.rn.f32 	%f22668, %f4500, %f19017, %f22668;
	@%p5462 bra 	$L__BB0_5147;
	setp.eq.s32 	%p5463, %r3, 56;
	ld.shared.f32 	%f19018, [_ZZ32flash_attention_v2_causal_kernelILi64ELi64ELi64EEvPKfS1_S1_PfiiiifE8V_shared+3600];
	fma.rn.f32 	%f22669, %f4500, %f19018, %f22669;
	@%p5463 bra 	$L__BB0_5147;
	setp.eq.s32 	%p5464, %r3, 57;
	ld.shared.f32 	%f19019, [_ZZ32flash_attention_v2_causal_kernelILi64ELi64ELi64EEvPKfS1_S1_PfiiiifE8V_shared+3604];
	fma.rn.f32 	%f22670, %f4500, %f19019, %f22670;
	@%p5464 bra 	$L__BB0_5147;
	setp.eq.s32 	%p5465, %r3, 58;
	ld.shared.f32 	%f19020, [_ZZ32flash_attention_v2_causal_kernelILi64ELi64ELi64EEvPKfS1_S1_PfiiiifE8V_shared+3608];
	fma.rn.f32 	%f22671, %f4500, %f19020, %f22671;
	@%p5465 bra 	$L__BB0_5147;
	setp.eq.s32 	%p5466, %r3, 59;
	ld.shared.f32 	%f19021, [_ZZ32flash_attention_v2_causal_kernelILi64ELi64ELi64EEvPKfS1_S1_PfiiiifE8V_shared+3612];
	fma.rn.f32 	%f22672, %f4500, %f19021, %f22672;
	@%p5466 bra 	$L__BB0_5147;
	setp.eq.s32 	%p5467, %r3, 60;
	ld.shared.f32 	%f19022, [_ZZ32flash_attention_v2_causal_kernelILi64ELi64ELi64EEvPKfS1_S1_PfiiiifE8V_shared+3616];
	fma.rn.f32 	%f22673, %f4500, %f19022, %f22673;
	@%p5467 bra 	$L__BB0_5147;
	setp.eq.s32 	%p5468, %r3, 61;
	ld.shared.f32 	%f19023, [_ZZ32flash_attention_v2_causal_kernelILi64ELi64ELi64EEvPKfS1_S1_PfiiiifE8V_shared+3620];
	fma.rn.f32 	%f22674, %f4500, %f19023, %f22674;
	@%p5468 bra 	$L__BB0_5147;
	setp.eq.s32 	%p5469, %r3, 62;
	ld.shared.f32 	%f19024, [_ZZ32flash_attention_v2_causal_kernelILi64ELi64ELi64EEvPKfS1_S1_PfiiiifE8V_shared+3624];
	fma.rn.f32 	%f22675, %f4500, %f19024, %f22675;
	@%p5469 bra 	$L__BB0_5147;
	setp.eq.s32 	%p5470, %r3, 63;
	ld.shared.f32 	%f19025, [_ZZ32flash_attention_v2_causal_kernelILi64ELi64ELi64EEvPKfS1_S1_PfiiiifE8V_shared+3628];
	fma.rn.f32 	%f22676, %f4500, %f19025, %f22676;
	@%p5470 bra 	$L__BB0_5147;
	ld.shared.f32 	%f19026, [_ZZ32flash_attention_v2_causal_kernelILi64ELi64ELi64EEvPKfS1_S1_PfiiiifE8V_shared+3632];
	fma.rn.f32 	%f22677, %f4500, %f19026, %f22677;
$L__BB0_5147:
	ld.param.u32 	%r1391, [_Z32flash_attention_v2_causal_kernelILi64ELi64ELi64EEvPKfS1_S1_Pfiiiif_param_6];
	shl.b32 	%r902, %r1581, 6;
	or.b32  	%r903, %r902, 14;
	setp.ge.s32 	%p5471, %r903, %r1391;
	mov.u32 	%r904, %ctaid.x;
	shl.b32 	%r905, %r904, 6;
	mov.u32 	%r906, %tid.x;
	and.b32  	%r907, %r906, 63;
	or.b32  	%r908, %r905, %r907;
	setp.gt.u32 	%p5472, %r903, %r908;
	or.pred  	%p5473, %p5471, %p5472;
	@%p5473 bra 	$L__BB0_5212;
	ld.param.u32 	%r1529, [_Z32flash_attention_v2_causal_kernelILi64ELi64ELi64EEvPKfS1_S1_Pfiiiif_param_7];
	setp.eq.s32 	%p5474, %r1529, 1;
	ld.shared.f32 	%f19027, [_ZZ32flash_attention_v2_causal_kernelILi64ELi64ELi64EEvPKfS1_S1_PfiiiifE8V_shared+3640];
	fma.rn.f32 	%f22614, %f4501, %f19027, %f22614;
	@%p5474 bra 	$L__BB0_5212;
	setp.eq.s32 	%p5475, %r3, 2;
	ld.shared.f32 	%f19028, [_ZZ32flash_attention_v2_causal_kernelILi64ELi64ELi64EEvPKfS1_S1_PfiiiifE8V_shared+3644];
	fma.rn.f32 	%f22615, %f4501, %f19028, %f22615;
	@%p5475 bra 	$L__BB0_5212;
	setp.eq.s32 	%p5476, %r3, 3;
	ld.shared.f32 	%f19029, [_ZZ32flash_attention_v2_causal_kernelILi64ELi64ELi64EEvPKfS1_S1_PfiiiifE8V_shared+3648];
	fma.rn.f32 	%f22616, %f4501, %f19029, %f22616;
	@%p5476 bra 	$L__BB0_5212;
	setp.eq.s32 	%p5477, %r3, 4;
	ld.shared.f32 	%f19030, [_ZZ32flash_attention_v2_causal_kernelILi64ELi64ELi64EEvPKfS1_S1_PfiiiifE8V_shared+3652];
	fma.rn.f32 	%f22617, %f4501, %f19030, %f22617;
	@%p5477 bra 	$L__BB0_5212;
	setp.eq.s32 	%p5478, %r3, 5;
	ld.shared.f32 	%f19031, [_ZZ32flash_attention_v2_causal_kernelILi64ELi64ELi64EEvPKfS1_S1_PfiiiifE8V_shared+3656];
	fma.rn.f32 	%f22618, %f4501, %f19031, %f22618;
	@%p5478 bra 	$L__BB0_5212;
	setp.eq.s32 	%p5479, %r3, 6;
	ld.shared.f32 	%f19032, [_ZZ32flash_attention_v2_causal_kernelILi64ELi64ELi64EEvPKfS1_S1_PfiiiifE8V_shared+3660];
	fma.rn.f32 	%f22619, %f4501, %f19032, %f22619;
	@%p5479 bra 	$L__BB0_5212;
	setp.eq.s32 	%p5480, %r3, 7;
	ld.shared.f32 	%f19033, [_ZZ32flash_attention_v2_causal_kernelILi64ELi64ELi64EEvPKfS1_S1_PfiiiifE8V_shared+3664];
	fma.rn.f32 	%f22620, %f4501, %f19033, %f22620;
	@%p5480 bra 	$L__BB0_5212;
	setp.eq.s32 	%p5481, %r3, 8;
	ld.shared.f32 	%f19034, [_ZZ32flash_attention_v2_causal_kernelILi64ELi64ELi64EEvPKfS1_S1_PfiiiifE8V_shared+3668];
	fma.rn.f32 	%f22621, %f4501, %f19034, %f22621;
	@%p5481 bra 	$L__BB0_5212;
	setp.eq.s32 	%p5482, %r3, 9;
	ld.shared.f32 	%f19035, [_ZZ32flash_attention_v2_causal_kernelILi64ELi64ELi64EEvPKfS1_S1_PfiiiifE8V_shared+3672];
	fma.rn.f32 	%f22622, %f4501, %f19035, %f22622;
	@%p5482 bra 	$L__BB0_5212;
	setp.eq.s32 	%p5483, %r3, 10;
	ld.shared.f32 	%f19036, [_ZZ32flash_attention_v2_causal_kernelILi64ELi64ELi64EEvPKfS1_S1_PfiiiifE8V_shared+3676];
	fma.rn.f32 	%f22623, %f4501, %f19036, %f22623;
	@%p5483 bra 	$L__BB0_5212;
	setp.eq.s32 	%p5484, %r3, 11;
	ld.shared.f32 	%f19037, [_ZZ32flash_attention_v2_causal_kernelILi64ELi64ELi64EEvPKfS1_S1_PfiiiifE8V_shared+3680];
	fma.rn.f32 	%f22624, %f4501, %f19037, %f22624;
	@%p5484 bra 	$L__BB0_5212;
	setp.eq.s32 	%p5485, %r3, 12;
	ld.shared.f32 	%f19038, [_ZZ32flash_attention_v2_causal_kernelILi64ELi64ELi64EEvPKfS1_S1_PfiiiifE8V_shared+3684];
	fma.rn.f32 	%f22625, %f4501, %f19038, %f22625;
	@%p5485 bra 	$L__BB0_5212;
	setp.eq.s32 	%p5486, %r3, 13;
	ld.shared.f32 	%f19039, [_ZZ32flash_attention_v2_causal_kernelILi64ELi64ELi64EEvPKfS1_S1_PfiiiifE8V_shared+3688];
	fma.rn.f32 	%f22626, %f4501, %f19039, %f22626;
	@%p5486 bra 	$L__BB0_5212;
	setp.eq.s32 	%p5487, %r3, 14;
	ld.shared.f32 	%f19040, [_ZZ32flash_attention_v2_causal_kernelILi64ELi64ELi64EEvPKfS1_S1_PfiiiifE8V_shared+3692];
	fma.rn.f32 	%f22627, %f4501, %f19040, %f22627;
	@%p5487 bra 	$L__BB0_5212;
	setp.eq.s32 	%p5488, %r3, 15;
	ld.shared.f32 	%f19041, [_ZZ32flash_attention_v2_causal_kernelILi64ELi64ELi64EEvPKfS1_S1_PfiiiifE8V_shared+3696];
	fma.rn.f32 	%f22628, %f4501, %f19041, %f22628;
	@%p5488 bra 	$L__BB0_5212;
	setp.eq.s32 	%p5489, %r3, 16;
	ld.shared.f32 	%f19042, [_ZZ32flash_attention_v2_causal_kernelILi64ELi64ELi64EEvPKfS1_S1_PfiiiifE8V_shared+3700];
	fma.rn.f32 	%f22629, %f4501, %f19042, %f22629;
	@%p5489 bra 	$L__BB0_5212;
	setp.eq.s32 	%p5490, %r3, 17;
	ld.shared.f32 	%f19043, [_ZZ32flash_attention_v2_causal_kernelILi64ELi64ELi64EEvPKfS1_S1_PfiiiifE8V_shared+3704];
	fma.rn.f32 	%f22630, %f4501, %f19043, %f22630;
	@%p5490 bra 	$L__BB0_5212;
	setp.eq.s32 	%p5491, %r3, 18;
	ld.shared.f32 	%f19044, [_ZZ32flash_attention_v2_causal_kernelILi64ELi64ELi64EEvPKfS1_S1_PfiiiifE8V_shared+3708];
	fma.rn.f32 	%f22631, %f4501, %f19044, %f22631;
	@%p5491 bra 	$L__BB0_5212;
	setp.eq.s32 	%p5492, %r3, 19;
	ld.shared.f32 	%f19045, [_ZZ32flash_attention_v2_causal_kernelILi64ELi64ELi64EEvPKfS1_S1_PfiiiifE8V_shared+3712];
	fma.rn.f32 	%f22632, %f4501, %f19045, %f22632;
	@%p5492 bra 	$L__BB0_5212;
	setp.eq.s32 	%p5493, %r3, 20;
	ld.shared.f32 	%f19046, [_ZZ32flash_attention_v2_causal_kernelILi64ELi64ELi64EEvPKfS1_S1_PfiiiifE8V_shared+3716];
	fma.rn.f32 	%f22633, %f4501, %f19046, %f22633;
	@%p5493 bra 	$L__BB0_5212;
	setp.eq.s32 	%p5494, %r3, 21;
	ld.shared.f32 	%f19047, [_ZZ32flash_attention_v2_causal_kernelILi64ELi64ELi64EEvPKfS1_S1_PfiiiifE8V_shared+3720];
	fma.rn.f32 	%f22634, %f4501, %f19047, %f22634;
	@%p5494 bra 	$L__BB0_5212;
	setp.eq.s32 	%p5495, %r3, 22;
	ld.shared.f32 	%f19048, [_ZZ32flash_attention_v2_causal_kernelILi64ELi64ELi64EEvPKfS1_S1_PfiiiifE8V_shared+3724];
	fma.rn.f32 	%f22635, %f4501, %f19048, %f22635;
	@%p5495 bra 	$L__BB0_5212;
	setp.eq.s32 	%p5496, %r3, 23;
	ld.shared.f32 	%f19049, [_ZZ32flash_attention_v2_causal_kernelILi64ELi64ELi64EEvPKfS1_S1_PfiiiifE8V_shared+3728];
	fma.rn.f32 	%f22636, %f4501, %f19049, %f22636;
	@%p5496 bra 	$L__BB0_5212;
	setp.eq.s32 	%p5497, %r3, 24;
	ld.shared.f32 	%f19050, [_ZZ32flash_attention_v2_causal_kernelILi64ELi64ELi64EEvPKfS1_S1_PfiiiifE8V_shared+3732];
	fma.rn.f32 	%f22637, %f4501, %f19050, %f22637;
	@%p5497 bra 	$L__BB0_5212;
	setp.eq.s32 	%p5498, %r3, 25;
	ld.shared.f32 	%f19051, [_ZZ32flash_attention_v2_causal_kernelILi64ELi64ELi64EEvPKfS1_S1_PfiiiifE8V_shared+3736];
	fma.rn.f32 	%f22638, %f4501, %f19051, %f22638;
	@%p5498 bra 	$L__BB0_5212;
	setp.eq.s32 	%p5499, %r3, 26;
	ld.shared.f32 	%f19052, [_ZZ32flash_attention_v2_causal_kernelILi64ELi64ELi64EEvPKfS1_S1_PfiiiifE8V_shared+3740];
	fma.rn.f32 	%f22639, %f4501, %f19052, %f22639;
	@%p5499 bra 	$L__BB0_5212;
	setp.eq.s32 	%p5500, %r3, 27;
	ld.shared.f32 	%f19053, [_ZZ32flash_attention_v2_causal_kernelILi64ELi64ELi64EEvPKfS1_S1_PfiiiifE8V_shared+3744];
	fma.rn.f32 	%f22640, %f4501, %f19053, %f22640;
	@%p5500 bra 	$L__BB0_5212;
	setp.eq.s32 	%p5501, %r3, 28;
	ld.shared.f32 	%f19054, [_ZZ32flash_attention_v2_causal_kernelILi64ELi64ELi64EEvPKfS1_S1_PfiiiifE8V_shared+3748];
	fma.rn.f32 	%f22641, %f4501, %f19054, %f22641;
	@%p5501 bra 	$L__BB0_5212;
	setp.eq.s32 	%p5502, %r3, 29;
	ld.shared.f32 	%f19055, [_ZZ32flash_attention_v2_causal_kernelILi64ELi64ELi64EEvPKfS1_S1_PfiiiifE8V_shared+3752];
	fma.rn.f32 	%f22642, %f4501, %f19055, %f22642;
	@%p5502 bra 	$L__BB0_5212;
	setp.eq.s32 	%p5503, %r3, 30;
	ld.shared.f32 	%f19056, [_ZZ32flash_attention_v2_causal_kernelILi64ELi64ELi64EEvPKfS1_S1_PfiiiifE8V_shared+3756];
	fma.rn.f32 	%f22643, %f4501, %f19056, %f22643;
	@%p5503 bra 	$L__BB0_5212;
	setp.eq.s32 	%p5504, %r3, 31;
	ld.shared.f32 	%f19057, [_ZZ32flash_attention_v2_causal_kernelILi64ELi64ELi64EEvPKfS1_S1_PfiiiifE8V_shared+3760];
	fma.rn.f32 	%f22644, %f4501, %f19057, %f22644;
	@%p5504 bra 	$L__BB0_5212;
	setp.eq.s32 	%p5505, %r3, 32;
	ld.shared.f32 	%f19058, [_ZZ32flash_attention_v2_causal_kernelILi64ELi64ELi64EEvPKfS1_S1_PfiiiifE8V_shared+3764];
	fma.rn.f32 	%f22645, %f4501, %f19058, %f22645;
	@%p5505 bra 	$L__BB0_5212;
	setp.eq.s32 	%p5506, %r3, 33;
	ld.shared.f32 	%f19059, [_ZZ32flash_attention_v2_causal_kernelILi64ELi64ELi64EEvPKfS1_S1_PfiiiifE8V_shared+3768];
	fma.rn.f32 	%f22646, %f4501, %f19059, %f22646;
	@%p5506 bra 	$L__BB0_5212;
	setp.eq.s32 	%p5507, %r3, 34;
	ld.shared.f32 	%f19060, [_ZZ32flash_attention_v2_causal_kernelILi64ELi64ELi64EEvPKfS1_S1_PfiiiifE8V_shared+3772];
	fma.rn.f32 	%f22647, %f4501, %f19060, %f22647;
	@%p5507 bra 	$L__BB0_5212;
	setp.eq.s32 	%p5508, %r3, 35;
	ld.shared.f32 	%f19061, [_ZZ32flash_attention_v2_causal_kernelILi64ELi64ELi64EEvPKfS1_S1_PfiiiifE8V_shared+3776];
	fma.rn.f32 	%f22648, %f4501, %f19061, %f22648;
	@%p5508 bra 	$L__BB0_5212;
	setp.eq.s32 	%p5509, %r3, 36;
	ld.shared.f32 	%f19062, [_ZZ32flash_attention_v2_causal_kernelILi64ELi64ELi64EEvPKfS1_S1_PfiiiifE8V_shared+3780];
	fma.rn.f32 	%f22649, %f4501, %f19062, %f22649;
	@%p5509 bra 	$L__BB0_5212;
	setp.eq.s32 	%p5510, %r3, 37;
	ld.shared.f32 	%f19063, [_ZZ32flash_attention_v2_causal_kernelILi64ELi64ELi64EEvPKfS1_S1_PfiiiifE8V_shared+3784];
	fma.rn.f32 	%f22650, %f4501, %f19063, %f22650;
	@%p5510 bra 	$L__BB0_5212;
	setp.eq.s32 	%p5511, %r3, 38;
	ld.shared.f32 	%f19064, [_ZZ32flash_attention_v2_causal_kernelILi64ELi64ELi64EEvPKfS1_S1_PfiiiifE8V_shared+3788];
	fma.rn.f32 	%f22651, %f4501, %f19064, %f22651;
	@%p5511 bra 	$L__BB0_5212;
	setp.eq.s32 	%p5512, %r3, 39;
	ld.shared.f32 	%f19065, [_ZZ32flash_attention_v2_causal_kernelILi64ELi64ELi64EEvPKfS1_S1_PfiiiifE8V_shared+3792];
	fma.rn.f32 	%f22652, %f4501, %f19065, %f22652;
	@%p5512 bra 	$L__BB0_5212;
	setp.eq.s32 	%p5513, %r3, 40;
	ld.shared.f32 	%f19066, [_ZZ32flash_attention_v2_causal_kernelILi64ELi64ELi64EEvPKfS1_S1_PfiiiifE8V_shared+3796];
	fma.rn.f32 	%f22653, %f4501, %f19066, %f22653;
	@%p5513 bra 	$L__BB0_5212;
	setp.eq.s32 	%p5514, %r3, 41;
	ld.shared.f32 	%f19067, [_ZZ32flash_attention_v2_causal_kernelILi64ELi64ELi64EEvPKfS1_S1_PfiiiifE8V_shared+3800];
	fma.rn.f32 	%f22654, %f4501, %f19067, %f22654;
	@%p5514 bra 	$L__BB0_5212;
	setp.eq.s32 	%p5515, %r3, 42;
	ld.shared.f32 	%f19068, [_ZZ32flash_attention_v2_causal_kernelILi64ELi64ELi64EEvPKfS1_S1_PfiiiifE8V_shared+3804];
	fma.rn.f32 	%f22655, %f4501, %f19068, %f22655;
	@%p5515 bra 	$L__BB0_5212;
	setp.eq.s32 	%p5516, %r3, 43;
	ld.shared.f32 	%f19069, [_ZZ32flash_attention_v2_causal_kernelILi64ELi64ELi64EEvPKfS1_S1_PfiiiifE8V_shared+3808];
	fma.rn.f32 	%f22656, %f4501, %f19069, %f22656;
	@%p5516 bra 	$L__BB0_5212;
	setp.eq.s32 	%p5517, %r3, 44;
	ld.shared.f32 	%f19070, [_ZZ32flash_attention_v2_causal_kernelILi64ELi64ELi64EEvPKfS1_S1_PfiiiifE8V_shared+3812];
	fma.rn.f32 	%f22657, %f4501, %f19070, %f22657;
	@%p5517 bra 	$L__BB0_5212;
	setp.eq.s32 	%p5518, %r3, 45;
	ld.shared.f32 	%f19071, [_ZZ32flash_attention_v2_causal_kernelILi64ELi64ELi64EEvPKfS1_S1_PfiiiifE8V_shared+3816];
	fma.rn.f32 	%f22658, %f4501, %f19071, %f22658;
	@%p5518 bra 	$L__BB0_5212;
	setp.eq.s32 	%p5519, %r3, 46;
	ld.shared.f32 	%f19072, [_ZZ32flash_attention_v2_causal_kernelILi64ELi64ELi64EEvPKfS1_S1_PfiiiifE8V_shared+3820];
	fma.rn.f32 	%f22659, %f4501, %f19072, %f22659;
	@%p5519 bra 	$L__BB0_5212;
	setp.eq.s32 	%p5520, %r3, 47;
	ld.shared.f32 	%f19073, [_ZZ32flash_attention_v2_causal_kernelILi64ELi64ELi64EEvPKfS1_S1_PfiiiifE8V_shared+3824];
	fma.rn.f32 	%f22660, %f4501, %f19073, %f22660;
	@%p5520 bra 	$L__BB0_5212;
	setp.eq.s32 	%p5521, %r3, 48;
	ld.shared.f32 	%f19074, [_ZZ32flash_attention_v2_causal_kernelILi64ELi64ELi64EEvPKfS1_S1_PfiiiifE8V_shared+3828];
	fma.rn.f32 	%f22661, %f4501, %f19074, %f22661;
	@%p5521 bra 	$L__BB0_5212;
	setp.eq.s32 	%p5522, %r3, 49;
	ld.shared.f32 	%f19075, [_ZZ32flash_attention_v2_causal_kernelILi64ELi64ELi64EEvPKfS1_S1_PfiiiifE8V_shared+3832];
	fma.rn.f32 	%f22662, %f4501, %f19075, %f22662;
	@%p5522 bra 	$L__BB0_5212;
	setp.eq.s32 	%p5523, %r3, 50;
	ld.shared.f32 	%f19076, [_ZZ32flash_attention_v2_causal_kernelILi64ELi64ELi64EEvPKfS1_S1_PfiiiifE8V_shared+3836];
	fma.rn.f32 	%f22663, %f4501, %f19076, %f22663;
	@%p5523 bra 	$L__BB0_5212;
	setp.eq.s32 	%p5524, %r3, 51;
	ld.shared.f32 	%f19077, [_ZZ32flash_attention_v2_causal_kernelILi64ELi64ELi64EEvPKfS1_S1_PfiiiifE8V_shared+3840];
	fma.rn.f32 	%f22664, %f4501, %f19077, %f22664;
	@%p5524 bra 	$L__BB0_5212;
	setp.eq.s32 	%p5525, %r3, 52;
	ld.shared.f32 	%f19078, [_ZZ32flash_attention_v2_causal_kernelILi64ELi64ELi64EEvPKfS1_S1_PfiiiifE8V_shared+3844];
	fma.rn.f32 	%f22665, %f4501, %f19078, %f22665;
	@%p5525 bra 	$L__BB0_5212;
	setp.eq.s32 	%p5526, %r3, 53;
	ld.shared.f32 	%f19079, [_ZZ32flash_attention_v2_causal_kernelILi64ELi64ELi64EEvPKfS1_S1_PfiiiifE8V_shared+3848];
	fma.rn.f32 	%f22666, %f4501, %f19079, %f22666;
	@%p5526 bra 	$L__BB0_5212;
	setp.eq.s32 	%p5527, %r3, 54;
	ld.shared.f32 	%f19080, [_ZZ32flash_attention_v2_causal_kernelILi64ELi64ELi64EEvPKfS1_S1_PfiiiifE8V_shared+3852];
	fma.rn.f32 	%f22667, %f4501, %f19080, %f22667;
	@%p5527 bra 	$L__BB0_5212;
	setp.eq.s32 	%p5528, %r3, 55;
	ld.shared.f32 	%f19081, [_ZZ32flash_attention_v2_causal_kernelILi64ELi64ELi64EEvPKfS1_S1_PfiiiifE8V_shared+3856];
	fma.rn.f32 	%f22668, %f4501, %f19081, %f22668;
	@%p5528 bra 	$L__BB0_5212;
	setp.eq.s32 	%p5529, %r3, 56;
	ld.shared.f32 	%f19082, [_ZZ32flash_attention_v2_causal_kernelILi64ELi64ELi64EEvPKfS1_S1_PfiiiifE8V_shared+3860];
	fma.rn.f32 	%f22669, %f4501, %f19082, %f22669;
	@%p5529 bra 	$L__BB0_5212;
	setp.eq.s32 	%p5530, %r3, 57;
	ld.shared.f32 	%f19083, [_ZZ32flash_attention_v2_causal_kernelILi64ELi64ELi64EEvPKfS1_S1_PfiiiifE8V_shared+3864];
	fma.rn.f32 	%f22670, %f4501, %f19083, %f22670;
	@%p5530 bra 	$L__BB0_5212;
	setp.eq.s32 	%p5531, %r3, 58;
	ld.shared.f32 	%f19084, [_ZZ32flash_attention_v2_causal_kernelILi64ELi64ELi64EEvPKfS1_S1_PfiiiifE8V_shared+3868];
	fma.rn.f32 	%f22671, %f4501, %f19084, %f22671;
	@%p5531 bra 	$L__BB0_5212;
	setp.eq.s32 	%p5532, %r3, 59;
	ld.shared.f32 	%f19085, [_ZZ32flash_attention_v2_causal_kernelILi64ELi64ELi64EEvPKfS1_S1_PfiiiifE8V_shared+3872];
	fma.rn.f32 	%f22672, %f4501, %f19085, %f22672;
	@%p5532 bra 	$L__BB0_5212;
	setp.eq.s32 	%p5533, %r3, 60;
	ld.shared.f32 	%f19086, [_ZZ32flash_attention_v2_causal_kernelILi64ELi64ELi64EEvPKfS1_S1_PfiiiifE8V_shared+3876];
	fma.rn.f32 	%f22673, %f4501, %f19086, %f22673;
	@%p5533 bra 	$L__BB0_5212;
	setp.eq.s32 	%p5534, %r3, 61;
	ld.shared.f32 	%f19087, [_ZZ32flash_attention_v2_causal_kernelILi64ELi64ELi64EEvPKfS1_S1_PfiiiifE8V_shared+3880];
	fma.rn.f32 	%f22674, %f4501, %f19087, %f22674;
	@%p5534 bra 	$L__BB0_5212;
	setp.eq.s32 	%p5535, %r3, 62;
	ld.shared.f32 	%f19088, [_ZZ32flash_attention_v2_causal_kernelILi64ELi64ELi64EEvPKfS1_S1_PfiiiifE8V_shared+3884];
	fma.rn.f32 	%f22675, %f4501, %f19088, %f22675;
	@%p5535 bra 	$L__BB0_5212;
	setp.eq.s32 	%p5536, %r3, 63;
	ld.shared.f32 	%f19089, [_ZZ32flash_attention_v2_causal_kernelILi64ELi64ELi64EEvPKfS1_S1_PfiiiifE8V_shared+3888];
	fma.rn.f32 	%f22676, %f4501, %f19089, %f22676;
	@%p5536 bra 	$L__BB0_5212;
	ld.shared.f32 	%f19090, [_ZZ32flash_attention_v2_causal_kernelILi64ELi64ELi64EEvPKfS1_S1_PfiiiifE8V_shared+3892];
	fma.rn.f32 	%f22677, %f4501, %f19090, %f22677;
$L__BB0_5212:
	ld.param.u32 	%r1392, [_Z32flash_attention_v2_causal_kernelILi64ELi64ELi64EEvPKfS1_S1_Pfiiiif_param_6];
	shl.b32 	%r910, %r1581, 6;
	or.b32  	%r911, %r910, 15;
	setp.ge.s32 	%p5537, %r911, %r1392;
	mov.u32 	%r912, %ctaid.x;
	shl.b32 	%r913, %r912, 6;
	mov.u32 	%r914, %tid.x;
	and.b32  	%r915, %r914, 63;
	or.b32  	%r916, %r913, %r915;
	setp.gt.u32 	%p5538, %r911, %r916;
	or.pred  	%p5539, %p5537, %p5538;
	@%p5539 bra 	$L__BB0_5277;
	ld.param.u32 	%r1530, [_Z32flash_attention_v2_causal_kernelILi64ELi64ELi64EEvPKfS1_S1_Pfiiiif_param_7];
	setp.eq.s32 	%p5540, %r1530, 1;
	ld.shared.f32 	%f19091, [_ZZ32flash_attention_v2_causal_kernelILi64ELi64ELi64EEvPKfS1_S1_PfiiiifE8V_shared+3900];
	fma.rn.f32 	%f22614, %f4502, %f19091, %f22614;
	@%p5540 bra 	$L__BB0_5277;
	setp.eq.s32 	%p5541, %r3, 2;
	ld.shared.f32 	%f19092, [_ZZ32flash_attention_v2_causal_kernelILi64ELi64ELi64EEvPKfS1_S1_PfiiiifE8V_shared+3904];
	fma.rn.f32 	%f22615, %f4502, %f19092, %f22615;
	@%p5541 bra 	$L__BB0_5277;
	setp.eq.s32 	%p5542, %r3, 3;
	ld.shared.f32 	%f19093, [_ZZ32flash_attention_v2_causal_kernelILi64ELi64ELi64EEvPKfS1_S1_PfiiiifE8V_shared+3908];
	fma.rn.f32 	%f22616, %f4502, %f19093, %f22616;
	@%p5542 bra 	$L__BB0_5277;
	setp.eq.s32 	%p5543, %r3, 4;
	ld.shared.f32 	%f19094, [_ZZ32flash_attention_v2_causal_kernelILi64ELi64ELi64EEvPKfS1_S1_PfiiiifE8V_shared+3912];
	fma.rn.f32 	%f22617, %f4502, %f19094, %f22617;
	@%p5543 bra 	$L__BB0_5277;
	setp.eq.s32 	%p5544, %r3, 5;
	ld.shared.f32 	%f19095, [_ZZ32flash_attention_v2_causal_kernelILi64ELi64ELi64EEvPKfS1_S1_PfiiiifE8V_shared+3916];
	fma.rn.f32 	%f22618, %f4502, %f19095, %f22618;
	@%p5544 bra 	$L__BB0_5277;
	setp.eq.s32 	%p5545, %r3, 6;
	ld.shared.f32 	%f19096, [_ZZ32flash_attention_v2_causal_kernelILi64ELi64ELi64EEvPKfS1_S1_PfiiiifE8V_shared+3920];
	fma.rn.f32 	%f22619, %f4502, %f19096, %f22619;
	@%p5545 bra 	$L__BB0_5277;
	setp.eq.s32 	%p5546, %r3, 7;
	ld.shared.f32 	%f19097, [_ZZ32flash_attention_v2_causal_kernelILi64ELi64ELi64EEvPKfS1_S1_PfiiiifE8V_shared+3924];
	fma.rn.f32 	%f22620, %f4502, %f19097, %f22620;
	@%p5546 bra 	$L__BB0_5277;
	setp.eq.s32 	%p5547, %r3, 8;
	ld.shared.f32 	%f19098, [_ZZ32flash_attention_v2_causal_kernelILi64ELi64ELi64EEvPKfS1_S1_PfiiiifE8V_shared+3928];
	fma.rn.f32 	%f22621, %f4502, %f19098, %f22621;
	@%p5547 bra 	$L__BB0_5277;
	setp.eq.s32 	%p5548, %r3, 9;
	ld.shared.f32 	%f19099, [_ZZ32flash_attention_v2_causal_kernelILi64ELi64ELi64EEvPKfS1_S1_PfiiiifE8V_shared+3932];
	fma.rn.f32 	%f22622, %f4502, %f19099, %f22622;
	@%p5548 bra 	$L__BB0_5277;
	setp.eq.s32 	%p5549, %r3, 10;
	ld.shared.f32 	%f19100, [_ZZ32flash_attention_v2_causal_kernelILi64ELi64ELi64EEvPKfS1_S1_PfiiiifE8V_shared+3936];
	fma.rn.f32 	%f22623, %f4502, %f19100, %f22623;
	@%p5549 bra 	$L__BB0_5277;
	setp.eq.s32 	%p5550, %r3, 11;
	ld.shared.f32 	%f19101, [_ZZ32flash_attention_v2_causal_kernelILi64ELi64ELi64EEvPKfS1_S1_PfiiiifE8V_shared+3940];
	fma.rn.f32 	%f22624, %f4502, %f19101, %f22624;
	@%p5550 bra 	$L__BB0_5277;
	setp.eq.s32 	%p5551, %r3, 12;
	ld.shared.f32 	%f19102, [_ZZ32flash_attention_v2_causal_kernelILi64ELi64ELi64EEvPKfS1_S1_PfiiiifE8V_shared+3944];
	fma.rn.f32 	%f22625, %f4502, %f19102, %f22625;
	@%p5551 bra 	$L__BB0_5277;
	setp.eq.s32 	%p5552, %r3, 13;
	ld.shared.f32 	%f19103, [_ZZ32flash_attention_v2_causal_kernelILi64ELi64ELi64EEvPKfS1_S1_PfiiiifE8V_shared+3948];
	fma.rn.f32 	%f22626, %f4502, %f19103, %f22626;
	@%p5552 bra 	$L__BB0_5277;
	setp.eq.s32 	%p5553, %r3, 14;
	ld.shared.f32 	%f19104, [_ZZ32flash_attention_v2_causal_kernelILi64ELi64ELi64EEvPKfS1_S1_PfiiiifE8V_shared+3952];
	fma.rn.f32 	%f22627, %f4502, %f19104, %f22627;
	@%p5553 bra 	$L__BB0_5277;
	setp.eq.s32 	%p5554, %r3, 15;
	ld.shared.f32 	%f19105, [_ZZ32flash_attention_v2_causal_kernelILi64ELi64ELi64EEvPKfS1_S1_PfiiiifE8V_shared+3956];
	fma.rn.f32 	%f22628, %f4502, %f19105, %f22628;
	@%p5554 bra 	$L__BB0_5277;
	setp.eq.s32 	%p5555, %r3, 16;
	ld.shared.f32 	%f19106, [_ZZ32flash_attention_v2_causal_kernelILi64ELi64ELi64EEvPKfS1_S1_PfiiiifE8V_shared+3960];
	fma.rn.f32 	%f22629, %f4502, %f19106, %f22629;
	@%p5555 bra 	$L__BB0_5277;
	setp.eq.s32 	%p5556, %r3, 17;
	ld.shared.f32 	%f19107, [_ZZ32flash_attention_v2_causal_kernelILi64ELi64ELi64EEvPKfS1_S1_PfiiiifE8V_shared+3964];
	fma.rn.f32 	%f22630, %f4502, %f19107, %f22630;
	@%p5556 bra 	$L__BB0_5277;
	setp.eq.s32 	%p5557, %r3, 18;
	ld.shared.f32 	%f19108, [_ZZ32flash_attention_v2_causal_kernelILi64ELi64ELi64EEvPKfS1_S1_PfiiiifE8V_shared+3968];
	fma.rn.f32 	%f22631, %f4502, %f19108, %f22631;
	@%p5557 bra 	$L__BB0_5277;
	setp.eq.s32 	%p5558, %r3, 19;
	ld.shared.f32 	%f19109, [_ZZ32flash_attention_v2_causal_kernelILi64ELi64ELi64EEvPKfS1_S1_PfiiiifE8V_shared+3972];
	fma.rn.f32 	%f22632, %f4502, %f19109, %f22632;
	@%p5558 bra 	$L__BB0_5277;
	setp.eq.s32 	%p5559, %r3, 20;
	ld.shared.f32 	%f19110, [_ZZ32flash_attention_v2_causal_kernelILi64ELi64ELi64EEvPKfS1_S1_PfiiiifE8V_shared+3976];
	fma.rn.f32 	%f22633, %f4502, %f19110, %f22633;
	@%p5559 bra 	$L__BB0_5277;
	setp.eq.s32 	%p5560, %r3, 21;
	ld.shared.f32 	%f19111, [_ZZ32flash_attention_v2_causal_kernelILi64ELi64ELi64EEvPKfS1_S1_PfiiiifE8V_shared+3980];
	fma.rn.f32 	%f22634, %f4502, %f19111, %f22634;
	@%p5560 bra 	$L__BB0_5277;
	setp.eq.s32 	%p5561, %r3, 22;
	ld.shared.f32 	%f19112, [_ZZ32flash_attention_v2_causal_kernelILi64ELi64ELi64EEvPKfS1_S1_PfiiiifE8V_shared+3984];
	fma.rn.f32 	%f22635, %f4502, %f19112, %f22635;
	@%p5561 bra 	$L__BB0_5277;
	setp.eq.s32 	%p5562, %r3, 23;
	ld.shared.f32 	%f19113, [_ZZ32flash_attention_v2_causal_kernelILi64ELi64ELi64EEvPKfS1_S1_PfiiiifE8V_shared+3988];
	fma.rn.f32 	%f22636, %f4502, %f19113, %f22636;
	@%p5562 bra 	$L__BB0_5277;
	setp.eq.s32 	%p5563, %r3, 24;
	ld.shared.f32 	%f19114, [_ZZ32flash_attention_v2_causal_kernelILi64ELi64ELi64EEvPKfS1_S1_PfiiiifE8V_shared+3992];
	fma.rn.f32 	%f22637, %f4502, %f19114, %f22637;
	@%p5563 bra 	$L__BB0_5277;
	setp.eq.s32 	%p5564, %r3, 25;
	ld.shared.f32 	%f19115, [_ZZ32flash_attention_v2_causal_kernelILi64ELi64ELi64EEvPKfS1_S1_PfiiiifE8V_shared+3996];
	fma.rn.f32 	%f22638, %f4502, %f19115, %f22638;
	@%p5564 bra 	$L__BB0_5277;
	setp.eq.s32 	%p5565, %r3, 26;
	ld.shared.f32 	%f19116, [_ZZ32flash_attention_v2_causal_kernelILi64ELi64ELi64EEvPKfS1_S1_PfiiiifE8V_shared+4000];
	fma.rn.f32 	%f22639, %f4502, %f19116, %f22639;
	@%p5565 bra 	$L__BB0_5277;
	setp.eq.s32 	%p5566, %r3, 27;
	ld.shared.f32 	%f19117, [_ZZ32flash_attention_v2_causal_kernelILi64ELi64ELi64EEvPKfS1_S1_PfiiiifE8V_shared+4004];
	fma.rn.f32 	%f22640, %f4502, %f19117, %f22640;
	@%p5566 bra 	$L__BB0_5277;
	setp.eq.s32 	%p5567, %r3, 28;
	ld.shared.f32 	%f19118, [_ZZ32flash_attention_v2_causal_kernelILi64ELi64ELi64EEvPKfS1_S1_PfiiiifE8V_shared+4008];
	fma.rn.f32 	%f22641, %f4502, %f19118, %f22641;
	@%p5567 bra 	$L__BB0_5277;
	setp.eq.s32 	%p5568, %r3, 29;
	ld.shared.f32 	%f19119, [_ZZ32flash_attention_v2_causal_kernelILi64ELi64ELi64EEvPKfS1_S1_PfiiiifE8V_shared+4012];
	fma.rn.f32 	%f22642, %f4502, %f19119, %f22642;
	@%p5568 bra 	$L__BB0_5277;
	setp.eq.s32 	%p5569, %r3, 30;
	ld.shared.f32 	%f19120, [_ZZ32flash_attention_v2_causal_kernelILi64ELi64ELi64EEvPKfS1_S1_PfiiiifE8V_shared+4016];
	fma.rn.f32 	%f22643, %f4502, %f19120, %f22643;
	@%p5569 bra 	$L__BB0_5277;
	setp.eq.s32 	%p5570, %r3, 31;
	ld.shared.f32 	%f19121, [_ZZ32flash_attention_v2_causal_kernelILi64ELi64ELi64EEvPKfS1_S1_PfiiiifE8V_shared+4020];
	fma.rn.f32 	%f22644, %f4502, %f19121, %f22644;
	@%p5570 bra 	$L__BB0_5277;
	setp.eq.s32 	%p5571, %r3, 32;
	ld.shared.f32 	%f19122, [_ZZ32flash_attention_v2_causal_kernelILi64ELi64ELi64EEvPKfS1_S1_PfiiiifE8V_shared+4024];
	fma.rn.f32 	%f22645, %f4502, %f19122, %f22645;
	@%p5571 bra 	$L__BB0_5277;
	setp.eq.s32 	%p5572, %r3, 33;
	ld.shared.f32 	%f19123, [_ZZ32flash_attention_v2_causal_kernelILi64ELi64ELi64EEvPKfS1_S1_PfiiiifE8V_shared+4028];
	fma.rn.f32 	%f22646, %f4502, %f19123, %f22646;
	@%p5572 bra 	$L__BB0_5277;
	setp.eq.s32 	%p5573, %r3, 34;
	ld.shared.f32 	%f19124, [_ZZ32flash_attention_v2_causal_kernelILi64ELi64ELi64EEvPKfS1_S1_PfiiiifE8V_shared+4032];
	fma.rn.f32 	%f22647, %f4502, %f19124, %f22647;
	@%p5573 bra 	$L__BB0_5277;
	setp.eq.s32 	%p5574, %r3, 35;
	ld.shared.f32 	%f19125, [_ZZ32flash_attention_v2_causal_kernelILi64ELi64ELi64EEvPKfS1_S1_PfiiiifE8V_shared+4036];
	fma.rn.f32 	%f22648, %f4502, %f19125, %f22648;
	@%p5574 bra 	$L__BB0_5277;
	setp.eq.s32 	%p5575, %r3, 36;
	ld.shared.f32 	%f19126, [_ZZ32flash_attention_v2_causal_kernelILi64ELi64ELi64EEvPKfS1_S1_PfiiiifE8V_shared+4040];
	fma.rn.f32 	%f22649, %f4502, %f19126, %f22649;
	@%p5575 bra 	$L__BB0_5277;
	setp.eq.s32 	%p5576, %r3, 37;
	ld.shared.f32 	%f19127, [_ZZ32flash_attention_v2_causal_kernelILi64ELi64ELi64EEvPKfS1_S1_PfiiiifE8V_shared+4044];
	fma.rn.f32 	%f22650, %f4502, %f19127, %f22650;
	@%p5576 bra 	$L__BB0_5277;
	setp.eq.s32 	%p5577, %r3, 38;
	ld.shared.f32 	%f19128, [_ZZ32flash_attention_v2_causal_kernelILi64ELi64ELi64EEvPKfS1_S1_PfiiiifE8V_shared+4048];
	fma.rn.f32 	%f22651, %f4502, %f19128, %f22651;
	@%p5577 bra 	$L__BB0_5277;
	setp.eq.s32 	%p5578, %r3, 39;
	ld.shared.f32 	%f19129, [_ZZ32flash_attention_v2_causal_kernelILi64ELi64ELi64EEvPKfS1_S1_PfiiiifE8V_shared+4052];
	fma.rn.f32 	%f22652, %f4502, %f19129, %f22652;
	@%p5578 bra 	$L__BB0_5277;
	setp.eq.s32 	%p5579, %r3, 40;
	ld.shared.f32 	%f19130, [_ZZ32flash_attention_v2_causal_kernelILi64ELi64ELi64EEvPKfS1_S1_PfiiiifE8V_shared+4056];
	fma.rn.f32 	%f22653, %f4502, %f19130, %f22653;
	@%p5579 bra 	$L__BB0_5277;
	setp.eq.s32 	%p5580, %r3, 41;
	ld.shared.f32 	%f19131, [_ZZ32flash_attention_v2_causal_kernelILi64ELi64ELi64EEvPKfS1_S1_PfiiiifE8V_shared+4060];
	fma.rn.f32 	%f22654, %f4502, %f19131, %f22654;
	@%p5580 bra 	$L__BB0_5277;
	setp.eq.s32 	%p5581, %r3, 42;
	ld.shared.f32 	%f19132, [_ZZ32flash_attention_v2_causal_kernelILi64ELi64ELi64EEvPKfS1_S1_PfiiiifE8V_shared+4064];
	fma.rn.f32 	%f22655, %f4502, %f19132, %f22655;
	@%p5581 bra 	$L__BB0_5277;
	setp.eq.s32 	%p5582, %r3, 43;
	ld.shared.f32 	%f19133, [_ZZ32flash_attention_v2_causal_kernelILi64ELi64ELi64EEvPKfS1_S1_PfiiiifE8V_shared+4068];
	fma.rn.f32 	%f22656, %f4502, %f19133, %f22656;
	@%p5582 bra 	$L__BB0_5277;
	setp.eq.s32 	%p5583, %r3, 44;
	ld.shared.f32 	%f19134, [_ZZ32flash_attention_v2_causal_kernelILi64ELi64ELi64EEvPKfS1_S1_PfiiiifE8V_shared+4072];
	fma.rn.f32 	%f22657, %f4502, %f19134, %f22657;
	@%p5583 bra 	$L__BB0_5277;
	setp.eq.s32 	%p5584, %r3, 45;
	ld.shared.f32 	%f19135, [_ZZ32flash_attention_v2_causal_kernelILi64ELi64ELi64EEvPKfS1_S1_PfiiiifE8V_shared+4076];
	fma.rn.f32 	%f22658, %f4502, %f19135, %f22658;
	@%p5584 bra 	$L__BB0_5277;
	setp.eq.s32 	%p5585, %r3, 46;
	ld.shared.f32 	%f19136, [_ZZ32flash_attention_v2_causal_kernelILi64ELi64ELi64EEvPKfS1_S1_PfiiiifE8V_shared+4080];
	fma.rn.f32 	%f22659, %f4502, %f19136, %f22659;
	@%p5585 bra 	$L__BB0_5277;
	setp.eq.s32 	%p5586, %r3, 47;
	ld.shared.f32 	%f19137, [_ZZ32flash_attention_v2_causal_kernelILi64ELi64ELi64EEvPKfS1_S1_PfiiiifE8V_shared+4084];
	fma.rn.f32 	%f22660, %f4502, %f19137, %f22660;
	@%p5586 bra 	$L__BB0_5277;
	setp.eq.s32 	%p5587, %r3, 48;
	ld.shared.f32 	%f19138, [_ZZ32flash_attention_v2_causal_kernelILi64ELi64ELi64EEvPKfS1_S1_PfiiiifE8V_shared+4088];
	fma.rn.f32 	%f22661, %f4502, %f19138, %f22661;
	@%p5587 bra 	$L__BB0_5277;
	setp.eq.s32 	%p5588, %r3, 49;
	ld.shared.f32 	%f19139, [_ZZ32flash_attention_v2_causal_kernelILi64ELi64ELi64EEvPKfS1_S1_PfiiiifE8V_shared+4092];
	fma.rn.f32 	%f22662, %f4502, %f19139, %f22662;
	@%p5588 bra 	$L__BB0_5277;
	setp.eq.s32 	%p5589, %r3, 50;
	ld.shared.f32 	%f19140, [_ZZ32flash_attention_v2_causal_kernelILi64ELi64ELi64EEvPKfS1_S1_PfiiiifE8V_shared+4096];
	fma.rn.f32 	%f22663, %f4502, %f19140, %f22663;
	@%p5589 bra 	$L__BB0_5277;
	setp.eq.s32 	%p5590, %r3, 51;
	ld.shared.f32 	%f19141, [_ZZ32flash_attention_v2_causal_kernelILi64ELi64ELi64EEvPKfS1_S1_PfiiiifE8V_shared+4100];
	fma.rn.f32 	%f22664, %f4502, %f19141, %f22664;
	@%p5590 bra 	$L__BB0_5277;
	setp.eq.s32 	%p5591, %r3, 52;
	ld.shared.f32 	%f19142, [_ZZ32flash_attention_v2_causal_kernelILi64ELi64ELi64EEvPKfS1_S1_PfiiiifE8V_shared+4104];
	fma.rn.f32 	%f22665, %f4502, %f19142, %f22665;
	@%p5591 bra 	$L__BB0_5277;
	setp.eq.s32 	%p5592, %r3, 53;
	ld.shared.f32 	%f19143, [_ZZ32flash_attention_v2_causal_kernelILi64ELi64ELi64EEvPKfS1_S1_PfiiiifE8V_shared+4108];
	fma.rn.f32 	%f22666, %f4502, %f19143, %f22666;
	@%p5592 bra 	$L__BB0_5277;
	setp.eq.s32 	%p5593, %r3, 54;
	ld.shared.f32 	%f19144, [_ZZ32flash_attention_v2_causal_kernelILi64ELi64ELi64EEvPKfS1_S1_PfiiiifE8V_shared+4112];
	fma.rn.f32 	%f22667, %f4502, %f19144, %f22667;
	@%p5593 bra 	$L__BB0_5277;
	setp.eq.s32 	%p5594, %r3, 55;
	ld.shared.f32 	%f19145, [_ZZ32flash_attention_v2_causal_kernelILi64ELi64ELi64EEvPKfS1_S1_PfiiiifE8V_shared+4116];
	fma.rn.f32 	%f22668, %f4502, %f19145, %f22668;
	@%p5594 bra 	$L__BB0_5277;
	setp.eq.s32 	%p5595, %r3, 56;
	ld.shared.f32 	%f19146, [_ZZ32flash_attention_v2_causal_kernelILi64ELi64ELi64EEvPKfS1_S1_PfiiiifE8V_shared+4120];
	fma.rn.f32 	%f22669, %f4502, %f19146, %f22669;
	@%p5595 bra 	$L__BB0_5277;
	setp.eq.s32 	%p5596, %r3, 57;
	ld.shared.f32 	%f19147, [_ZZ32flash_attention_v2_causal_kernelILi64ELi64ELi64EEvPKfS1_S1_PfiiiifE8V_shared+4124];
	fma.rn.f32 	%f22670, %f4502, %f19147, %f22670;
	@%p5596 bra 	$L__BB0_5277;
	setp.eq.s32 	%p5597, %r3, 58;
	ld.shared.f32 	%f19148, [_ZZ32flash_attention_v2_causal_kernelILi64ELi64ELi64EEvPKfS1_S1_PfiiiifE8V_shared+4128];
	fma.rn.f32 	%f22671, %f4502, %f19148, %f22671;
	@%p5597 bra 	$L__BB0_5277;
	setp.eq.s32 	%p5598, %r3, 59;
	ld.shared.f32 	%f19149, [_ZZ32flash_attention_v2_causal_kernelILi64ELi64ELi64EEvPKfS1_S1_PfiiiifE8V_shared+4132];
	fma.rn.f32 	%f22672, %f4502, %f19149, %f22672;
	@%p5598 bra 	$L__BB0_5277;
	setp.eq.s32 	%p5599, %r3, 60;
	ld.shared.f32 	%f19150, [_ZZ32flash_attention_v2_causal_kernelILi64ELi64ELi64EEvPKfS1_S1_PfiiiifE8V_shared+4136];
	fma.rn.f32 	%f22673, %f4502, %f19150, %f22673;
	@%p5599 bra 	$L__BB0_5277;
	setp.eq.s32 	%p5600, %r3, 61;
	ld.shared.f32 	%f19151, [_ZZ32flash_attention_v2_causal_kernelILi64ELi64ELi64EEvPKfS1_S1_PfiiiifE8V_shared+4140];
	fma.rn.f32 	%f22674, %f4502, %f19151, %f22674;
	@%p5600 bra 	$L__BB0_5277;
	setp.eq.s32 	%p5601, %r3, 62;
	ld.shared.f32 	%f19152, [_ZZ32flash_attention_v2_causal_kernelILi64ELi64ELi64EEvPKfS1_S1_PfiiiifE8V_shared+4144];
	fma.rn.f32 	%f22675, %f4502, %f19152, %f22675;
	@%p5601 bra 	$L__BB0_5277;
	setp.eq.s32 	%p5602, %r3, 63;
	ld.shared.f32 	%f19153, [_ZZ32flash_attention_v2_causal_kernelILi64ELi64ELi64EEvPKfS1_S1_PfiiiifE8V_shared+4148];
	fma.rn.f32 	%f22676, %f4502, %f19153, %f22676;
	@%p5602 bra 	$L__BB0_5277;
	ld.shared.f32 	%f19154, [_ZZ32flash_attention_v2_causal_kernelILi64ELi64ELi64EEvPKfS1_S1_PfiiiifE8V_shared+4152];
	fma.rn.f32 	%f22677, %f4502, %f19154, %f22677;
$L__BB0_5277:
	ld.param.u32 	%r1393, [_Z32flash_attention_v2_causal_kernelILi64ELi64ELi64EEvPKfS1_S1_Pfiiiif_param_6];
	shl.b32 	%r918, %r1581, 6;
	or.b32  	%r919, %r918, 16;
	setp.ge.s32 	%p5603, %r919, %r1393;
	mov.u32 	%r920, %ctaid.x;
	shl.b32 	%r921, %r920, 6;
	mov.u32 	%r922, %tid.x;
	and.b32  	%r923, %r922, 63;
	or.b32  	%r924, %r921, %r923;
	setp.gt.u32 	%p5604, %r919, %r924;
	or.pred  	%p5605, %p5603, %p5604;
	@%p5605 bra 	$L__BB0_5342;
	ld.param.u32 	%r1531, [_Z32flash_attention_v2_causal_kernelILi64ELi64ELi64EEvPKfS1_S1_Pfiiiif_param_7];
	setp.eq.s32 	%p5606, %r1531, 1;
	ld.shared.f32 	%f19155, [_ZZ32flash_attention_v2_causal_kernelILi64ELi64ELi64EEvPKfS1_S1_PfiiiifE8V_shared+4160];
	fma.rn.f32 	%f22614, %f4503, %f19155, %f22614;
	@%p5606 bra 	$L__BB0_5342;
	setp.eq.s32 	%p5607, %r3, 2;
	ld.shared.f32 	%f19156, [_ZZ32flash_attention_v2_causal_kernelILi64ELi64ELi64EEvPKfS1_S1_PfiiiifE8V_shared+4164];
	fma.rn.f32 	%f22615, %f4503, %f19156, %f22615;
	@%p5607 bra 	$L__BB0_5342;
	setp.eq.s32 	%p5608, %r3, 3;
	ld.shared.f32 	%f19157, [_ZZ32flash_attention_v2_causal_kernelILi64ELi64ELi64EEvPKfS1_S1_PfiiiifE8V_shared+4168];
	fma.rn.f32 	%f22616, %f4503, %f19157, %f22616;
	@%p5608 bra 	$L__BB0_5342;
	setp.eq.s32 	%p5609, %r3, 4;
	ld.shared.f32 	%f19158, [_ZZ32flash_attention_v2_causal_kernelILi64ELi64ELi64EEvPKfS1_S1_PfiiiifE8V_shared+4172];
	fma.rn.f32 	%f22617, %f4503, %f19158, %f22617;
	@%p5609 bra 	$L__BB0_5342;
	setp.eq.s32 	%p5610, %r3, 5;
	ld.shared.f32 	%f19159, [_ZZ32flash_attention_v2_causal_kernelILi64ELi64ELi64EEvPKfS1_S1_PfiiiifE8V_shared+4176];
	fma.rn.f32 	%f22618, %f4503, %f19159, %f22618;
	@%p5610 bra 	$L__BB0_5342;
	setp.eq.s32 	%p5611, %r3, 6;
	ld.shared.f32 	%f19160, [_ZZ32flash_attention_v2_causal_kernelILi64ELi64ELi64EEvPKfS1_S1_PfiiiifE8V_shared+4180];
	fma.rn.f32 	%f22619, %f4503, %f19160, %f22619;
	@%p5611 bra 	$L__BB0_5342;
	setp.eq.s32 	%p5612, %r3, 7;
	ld.shared.f32 	%f19161, [_ZZ32flash_attention_v2_causal_kernelILi64ELi64ELi64EEvPKfS1_S1_PfiiiifE8V_shared+4184];
	fma.rn.f32 	%f22620, %f4503, %f19161, %f22620;
	@%p5612 bra 	$L__BB0_5342;
	setp.eq.s32 	%p5613, %r3, 8;
	ld.shared.f32 	%f19162, [_ZZ32flash_attention_v2_causal_kernelILi64ELi64ELi64EEvPKfS1_S1_PfiiiifE8V_shared+4188];
	fma.rn.f32 	%f22621, %f4503, %f19162, %f22621;
	@%p5613 bra 	$L__BB0_5342;
	setp.eq.s32 	%p5614, %r3, 9;
	ld.shared.f32 	%f19163, [_ZZ32flash_attention_v2_causal_kernelILi64ELi64ELi64EEvPKfS1_S1_PfiiiifE8V_shared+4192];
	fma.rn.f32 	%f22622, %f4503, %f19163, %f22622;
	@%p5614 bra 	$L__BB0_5342;
	setp.eq.s32 	%p5615, %r3, 10;
	ld.shared.f32 	%f19164, [_ZZ32flash_attention_v2_causal_kernelILi64ELi64ELi64EEvPKfS1_S1_PfiiiifE8V_shared+4196];
	fma.rn.f32 	%f22623, %f4503, %f19164, %f22623;
	@%p5615 bra 	$L__BB0_5342;
	setp.eq.s32 	%p5616, %r3, 11;
	ld.shared.f32 	%f19165, [_ZZ32flash_attention_v2_causal_kernelILi64ELi64ELi64EEvPKfS1_S1_PfiiiifE8V_shared+4200];
	fma.rn.f32 	%f22624, %f4503, %f19165, %f22624;
	@%p5616 bra 	$L__BB0_5342;
	setp.eq.s32 	%p5617, %r3, 12;
	ld.shared.f32 	%f19166, [_ZZ32flash_attention_v2_causal_kernelILi64ELi64ELi64EEvPKfS1_S1_PfiiiifE8V_shared+4204];
	fma.rn.f32 	%f22625, %f4503, %f19166, %f22625;
	@%p5617 bra 	$L__BB0_5342;
	setp.eq.s32 	%p5618, %r3, 13;
	ld.shared.f32 	%f19167, [_ZZ32flash_attention_v2_causal_kernelILi64ELi64ELi64EEvPKfS1_S1_PfiiiifE8V_shared+4208];
	fma.rn.f32 	%f22626, %f4503, %f19167, %f22626;
	@%p5618 bra 	$L__BB0_5342;
	setp.eq.s32 	%p5619, %r3, 14;
	ld.shared.f32 	%f19168, [_ZZ32flash_attention_v2_causal_kernelILi64ELi64ELi64EEvPKfS1_S1_PfiiiifE8V_shared+4212];
	fma.rn.f32 	%f22627, %f4503, %f19168, %f22627;
	@%p5619 bra 	$L__BB0_5342;
	setp.eq.s32 	%p5620, %r3, 15;
	ld.shared.f32 	%f19169, [_ZZ32flash_attention_v2_causal_kernelILi64ELi64ELi64EEvPKfS1_S1_PfiiiifE8V_shared+4216];
	fma.rn.f32 	%f22628, %f4503, %f19169, %f22628;
	@%p5620 bra 	$L__BB0_5342;
	setp.eq.s32 	%p5621, %r3, 16;
	ld.shared.f32 	%f19170, [_ZZ32flash_attention_v2_causal_kernelILi64ELi64ELi64EEvPKfS1_S1_PfiiiifE8V_shared+4220];
	fma.rn.f32 	%f22629, %f4503, %f19170, %f22629;
	@%p5621 bra 	$L__BB0_5342;
	setp.eq.s32 	%p5622, %r3, 17;
	ld.shared.f32 	%f19171, [_ZZ32flash_attention_v2_causal_kernelILi64ELi64ELi64EEvPKfS1_S1_PfiiiifE8V_shared+4224];
	fma.rn.f32 	%f22630, %f4503, %f19171, %f22630;
	@%p5622 bra 	$L__BB0_5342;
	setp.eq.s32 	%p5623, %r3, 18;
	ld.shared.f32 	%f19172, [_ZZ32flash_attention_v2_causal_kernelILi64ELi64ELi64EEvPKfS1_S1_PfiiiifE8V_shared+4228];
	fma.rn.f32 	%f22631, %f4503, %f19172, %f22631;
	@%p5623 bra 	$L__BB0_5342;
	setp.eq.s32 	%p5624, %r3, 19;
	ld.shared.f32 	%f19173, [_ZZ32flash_attention_v2_causal_kernelILi64ELi64ELi64EEvPKfS1_S1_PfiiiifE8V_shared+4232];
	fma.rn.f32 	%f22632, %f4503, %f19173, %f22632;
	@%p5624 bra 	$L__BB0_5342;
	setp.eq.s32 	%p5625, %r3, 20;
	ld.shared.f32 	%f19174, [_ZZ32flash_attention_v2_causal_kernelILi64ELi64ELi64EEvPKfS1_S1_PfiiiifE8V_shared+4236];
	fma.rn.f32 	%f22633, %f4503, %f19174, %f22633;
	@%p5625 bra 	$L__BB0_5342;
	setp.eq.s32 	%p5626, %r3, 21;
	ld.shared.f32 	%f19175, [_ZZ32flash_attention_v2_causal_kernelILi64ELi64ELi64EEvPKfS1_S1_PfiiiifE8V_shared+4240];
	fma.rn.f32 	%f22634, %f4503, %f19175, %f22634;
	@%p5626 bra 	$L__BB0_5342;
	setp.eq.s32 	%p5627, %r3, 22;
	ld.shared.f32 	%f19176, [_ZZ32flash_attention_v2_causal_kernelILi64ELi64ELi64EEvPKfS1_S1_PfiiiifE8V_shared+4244];
	fma.rn.f32 	%f22635, %f4503, %f19176, %f22635;
	@%p5627 bra 	$L__BB0_5342;
	setp.eq.s32 	%p5628, %r3, 23;
	ld.shared.f32 	%f19177, [_ZZ32flash_attention_v2_causal_kernelILi64ELi64ELi64EEvPKfS1_S1_PfiiiifE8V_shared+4248];
	fma.rn.f32 	%f22636, %f4503, %f19177, %f22636;
	@%p5628 bra 	$L__BB0_5342;
	setp.eq.s32 	%p5629, %r3, 24;
	ld.shared.f32 	%f19178, [_ZZ32flash_attention_v2_causal_kernelILi64ELi64ELi64EEvPKfS1_S1_PfiiiifE8V_shared+4252];
	fma.rn.f32 	%f22637, %f4503, %f19178, %f22637;
	@%p5629 bra 	$L__BB0_5342;
	setp.eq.s32 	%p5630, %r3, 25;
	ld.shared.f32 	%f19179, [_ZZ32flash_attention_v2_causal_kernelILi64ELi64ELi64EEvPKfS1_S1_PfiiiifE8V_shared+4256];
	fma.rn.f32 	%f22638, %f4503, %f19179, %f22638;
	@%p5630 bra 	$L__BB0_5342;
	setp.eq.s32 	%p5631, %r3, 26;
	ld.shared.f32 	%f19180, [_ZZ32flash_attention_v2_causal_kernelILi64ELi64ELi64EEvPKfS1_S1_PfiiiifE8V_shared+4260];
	fma.rn.f32 	%f22639, %f4503, %f19180, %f22639;
	@%p5631 bra 	$L__BB0_5342;
	setp.eq.s32 	%p5632, %r3, 27;
	ld.shared.f32 	%f19181, [_ZZ32flash_attention_v2_causal_kernelILi64ELi64ELi64EEvPKfS1_S1_PfiiiifE8V_shared+4264];
	fma.rn.f32 	%f22640, %f4503, %f19181, %f22640;
	@%p5632 bra 	$L__BB0_5342;
	setp.eq.s32 	%p5633, %r3, 28;
	ld.shared.f32 	%f19182, [_ZZ32flash_attention_v2_causal_kernelILi64ELi64ELi64EEvPKfS1_S1_PfiiiifE8V_shared+4268];
	fma.rn.f32 	%f22641, %f4503, %f19182, %f22641;
	@%p5633 bra 	$L__BB0_5342;
	setp.eq.s32 	%p5634, %r3, 29;
	ld.shared.f32 	%f19183, [_ZZ32flash_attention_v2_causal_kernelILi64ELi64ELi64EEvPKfS1_S1_PfiiiifE8V_shared+4272];
	fma.rn.f32 	%f22642, %f4503, %f19183, %f22642;
	@%p5634 bra 	$L__BB0_5342;
	setp.eq.s32 	%p5635, %r3, 30;
	ld.shared.f32 	%f19184, [_ZZ32flash_attention_v2_causal_kernelILi64ELi64ELi64EEvPKfS1_S1_PfiiiifE8V_shared+4276];
	fma.rn.f32 	%f22643, %f4503, %f19184, %f22643;
	@%p5635 bra 	$L__BB0_5342;
	setp.eq.s32 	%p5636, %r3, 31;
	ld.shared.f32 	%f19185, [_ZZ32flash_attention_v2_causal_kernelILi64ELi64ELi64EEvPKfS1_S1_PfiiiifE8V_shared+4280];
	fma.rn.f32 	%f22644, %f4503, %f19185, %f22644;
	@%p5636 bra 	$L__BB0_5342;
	setp.eq.s32 	%p5637, %r3, 32;
	ld.shared.f32 	%f19186, [_ZZ32flash_attention_v2_causal_kernelILi64ELi64ELi64EEvPKfS1_S1_PfiiiifE8V_shared+4284];
	fma.rn.f32 	%f22645, %f4503, %f19186, %f22645;
	@%p5637 bra 	$L__BB0_5342;
	setp.eq.s32 	%p5638, %r3, 33;
	ld.shared.f32 	%f19187, [_ZZ32flash_attention_v2_causal_kernelILi64ELi64ELi64EEvPKfS1_S1_PfiiiifE8V_shared+4288];
	fma.rn.f32 	%f22646, %f4503, %f19187, %f22646;
	@%p5638 bra 	$L__BB0_5342;
	setp.eq.s32 	%p5639, %r3, 34;
	ld.shared.f32 	%f19188, [_ZZ32flash_attention_v2_causal_kernelILi64ELi64ELi64EEvPKfS1_S1_PfiiiifE8V_shared+4292];
	fma.rn.f32 	%f22647, %f4503, %f19188, %f22647;
	@%p5639 bra 	$L__BB0_5342;
	setp.eq.s32 	%p5640, %r3, 35;
	ld.shared.f32 	%f19189, [_ZZ32flash_attention_v2_causal_kernelILi64ELi64ELi64EEvPKfS1_S1_PfiiiifE8V_shared+4296];
	fma.rn.f32 	%f22648, %f4503, %f19189, %f22648;
	@%p5640 bra 	$L__BB0_5342;
	setp.eq.s32 	%p5641, %r3, 36;
	ld.shared.f32 	%f19190, [_ZZ32flash_attention_v2_causal_kernelILi64ELi64ELi64EEvPKfS1_S1_PfiiiifE8V_shared+4300];
	fma.rn.f32 	%f22649, %f4503, %f19190, %f22649;
	@%p5641 bra 	$L__BB0_5342;
	setp.eq.s32 	%p5642, %r3, 37;
	ld.shared.f32 	%f19191, [_ZZ32flash_attention_v2_causal_kernelILi64ELi64ELi64EEvPKfS1_S1_PfiiiifE8V_shared+4304];
	fma.rn.f32 	%f22650, %f4503, %f19191, %f22650;
	@%p5642 bra 	$L__BB0_5342;
	setp.eq.s32 	%p5643, %r3, 38;
	ld.shared.f32 	%f19192, [_ZZ32flash_attention_v2_causal_kernelILi64ELi64ELi64EEvPKfS1_S1_PfiiiifE8V_shared+4308];
	fma.rn.f32 	%f22651, %f4503, %f19192, %f22651;
	@%p5643 bra 	$L__BB0_5342;
	setp.eq.s32 	%p5644, %r3, 39;
	ld.shared.f32 	%f19193, [_ZZ32flash_attention_v2_causal_kernelILi64ELi64ELi64EEvPKfS1_S1_PfiiiifE8V_shared+4312];
	fma.rn.f32 	%f22652, %f4503, %f19193, %f22652;
	@%p5644 bra 	$L__BB0_5342;
	setp.eq.s32 	%p5645, %r3, 40;
	ld.shared.f32 	%f19194, [_ZZ32flash_attention_v2_causal_kernelILi64ELi64ELi64EEvPKfS1_S1_PfiiiifE8V_shared+4316];
	fma.rn.f32 	%f22653, %f4503, %f19194, %f22653;
	@%p5645 bra 	$L__BB0_5342;
	setp.eq.s32 	%p5646, %r3, 41;
	ld.shared.f32 	%f19195, [_ZZ32flash_attention_v2_causal_kernelILi64ELi64ELi64EEvPKfS1_S1_PfiiiifE8V_shared+4320];
	fma.rn.f32 	%f22654, %f4503, %f19195, %f22654;
	@%p5646 bra 	$L__BB0_5342;
	setp.eq.s32 	%p5647, %r3, 42;
	ld.shared.f32 	%f19196, [_ZZ32flash_attention_v2_causal_kernelILi64ELi64ELi64EEvPKfS1_S1_PfiiiifE8V_shared+4324];
	fma.rn.f32 	%f22655, %f4503, %f19196, %f22655;
	@%p5647 bra 	$L__BB0_5342;
	setp.eq.s32 	%p5648, %r3, 43;
	ld.shared.f32 	%f19197, [_ZZ32flash_attention_v2_causal_kernelILi64ELi64ELi64EEvPKfS1_S1_PfiiiifE8V_shared+4328];
	fma.rn.f32 	%f22656, %f4503, %f19197, %f22656;
	@%p5648 bra 	$L__BB0_5342;
	setp.eq.s32 	%p5649, %r3, 44;
	ld.shared.f32 	%f19198, [_ZZ32flash_attention_v2_causal_kernelILi64ELi64ELi64EEvPKfS1_S1_PfiiiifE8V_shared+4332];
	fma.rn.f32 	%f22657, %f4503, %f19198, %f22657;
	@%p5649 bra 	$L__BB0_5342;
	setp.eq.s32 	%p5650, %r3, 45;
	ld.shared.f32 	%f19199, [_ZZ32flash_attention_v2_causal_kernelILi64ELi64ELi64EEvPKfS1_S1_PfiiiifE8V_shared+4336];
	fma.rn.f32 	%f22658, %f4503, %f19199, %f22658;
	@%p5650 bra 	$L__BB0_5342;
	setp.eq.s32 	%p5651, %r3, 46;
	ld.shared.f32 	%f19200, [_ZZ32flash_attention_v2_causal_kernelILi64ELi64ELi64EEvPKfS1_S1_PfiiiifE8V_shared+4340];
	fma.rn.f32 	%f22659, %f4503, %f19200, %f22659;
	@%p5651 bra 	$L__BB0_5342;
	setp.eq.s32 	%p5652, %r3, 47;
	ld.shared.f32 	%f19201, [_ZZ32flash_attention_v2_causal_kernelILi64ELi64ELi64EEvPKfS1_S1_PfiiiifE8V_shared+4344];
	fma.rn.f32 	%f22660, %f4503, %f19201, %f22660;
	@%p5652 bra 	$L__BB0_5342;
	setp.eq.s32 	%p5653, %r3, 48;
	ld.shared.f32 	%f19202, [_ZZ32flash_attention_v2_causal_kernelILi64ELi64ELi64EEvPKfS1_S1_PfiiiifE8V_shared+4348];
	fma.rn.f32 	%f22661, %f4503, %f19202, %f22661;
	@%p5653 bra 	$L__BB0_5342;
	setp.eq.s32 	%p5654, %r3, 49;
	ld.shared.f32 	%f19203, [_ZZ32flash_attention_v2_causal_kernelILi64ELi64ELi64EEvPKfS1_S1_PfiiiifE8V_shared+4352];
	fma.rn.f32 	%f22662, %f4503, %f19203, %f22662;
	@%p5654 bra 	$L__BB0_5342;
	setp.eq.s32 	%p5655, %r3, 50;
	ld.shared.f32 	%f19204, [_ZZ32flash_attention_v2_causal_kernelILi64ELi64ELi64EEvPKfS1_S1_PfiiiifE8V_shared+4356];
	fma.rn.f32 	%f22663, %f4503, %f19204, %f22663;
	@%p5655 bra 	$L__BB0_5342;
	setp.eq.s32 	%p5656, %r3, 51;
	ld.shared.f32 	%f19205, [_ZZ32flash_attention_v2_causal_kernelILi64ELi64ELi64EEvPKfS1_S1_PfiiiifE8V_shared+4360];
	fma.rn.f32 	%f22664, %f4503, %f19205, %f22664;
	@%p5656 bra 	$L__BB0_5342;
	setp.eq.s32 	%p5657, %r3, 52;
	ld.shared.f32 	%f19206, [_ZZ32flash_attention_v2_causal_kernelILi64ELi64ELi64EEvPKfS1_S1_PfiiiifE8V_shared+4364];
	fma.rn.f32 	%f22665, %f4503, %f19206, %f22665;
	@%p5657 bra 	$L__BB0_5342;
	setp.eq.s32 	%p5658, %r3, 53;
	ld.shared.f32 	%f19207, [_ZZ32flash_attention_v2_causal_kernelILi64ELi64ELi64EEvPKfS1_S1_PfiiiifE8V_shared+4368];
	fma.rn.f32 	%f22666, %f4503, %f19207, %f22666;
	@%p5658 bra 	$L__BB0_5342;
	setp.eq.s32 	%p5659, %r3, 54;
	ld.shared.f32 	%f19208, [_ZZ32flash_attention_v2_causal_kernelILi64ELi64ELi64EEvPKfS1_S1_PfiiiifE8V_shared+4372];
	fma.rn.f32 	%f22667, %f4503, %f19208, %f22667;
	@%p5659 bra 	$L__BB0_5342;
	setp.eq.s32 	%p5660, %r3, 55;
	ld.shared.f32 	%f19209, [_ZZ32flash_attention_v2_causal_kernelILi64ELi64ELi64EEvPKfS1_S1_PfiiiifE8V_shared+4376];
	fma.rn.f32 	%f22668, %f4503, %f19209, %f22668;
	@%p5660 bra 	$L__BB0_5342;
	setp.eq.s32 	%p5661, %r3, 56;
	ld.shared.f32 	%f19210, [_ZZ32flash_attention_v2_causal_kernelILi64ELi64ELi64EEvPKfS1_S1_PfiiiifE8V_shared+4380];
	fma.rn.f32 	%f22669, %f4503, %f19210, %f22669;
	@%p5661 bra 	$L__BB0_5342;
	setp.eq.s32 	%p5662, %r3, 57;
	ld.shared.f32 	%f19211, [_ZZ32flash_attention_v2_causal_kernelILi64ELi64ELi64EEvPKfS1_S1_PfiiiifE8V_shared+4384];
	fma.rn.f32 	%f22670, %f4503, %f19211, %f22670;
	@%p5662 bra 	$L__BB0_5342;
	setp.eq.s32 	%p5663, %r3, 58;
	ld.shared.f32 	%f19212, [_ZZ32flash_attention_v2_causal_kernelILi64ELi64ELi64EEvPKfS1_S1_PfiiiifE8V_shared+4388];
	fma.rn.f32 	%f22671, %f4503, %f19212, %f22671;
	@%p5663 bra 	$L__BB0_5342;
	setp.eq.s32 	%p5664, %r3, 59;
	ld.shared.f32 	%f19213, [_ZZ32flash_attention_v2_causal_kernelILi64ELi64ELi64EEvPKfS1_S1_PfiiiifE8V_shared+4392];
	fma.rn.f32 	%f22672, %f4503, %f19213, %f22672;
	@%p5664 bra 	$L__BB0_5342;
	setp.eq.s32 	%p5665, %r3, 60;
	ld.shared.f32 	%f19214, [_ZZ32flash_attention_v2_causal_kernelILi64ELi64ELi64EEvPKfS1_S1_PfiiiifE8V_shared+4396];
	fma.rn.f32 	%f22673, %f4503, %f19214, %f22673;
	@%p5665 bra 	$L__BB0_5342;
	setp.eq.s32 	%p5666, %r3, 61;
	ld.shared.f32 	%f19215, [_ZZ32flash_attention_v2_causal_kernelILi64ELi64ELi64EEvPKfS1_S1_PfiiiifE8V_shared+4400];
	fma.rn.f32 	%f22674, %f4503, %f19215, %f22674;
	@%p5666 bra 	$L__BB0_5342;
	setp.eq.s32 	%p5667, %r3, 62;
	ld.shared.f32 	%f19216, [_ZZ32flash_attention_v2_causal_kernelILi64ELi64ELi64EEvPKfS1_S1_PfiiiifE8V_shared+4404];
	fma.rn.f32 	%f22675, %f4503, %f19216, %f22675;
	@%p5667 bra 	$L__BB0_5342;
	setp.eq.s32 	%p5668, %r3, 63;
	ld.shared.f32 	%f19217, [_ZZ32flash_attention_v2_causal_kernelILi64ELi64ELi64EEvPKfS1_S1_PfiiiifE8V_shared+4408];
	fma.rn.f32 	%f22676, %f4503, %f19217, %f22676;
	@%p5668 bra 	$L__BB0_5342;
	ld.shared.f32 	%f19218, [_ZZ32flash_attention_v2_causal_kernelILi64ELi64ELi64EEvPKfS1_S1_PfiiiifE8V_shared+4412];
	fma.rn.f32 	%f22677, %f4503, %f19218, %f22677;
$L__BB0_5342:
	ld.param.u32 	%r1394, [_Z32flash_attention_v2_causal_kernelILi64ELi64ELi64EEvPKfS1_S1_Pfiiiif_param_6];
	shl.b32 	%r926, %r1581, 6;
	or.b32  	%r927, %r926, 17;
	setp.ge.s32 	%p5669, %r927, %r1394;
	mov.u32 	%r928, %ctaid.x;
	shl.b32 	%r929, %r928, 6;
	mov.u32 	%r930, %tid.x;
	and.b32  	%r931, %r930, 63;
	or.b32  	%r932, %r929, %r931;
	setp.gt.u32 	%p5670, %r927, %r932;
	or.pred  	%p5671, %p5669, %p5670;
	@%p5671 bra 	$L__BB0_5407;
	ld.param.u32 	%r1532, [_Z32flash_attention_v2_causal_kernelILi64ELi64ELi64EEvPKfS1_S1_Pfiiiif_param_7];
	setp.eq.s32 	%p5672, %r1532, 1;
	ld.shared.f32 	%f19219, [_ZZ32flash_attention_v2_causal_kernelILi64ELi64ELi64EEvPKfS1_S1_PfiiiifE8V_shared+4420];
	fma.rn.f32 	%f22614, %f4504, %f19219, %f22614;
	@%p5672 bra 	$L__BB0_5407;
	setp.eq.s32 	%p5673, %r3, 2;
	ld.shared.f32 	%f19220, [_ZZ32flash_attention_v2_causal_kernelILi64ELi64ELi64EEvPKfS1_S1_PfiiiifE8V_shared+4424];
	fma.rn.f32 	%f22615, %f4504, %f19220, %f22615;
	@%p5673 bra 	$L__BB0_5407;
	setp.eq.s32 	%p5674, %r3, 3;
	ld.shared.f32 	%f19221, [_ZZ32flash_attention_v2_causal_kernelILi64ELi64ELi64EEvPKfS1_S1_PfiiiifE8V_shared+4428];
	fma.rn.f32 	%f22616, %f4504, %f19221, %f22616;
	@%p5674 bra 	$L__BB0_5407;
	setp.eq.s32 	%p5675, %r3, 4;
	ld.shared.f32 	%f19222, [_ZZ32flash_attention_v2_causal_kernelILi64ELi64ELi64EEvPKfS1_S1_PfiiiifE8V_shared+4432];
	fma.rn.f32 	%f22617, %f4504, %f19222, %f22617;
	@%p5675 bra 	$L__BB0_5407;
	setp.eq.s32 	%p5676, %r3, 5;
	ld.shared.f32 	%f19223, [_ZZ32flash_attention_v2_causal_kernelILi64ELi64ELi64EEvPKfS1_S1_PfiiiifE8V_shared+4436];
	fma.rn.f32 	%f22618, %f4504, %f19223, %f22618;
	@%p5676 bra 	$L__BB0_5407;
	setp.eq.s32 	%p5677, %r3, 6;
	ld.shared.f32 	%f19224, [_ZZ32flash_attention_v2_causal_kernelILi64ELi64ELi64EEvPKfS1_S1_PfiiiifE8V_shared+4440];
	fma.rn.f32 	%f22619, %f4504, %f19224, %f22619;
	@%p5677 bra 	$L__BB0_5407;
	setp.eq.s32 	%p5678, %r3, 7;
	ld.shared.f32 	%f19225, [_ZZ32flash_attention_v2_causal_kernelILi64ELi64ELi64EEvPKfS1_S1_PfiiiifE8V_shared+4444];
	fma.rn.f32 	%f22620, %f4504, %f19225, %f22620;
	@%p5678 bra 	$L__BB0_5407;
	setp.eq.s32 	%p5679, %r3, 8;
	ld.shared.f32 	%f19226, [_ZZ32flash_attention_v2_causal_kernelILi64ELi64ELi64EEvPKfS1_S1_PfiiiifE8V_shared+4448];
	fma.rn.f32 	%f22621, %f4504, %f19226, %f22621;
	@%p5679 bra 	$L__BB0_5407;
	setp.eq.s32 	%p5680, %r3, 9;
	ld.shared.f32 	%f19227, [_ZZ32flash_attention_v2_causal_kernelILi64ELi64ELi64EEvPKfS1_S1_PfiiiifE8V_shared+4452];
	fma.rn.f32 	%f22622, %f4504, %f19227, %f22622;
	@%p5680 bra 	$L__BB0_5407;
	setp.eq.s32 	%p5681, %r3, 10;
	ld.shared.f32 	%f19228, [_ZZ32flash_attention_v2_causal_kernelILi64ELi64ELi64EEvPKfS1_S1_PfiiiifE8V_shared+4456];
	fma.rn.f32 	%f22623, %f4504, %f19228, %f22623;
	@%p5681 bra 	$L__BB0_5407;
	setp.eq.s32 	%p5682, %r3, 11;
	ld.shared.f32 	%f19229, [_ZZ32flash_attention_v2_causal_kernelILi64ELi64ELi64EEvPKfS1_S1_PfiiiifE8V_shared+4460];
	fma.rn.f32 	%f22624, %f4504, %f19229, %f22624;
	@%p5682 bra 	$L__BB0_5407;
	setp.eq.s32 	%p5683, %r3, 12;
	ld.shared.f32 	%f19230, [_ZZ32flash_attention_v2_causal_kernelILi64ELi64ELi64EEvPKfS1_S1_PfiiiifE8V_shared+4464];
	fma.rn.f32 	%f22625, %f4504, %f19230, %f22625;
	@%p5683 bra 	$L__BB0_5407;
	setp.eq.s32 	%p5684, %r3, 13;
	ld.shared.f32 	%f19231, [_ZZ32flash_attention_v2_causal_kernelILi64ELi64ELi64EEvPKfS1_S1_PfiiiifE8V_shared+4468];
	fma.rn.f32 	%f22626, %f4504, %f19231, %f22626;
	@%p5684 bra 	$L__BB0_5407;
	setp.eq.s32 	%p5685, %r3, 14;
	ld.shared.f32 	%f19232, [_ZZ32flash_attention_v2_causal_kernelILi64ELi64ELi64EEvPKfS1_S1_PfiiiifE8V_shared+4472];
	fma.rn.f32 	%f22627, %f4504, %f19232, %f22627;
	@%p5685 bra 	$L__BB0_5407;
	setp.eq.s32 	%p5686, %r3, 15;
	ld.shared.f32 	%f19233, [_ZZ32flash_attention_v2_causal_kernelILi64ELi64ELi64EEvPKfS1_S1_PfiiiifE8V_shared+4476];
	fma.rn.f32 	%f22628, %f4504, %f19233, %f22628;
	@%p5686 bra 	$L__BB0_5407;
	setp.eq.s32 	%p5687, %r3, 16;
	ld.shared.f32 	%f19234, [_ZZ32flash_attention_v2_causal_kernelILi64ELi64ELi64EEvPKfS1_S1_PfiiiifE8V_shared+4480];
	fma.rn.f32 	%f22629, %f4504, %f19234, %f22629;
	@%p5687 bra 	$L__BB0_5407;
	setp.eq.s32 	%p5688, %r3, 17;
	ld.shared.f32 	%f19235, [_ZZ32flash_attention_v2_causal_kernelILi64ELi64ELi64EEvPKfS1_S1_PfiiiifE8V_shared+4484];
	fma.rn.f32 	%f22630, %f4504, %f19235, %f22630;
	@%p5688 bra 	$L__BB0_5407;
	setp.eq.s32 	%p5689, %r3, 18;
	ld.shared.f32 	%f19236, [_ZZ32flash_attention_v2_causal_kernelILi64ELi64ELi64EEvPKfS1_S1_PfiiiifE8V_shared+4488];
	fma.rn.f32 	%f22631, %f4504, %f19236, %f22631;
	@%p5689 bra 	$L__BB0_5407;
	setp.eq.s32 	%p5690, %r3, 19;
	ld.shared.f32 	%f19237, [_ZZ32flash_attention_v2_causal_kernelILi64ELi64ELi64EEvPKfS1_S1_PfiiiifE8V_shared+4492];
	fma.rn.f32 	%f22632, %f4504, %f19237, %f22632;
	@%p5690 bra 	$L__BB0_5407;
	setp.eq.s32 	%p5691, %r3, 20;
	ld.shared.f32 	%f19238, [_ZZ32flash_attention_v2_causal_kernelILi64ELi64ELi64EEvPKfS1_S1_PfiiiifE8V_shared+4496];
	fma.rn.f32 	%f22633, %f4504, %f19238, %f22633;
	@%p5691 bra 	$L__BB0_5407;
	setp.eq.s32 	%p5692, %r3, 21;
	ld.shared.f32 	%f19239, [_ZZ32flash_attention_v2_causal_kernelILi64ELi64ELi64EEvPKfS1_S1_PfiiiifE8V_shared+4500];
	fma.rn.f32 	%f22634, %f4504, %f19239, %f22634;
	@%p5692 bra 	$L__BB0_5407;
	setp.eq.s32 	%p5693, %r3, 22;
	ld.shared.f32 	%f19240, [_ZZ32flash_attention_v2_causal_kernelILi64ELi64ELi64EEvPKfS1_S1_PfiiiifE8V_shared+4504];
	fma.rn.f32 	%f22635, %f4504, %f19240, %f22635;
	@%p5693 bra 	$L__BB0_5407;
	setp.eq.s32 	%p5694, %r3, 23;
	ld.shared.f32 	%f19241, [_ZZ32flash_attention_v2_causal_kernelILi64ELi64ELi64EEvPKfS1_S1_PfiiiifE8V_shared+4508];
	fma.rn.f32 	%f22636, %f4504, %f19241, %f22636;
	@%p5694 bra 	$L__BB0_5407;
	setp.eq.s32 	%p5695, %r3, 24;
	ld.shared.f32 	%f19242, [_ZZ32flash_attention_v2_causal_kernelILi64ELi64ELi64EEvPKfS1_S1_PfiiiifE8V_shared+4512];
	fma.rn.f32 	%f22637, %f4504, %f19242, %f22637;
	@%p5695 bra 	$L__BB0_5407;
	setp.eq.s32 	%p5696, %r3, 25;
	ld.shared.f32 	%f19243, [_ZZ32flash_attention_v2_causal_kernelILi64ELi64ELi64EEvPKfS1_S1_PfiiiifE8V_shared+4516];
	fma.rn.f32 	%f22638, %f4504, %f19243, %f22638;
	@%p5696 bra 	$L__BB0_5407;
	setp.eq.s32 	%p5697, %r3, 26;
	ld.shared.f32 	%f19244, [_ZZ32flash_attention_v2_causal_kernelILi64ELi64ELi64EEvPKfS1_S1_PfiiiifE8V_shared+4520];
	fma.rn.f32 	%f22639, %f4504, %f19244, %f22639;
	@%p5697 bra 	$L__BB0_5407;
	setp.eq.s32 	%p5698, %r3, 27;
	ld.shared.f32 	%f19245, [_ZZ32flash_attention_v2_causal_kernelILi64ELi64ELi64EEvPKfS1_S1_PfiiiifE8V_shared+4524];
	fma.rn.f32 	%f22640, %f4504, %f19245, %f22640;
	@%p5698 bra 	$L__BB0_5407;
	setp.eq.s32 	%p5699, %r3, 28;
	ld.shared.f32 	%f19246, [_ZZ32flash_attention_v2_causal_kernelILi64ELi64ELi64EEvPKfS1_S1_PfiiiifE8V_shared+4528];
	fma.rn.f32 	%f22641, %f4504, %f19246, %f22641;
	@%p5699 bra 	$L__BB0_5407;
	setp.eq.s32 	%p5700, %r3, 29;
	ld.shared.f32 	%f19247, [_ZZ32flash_attention_v2_causal_kernelILi64ELi64ELi64EEvPKfS1_S1_PfiiiifE8V_shared+4532];
	fma.rn.f32 	%f22642, %f4504, %f19247, %f22642;
	@%p5700 bra 	$L__BB0_5407;
	setp.eq.s32 	%p5701, %r3, 30;
	ld.shared.f32 	%f19248, [_ZZ32flash_attention_v2_causal_kernelILi64ELi64ELi64EEvPKfS1_S1_PfiiiifE8V_shared+4536];
	fma.rn.f32 	%f22643, %f4504, %f19248, %f22643;
	@%p5701 bra 	$L__BB0_5407;
	setp.eq.s32 	%p5702, %r3, 31;
	ld.shared.f32 	%f19249, [_ZZ32flash_attention_v2_causal_kernelILi64ELi64ELi64EEvPKfS1_S1_PfiiiifE8V_shared+4540];
	fma.rn.f32 	%f22644, %f4504, %f19249, %f22644;
	@%p5702 bra 	$L__BB0_5407;
	setp.eq.s32 	%p5703, %r3, 32;
	ld.shared.f32 	%f19250, [_ZZ32flash_attention_v2_causal_kernelILi64ELi64ELi64EEvPKfS1_S1_PfiiiifE8V_shared+4544];
	fma.rn.f32 	%f22645, %f4504, %f19250, %f22645;
	@%p5703 bra 	$L__BB0_5407;
	setp.eq.s32 	%p5704, %r3, 33;
	ld.shared.f32 	%f19251, [_ZZ32flash_attention_v2_causal_kernelILi64ELi64ELi64EEvPKfS1_S1_PfiiiifE8V_shared+4548];
	fma.rn.f32 	%f22646, %f4504, %f19251, %f22646;
	@%p5704 bra 	$L__BB0_5407;
	setp.eq.s32 	%p5705, %r3, 34;
	ld.shared.f32 	%f19252, [_ZZ32flash_attention_v2_causal_kernelILi64ELi64ELi64EEvPKfS1_S1_PfiiiifE8V_shared+4552];
	fma.rn.f32 	%f22647, %f4504, %f19252, %f22647;
	@%p5705 bra 	$L__BB0_5407;
	setp.eq.s32 	%p5706, %r3, 35;
	ld.shared.f32 	%f19253, [_ZZ32flash_attention_v2_causal_kernelILi64ELi64ELi64EEvPKfS1_S1_PfiiiifE8V_shared+4556];
	fma.rn.f32 	%f22648, %f4504, %f19253, %f22648;
	@%p5706 bra 	$L__BB0_5407;
	setp.eq.s32 	%p5707, %r3, 36;
	ld.shared.f32 	%f19254, [_ZZ32flash_attention_v2_causal_kernelILi64ELi64ELi64EEvPKfS1_S1_PfiiiifE8V_shared+4560];
	fma.rn.f32 	%f22649, %f4504, %f19254, %f22649;
	@%p5707 bra 	$L__BB0_5407;
	setp.eq.s32 	%p5708, %r3, 37;
	ld.shared.f32 	%f19255, [_ZZ32flash_attention_v2_causal_kernelILi64ELi64ELi64EEvPKfS1_S1_PfiiiifE8V_shared+4564];
	fma.rn.f32 	%f22650, %f4504, %f19255, %f22650;
	@%p5708 bra 	$L__BB0_5407;
	setp.eq.s32 	%p5709, %r3, 38;
	ld.shared.f32 	%f19256, [_ZZ32flash_attention_v2_causal_kernelILi64ELi64ELi64EEvPKfS1_S1_PfiiiifE8V_shared+4568];
	fma.rn.f32 	%f22651, %f4504, %f19256, %f22651;
	@%p5709 bra 	$L__BB0_5407;
	setp.eq.s32 	%p5710, %r3, 39;
	ld.shared.f32 	%f19257, [_ZZ32flash_attention_v2_causal_kernelILi64ELi64ELi64EEvPKfS1_S1_PfiiiifE8V_shared+4572];
	fma.rn.f32 	%f22652, %f4504, %f19257, %f22652;
	@%p5710 bra 	$L__BB0_5407;
	setp.eq.s32 	%p5711, %r3, 40;
	ld.shared.f32 	%f19258, [_ZZ32flash_attention_v2_causal_kernelILi64ELi64ELi64EEvPKfS1_S1_PfiiiifE8V_shared+4576];
	fma.rn.f32 	%f22653, %f4504, %f19258, %f22653;
	@%p5711 bra 	$L__BB0_5407;
	setp.eq.s32 	%p5712, %r3, 41;
	ld.shared.f32 	%f19259, [_ZZ32flash_attention_v2_causal_kernelILi64ELi64ELi64EEvPKfS1_S1_PfiiiifE8V_shared+4580];
	fma.rn.f32 	%f22654, %f4504, %f19259, %f22654;
	@%p5712 bra 	$L__BB0_5407;
	setp.eq.s32 	%p5713, %r3, 42;
	ld.shared.f32 	%f19260, [_ZZ32flash_attention_v2_causal_kernelILi64ELi64ELi64EEvPKfS1_S1_PfiiiifE8V_shared+4584];
	fma.rn.f32 	%f22655, %f4504, %f19260, %f22655;
	@%p5713 bra 	$L__BB0_5407;
	setp.eq.s32 	%p5714, %r3, 43;
	ld.shared.f32 	%f19261, [_ZZ32flash_attention_v2_causal_kernelILi64ELi64ELi64EEvPKfS1_S1_PfiiiifE8V_shared+4588];
	fma.rn.f32 	%f22656, %f4504, %f19261, %f22656;
	@%p5714 bra 	$L__BB0_5407;
	setp.eq.s32 	%p5715, %r3, 44;
	ld.shared.f32 	%f19262, [_ZZ32flash_attention_v2_causal_kernelILi64ELi64ELi64EEvPKfS1_S1_PfiiiifE8V_shared+4592];
	fma.rn.f32 	%f22657, %f4504, %f19262, %f22657;
	@%p5715 bra 	$L__BB0_5407;
	setp.eq.s32 	%p5716, %r3, 45;
	ld.shared.f32 	%f19263, [_ZZ32flash_attention_v2_causal_kernelILi64ELi64ELi64EEvPKfS1_S1_PfiiiifE8V_shared+4596];
	fma.rn.f32 	%f22658, %f4504, %f19263, %f22658;
	@%p5716 bra 	$L__BB0_5407;
	setp.eq.s32 	%p5717, %r3, 46;
	ld.shared.f32 	%f19264, [_ZZ32flash_attention_v2_causal_kernelILi64ELi64ELi64EEvPKfS1_S1_PfiiiifE8V_shared+4600];
	fma.rn.f32 	%f22659, %f4504, %f19264, %f22659;
	@%p5717 bra 	$L__BB0_5407;
	setp.eq.s32 	%p5718, %r3, 47;
	ld.shared.f32 	%f19265, [_ZZ32flash_attention_v2_causal_kernelILi64ELi64ELi64EEvPKfS1_S1_PfiiiifE8V_shared+4604];
	fma.rn.f32 	%f22660, %f4504, %f19265, %f22660;
	@%p5718 bra 	$L__BB0_5407;
	setp.eq.s32 	%p5719, %r3, 48;
	ld.shared.f32 	%f19266, [_ZZ32flash_attention_v2_causal_kernelILi64ELi64ELi64EEvPKfS1_S1_PfiiiifE8V_shared+4608];
	fma.rn.f32 	%f22661, %f4504, %f19266, %f22661;
	@%p5719 bra 	$L__BB0_5407;
	setp.eq.s32 	%p5720, %r3, 49;
	ld.shared.f32 	%f19267, [_ZZ32flash_attention_v2_causal_kernelILi64ELi64ELi64EEvPKfS1_S1_PfiiiifE8V_shared+4612];
	fma.rn.f32 	%f22662, %f4504, %f19267, %f22662;
	@%p5720 bra 	$L__BB0_5407;
	setp.eq.s32 	%p5721, %r3, 50;
	ld.shared.f32 	%f19268, [_ZZ32flash_attention_v2_causal_kernelILi64ELi64ELi64EEvPKfS1_S1_PfiiiifE8V_shared+4616];
	fma.rn.f32 	%f22663, %f4504, %f19268, %f22663;
	@%p5721 bra 	$L__BB0_5407;
	setp.eq.s32 	%p5722, %r3, 51;
	ld.shared.f32 	%f19269, [_ZZ32flash_attention_v2_causal_kernelILi64ELi64ELi64EEvPKfS1_S1_PfiiiifE8V_shared+4620];
	fma.rn.f32 	%f22664, %f4504, %f19269, %f22664;
	@%p5722 bra 	$L__BB0_5407;
	setp.eq.s32 	%p5723, %r3, 52;
	ld.shared.f32 	%f19270, [_ZZ32flash_attention_v2_causal_kernelILi64ELi64ELi64EEvPKfS1_S1_PfiiiifE8V_shared+4624];
	fma.rn.f32 	%f22665, %f4504, %f19270, %f22665;
	@%p5723 bra 	$L__BB0_5407;
	setp.eq.s32 	%p5724, %r3, 53;
	ld.shared.f32 	%f19271, [_ZZ32flash_attention_v2_causal_kernelILi64ELi64ELi64EEvPKfS1_S1_PfiiiifE8V_shared+4628];
	fma.rn.f32 	%f22666, %f4504, %f19271, %f22666;
	@%p5724 bra 	$L__BB0_5407;
	setp.eq.s32 	%p5725, %r3, 54;
	ld.shared.f32 	%f19272, [_ZZ32flash_attention_v2_causal_kernelILi64ELi64ELi64EEvPKfS1_S1_PfiiiifE8V_shared+4632];
	fma.rn.f32 	%f22667, %f4504, %f19272, %f22667;
	@%p5725 bra 	$L__BB0_5407;
	setp.eq.s32 	%p5726, %r3, 55;
	ld.shared.f32 	%f19273, [_ZZ32flash_attention_v2_causal_kernelILi64ELi64ELi64EEvPKfS1_S1_PfiiiifE8V_shared+4636];
	fma.rn.f32 	%f22668, %f4504, %f19273, %f22668;
	@%p5726 bra 	$L__BB0_5407;
	setp.eq.s32 	%p5727, %r3, 56;
	ld.shared.f32 	%f19274, [_ZZ32flash_attention_v2_causal_kernelILi64ELi64ELi64EEvPKfS1_S1_PfiiiifE8V_shared+4640];
	fma.rn.f32 	%f22669, %f4504, %f19274, %f22669;
	@%p5727 bra 	$L__BB0_5407;
	setp.eq.s32 	%p5728, %r3, 57;
	ld.shared.f32 	%f19275, [_ZZ32flash_attention_v2_causal_kernelILi64ELi64ELi64EEvPKfS1_S1_PfiiiifE8V_shared+4644];
	fma.rn.f32 	%f22670, %f4504, %f19275, %f22670;
	@%p5728 bra 	$L__BB0_5407;
	setp.eq.s32 	%p5729, %r3, 58;
	ld.shared.f32 	%f19276, [_ZZ32flash_attention_v2_causal_kernelILi64ELi64ELi64EEvPKfS1_S1_PfiiiifE8V_shared+4648];
	fma.rn.f32 	%f22671, %f4504, %f19276, %f22671;
	@%p5729 bra 	$L__BB0_5407;
	setp.eq.s32 	%p5730, %r3, 59;
	ld.shared.f32 	%f19277, [_ZZ32flash_attention_v2_causal_kernelILi64ELi64ELi64EEvPKfS1_S1_PfiiiifE8V_shared+4652];
	fma.rn.f32 	%f22672, %f4504, %f19277, %f22672;
	@%p5730 bra 	$L__BB0_5407;
	setp.eq.s32 	%p5731, %r3, 60;
	ld.shared.f32 	%f19278, [_ZZ32flash_attention_v2_causal_kernelILi64ELi64ELi64EEvPKfS1_S1_PfiiiifE8V_shared+4656];
	fma.rn.f32 	%f22673, %f4504, %f19278, %f22673;
	@%p5731 bra 	$L__BB0_5407;
	setp.eq.s32 	%p5732, %r3, 61;
	ld.shared.f32 	%f19279, [_ZZ32flash_attention_v2_causal_kernelILi64ELi64ELi64EEvPKfS1_S1_PfiiiifE8V_shared+4660];
	fma.rn.f32 	%f22674, %f4504, %f19279, %f22674;
	@%p5732 bra 	$L__BB0_5407;
	setp.eq.s32 	%p5733, %r3, 62;
	ld.shared.f32 	%f19280, [_ZZ32flash_attention_v2_causal_kernelILi64ELi64ELi64EEvPKfS1_S1_PfiiiifE8V_shared+4664];
	fma.rn.f32 	%f22675, %f4504, %f19280, %f22675;
	@%p5733 bra 	$L__BB0_5407;
	setp.eq.s32 	%p5734, %r3, 63;
	ld.shared.f32 	%f19281, [_ZZ32flash_attention_v2_causal_kernelILi64ELi64ELi64EEvPKfS1_S1_PfiiiifE8V_shared+4668];
	fma.rn.f32 	%f22676, %f4504, %f19281, %f22676;
	@%p5734 bra 	$L__BB0_5407;
	ld.shared.f32 	%f19282, [_ZZ32flash_attention_v2_causal_kernelILi64ELi64ELi64EEvPKfS1_S1_PfiiiifE8V_shared+4672];
	fma.rn.f32 	%f22677, %f4504, %f19282, %f22677;
$L__BB0_5407:
	ld.param.u32 	%r1395, [_Z32flash_attention_v2_causal_kernelILi64ELi64ELi64EEvPKfS1_S1_Pfiiiif_param_6];
	shl.b32 	%r934, %r1581, 6;
	or.b32  	%r935, %r934, 18;
	setp.ge.s32 	%p5735, %r935, %r1395;
	mov.u32 	%r936, %ctaid.x;
	shl.b32 	%r937, %r936, 6;
	mov.u32 	%r938, %tid.x;
	and.b32  	%r939, %r938, 63;
	or.b32  	%r940, %r937, %r939;
	setp.gt.u32 	%p5736, %r935, %r940;
	or.pred  	%p5737, %p5735, %p5736;
	@%p5737 bra 	$L__BB0_5472;
	ld.param.u32 	%r1533, [_Z32flash_attention_v2_causal_kernelILi64ELi64ELi64EEvPKfS1_S1_Pfiiiif_param_7];
	setp.eq.s32 	%p5738, %r1533, 1;
	ld.shared.f32 	%f19283, [_ZZ32flash_attention_v2_causal_kernelILi64ELi64ELi64EEvPKfS1_S1_PfiiiifE8V_shared+4680];
	fma.rn.f32 	%f22614, %f4505, %f19283, %f22614;
	@%p5738 bra 	$L__BB0_5472;
	setp.eq.s32 	%p5739, %r3, 2;
	ld.shared.f32 	%f19284, [_ZZ32flash_attention_v2_causal_kernelILi64ELi64ELi64EEvPKfS1_S1_PfiiiifE8V_shared+4684];
	fma.rn.f32 	%f22615, %f4505, %f19284, %f22615;
	@%p5739 bra 	$L__BB0_5472;
	setp.eq.s32 	%p5740, %r3, 3;
	ld.shared.f32 	%f19285, [_ZZ32flash_attention_v2_causal_kernelILi64ELi64ELi64EEvPKfS1_S1_PfiiiifE8V_shared+4688];
	fma.rn.f32 	%f22616, %f4505, %f19285, %f22616;
	@%p5740 bra 	$L__BB0_5472;
	setp.eq.s32 	%p5741, %r3, 4;
	ld.shared.f32 	%f19286, [_ZZ32flash_attention_v2_causal_kernelILi64ELi64ELi64EEvPKfS1_S1_PfiiiifE8V_shared+4692];
	fma.rn.f32 	%f22617, %f4505, %f19286, %f22617;
	@%p5741 bra 	$L__BB0_5472;
	setp.eq.s32 	%p5742, %r3, 5;
	ld.shared.f32 	%f19287, [_ZZ32flash_attention_v2_causal_kernelILi64ELi64ELi64EEvPKfS1_S1_PfiiiifE8V_shared+4696];
	fma.rn.f32 	%f22618, %f4505, %f19287, %f22618;
	@%p5742 bra 	$L__BB0_5472;
	setp.eq.s32 	%p5743, %r3, 6;
	ld.shared.f32 	%f19288, [_ZZ32flash_attention_v2_causal_kernelILi64ELi64ELi64EEvPKfS1_S1_PfiiiifE8V_shared+4700];
	fma.rn.f32 	%f22619, %f4505, %f19288, %f22619;
	@%p5743 bra 	$L__BB0_5472;
	setp.eq.s32 	%p5744, %r3, 7;
	ld.shared.f32 	%f19289, [_ZZ32flash_attention_v2_causal_kernelILi64ELi64ELi64EEvPKfS1_S1_PfiiiifE8V_shared+4704];
	fma.rn.f32 	%f22620, %f4505, %f19289, %f22620;
	@%p5744 bra 	$L__BB0_5472;
	setp.eq.s32 	%p5745, %r3, 8;
	ld.shared.f32 	%f19290, [_ZZ32flash_attention_v2_causal_kernelILi64ELi64ELi64EEvPKfS1_S1_PfiiiifE8V_shared+4708];
	fma.rn.f32 	%f22621, %f4505, %f19290, %f22621;
	@%p5745 bra 	$L__BB0_5472;
	setp.eq.s32 	%p5746, %r3, 9;
	ld.shared.f32 	%f19291, [_ZZ32flash_attention_v2_causal_kernelILi64ELi64ELi64EEvPKfS1_S1_PfiiiifE8V_shared+4712];
	fma.rn.f32 	%f22622, %f4505, %f19291, %f22622;
	@%p5746 bra 	$L__BB0_5472;
	setp.eq.s32 	%p5747, %r3, 10;
	ld.shared.f32 	%f19292, [_ZZ32flash_attention_v2_causal_kernelILi64ELi64ELi64EEvPKfS1_S1_PfiiiifE8V_shared+4716];
	fma.rn.f32 	%f22623, %f4505, %f19292, %f22623;
	@%p5747 bra 	$L__BB0_5472;
	setp.eq.s32 	%p5748, %r3, 11;
	ld.shared.f32 	%f19293, [_ZZ32flash_attention_v2_causal_kernelILi64ELi64ELi64EEvPKfS1_S1_PfiiiifE8V_shared+4720];
	fma.rn.f32 	%f22624, %f4505, %f19293, %f22624;
	@%p5748 bra 	$L__BB0_5472;
	setp.eq.s32 	%p5749, %r3, 12;
	ld.shared.f32 	%f19294, [_ZZ32flash_attention_v2_causal_kernelILi64ELi64ELi64EEvPKfS1_S1_PfiiiifE8V_shared+4724];
	fma.rn.f32 	%f22625, %f4505, %f19294, %f22625;
	@%p5749 bra 	$L__BB0_5472;
	setp.eq.s32 	%p5750, %r3, 13;
	ld.shared.f32 	%f19295, [_ZZ32flash_attention_v2_causal_kernelILi64ELi64ELi64EEvPKfS1_S1_PfiiiifE8V_shared+4728];
	fma.rn.f32 	%f22626, %f4505, %f19295, %f22626;
	@%p5750 bra 	$L__BB0_5472;
	setp.eq.s32 	%p5751, %r3, 14;
	ld.shared.f32 	%f19296, [_ZZ32flash_attention_v2_causal_kernelILi64ELi64ELi64EEvPKfS1_S1_PfiiiifE8V_shared+4732];
	fma.rn.f32 	%f22627, %f4505, %f19296, %f22627;
	@%p5751 bra 	$L__BB0_5472;
	setp.eq.s32 	%p5752, %r3, 15;
	ld.shared.f32 	%f19297, [_ZZ32flash_attention_v2_causal_kernelILi64ELi64ELi64EEvPKfS1_S1_PfiiiifE8V_shared+4736];
	fma.rn.f32 	%f22628, %f4505, %f19297, %f22628;
	@%p5752 bra 	$L__BB0_5472;
	setp.eq.s32 	%p5753, %r3, 16;
	ld.shared.f32 	%f19298, [_ZZ32flash_attention_v2_causal_kernelILi64ELi64ELi64EEvPKfS1_S1_PfiiiifE8V_shared+4740];
	fma.rn.f32 	%f22629, %f4505, %f19298, %f22629;
	@%p5753 bra 	$L__BB0_5472;
	setp.eq.s32 	%p5754, %r3, 17;
	ld.shared.f32 	%f19299, [_ZZ32flash_attention_v2_causal_kernelILi64ELi64ELi64EEvPKfS1_S1_PfiiiifE8V_shared+4744];
	fma.rn.f32 	%f22630, %f4505, %f19299, %f22630;
	@%p5754 bra 	$L__BB0_5472;
	setp.eq.s32 	%p5755, %r3, 18;
	ld.shared.f32 	%f19300, [_ZZ32flash_attention_v2_causal_kernelILi64ELi64ELi64EEvPKfS1_S1_PfiiiifE8V_shared+4748];
	fma.rn.f32 	%f22631, %f4505, %f19300, %f22631;
	@%p5755 bra 	$L__BB0_5472;
	setp.eq.s32 	%p5756, %r3, 19;
	ld.shared.f32 	%f19301, [_ZZ32flash_attention_v2_causal_kernelILi64ELi64ELi64EEvPKfS1_S1_PfiiiifE8V_shared+4752];
	fma.rn.f32 	%f22632, %f4505, %f19301, %f22632;
	@%p5756 bra 	$L__BB0_5472;
	setp.eq.s32 	%p5757, %r3, 20;
	ld.shared.f32 	%f19302, [_ZZ32flash_attention_v2_causal_kernelILi64ELi64ELi64EEvPKfS1_S1_PfiiiifE8V_shared+4756];
	fma.rn.f32 	%f22633, %f4505, %f19302, %f22633;
	@%p5757 bra 	$L__BB0_5472;
	setp.eq.s32 	%p5758, %r3, 21;
	ld.shared.f32 	%f19303, [_ZZ32flash_attention_v2_causal_kernelILi64ELi64ELi64EEvPKfS1_S1_PfiiiifE8V_shared+4760];
	fma.rn.f32 	%f22634, %f4505, %f19303, %f22634;
	@%p5758 bra 	$L__BB0_5472;
	setp.eq.s32 	%p5759, %r3, 22;
	ld.shared.f32 	%f19304, [_ZZ32flash_attention_v2_causal_kernelILi64ELi64ELi64EEvPKfS1_S1_PfiiiifE8V_shared+4764];
	fma.rn.f32 	%f22635, %f4505, %f19304, %f22635;
	@%p5759 bra 	$L__BB0_5472;
	setp.eq.s32 	%p5760, %r3, 23;
	ld.shared.f32 	%f19305, [_ZZ32flash_attention_v2_causal_kernelILi64ELi64ELi64EEvPKfS1_S1_PfiiiifE8V_shared+4768];
	fma.rn.f32 	%f22636, %f4505, %f19305, %f22636;
	@%p5760 bra 	$L__BB0_5472;
	setp.eq.s32 	%p5761, %r3, 24;
	ld.shared.f32 	%f19306, [_ZZ32flash_attention_v2_causal_kernelILi64ELi64ELi64EEvPKfS1_S1_PfiiiifE8V_shared+4772];
	fma.rn.f32 	%f22637, %f4505, %f19306, %f22637;
	@%p5761 bra 	$L__BB0_5472;
	setp.eq.s32 	%p5762, %r3, 25;
	ld.shared.f32 	%f19307, [_ZZ32flash_attention_v2_causal_kernelILi64ELi64ELi64EEvPKfS1_S1_PfiiiifE8V_shared+4776];
	fma.rn.f32 	%f22638, %f4505, %f19307, %f22638;
	@%p5762 bra 	$L__BB0_5472;
	setp.eq.s32 	%p5763, %r3, 26;
	ld.shared.f32 	%f19308, [_ZZ32flash_attention_v2_causal_kernelILi64ELi64ELi64EEvPKfS1_S1_PfiiiifE8V_shared+4780];
	fma.rn.f32 	%f22639, %f4505, %f19308, %f22639;
	@%p5763 bra 	$L__BB0_5472;
	setp.eq.s32 	%p5764, %r3, 27;
	ld.shared.f32 	%f19309, [_ZZ32flash_attention_v2_causal_kernelILi64ELi64ELi64EEvPKfS1_S1_PfiiiifE8V_shared+4784];
	fma.rn.f32 	%f22640, %f4505, %f19309, %f22640;
	@%p5764 bra 	$L__BB0_5472;
	setp.eq.s32 	%p5765, %r3, 28;
	ld.shared.f32 	%f19310, [_ZZ32flash_attention_v2_causal_kernelILi64ELi64ELi64EEvPKfS1_S1_PfiiiifE8V_shared+4788];
	fma.rn.f32 	%f22641, %f4505, %f19310, %f22641;
	@%p5765 bra 	$L__BB0_5472;
	setp.eq.s32 	%p5766, %r3, 29;
	ld.shared.f32 	%f19311, [_ZZ32flash_attention_v2_causal_kernelILi64ELi64ELi64EEvPKfS1_S1_PfiiiifE8V_shared+4792];
	fma.rn.f32 	%f22642, %f4505, %f19311, %f22642;
	@%p5766 bra 	$L__BB0_5472;
	setp.eq.s32 	%p5767, %r3, 30;
	ld.shared.f32 	%f19312, [_ZZ32flash_attention_v2_causal_kernelILi64ELi64ELi64EEvPKfS1_S1_PfiiiifE8V_shared+4796];
	fma.rn.f32 	%f22643, %f4505, %f19312, %f22643;
	@%p5767 bra 	$L__BB0_5472;
	setp.eq.s32 	%p5768, %r3, 31;
	ld.shared.f32 	%f19313, [_ZZ32flash_attention_v2_causal_kernelILi64ELi64ELi64EEvPKfS1_S1_PfiiiifE8V_shared+4800];
	fma.rn.f32 	%f22644, %f4505, %f19313, %f22644;
	@%p5768 bra 	$L__BB0_5472;
	setp.eq.s32 	%p5769, %r3, 32;
	ld.shared.f32 	%f19314, [_ZZ32flash_attention_v2_causal_kernelILi64ELi64ELi64EEvPKfS1_S1_PfiiiifE8V_shared+4804];
	fma.rn.f32 	%f22645, %f4505, %f19314, %f22645;
	@%p5769 bra 	$L__BB0_5472;
	setp.eq.s32 	%p5770, %r3, 33;
	ld.shared.f32 	%f19315, [_ZZ32flash_attention_v2_causal_kernelILi64ELi64ELi64EEvPKfS1_S1_PfiiiifE8V_shared+4808];
	fma.rn.f32 	%f22646, %f4505, %f19315, %f22646;
	@%p5770 bra 	$L__BB0_5472;
	setp.eq.s32 	%p5771, %r3, 34;
	ld.shared.f32 	%f19316, [_ZZ32flash_attention_v2_causal_kernelILi64ELi64ELi64EEvPKfS1_S1_PfiiiifE8V_shared+4812];
	fma.rn.f32 	%f22647, %f4505, %f19316, %f22647;
	@%p5771 bra 	$L__BB0_5472;
	setp.eq.s32 	%p5772, %r3, 35;
	ld.shared.f32 	%f19317, [_ZZ32flash_attention_v2_causal_kernelILi64ELi64ELi64EEvPKfS1_S1_PfiiiifE8V_shared+4816];
	fma.rn.f32 	%f22648, %f4505, %f19317, %f22648;
	@%p5772 bra 	$L__BB0_5472;
	setp.eq.s32 	%p5773, %r3, 36;
	ld.shared.f32 	%f19318, [_ZZ32flash_attention_v2_causal_kernelILi64ELi64ELi64EEvPKfS1_S1_PfiiiifE8V_shared+4820];
	fma.rn.f32 	%f22649, %f4505, %f19318, %f22649;
	@%p5773 bra 	$L__BB0_5472;
	setp.eq.s32 	%p5774, %r3, 37;
	ld.shared.f32 	%f19319, [_ZZ32flash_attention_v2_causal_kernelILi64ELi64ELi64EEvPKfS1_S1_PfiiiifE8V_shared+4824];
	fma.rn.f32 	%f22650, %f4505, %f19319, %f22650;
	@%p5774 bra 	$L__BB0_5472;
	setp.eq.s32 	%p5775, %r3, 38;
	ld.shared.f32 	%f19320, [_ZZ32flash_attention_v2_causal_kernelILi64ELi64ELi64EEvPKfS1_S1_PfiiiifE8V_shared+4828];
	fma.rn.f32 	%f22651, %f4505, %f19320, %f22651;
	@%p5775 bra 	$L__BB0_5472;
	setp.eq.s32 	%p5776, %r3, 39;
	ld.shared.f32 	%f19321, [_ZZ32flash_attention_v2_causal_kernelILi64ELi64ELi64EEvPKfS1_S1_PfiiiifE8V_shared+4832];
	fma.rn.f32 	%f22652, %f4505, %f19321, %f22652;
	@%p5776 bra 	$L__BB0_5472;
	setp.eq.s32 	%p5777, %r3, 40;
	ld.shared.f32 	%f19322, [_ZZ32flash_attention_v2_causal_kernelILi64ELi64ELi64EEvPKfS1_S1_PfiiiifE8V_shared+4836];
	fma.rn.f32 	%f22653, %f4505, %f19322, %f22653;
	@%p5777 bra 	$L__BB0_5472;
	setp.eq.s32 	%p5778, %r3, 41;
	ld.shared.f32 	%f19323, [_ZZ32flash_attention_v2_causal_kernelILi64ELi64ELi64EEvPKfS1_S1_PfiiiifE8V_shared+4840];
	fma.rn.f32 	%f22654, %f4505, %f19323, %f22654;
	@%p5778 bra 	$L__BB0_5472;
	setp.eq.s32 	%p5779, %r3, 42;
	ld.shared.f32 	%f19324, [_ZZ32flash_attention_v2_causal_kernelILi64ELi64ELi64EEvPKfS1_S1_PfiiiifE8V_shared+4844];
	fma.rn.f32 	%f22655, %f4505, %f19324, %f22655;
	@%p5779 bra 	$L__BB0_5472;
	setp.eq.s32 	%p5780, %r3, 43;
	ld.shared.f32 	%f19325, [_ZZ32flash_attention_v2_causal_kernelILi64ELi64ELi64EEvPKfS1_S1_PfiiiifE8V_shared+4848];
	fma.rn.f32 	%f22656, %f4505, %f19325, %f22656;
	@%p5780 bra 	$L__BB0_5472;
	setp.eq.s32 	%p5781, %r3, 44;
	ld.shared.f32 	%f19326, [_ZZ32flash_attention_v2_causal_kernelILi64ELi64ELi64EEvPKfS1_S1_PfiiiifE8V_shared+4852];
	fma.rn.f32 	%f22657, %f4505, %f19326, %f22657;
	@%p5781 bra 	$L__BB0_5472;
	setp.eq.s32 	%p5782, %r3, 45;
	ld.shared.f32 	%f19327, [_ZZ32flash_attention_v2_causal_kernelILi64ELi64ELi64EEvPKfS1_S1_PfiiiifE8V_shared+4856];
	fma.rn.f32 	%f22658, %f4505, %f19327, %f22658;
	@%p5782 bra 	$L__BB0_5472;
	setp.eq.s32 	%p5783, %r3, 46;
	ld.shared.f32 	%f19328, [_ZZ32flash_attention_v2_causal_kernelILi64ELi64ELi64EEvPKfS1_S1_PfiiiifE8V_shared+4860];
	fma.rn.f32 	%f22659, %f4505, %f19328, %f22659;
	@%p5783 bra 	$L__BB0_5472;
	setp.eq.s32 	%p5784, %r3, 47;
	ld.shared.f32 	%f19329, [_ZZ32flash_attention_v2_causal_kernelILi64ELi64ELi64EEvPKfS1_S1_PfiiiifE8V_shared+4864];
	fma.rn.f32 	%f22660, %f4505, %f19329, %f22660;
	@%p5784 bra 	$L__BB0_5472;
	setp.eq.s32 	%p5785, %r3, 48;
	ld.shared.f32 	%f19330, [_ZZ32flash_attention_v2_causal_kernelILi64ELi64ELi64EEvPKfS1_S1_PfiiiifE8V_shared+4868];
	fma.rn.f32 	%f22661, %f4505, %f19330, %f22661;
	@%p5785 bra 	$L__BB0_5472;
	setp.eq.s32 	%p5786, %r3, 49;
	ld.shared.f32 	%f19331, [_ZZ32flash_attention_v2_causal_kernelILi64ELi64ELi64EEvPKfS1_S1_PfiiiifE8V_shared+4872];
	fma.rn.f32 	%f22662, %f4505, %f19331, %f22662;
	@%p5786 bra 	$L__BB0_5472;
	setp.eq.s32 	%p5787, %r3, 50;
	ld.shared.f32 	%f19332, [_ZZ32flash_attention_v2_causal_kernelILi64ELi64ELi64EEvPKfS1_S1_PfiiiifE8V_shared+4876];
	fma.rn.f32 	%f22663, %f4505, %f19332, %f22663;
	@%p5787 bra 	$L__BB0_5472;
	setp.eq.s32 	%p5788, %r3, 51;
	ld.shared.f32 	%f19333, [_ZZ32flash_attention_v2_causal_kernelILi64ELi64ELi64EEvPKfS1_S1_PfiiiifE8V_shared+4880];
	fma.rn.f32 	%f22664, %f4505, %f19333, %f22664;
	@%p5788 bra 	$L__BB0_5472;
	setp.eq.s32 	%p5789, %r3, 52;
	ld.shared.f32 	%f19334, [_ZZ32flash_attention_v2_causal_kernelILi64ELi64ELi64EEvPKfS1_S1_PfiiiifE8V_shared+4884];
	fma.rn.f32 	%f22665, %f4505, %f19334, %f22665;
	@%p5789 bra 	$L__BB0_5472;
	setp.eq.s32 	%p5790, %r3, 53;
	ld.shared.f32 	%f19335, [_ZZ32flash_attention_v2_causal_kernelILi64ELi64ELi64EEvPKfS1_S1_PfiiiifE8V_shared+4888];
	fma.rn.f32 	%f22666, %f4505, %f19335, %f22666;
	@%p5790 bra 	$L__BB0_5472;
	setp.eq.s32 	%p5791, %r3, 54;
	ld.shared.f32 	%f19336, [_ZZ32flash_attention_v2_causal_kernelILi64ELi64ELi64EEvPKfS1_S1_PfiiiifE8V_shared+4892];
	fma.rn.f32 	%f22667, %f4505, %f19336, %f22667;
	@%p5791 bra 	$L__BB0_5472;
	setp.eq.s32 	%p5792, %r3, 55;
	ld.shared.f32 	%f19337, [_ZZ32flash_attention_v2_causal_kernelILi64ELi64ELi64EEvPKfS1_S1_PfiiiifE8V_shared+4896];
	fma.rn.f32 	%f22668, %f4505, %f19337, %f22668;
	@%p5792 bra 	$L__BB0_5472;
	setp.eq.s32 	%p5793, %r3, 56;
	ld.shared.f32 	%f19338, [_ZZ32flash_attention_v2_causal_kernelILi64ELi64ELi64EEvPKfS1_S1_PfiiiifE8V_shared+4900];
	fma.rn.f32 	%f22669, %f4505, %f19338, %f22669;
	@%p5793 bra 	$L__BB0_5472;
	setp.eq.s32 	%p5794, %r3, 57;
	ld.shared.f32 	%f19339, [_ZZ32flash_attention_v2_causal_kernelILi64ELi64ELi64EEvPKfS1_S1_PfiiiifE8V_shared+4904];
	fma.rn.f32 	%f22670, %f4505, %f19339, %f22670;
	@%p5794 bra 	$L__BB0_5472;
	setp.eq.s32 	%p5795, %r3, 58;
	ld.shared.f32 	%f19340, [_ZZ32flash_attention_v2_causal_kernelILi64ELi64ELi64EEvPKfS1_S1_PfiiiifE8V_shared+4908];
	fma.rn.f32 	%f22671, %f4505, %f19340, %f22671;
	@%p5795 bra 	$L__BB0_5472;
	setp.eq.s32 	%p5796, %r3, 59;
	ld.shared.f32 	%f19341, [_ZZ32flash_attention_v2_causal_kernelILi64ELi64ELi64EEvPKfS1_S1_PfiiiifE8V_shared+4912];
	fma.rn.f32 	%f22672, %f4505, %f19341, %f22672;
	@%p5796 bra 	$L__BB0_5472;
	setp.eq.s32 	%p5797, %r3, 60;
	ld.shared.f32 	%f19342, [_ZZ32flash_attention_v2_causal_kernelILi64ELi64ELi64EEvPKfS1_S1_PfiiiifE8V_shared+4916];
	fma.rn.f32 	%f22673, %f4505, %f19342, %f22673;
	@%p5797 bra 	$L__BB0_5472;
	setp.eq.s32 	%p5798, %r3, 61;
	ld.shared.f32 	%f19343, [_ZZ32flash_attention_v2_causal_kernelILi64ELi64ELi64EEvPKfS1_S1_PfiiiifE8V_shared+4920];
	fma.rn.f32 	%f22674, %f4505, %f19343, %f22674;
	@%p5798 bra 	$L__BB0_5472;
	setp.eq.s32 	%p5799, %r3, 62;
	ld.shared.f32 	%f19344, [_ZZ32flash_attention_v2_causal_kernelILi64ELi64ELi64EEvPKfS1_S1_PfiiiifE8V_shared+4924];
	fma.rn.f32 	%f22675, %f4505, %f19344, %f22675;
	@%p5799 bra 	$L__BB0_5472;
	setp.eq.s32 	%p5800, %r3, 63;
	ld.shared.f32 	%f19345, [_ZZ32flash_attention_v2_causal_kernelILi64ELi64ELi64EEvPKfS1_S1_PfiiiifE8V_shared+4928];
	fma.rn.f32 	%f22676, %f4505, %f19345, %f22676;
	@%p5800 bra 	$L__BB0_5472;
	ld.shared.f32 	%f19346, [_ZZ32flash_attention_v2_causal_kernelILi64ELi64ELi64EEvPKfS1_S1_PfiiiifE8V_shared+4932];
	fma.rn.f32 	%f22677, %f4505, %f19346, %f22677;
$L__BB0_5472:
	ld.param.u32 	%r1396, [_Z32flash_attention_v2_causal_kernelILi64ELi64ELi64EEvPKfS1_S1_Pfiiiif_param_6];
	shl.b32 	%r942, %r1581, 6;
	or.b32  	%r943, %r942, 19;
	setp.ge.s32 	%p5801, %r943, %r1396;
	mov.u32 	%r944, %ctaid.x;
	shl.b32 	%r945, %r944, 6;
	mov.u32 	%r946, %tid.x;
	and.b32  	%r947, %r946, 63;
	or.b32  	%r948, %r945, %r947;
	setp.gt.u32 	%p5802, %r943, %r948;
	or.pred  	%p5803, %p5801, %p5802;
	@%p5803 bra 	$L__BB0_5537;
	ld.param.u32 	%r1534, [_Z32flash_attention_v2_causal_kernelILi64ELi64ELi64EEvPKfS1_S1_Pfiiiif_param_7];
	setp.eq.s32 	%p5804, %r1534, 1;
	ld.shared.f32 	%f19347, [_ZZ32flash_attention_v2_causal_kernelILi64ELi64ELi64EEvPKfS1_S1_PfiiiifE8V_shared+4940];
	fma.rn.f32 	%f22614, %f4506, %f19347, %f22614;
	@%p5804 bra 	$L__BB0_5537;
	setp.eq.s32 	%p5805, %r3, 2;
	ld.shared.f32 	%f19348, [_ZZ32flash_attention_v2_causal_kernelILi64ELi64ELi64EEvPKfS1_S1_PfiiiifE8V_shared+4944];
	fma.rn.f32 	%f22615, %f4506, %f19348, %f22615;
	@%p5805 bra 	$L__BB0_5537;
	setp.eq.s32 	%p5806, %r3, 3;
	ld.shared.f32 	%f19349, [_ZZ32flash_attention_v2_causal_kernelILi64ELi64ELi64EEvPKfS1_S1_PfiiiifE8V_shared+4948];
	fma.rn.f32 	%f22616, %f4506, %f19349, %f22616;
	@%p5806 bra 	$L__BB0_5537;
	setp.eq.s32 	%p5807, %r3, 4;
	ld.shared.f32 	%f19350, [_ZZ32flash_attention_v2_causal_kernelILi64ELi64ELi64EEvPKfS1_S1_PfiiiifE8V_shared+4952];
	fma.rn.f32 	%f22617, %f4506, %f19350, %f22617;
	@%p5807 bra 	$L__BB0_5537;
	setp.eq.s32 	%p5808, %r3, 5;
	ld.shared.f32 	%f19351, [_ZZ32flash_attention_v2_causal_kernelILi64ELi64ELi64EEvPKfS1_S1_PfiiiifE8V_shared+4956];
	fma.rn.f32 	%f22618, %f4506, %f19351, %f22618;
	@%p5808 bra 	$L__BB0_5537;
	setp.eq.s32 	%p5809, %r3, 6;
	ld.shared.f32 	%f19352, [_ZZ32flash_attention_v2_causal_kernelILi64ELi64ELi64EEvPKfS1_S1_PfiiiifE8V_shared+4960];
	fma.rn.f32 	%f22619, %f4506, %f19352, %f22619;
	@%p5809 bra 	$L__BB0_5537;
	setp.eq.s32 	%p5810, %r3, 7;
	ld.shared.f32 	%f19353, [_ZZ32flash_attention_v2_causal_kernelILi64ELi64ELi64EEvPKfS1_S1_PfiiiifE8V_shared+4964];
	fma.rn.f32 	%f22620, %f4506, %f19353, %f22620;
	@%p5810 bra 	$L__BB0_5537;
	setp.eq.s32 	%p5811, %r3, 8;
	ld.shared.f32 	%f19354, [_ZZ32flash_attention_v2_causal_kernelILi64ELi64ELi64EEvPKfS1_S1_PfiiiifE8V_shared+4968];
	fma.rn.f32 	%f22621, %f4506, %f19354, %f22621;
	@%p5811 bra 	$L__BB0_5537;
	setp.eq.s32 	%p5812, %r3, 9;
	ld.shared.f32 	%f19355, [_ZZ32flash_attention_v2_causal_kernelILi64ELi64ELi64EEvPKfS1_S1_PfiiiifE8V_shared+4972];
	fma.rn.f32 	%f22622, %f4506, %f19355, %f22622;
	@%p5812 bra 	$L__BB0_5537;
	setp.eq.s32 	%p5813, %r3, 10;
	ld.shared.f32 	%f19356, [_ZZ32flash_attention_v2_causal_kernelILi64ELi64ELi64EEvPKfS1_S1_PfiiiifE8V_shared+4976];
	fma.rn.f32 	%f22623, %f4506, %f19356, %f22623;
	@%p5813 bra 	$L__BB0_5537;
	setp.eq.s32 	%p5814, %r3, 11;
	ld.shared.f32 	%f19357, [_ZZ32flash_attention_v2_causal_kernelILi64ELi64ELi64EEvPKfS1_S1_PfiiiifE8V_shared+4980];
	fma.rn.f32 	%f22624, %f4506, %f19357, %f22624;
	@%p5814 bra 	$L__BB0_5537;
	setp.eq.s32 	%p5815, %r3, 12;
	ld.shared.f32 	%f19358, [_ZZ32flash_attention_v2_causal_kernelILi64ELi64ELi64EEvPKfS1_S1_PfiiiifE8V_shared+4984];
	fma.rn.f32 	%f22625, %f4506, %f19358, %f22625;
	@%p5815 bra 	$L__BB0_5537;
	setp.eq.s32 	%p5816, %r3, 13;
	ld.shared.f32 	%f19359, [_ZZ32flash_attention_v2_causal_kernelILi64ELi64ELi64EEvPKfS1_S1_PfiiiifE8V_shared+4988];
	fma.rn.f32 	%f22626, %f4506, %f19359, %f22626;
	@%p5816 bra 	$L__BB0_5537;
	setp.eq.s32 	%p5817, %r3, 14;
	ld.shared.f32 	%f19360, [_ZZ32flash_attention_v2_causal_kernelILi64ELi64ELi64EEvPKfS1_S1_PfiiiifE8V_shared+4992];
	fma.rn.f32 	%f22627, %f4506, %f19360, %f22627;
	@%p5817 bra 	$L__BB0_5537;
	setp.eq.s32 	%p5818, %r3, 15;
	ld.shared.f32 	%f19361, [_ZZ32flash_attention_v2_causal_kernelILi64ELi64ELi64EEvPKfS1_S1_PfiiiifE8V_shared+4996];
	fma.rn.f32 	%f22628, %f4506, %f19361, %f22628;
	@%p5818 bra 	$L__BB0_5537;
	setp.eq.s32 	%p5819, %r3, 16;
	ld.shared.f32 	%f19362, [_ZZ32flash_attention_v2_causal_kernelILi64ELi64ELi64EEvPKfS1_S1_PfiiiifE8V_shared+5000];
	fma.rn.f32 	%f22629, %f4506, %f19362, %f22629;
	@%p5819 bra 	$L__BB0_5537;
	setp.eq.s32 	%p5820, %r3, 17;
	ld.shared.f32 	%f19363, [_ZZ32flash_attention_v2_causal_kernelILi64ELi64ELi64EEvPKfS1_S1_PfiiiifE8V_shared+5004];
	fma.rn.f32 	%f22630, %f4506, %f19363, %f22630;
	@%p5820 bra 	$L__BB0_5537;
	setp.eq.s32 	%p5821, %r3, 18;
	ld.shared.f32 	%f19364, [_ZZ32flash_attention_v2_causal_kernelILi64ELi64ELi64EEvPKfS1_S1_PfiiiifE8V_shared+5008];
	fma.rn.f32 	%f22631, %f4506, %f19364, %f22631;
	@%p5821 bra 	$L__BB0_5537;
	setp.eq.s32 	%p5822, %r3, 19;
	ld.shared.f32 	%f19365, [_ZZ32flash_attention_v2_causal_kernelILi64ELi64ELi64EEvPKfS1_S1_PfiiiifE8V_shared+5012];
	fma.rn.f32 	%f22632, %f4506, %f19365, %f22632;
	@%p5822 bra 	$L__BB0_5537;
	setp.eq.s32 	%p5823, %r3, 20;
	ld.shared.f32 	%f19366, [_ZZ32flash_attention_v2_causal_kernelILi64ELi64ELi64EEvPKfS1_S1_PfiiiifE8V_shared+5016];
	fma.rn.f32 	%f22633, %f4506, %f19366, %f22633;
	@%p5823 bra 	$L__BB0_5537;
	setp.eq.s32 	%p5824, %r3, 21;
	ld.shared.f32 	%f19367, [_ZZ32flash_attention_v2_causal_kernelILi64ELi64ELi64EEvPKfS1_S1_PfiiiifE8V_shared+5020];
	fma.rn.f32 	%f22634, %f4506, %f19367, %f22634;
	@%p5824 bra 	$L__BB0_5537;
	setp.eq.s32 	%p5825, %r3, 22;
	ld.shared.f32 	%f19368, [_ZZ32flash_attention_v2_causal_kernelILi64ELi64ELi64EEvPKfS1_S1_PfiiiifE8V_shared+5024];
	fma.rn.f32 	%f22635, %f4506, %f19368, %f22635;
	@%p5825 bra 	$L__BB0_5537;
	setp.eq.s32 	%p5826, %r3, 23;
	ld.shared.f32 	%f19369, [_ZZ32flash_attention_v2_causal_kernelILi64ELi64ELi64EEvPKfS1_S1_PfiiiifE8V_shared+5028];
	fma.rn.f32 	%f22636, %f4506, %f19369, %f22636;
	@%p5826 bra 	$L__BB0_5537;
	setp.eq.s32 	%p5827, %r3, 24;
	ld.shared.f32 	%f19370, [_ZZ32flash_attention_v2_causal_kernelILi64ELi64ELi64EEvPKfS1_S1_PfiiiifE8V_shared+5032];
	fma.rn.f32 	%f22637, %f4506, %f19370, %f22637;
	@%p5827 bra 	$L__BB0_5537;
	setp.eq.s32 	%p5828, %r3, 25;
	ld.shared.f32 	%f19371, [_ZZ32flash_attention_v2_causal_kernelILi64ELi64ELi64EEvPKfS1_S1_PfiiiifE8V_shared+5036];
	fma.rn.f32 	%f22638, %f4506, %f19371, %f22638;
	@%p5828 bra 	$L__BB0_5537;
	setp.eq.s32 	%p5829, %r3, 26;
	ld.shared.f32 	%f19372, [_ZZ32flash_attention_v2_causal_kernelILi64ELi64ELi64EEvPKfS1_S1_PfiiiifE8V_shared+5040];
	fma.rn.f32 	%f22639, %f4506, %f19372, %f22639;
	@%p5829 bra 	$L__BB0_5537;
	setp.eq.s32 	%p5830, %r3, 27;
	ld.shared.f32 	%f19373, [_ZZ32flash_attention_v2_causal_kernelILi64ELi64ELi64EEvPKfS1_S1_PfiiiifE8V_shared+5044];
	fma.rn.f32 	%f22640, %f4506, %f19373, %f22640;
	@%p5830 bra 	$L__BB0_5537;
	setp.eq.s32 	%p5831, %r3, 28;
	ld.shared.f32 	%f19374, [_ZZ32flash_attention_v2_causal_kernelILi64ELi64ELi64EEvPKfS1_S1_PfiiiifE8V_shared+5048];
	fma.rn.f32 	%f22641, %f4506, %f19374, %f22641;
	@%p5831 bra 	$L__BB0_5537;
	setp.eq.s32 	%p5832, %r3, 29;
	ld.shared.f32 	%f19375, [_ZZ32flash_attention_v2_causal_kernelILi64ELi64ELi64EEvPKfS1_S1_PfiiiifE8V_shared+5052];
	fma.rn.f32 	%f22642, %f4506, %f19375, %f22642;
	@%p5832 bra 	$L__BB0_5537;
	setp.eq.s32 	%p5833, %r3, 30;
	ld.shared.f32 	%f19376, [_ZZ32flash_attention_v2_causal_kernelILi64ELi64ELi64EEvPKfS1_S1_PfiiiifE8V_shared+5056];
	fma.rn.f32 	%f22643, %f4506, %f19376, %f22643;
	@%p5833 bra 	$L__BB0_5537;
	setp.eq.s32 	%p5834, %r3, 31;
	ld.shared.f32 	%f19377, [_ZZ32flash_attention_v2_causal_kernelILi64ELi64ELi64EEvPKfS1_S1_PfiiiifE8V_shared+5060];
	fma.rn.f32 	%f22644, %f4506, %f19377, %f22644;
	@%p5834 bra 	$L__BB0_5537;
	setp.eq.s32 	%p5835, %r3, 32;
	ld.shared.f32 	%f19378, [_ZZ32flash_attention_v2_causal_kernelILi64ELi64ELi64EEvPKfS1_S1_PfiiiifE8V_shared+5064];
	fma.rn.f32 	%f22645, %f4506, %f19378, %f22645;
	@%p5835 bra 	$L__BB0_5537;
	setp.eq.s32 	%p5836, %r3, 33;
	ld.shared.f32 	%f19379, [_ZZ32flash_attention_v2_causal_kernelILi64ELi64ELi64EEvPKfS1_S1_PfiiiifE8V_shared+5068];
	fma.rn.f32 	%f22646, %f4506, %f19379, %f22646;
	@%p5836 bra 	$L__BB0_5537;
	setp.eq.s32 	%p5837, %r3, 34;
	ld.shared.f32 	%f19380, [_ZZ32flash_attention_v2_causal_kernelILi64ELi64ELi64EEvPKfS1_S1_PfiiiifE8V_shared+5072];
	fma.rn.f32 	%f22647, %f4506, %f19380, %f22647;
	@%p5837 bra 	$L__BB0_5537;
	setp.eq.s32 	%p5838, %r3, 35;
	ld.shared.f32 	%f19381, [_ZZ32flash_attention_v2_causal_kernelILi64ELi64ELi64EEvPKfS1_S1_PfiiiifE8V_shared+5076];
	fma.rn.f32 	%f22648, %f4506, %f19381, %f22648;
	@%p5838 bra 	$L__BB0_5537;
	setp.eq.s32 	%p5839, %r3, 36;
	ld.shared.f32 	%f19382, [_ZZ32flash_attention_v2_causal_kernelILi64ELi64ELi64EEvPKfS1_S1_PfiiiifE8V_shared+5080];
	fma.rn.f32 	%f22649, %f4506, %f19382, %f22649;
	@%p5839 bra 	$L__BB0_5537;
	setp.eq.s32 	%p5840, %r3, 37;
	ld.shared.f32 	%f19383, [_ZZ32flash_attention_v2_causal_kernelILi64ELi64ELi64EEvPKfS1_S1_PfiiiifE8V_shared+5084];
	fma.rn.f32 	%f22650, %f4506, %f19383, %f22650;
	@%p5840 bra 	$L__BB0_5537;
	setp.eq.s32 	%p5841, %r3, 38;
	ld.shared.f32 	%f19384, [_ZZ32flash_attention_v2_causal_kernelILi64ELi64ELi64EEvPKfS1_S1_PfiiiifE8V_shared+5088];
	fma.rn.f32 	%f22651, %f4506, %f19384, %f22651;
	@%p5841 bra 	$L__BB0_5537;
	setp.eq.s32 	%p5842, %r3, 39;
	ld.shared.f32 	%f19385, [_ZZ32flash_attention_v2_causal_kernelILi64ELi64ELi64EEvPKfS1_S1_PfiiiifE8V_shared+5092];
	fma.rn.f32 	%f22652, %f4506, %f19385, %f22652;
	@%p5842 bra 	$L__BB0_5537;
	setp.eq.s32 	%p5843, %r3, 40;
	ld.shared.f32 	%f19386, [_ZZ32flash_attention_v2_causal_kernelILi64ELi64ELi64EEvPKfS1_S1_PfiiiifE8V_shared+5096];
	fma.rn.f32 	%f22653, %f4506, %f19386, %f22653;
	@%p5843 bra 	$L__BB0_5537;
	setp.eq.s32 	%p5844, %r3, 41;
	ld.shared.f32 	%f19387, [_ZZ32flash_attention_v2_causal_kernelILi64ELi64ELi64EEvPKfS1_S1_PfiiiifE8V_shared+5100];
	fma.rn.f32 	%f22654, %f4506, %f19387, %f22654;
	@%p5844 bra 	$L__BB0_5537;
	setp.eq.s32 	%p5845, %r3, 42;
	ld.shared.f32 	%f19388, [_ZZ32flash_attention_v2_causal_kernelILi64ELi64ELi64EEvPKfS1_S1_PfiiiifE8V_shared+5104];
	fma.rn.f32 	%f22655, %f4506, %f19388, %f22655;
	@%p5845 bra 	$L__BB0_5537;
	setp.eq.s32 	%p5846, %r3, 43;
	ld.shared.f32 	%f19389, [_ZZ32flash_attention_v2_causal_kernelILi64ELi64ELi64EEvPKfS1_S1_PfiiiifE8V_shared+5108];
	fma.rn.f32 	%f22656, %f4506, %f19389, %f22656;
	@%p5846 bra 	$L__BB0_5537;
	setp.eq.s32 	%p5847, %r3, 44;
	ld.shared.f32 	%f19390, [_ZZ32flash_attention_v2_causal_kernelILi64ELi64ELi64EEvPKfS1_S1_PfiiiifE8V_shared+5112];
	fma.rn.f32 	%f22657, %f4506, %f19390, %f22657;
	@%p5847 bra 	$L__BB0_5537;
	setp.eq.s32 	%p5848, %r3, 45;
	ld.shared.f32 	%f19391, [_ZZ32flash_attention_v2_causal_kernelILi64ELi64ELi64EEvPKfS1_S1_PfiiiifE8V_shared+5116];
	fma.rn.f32 	%f22658, %f4506, %f19391, %f22658;
	@%p5848 bra 	$L__BB0_5537;
	setp.eq.s32 	%p5849, %r3, 46;
	ld.shared.f32 	%f19392, [_ZZ32flash_attention_v2_causal_kernelILi64ELi64ELi64EEvPKfS1_S1_PfiiiifE8V_shared+5120];
	fma.rn.f32 	%f22659, %f4506, %f19392, %f22659;
	@%p5849 bra 	$L__BB0_5537;
	setp.eq.s32 	%p5850, %r3, 47;
	ld.shared.f32 	%f19393, [_ZZ32flash_attention_v2_causal_kernelILi64ELi64ELi64EEvPKfS1_S1_PfiiiifE8V_shared+5124];
	fma.rn.f32 	%f22660, %f4506, %f19393, %f22660;
	@%p5850 bra 	$L__BB0_5537;
	setp.eq.s32 	%p5851, %r3, 48;
	ld.shared.f32 	%f19394, [_ZZ32flash_attention_v2_causal_kernelILi64ELi64ELi64EEvPKfS1_S1_PfiiiifE8V_shared+5128];
	fma.rn.f32 	%f22661, %f4506, %f19394, %f22661;
	@%p5851 bra 	$L__BB0_5537;
	setp.eq.s32 	%p5852, %r3, 49;
	ld.shared.f32 	%f19395, [_ZZ32flash_attention_v2_causal_kernelILi64ELi64ELi64EEvPKfS1_S1_PfiiiifE8V_shared+5132];
	fma.rn.f32 	%f22662, %f4506, %f19395, %f22662;
	@%p5852 bra 	$L__BB0_5537;
	setp.eq.s32 	%p5853, %r3, 50;
	ld.shared.f32 	%f19396, [_ZZ32flash_attention_v2_causal_kernelILi64ELi64ELi64EEvPKfS1_S1_PfiiiifE8V_shared+5136];
	fma.rn.f32 	%f22663, %f4506, %f19396, %f22663;
	@%p5853 bra 	$L__BB0_5537;
	setp.eq.s32 	%p5854, %r3, 51;
	ld.shared.f32 	%f19397, [_ZZ32flash_attention_v2_causal_kernelILi64ELi64ELi64EEvPKfS1_S1_PfiiiifE8V_shared+5140];
	fma.rn.f32 	%f22664, %f4506, %f19397, %f22664;
	@%p5854 bra 	$L__BB0_5537;
	setp.eq.s32 	%p5855, %r3, 52;
	ld.shared.f32 	%f19398, [_ZZ32flash_attention_v2_causal_kernelILi64ELi64ELi64EEvPKfS1_S1_PfiiiifE8V_shared+5144];
	fma.rn.f32 	%f22665, %f4506, %f19398, %f22665;
	@%p5855 bra 	$L__BB0_5537;
	setp.eq.s32 	%p5856, %r3, 53;
	ld.shared.f32 	%f19399, [_ZZ32flash_attention_v2_causal_kernelILi64ELi64ELi64EEvPKfS1_S1_PfiiiifE8V_shared+5148];
	fma.rn.f32 	%f22666, %f4506, %f19399, %f22666;
	@%p5856 bra 	$L__BB0_5537;
	setp.eq.s32 	%p5857, %r3, 54;
	ld.shared.f32 	%f19400, [_ZZ32flash_attention_v2_causal_kernelILi64ELi64ELi64EEvPKfS1_S1_PfiiiifE8V_shared+5152];
	fma.rn.f32 	%f22667, %f4506, %f19400, %f22667;
	@%p5857 bra 	$L__BB0_5537;
	setp.eq.s32 	%p5858, %r3, 55;
	ld.shared.f32 	%f19401, [_ZZ32flash_attention_v2_causal_kernelILi64ELi64ELi64EEvPKfS1_S1_PfiiiifE8V_shared+5156];
	fma.rn.f32 	%f22668, %f4506, %f19401, %f22668;
	@%p5858 bra 	$L__BB0_5537;
	setp.eq.s32 	%p5859, %r3, 56;
	ld.shared.f32 	%f19402, [_ZZ32flash_attention_v2_causal_kernelILi64ELi64ELi64EEvPKfS1_S1_PfiiiifE8V_shared+5160];
	fma.rn.f32 	%f22669, %f4506, %f19402, %f22669;
	@%p5859 bra 	$L__BB0_5537;
	setp.eq.s32 	%p5860, %r3, 57;
	ld.shared.f32 	%f19403, [_ZZ32flash_attention_v2_causal_kernelILi64ELi64ELi64EEvPKfS1_S1_PfiiiifE8V_shared+5164];
	fma.rn.f32 	%f22670, %f4506, %f19403, %f22670;
	@%p5860 bra 	$L__BB0_5537;
	setp.eq.s32 	%p5861, %r3, 58;
	ld.shared.f32 	%f19404, [_ZZ32flash_attention_v2_causal_kernelILi64ELi64ELi64EEvPKfS1_S1_PfiiiifE8V_shared+5168];
	fma.rn.f32 	%f22671, %f4506, %f19404, %f22671;
	@%p5861 bra 	$L__BB0_5537;
	setp.eq.s32 	%p5862, %r3, 59;
	ld.shared.f32 	%f19405, [_ZZ32flash_attention_v2_causal_kernelILi64ELi64ELi64EEvPKfS1_S1_PfiiiifE8V_shared+5172];
	fma.rn.f32 	%f22672, %f4506, %f19405, %f22672;
	@%p5862 bra 	$L__BB0_5537;
	setp.eq.s32 	%p5863, %r3, 60;
	ld.shared.f32 	%f19406, [_ZZ32flash_attention_v2_causal_kernelILi64ELi64ELi64EEvPKfS1_S1_PfiiiifE8V_shared+5176];
	fma.rn.f32 	%f22673, %f4506, %f19406, %f22673;
	@%p5863 bra 	$L__BB0_5537;
	setp.eq.s32 	%p5864, %r3, 61;
	ld.shared.f32 	%f19407, [_ZZ32flash_attention_v2_causal_kernelILi64ELi64ELi64EEvPKfS1_S1_PfiiiifE8V_shared+5180];
	fma.rn.f32 	%f22674, %f4506, %f19407, %f22674;
	@%p5864 bra 	$L__BB0_5537;
	setp.eq.s32 	%p5865, %r3, 62;
	ld.shared.f32 	%f19408, [_ZZ32flash_attention_v2_causal_kernelILi64ELi64ELi64EEvPKfS1_S1_PfiiiifE8V_shared+5184];
	fma.rn.f32 	%f22675, %f4506, %f19408, %f22675;
	@%p5865 bra 	$L__BB0_5537;
	setp.eq.s32 	%p5866, %r3, 63;
	ld.shared.f32 	%f19409, [_ZZ32flash_attention_v2_causal_kernelILi64ELi64ELi64EEvPKfS1_S1_PfiiiifE8V_shared+5188];
	fma.rn.f32 	%f22676, %f4506, %f19409, %f22676;
	@%p5866 bra 	$L__BB0_5537;
	ld.shared.f32 	%f19410, [_ZZ32flash_attention_v2_causal_kernelILi64ELi64ELi64EEvPKfS1_S1_PfiiiifE8V_shared+5192];
	fma.rn.f32 	%f22677, %f4506, %f19410, %f22677;
$L__BB0_5537:
	ld.param.u32 	%r1397, [_Z32flash_attention_v2_causal_kernelILi64ELi64ELi64EEvPKfS1_S1_Pfiiiif_param_6];
	shl.b32 	%r950, %r1581, 6;
	or.b32  	%r951, %r950, 20;
	setp.ge.s32 	%p5867, %r951, %r1397;
	mov.u32 	%r952, %ctaid.x;
	shl.b32 	%r953, %r952, 6;
	mov.u32 	%r954, %tid.x;
	and.b32  	%r955, %r954, 63;
	or.b32  	%r956, %r953, %r955;
	setp.gt.u32 	%p5868, %r951, %r956;
	or.pred  	%p5869, %p5867, %p5868;
	@%p5869 bra 	$L__BB0_5602;
	ld.param.u32 	%r1535, [_Z32flash_attention_v2_causal_kernelILi64ELi64ELi64EEvPKfS1_S1_Pfiiiif_param_7];
	setp.eq.s32 	%p5870, %r1535, 1;
	ld.shared.f32 	%f19411, [_ZZ32flash_attention_v2_causal_kernelILi64ELi64ELi64EEvPKfS1_S1_PfiiiifE8V_shared+5200];
	fma.rn.f32 	%f22614, %f4507, %f19411, %f22614;
	@%p5870 bra 	$L__BB0_5602;
	setp.eq.s32 	%p5871, %r3, 2;
	ld.shared.f32 	%f19412, [_ZZ32flash_attention_v2_causal_kernelILi64ELi64ELi64EEvPKfS1_S1_PfiiiifE8V_shared+5204];
	fma.rn.f32 	%f22615, %f4507, %f19412, %f22615;
	@%p5871 bra 	$L__BB0_5602;
	setp.eq.s32 	%p5872, %r3, 3;
	ld.shared.f32 	%f19413, [_ZZ32flash_attention_v2_causal_kernelILi64ELi64ELi64EEvPKfS1_S1_PfiiiifE8V_shared+5208];
	fma.rn.f32 	%f22616, %f4507, %f19413, %f22616;
	@%p5872 bra 	$L__BB0_5602;
	setp.eq.s32 	%p5873, %r3, 4;
	ld.shared.f32 	%f19414, [_ZZ32flash_attention_v2_causal_kernelILi64ELi64ELi64EEvPKfS1_S1_PfiiiifE8V_shared+5212];
	fma.rn.f32 	%f22617, %f4507, %f19414, %f22617;
	@%p5873 bra 	$L__BB0_5602;
	setp.eq.s32 	%p5874, %r3, 5;
	ld.shared.f32 	%f19415, [_ZZ32flash_attention_v2_causal_kernelILi64ELi64ELi64EEvPKfS1_S1_PfiiiifE8V_shared+5216];
	fma.rn.f32 	%f22618, %f4507, %f19415, %f22618;
	@%p5874 bra 	$L__BB0_5602;
	setp.eq.s32 	%p5875, %r3, 6;
	ld.shared.f32 	%f19416, [_ZZ32flash_attention_v2_causal_kernelILi64ELi64ELi64EEvPKfS1_S1_PfiiiifE8V_shared+5220];
	fma.rn.f32 	%f22619, %f4507, %f19416, %f22619;
	@%p5875 bra 	$L__BB0_5602;
	setp.eq.s32 	%p5876, %r3, 7;
	ld.shared.f32 	%f19417, [_ZZ32flash_attention_v2_causal_kernelILi64ELi64ELi64EEvPKfS1_S1_PfiiiifE8V_shared+5224];
	fma.rn.f32 	%f22620, %f4507, %f19417, %f22620;
	@%p5876 bra 	$L__BB0_5602;
	setp.eq.s32 	%p5877, %r3, 8;
	ld.shared.f32 	%f19418, [_ZZ32flash_attention_v2_causal_kernelILi64ELi64ELi64EEvPKfS1_S1_PfiiiifE8V_shared+5228];
	fma.rn.f32 	%f22621, %f4507, %f19418, %f22621;
	@%p5877 bra 	$L__BB0_5602;
	setp.eq.s32 	%p5878, %r3, 9;
	ld.shared.f32 	%f19419, [_ZZ32flash_attention_v2_causal_kernelILi64ELi64ELi64EEvPKfS1_S1_PfiiiifE8V_shared+5232];
	fma.rn.f32 	%f22622, %f4507, %f19419, %f22622;
	@%p5878 bra 	$L__BB0_5602;
	setp.eq.s32 	%p5879, %r3, 10;
	ld.shared.f32 	%f19420, [_ZZ32flash_attention_v2_causal_kernelILi64ELi64ELi64EEvPKfS1_S1_PfiiiifE8V_shared+5236];
	fma.rn.f32 	%f22623, %f4507, %f19420, %f22623;
	@%p5879 bra 	$L__BB0_5602;
	setp.eq.s32 	%p5880, %r3, 11;
	ld.shared.f32 	%f19421, [_ZZ32flash_attention_v2_causal_kernelILi64ELi64ELi64EEvPKfS1_S1_PfiiiifE8V_shared+5240];
	fma.rn.f32 	%f22624, %f4507, %f19421, %f22624;
	@%p5880 bra 	$L__BB0_5602;
	setp.eq.s32 	%p5881, %r3, 12;
	ld.shared.f32 	%f19422, [_ZZ32flash_attention_v2_causal_kernelILi64ELi64ELi64EEvPKfS1_S1_PfiiiifE8V_shared+5244];
	fma.rn.f32 	%f22625, %f4507, %f19422, %f22625;
	@%p5881 bra 	$L__BB0_5602;
	setp.eq.s32 	%p5882, %r3, 13;
	ld.shared.f32 	%f19423, [_ZZ32flash_attention_v2_causal_kernelILi64ELi64ELi64EEvPKfS1_S1_PfiiiifE8V_shared+5248];
	fma.rn.f32 	%f22626, %f4507, %f19423, %f22626;
	@%p5882 bra 	$L__BB0_5602;
	setp.eq.s32 	%p5883, %r3, 14;
	ld.shared.f32 	%f19424, [_ZZ32flash_attention_v2_causal_kernelILi64ELi64ELi64EEvPKfS1_S1_PfiiiifE8V_shared+5252];
	fma.rn.f32 	%f22627, %f4507, %f19424, %f22627;
	@%p5883 bra 	$L__BB0_5602;
	setp.eq.s32 	%p5884, %r3, 15;
	ld.shared.f32 	%f19425, [_ZZ32flash_attention_v2_causal_kernelILi64ELi64ELi64EEvPKfS1_S1_PfiiiifE8V_shared+5256];
	fma.rn.f32 	%f22628, %f4507, %f19425, %f22628;
	@%p5884 bra 	$L__BB0_5602;
	setp.eq.s32 	%p5885, %r3, 16;
	ld.shared.f32 	%f19426, [_ZZ32flash_attention_v2_causal_kernelILi64ELi64ELi64EEvPKfS1_S1_PfiiiifE8V_shared+5260];
	fma.rn.f32 	%f22629, %f4507, %f19426, %f22629;
	@%p5885 bra 	$L__BB0_5602;
	setp.eq.s32 	%p5886, %r3, 17;
	ld.shared.f32 	%f19427, [_ZZ32flash_attention_v2_causal_kernelILi64ELi64ELi64EEvPKfS1_S1_PfiiiifE8V_shared+5264];
	fma.rn.f32 	%f22630, %f4507, %f19427, %f22630;
	@%p5886 bra 	$L__BB0_5602;
	setp.eq.s32 	%p5887, %r3, 18;
	ld.shared.f32 	%f19428, [_ZZ32flash_attention_v2_causal_kernelILi64ELi64ELi64EEvPKfS1_S1_PfiiiifE8V_shared+5268];
	fma.rn.f32 	%f22631, %f4507, %f19428, %f22631;
	@%p5887 bra 	$L__BB0_5602;
	setp.eq.s32 	%p5888, %r3, 19;
	ld.shared.f32 	%f19429, [_ZZ32flash_attention_v2_causal_kernelILi64ELi64ELi64EEvPKfS1_S1_PfiiiifE8V_shared+5272];
	fma.rn.f32 	%f22632, %f4507, %f19429, %f22632;
	@%p5888 bra 	$L__BB0_5602;
	setp.eq.s32 	%p5889, %r3, 20;
	ld.shared.f32 	%f19430, [_ZZ32flash_attention_v2_causal_kernelILi64ELi64ELi64EEvPKfS1_S1_PfiiiifE8V_shared+5276];
	fma.rn.f32 	%f22633, %f4507, %f19430, %f22633;
	@%p5889 bra 	$L__BB0_5602;
	setp.eq.s32 	%p5890, %r3, 21;
	ld.shared.f32 	%f19431, [_ZZ32flash_attention_v2_causal_kernelILi64ELi64ELi64EEvPKfS1_S1_PfiiiifE8V_shared+5280];
	fma.rn.f32 	%f22634, %f4507, %f19431, %f22634;
	@%p5890 bra 	$L__BB0_5602;
	setp.eq.s32 	%p5891, %r3, 22;
	ld.shared.f32 	%f19432, [_ZZ32flash_attention_v2_causal_kernelILi64ELi64ELi64EEvPKfS1_S1_PfiiiifE8V_shared+5284];
	fma.rn.f32 	%f22635, %f4507, %f19432, %f22635;
	@%p5891 bra 	$L__BB0_5602;
	setp.eq.s32 	%p5892, %r3, 23;
	ld.shared.f32 	%f19433, [_ZZ32flash_attention_v2_causal_kernelILi64ELi64ELi64EEvPKfS1_S1_PfiiiifE8V_shared+5288];
	fma.rn.f32 	%f22636, %f4507, %f19433, %f22636;
	@%p5892 bra 	$L__BB0_5602;
	setp.eq.s32 	%p5893, %r3, 24;
	ld.shared.f32 	%f19434, [_ZZ32flash_attention_v2_causal_kernelILi64ELi64ELi64EEvPKfS1_S1_PfiiiifE8V_shared+5292];
	fma.rn.f32 	%f22637, %f4507, %f19434, %f22637;
	@%p5893 bra 	$L__BB0_5602;
	setp.eq.s32 	%p5894, %r3, 25;
	ld.shared.f32 	%f19435, [_ZZ32flash_attention_v2_causal_kernelILi64ELi64ELi64EEvPKfS1_S1_PfiiiifE8V_shared+5296];
	fma.rn.f32 	%f22638, %f4507, %f19435, %f22638;
	@%p5894 bra 	$L__BB0_5602;
	setp.eq.s32 	%p5895, %r3, 26;
	ld.shared.f32 	%f19436, [_ZZ32flash_attention_v2_causal_kernelILi64ELi64ELi64EEvPKfS1_S1_PfiiiifE8V_shared+5300];
	fma.rn.f32 	%f22639, %f4507, %f19436, %f22639;
	@%p5895 bra 	$L__BB0_5602;
	setp.eq.s32 	%p5896, %r3, 27;
	ld.shared.f32 	%f19437, [_ZZ32flash_attention_v2_causal_kernelILi64ELi64ELi64EEvPKfS1_S1_PfiiiifE8V_shared+5304];
	fma.rn.f32 	%f22640, %f4507, %f19437, %f22640;
	@%p5896 bra 	$L__BB0_5602;
	setp.eq.s32 	%p5897, %r3, 28;
	ld.shared.f32 	%f19438, [_ZZ32flash_attention_v2_causal_kernelILi64ELi64ELi64EEvPKfS1_S1_PfiiiifE8V_shared+5308];
	fma.rn.f32 	%f22641, %f4507, %f19438, %f22641;
	@%p5897 bra 	$L__BB0_5602;
	setp.eq.s32 	%p5898, %r3, 29;
	ld.shared.f32 	%f19439, [_ZZ32flash_attention_v2_causal_kernelILi64ELi64ELi64EEvPKfS1_S1_PfiiiifE8V_shared+5312];
	fma.rn.f32 	%f22642, %f4507, %f19439, %f22642;
	@%p5898 bra 	$L__BB0_5602;
	setp.eq.s32 	%p5899, %r3, 30;
	ld.shared.f32 	%f19440, [_ZZ32flash_attention_v2_causal_kernelILi64ELi64ELi64EEvPKfS1_S1_PfiiiifE8V_shared+5316];
	fma.rn.f32 	%f22643, %f4507, %f19440, %f22643;
	@%p5899 bra 	$L__BB0_5602;
	setp.eq.s32 	%p5900, %r3, 31;
	ld.shared.f32 	%f19441, [_ZZ32flash_attention_v2_causal_kernelILi64ELi64ELi64EEvPKfS1_S1_PfiiiifE8V_shared+5320];
	fma.rn.f32 	%f22644, %f4507, %f19441, %f22644;
	@%p5900 bra 	$L__BB0_5602;
	setp.eq.s32 	%p5901, %r3, 32;
	ld.shared.f32 	%f19442, [_ZZ32flash_attention_v2_causal_kernelILi64ELi64ELi64EEvPKfS1_S1_PfiiiifE8V_shared+5324];
	fma.rn.f32 	%f22645, %f4507, %f19442, %f22645;
	@%p5901 bra 	$L__BB0_5602;
	setp.eq.s32 	%p5902, %r3, 33;
	ld.shared.f32 	%f19443, [_ZZ32flash_attention_v2_causal_kernelILi64ELi64ELi64EEvPKfS1_S1_PfiiiifE8V_shared+5328];
	fma.rn.f32 	%f22646, %f4507, %f19443, %f22646;
	@%p5902 bra 	$L__BB0_5602;
	setp.eq.s32 	%p5903, %r3, 34;
	ld.shared.f32 	%f19444, [_ZZ32flash_attention_v2_causal_kernelILi64ELi64ELi64EEvPKfS1_S1_PfiiiifE8V_shared+5332];
	fma.rn.f32 	%f22647, %f4507, %f19444, %f22647;
	@%p5903 bra 	$L__BB0_5602;
	setp.eq.s32 	%p5904, %r3, 35;
	ld.shared.f32 	%f19445, [_ZZ32flash_attention_v2_causal_kernelILi64ELi64ELi64EEvPKfS1_S1_PfiiiifE8V_shared+5336];
	fma.rn.f32 	%f22648, %f4507, %f19445, %f22648;
	@%p5904 bra 	$L__BB0_5602;
	setp.eq.s32 	%p5905, %r3, 36;
	ld.shared.f32 	%f19446, [_ZZ32flash_attention_v2_causal_kernelILi64ELi64ELi64EEvPKfS1_S1_PfiiiifE8V_shared+5340];
	fma.rn.f32 	%f22649, %f4507, %f19446, %f22649;
	@%p5905 bra 	$L__BB0_5602;
	setp.eq.s32 	%p5906, %r3, 37;
	ld.shared.f32 	%f19447, [_ZZ32flash_attention_v2_causal_kernelILi64ELi64ELi64EEvPKfS1_S1_PfiiiifE8V_shared+5344];
	fma.rn.f32 	%f22650, %f4507, %f19447, %f22650;
	@%p5906 bra 	$L__BB0_5602;
	setp.eq.s32 	%p5907, %r3, 38;
	ld.shared.f32 	%f19448, [_ZZ32flash_attention_v2_causal_kernelILi64ELi64ELi64EEvPKfS1_S1_PfiiiifE8V_shared+5348];
	fma.rn.f32 	%f22651, %f4507, %f19448, %f22651;
	@%p5907 bra 	$L__BB0_5602;
	setp.eq.s32 	%p5908, %r3, 39;
	ld.shared.f32 	%f19449, [_ZZ32flash_attention_v2_causal_kernelILi64ELi64ELi64EEvPKfS1_S1_PfiiiifE8V_shared+5352];
	fma.rn.f32 	%f22652, %f4507, %f19449, %f22652;
	@%p5908 bra 	$L__BB0_5602;
	setp.eq.s32 	%p5909, %r3, 40;
	ld.shared.f32 	%f19450, [_ZZ32flash_attention_v2_causal_kernelILi64ELi64ELi64EEvPKfS1_S1_PfiiiifE8V_shared+5356];
	fma.rn.f32 	%f22653, %f4507, %f19450, %f22653;
	@%p5909 bra 	$L__BB0_5602;
	setp.eq.s32 	%p5910, %r3, 41;
	ld.shared.f32 	%f19451, [_ZZ32flash_attention_v2_causal_kernelILi64ELi64ELi64EEvPKfS1_S1_PfiiiifE8V_shared+5360];
	fma.rn.f32 	%f22654, %f4507, %f19451, %f22654;
	@%p5910 bra 	$L__BB0_5602;
	setp.eq.s32 	%p5911, %r3, 42;
	ld.shared.f32 	%f19452, [_ZZ32flash_attention_v2_causal_kernelILi64ELi64ELi64EEvPKfS1_S1_PfiiiifE8V_shared+5364];
	fma.rn.f32 	%f22655, %f4507, %f19452, %f22655;
	@%p5911 bra 	$L__BB0_5602;
	setp.eq.s32 	%p5912, %r3, 43;
	ld.shared.f32 	%f19453, [_ZZ32flash_attention_v2_causal_kernelILi64ELi64ELi64EEvPKfS1_S1_PfiiiifE8V_shared+5368];
	fma.rn.f32 	%f22656, %f4507, %f19453, %f22656;
	@%p5912 bra 	$L__BB0_5602;
	setp.eq.s32 	%p5913, %r3, 44;
	ld.shared.f32 	%f19454, [_ZZ32flash_attention_v2_causal_kernelILi64ELi64ELi64EEvPKfS1_S1_PfiiiifE8V_shared+5372];
	fma.rn.f32 	%f22657, %f4507, %f19454, %f22657;
	@%p5913 bra 	$L__BB0_5602;
	setp.eq.s32 	%p5914, %r3, 45;
	ld.shared.f32 	%f19455, [_ZZ32flash_attention_v2_causal_kernelILi64ELi64ELi64EEvPKfS1_S1_PfiiiifE8V_shared+5376];
	fma.rn.f32 	%f22658, %f4507, %f19455, %f22658;
	@%p5914 bra 	$L__BB0_5602;
	setp.eq.s32 	%p5915, %r3, 46;
	ld.shared.f32 	%f19456, [_ZZ32flash_attention_v2_causal_kernelILi64ELi64ELi64EEvPKfS1_S1_PfiiiifE8V_shared+5380];
	fma.rn.f32 	%f22659, %f4507, %f19456, %f22659;
	@%p5915 bra 	$L__BB0_5602;
	setp.eq.s32 	%p5916, %r3, 47;
	ld.shared.f32 	%f19457, [_ZZ32flash_attention_v2_causal_kernelILi64ELi64ELi64EEvPKfS1_S1_PfiiiifE8V_shared+5384];
	fma.rn.f32 	%f22660, %f4507, %f19457, %f22660;
	@%p5916 bra 	$L__BB0_5602;
	setp.eq.s32 	%p5917, %r3, 48;
	ld.shared.f32 	%f19458, [_ZZ32flash_attention_v2_causal_kernelILi64ELi64ELi64EEvPKfS1_S1_PfiiiifE8V_shared+5388];
	fma.rn.f32 	%f22661, %f4507, %f19458, %f22661;
	@%p5917 bra 	$L__BB0_5602;
	setp.eq.s32 	%p5918, %r3, 49;
	ld.shared.f32 	%f19459, [_ZZ32flash_attention_v2_causal_kernelILi64ELi64ELi64EEvPKfS1_S1_PfiiiifE8V_shared+5392];
	fma.rn.f32 	%f22662, %f4507, %f19459, %f22662;
	@%p5918 bra 	$L__BB0_5602;
	setp.eq.s32 	%p5919, %r3, 50;
	ld.shared.f32 	%f19460, [_ZZ32flash_attention_v2_causal_kernelILi64ELi64ELi64EEvPKfS1_S1_PfiiiifE8V_shared+5396];
	fma.rn.f32 	%f22663, %f4507, %f19460, %f22663;
	@%p5919 bra 	$L__BB0_5602;
	setp.eq.s32 	%p5920, %r3, 51;
	ld.shared.f32 	%f19461, [_ZZ32flash_attention_v2_causal_kernelILi64ELi64ELi64EEvPKfS1_S1_PfiiiifE8V_shared+5400];
	fma.rn.f32 	%f22664, %f4507, %f19461, %f22664;
	@%p5920 bra 	$L__BB0_5602;
	setp.eq.s32 	%p5921, %r3, 52;
	ld.shared.f32 	%f19462, [_ZZ32flash_attention_v2_causal_kernelILi64ELi64ELi64EEvPKfS1_S1_PfiiiifE8V_shared+5404];
	fma.rn.f32 	%f22665, %f4507, %f19462, %f22665;
	@%p5921 bra 	$L__BB0_5602;
	setp.eq.s32 	%p5922, %r3, 53;
	ld.shared.f32 	%f19463, [_ZZ32flash_attention_v2_causal_kernelILi64ELi64ELi64EEvPKfS1_S1_PfiiiifE8V_shared+5408];
	fma.rn.f32 	%f22666, %f4507, %f19463, %f22666;
	@%p5922 bra 	$L__BB0_5602;
	setp.eq.s32 	%p5923, %r3, 54;
	ld.shared.f32 	%f19464, [_ZZ32flash_attention_v2_causal_kernelILi64ELi64ELi64EEvPKfS1_S1_PfiiiifE8V_shared+5412];
	fma.rn.f32 	%f22667, %f4507, %f19464, %f22667;
	@%p5923 bra 	$L__BB0_5602;
	setp.eq.s32 	%p5924, %r3, 55;
	ld.shared.f32 	%f19465, [_ZZ32flash_attention_v2_causal_kernelILi64ELi64ELi64EEvPKfS1_S1_PfiiiifE8V_shared+5416];
	fma.rn.f32 	%f22668, %f4507, %f19465, %f22668;
	@%p5924 bra 	$L__BB0_5602;
	setp.eq.s32 	%p5925, %r3, 56;
	ld.shared.f32 	%f19466, [_ZZ32flash_attention_v2_causal_kernelILi64ELi64ELi64EEvPKfS1_S1_PfiiiifE8V_shared+5420];
	fma.rn.f32 	%f22669, %f4507, %f19466, %f22669;
	@%p5925 bra 	$L__BB0_5602;
	setp.eq.s32 	%p5926, %r3, 57;
	ld.shared.f32 	%f19467, [_ZZ32flash_attention_v2_causal_kernelILi64ELi64ELi64EEvPKfS1_S1_PfiiiifE8V_shared+5424];
	fma.rn.f32 	%f22670, %f4507, %f19467, %f22670;
	@%p5926 bra 	$L__BB0_5602;
	setp.eq.s32 	%p5927, %r3, 58;
	ld.shared.f32 	%f19468, [_ZZ32flash_attention_v2_causal_kernelILi64ELi64ELi64EEvPKfS1_S1_PfiiiifE8V_shared+5428];
	fma.rn.f32 	%f22671, %f4507, %f19468, %f22671;
	@%p5927 bra 	$L__BB0_5602;
	setp.eq.s32 	%p5928, %r3, 59;
	ld.shared.f32 	%f19469, [_ZZ32flash_attention_v2_causal_kernelILi64ELi64ELi64EEvPKfS1_S1_PfiiiifE8V_shared+5432];
	fma.rn.f32 	%f22672, %f4507, %f19469, %f22672;
	@%p5928 bra 	$L__BB0_5602;
	setp.eq.s32 	%p5929, %r3, 60;
	ld.shared.f32 	%f19470, [_ZZ32flash_attention_v2_causal_kernelILi64ELi64ELi64EEvPKfS1_S1_PfiiiifE8V_shared+5436];
	fma.rn.f32 	%f22673, %f4507, %f19470, %f22673;
	@%p5929 bra 	$L__BB0_5602;
	setp.eq.s32 	%p5930, %r3, 61;
	ld.shared.f32 	%f19471, [_ZZ32flash_attention_v2_causal_kernelILi64ELi64ELi64EEvPKfS1_S1_PfiiiifE8V_shared+5440];
	fma.rn.f32 	%f22674, %f4507, %f19471, %f22674;
	@%p5930 bra 	$L__BB0_5602;
	setp.eq.s32 	%p5931, %r3, 62;
	ld.shared.f32 	%f19472, [_ZZ32flash_attention_v2_causal_kernelILi64ELi64ELi64EEvPKfS1_S1_PfiiiifE8V_shared+5444];
	fma.rn.f32 	%f22675, %f4507, %f19472, %f22675;
	@%p5931 bra 	$L__BB0_5602;
	setp.eq.s32 	%p5932, %r3, 63;
	ld.shared.f32 	%f19473, [_ZZ32flash_attention_v2_causal_kernelILi64ELi64ELi64EEvPKfS1_S1_PfiiiifE8V_shared+5448];
	fma.rn.f32 	%f22676, %f4507, %f19473, %f22676;
	@%p5932 bra 	$L__BB0_5602;
	ld.shared.f32 	%f19474, [_ZZ32flash_attention_v2_causal_kernelILi64ELi64ELi64EEvPKfS1_S1_PfiiiifE8V_shared+5452];
	fma.rn.f32 	%f22677, %f4507, %f19474, %f22677;
$L__BB0_5602:
	ld.param.u32 	%r1398, [_Z32flash_attention_v2_causal_kernelILi64ELi64ELi64EEvPKfS1_S1_Pfiiiif_param_6];
	shl.b32 	%r958, %r1581, 6;
	or.b32  	%r959, %r958, 21;
	setp.ge.s32 	%p5933, %r959, %r1398;
	mov.u32 	%r960, %ctaid.x;
	shl.b32 	%r961, %r960, 6;
	mov.u32 	%r962, %tid.x;
	and.b32  	%r963, %r962, 63;
	or.b32  	%r964, %r961, %r963;
	setp.gt.u32 	%p5934, %r959, %r964;
	or.pred  	%p5935, %p5933, %p5934;
	@%p5935 bra 	$L__BB0_5667;
	ld.param.u32 	%r1536, [_Z32flash_attention_v2_causal_kernelILi64ELi64ELi64EEvPKfS1_S1_Pfiiiif_param_7];
	setp.eq.s32 	%p5936, %r1536, 1;
	ld.shared.f32 	%f19475, [_ZZ32flash_attention_v2_causal_kernelILi64ELi64ELi64EEvPKfS1_S1_PfiiiifE8V_shared+5460];
	fma.rn.f32 	%f22614, %f4508, %f19475, %f22614;
	@%p5936 bra 	$L__BB0_5667;
	setp.eq.s32 	%p5937, %r3, 2;
	ld.shared.f32 	%f19476, [_ZZ32flash_attention_v2_causal_kernelILi64ELi64ELi64EEvPKfS1_S1_PfiiiifE8V_shared+5464];
	fma.rn.f32 	%f22615, %f4508, %f19476, %f22615;
	@%p5937 bra 	$L__BB0_5667;
	setp.eq.s32 	%p5938, %r3, 3;
	ld.shared.f32 	%f19477, [_ZZ32flash_attention_v2_causal_kernelILi64ELi64ELi64EEvPKfS1_S1_PfiiiifE8V_shared+5468];
	fma.rn.f32 	%f22616, %f4508, %f19477, %f22616;
	@%p5938 bra 	$L__BB0_5667;
	setp.eq.s32 	%p5939, %r3, 4;
	ld.shared.f32 	%f19478, [_ZZ32flash_attention_v2_causal_kernelILi64ELi64ELi64EEvPKfS1_S1_PfiiiifE8V_shared+5472];
	fma.rn.f32 	%f22617, %f4508, %f19478, %f22617;
	@%p5939 bra 	$L__BB0_5667;
	setp.eq.s32 	%p5940, %r3, 5;
	ld.shared.f32 	%f19479, [_ZZ32flash_attention_v2_causal_kernelILi64ELi64ELi64EEvPKfS1_S1_PfiiiifE8V_shared+5476];
	fma.rn.f32 	%f22618, %f4508, %f19479, %f22618;
	@%p5940 bra 	$L__BB0_5667;
	setp.eq.s32 	%p5941, %r3, 6;
	ld.shared.f32 	%f19480, [_ZZ32flash_attention_v2_causal_kernelILi64ELi64ELi64EEvPKfS1_S1_PfiiiifE8V_shared+5480];
	fma.rn.f32 	%f22619, %f4508, %f19480, %f22619;
	@%p5941 bra 	$L__BB0_5667;
	setp.eq.s32 	%p5942, %r3, 7;
	ld.shared.f32 	%f19481, [_ZZ32flash_attention_v2_causal_kernelILi64ELi64ELi64EEvPKfS1_S1_PfiiiifE8V_shared+5484];
	fma.rn.f32 	%f22620, %f4508, %f19481, %f22620;
	@%p5942 bra 	$L__BB0_5667;
	setp.eq.s32 	%p5943, %r3, 8;
	ld.shared.f32 	%f19482, [_ZZ32flash_attention_v2_causal_kernelILi64ELi64ELi64EEvPKfS1_S1_PfiiiifE8V_shared+5488];
	fma.rn.f32 	%f22621, %f4508, %f19482, %f22621;
	@%p5943 bra 	$L__BB0_5667;
	setp.eq.s32 	%p5944, %r3, 9;
	ld.shared.f32 	%f19483, [_ZZ32flash_attention_v2_causal_kernelILi64ELi64ELi64EEvPKfS1_S1_PfiiiifE8V_shared+5492];
	fma.rn.f32 	%f22622, %f4508, %f19483, %f22622;
	@%p5944 bra 	$L__BB0_5667;
	setp.eq.s32 	%p5945, %r3, 10;
	ld.shared.f32 	%f19484, [_ZZ32flash_attention_v2_causal_kernelILi64ELi64ELi64EEvPKfS1_S1_PfiiiifE8V_shared+5496];
	fma.rn.f32 	%f22623, %f4508, %f19484, %f22623;
	@%p5945 bra 	$L__BB0_5667;
	setp.eq.s32 	%p5946, %r3, 11;
	ld.shared.f32 	%f19485, [_ZZ32flash_attention_v2_causal_kernelILi64ELi64ELi64EEvPKfS1_S1_PfiiiifE8V_shared+5500];
	fma.rn.f32 	%f22624, %f4508, %f19485, %f22624;
	@%p5946 bra 	$L__BB0_5667;
	setp.eq.s32 	%p5947, %r3, 12;
	ld.shared.f32 	%f19486, [_ZZ32flash_attention_v2_causal_kernelILi64ELi64ELi64EEvPKfS1_S1_PfiiiifE8V_shared+5504];
	fma.rn.f32 	%f22625, %f4508, %f19486, %f22625;
	@%p5947 bra 	$L__BB0_5667;
	setp.eq.s32 	%p5948, %r3, 13;
	ld.shared.f32 	%f19487, [_ZZ32flash_attention_v2_causal_kernelILi64ELi64ELi64EEvPKfS1_S1_PfiiiifE8V_shared+5508];
	fma.rn.f32 	%f22626, %f4508, %f19487, %f22626;
	@%p5948 bra 	$L__BB0_5667;
	setp.eq.s32 	%p5949, %r3, 14;
	ld.shared.f32 	%f19488, [_ZZ32flash_attention_v2_causal_kernelILi64ELi64ELi64EEvPKfS1_S1_PfiiiifE8V_shared+5512];
	fma.rn.f32 	%f22627, %f4508, %f19488, %f22627;
	@%p5949 bra 	$L__BB0_5667;
	setp.eq.s32 	%p5950, %r3, 15;
	ld.shared.f32 	%f19489, [_ZZ32flash_attention_v2_causal_kernelILi64ELi64ELi64EEvPKfS1_S1_PfiiiifE8V_shared+5516];
	fma.rn.f32 	%f22628, %f4508, %f19489, %f22628;
	@%p5950 bra 	$L__BB0_5667;
	setp.eq.s32 	%p5951, %r3, 16;
	ld.shared.f32 	%f19490, [_ZZ32flash_attention_v2_causal_kernelILi64ELi64ELi64EEvPKfS1_S1_PfiiiifE8V_shared+5520];
	fma.rn.f32 	%f22629, %f4508, %f19490, %f22629;
	@%p5951 bra 	$L__BB0_5667;
	setp.eq.s32 	%p5952, %r3, 17;
	ld.shared.f32 	%f19491, [_ZZ32flash_attention_v2_causal_kernelILi64ELi64ELi64EEvPKfS1_S1_PfiiiifE8V_shared+5524];
	fma.rn.f32 	%f22630, %f4508, %f19491, %f22630;
	@%p5952 bra 	$L__BB0_5667;
	setp.eq.s32 	%p5953, %r3, 18;
	ld.shared.f32 	%f19492, [_ZZ32flash_attention_v2_causal_kernelILi64ELi64ELi64EEvPKfS1_S1_PfiiiifE8V_shared+5528];
	fma.rn.f32 	%f22631, %f4508, %f19492, %f22631;
	@%p5953 bra 	$L__BB0_5667;
	setp.eq.s32 	%p5954, %r3, 19;
	ld.shared.f32 	%f19493, [_ZZ32flash_attention_v2_causal_kernelILi64ELi64ELi64EEvPKfS1_S1_PfiiiifE8V_shared+5532];
	fma.rn.f32 	%f22632, %f4508, %f19493, %f22632;
	@%p5954 bra 	$L__BB0_5667;
	setp.eq.s32 	%p5955, %r3, 20;
	ld.shared.f32 	%f19494, [_ZZ32flash_attention_v2_causal_kernelILi64ELi64ELi64EEvPKfS1_S1_PfiiiifE8V_shared+5536];
	fma.rn.f32 	%f22633, %f4508, %f19494, %f22633;
	@%p5955 bra 	$L__BB0_5667;
	setp.eq.s32 	%p5956, %r3, 21;
	ld.shared.f32 	%f19495, [_ZZ32flash_attention_v2_causal_kernelILi64ELi64ELi64EEvPKfS1_S1_PfiiiifE8V_shared+5540];
	fma.rn.f32 	%f22634, %f4508, %f19495, %f22634;
	@%p5956 bra 	$L__BB0_5667;
	setp.eq.s32 	%p5957, %r3, 22;
	ld.shared.f32 	%f19496, [_ZZ32flash_attention_v2_causal_kernelILi64ELi64ELi64EEvPKfS1_S1_PfiiiifE8V_shared+5544];
	fma.rn.f32 	%f22635, %f4508, %f19496, %f22635;
	@%p5957 bra 	$L__BB0_5667;
	setp.eq.s32 	%p5958, %r3, 23;
	ld.shared.f32 	%f19497, [_ZZ32flash_attention_v2_causal_kernelILi64ELi64ELi64EEvPKfS1_S1_PfiiiifE8V_shared+5548];
	fma.rn.f32 	%f22636, %f4508, %f19497, %f22636;
	@%p5958 bra 	$L__BB0_5667;
	setp.eq.s32 	%p5959, %r3, 24;
	ld.shared.f32 	%f19498, [_ZZ32flash_attention_v2_causal_kernelILi64ELi64ELi64EEvPKfS1_S1_PfiiiifE8V_shared+5552];
	fma.rn.f32 	%f22637, %f4508, %f19498, %f22637;
	@%p5959 bra 	$L__BB0_5667;
	setp.eq.s32 	%p5960, %r3, 25;
	ld.shared.f32 	%f19499, [_ZZ32flash_attention_v2_causal_kernelILi64ELi64ELi64EEvPKfS1_S1_PfiiiifE8V_shared+5556];
	fma.rn.f32 	%f22638, %f4508, %f19499, %f22638;
	@%p5960 bra 	$L__BB0_5667;
	setp.eq.s32 	%p5961, %r3, 26;
	ld.shared.f32 	%f19500, [_ZZ32flash_attention_v2_causal_kernelILi64ELi64ELi64EEvPKfS1_S1_PfiiiifE8V_shared+5560];
	fma.rn.f32 	%f22639, %f4508, %f19500, %f22639;
	@%p5961 bra 	$L__BB0_5667;
	setp.eq.s32 	%p5962, %r3, 27;
	ld.shared.f32 	%f19501, [_ZZ32flash_attention_v2_causal_kernelILi64ELi64ELi64EEvPKfS1_S1_PfiiiifE8V_shared+5564];
	fma.rn.f32 	%f22640, %f4508, %f19501, %f22640;
	@%p5962 bra 	$L__BB0_5667;
	setp.eq.s32 	%p5963, %r3, 28;
	ld.shared.f32 	%f19502, [_ZZ32flash_attention_v2_causal_kernelILi64ELi64ELi64EEvPKfS1_S1_PfiiiifE8V_shared+5568];
	fma.rn.f32 	%f22641, %f4508, %f19502, %f22641;
	@%p5963 bra 	$L__BB0_5667;
	setp.eq.s32 	%p5964, %r3, 29;
	ld.shared.f32 	%f19503, [_ZZ32flash_attention_v2_causal_kernelILi64ELi64ELi64EEvPKfS1_S1_PfiiiifE8V_shared+5572];
	fma.rn.f32 	%f22642, %f4508, %f19503, %f22642;
	@%p5964 bra 	$L__BB0_5667;
	setp.eq.s32 	%p5965, %r3, 30;
	ld.shared.f32 	%f19504, [_ZZ32flash_attention_v2_causal_kernelILi64ELi64ELi64EEvPKfS1_S1_PfiiiifE8V_shared+5576];
	fma.rn.f32 	%f22643, %f4508, %f19504, %f22643;
	@%p5965 bra 	$L__BB0_5667;
	setp.eq.s32 	%p5966, %r3, 31;
	ld.shared.f32 	%f19505, [_ZZ32flash_attention_v2_causal_kernelILi64ELi64ELi64EEvPKfS1_S1_PfiiiifE8V_shared+5580];
	fma.rn.f32 	%f22644, %f4508, %f19505, %f22644;
	@%p5966 bra 	$L__BB0_5667;
	setp.eq.s32 	%p5967, %r3, 32;
	ld.shared.f32 	%f19506, [_ZZ32flash_attention_v2_causal_kernelILi64ELi64ELi64EEvPKfS1_S1_PfiiiifE8V_shared+5584];
	fma.rn.f32 	%f22645, %f4508, %f19506, %f22645;
	@%p5967 bra 	$L__BB0_5667;
	setp.eq.s32 	%p5968, %r3, 33;
	ld.shared.f32 	%f19507, [_ZZ32flash_attention_v2_causal_kernelILi64ELi64ELi64EEvPKfS1_S1_PfiiiifE8V_shared+5588];
	fma.rn.f32 	%f22646, %f4508, %f19507, %f22646;
	@%p5968 bra 	$L__BB0_5667;
	setp.eq.s32 	%p5969, %r3, 34;
	ld.shared.f32 	%f19508, [_ZZ32flash_attention_v2_causal_kernelILi64ELi64ELi64EEvPKfS1_S1_PfiiiifE8V_shared+5592];
	fma.rn.f32 	%f22647, %f4508, %f19508, %f22647;
	@%p5969 bra 	$L__BB0_5667;
	setp.eq.s32 	%p5970, %r3, 35;
	ld.shared.f32 	%f19509, [_ZZ32flash_attention_v2_causal_kernelILi64ELi64ELi64EEvPKfS1_S1_PfiiiifE8V_shared+5596];
	fma.rn.f32 	%f22648, %f4508, %f19509, %f22648;
	@%p5970 bra 	$L__BB0_5667;
	setp.eq.s32 	%p5971, %r3, 36;
	ld.shared.f32 	%f19510, [_ZZ32flash_attention_v2_causal_kernelILi64ELi64ELi64EEvPKfS1_S1_PfiiiifE8V_shared+5600];
	fma.rn.f32 	%f22649, %f4508, %f19510, %f22649;
	@%p5971 bra 	$L__BB0_5667;
	setp.eq.s32 	%p5972, %r3, 37;
	ld.shared.f32 	%f19511, [_ZZ32flash_attention_v2_causal_kernelILi64ELi64ELi64EEvPKfS1_S1_PfiiiifE8V_shared+5604];
	fma.rn.f32 	%f22650, %f4508, %f19511, %f22650;
	@%p5972 bra 	$L__BB0_5667;
	setp.eq.s32 	%p5973, %r3, 38;
	ld.shared.f32 	%f19512, [_ZZ32flash_attention_v2_causal_kernelILi64ELi64ELi64EEvPKfS1_S1_PfiiiifE8V_shared+5608];
	fma.rn.f32 	%f22651, %f4508, %f19512, %f22651;
	@%p5973 bra 	$L__BB0_5667;
	setp.eq.s32 	%p5974, %r3, 39;
	ld.shared.f32 	%f19513, [_ZZ32flash_attention_v2_causal_kernelILi64ELi64ELi64EEvPKfS1_S1_PfiiiifE8V_shared+5612];
	fma.rn.f32 	%f22652, %f4508, %f19513, %f22652;
	@%p5974 bra 	$L__BB0_5667;
	setp.eq.s32 	%p5975, %r3, 40;
	ld.shared.f32 	%f19514, [_ZZ32flash_attention_v2_causal_kernelILi64ELi64ELi64EEvPKfS1_S1_PfiiiifE8V_shared+5616];
	fma.rn.f32 	%f22653, %f4508, %f19514, %f22653;
	@%p5975 bra 	$L__BB0_5667;
	setp.eq.s32 	%p5976, %r3, 41;
	ld.shared.f32 	%f19515, [_ZZ32flash_attention_v2_causal_kernelILi64ELi64ELi64EEvPKfS1_S1_PfiiiifE8V_shared+5620];
	fma.rn.f32 	%f22654, %f4508, %f19515, %f22654;
	@%p5976 bra 	$L__BB0_5667;
	setp.eq.s32 	%p5977, %r3, 42;
	ld.shared.f32 	%f19516, [_ZZ32flash_attention_v2_causal_kernelILi64ELi64ELi64EEvPKfS1_S1_PfiiiifE8V_shared+5624];
	fma.rn.f32 	%f22655, %f4508, %f19516, %f22655;
	@%p5977 bra 	$L__BB0_5667;
	setp.eq.s32 	%p5978, %r3, 43;
	ld.shared.f32 	%f19517, [_ZZ32flash_attention_v2_causal_kernelILi64ELi64ELi64EEvPKfS1_S1_PfiiiifE8V_shared+5628];
	fma.rn.f32 	%f22656, %f4508, %f19517, %f22656;
	@%p5978 bra 	$L__BB0_5667;
	setp.eq.s32 	%p5979, %r3, 44;
	ld.shared.f32 	%f19518, [_ZZ32flash_attention_v2_causal_kernelILi64ELi64ELi64EEvPKfS1_S1_PfiiiifE8V_shared+5632];
	fma.rn.f32 	%f22657, %f4508, %f19518, %f22657;
	@%p5979 bra 	$L__BB0_5667;
	setp.eq.s32 	%p5980, %r3, 45;
	ld.shared.f32 	%f19519, [_ZZ32flash_attention_v2_causal_kernelILi64ELi64ELi64EEvPKfS1_S1_PfiiiifE8V_shared+5636];
	fma.rn.f32 	%f22658, %f4508, %f19519, %f22658;
	@%p5980 bra 	$L__BB0_5667;
	setp.eq.s32 	%p5981, %r3, 46;
	ld.shared.f32 	%f19520, [_ZZ32flash_attention_v2_causal_kernelILi64ELi64ELi64EEvPKfS1_S1_PfiiiifE8V_shared+5640];
	fma.rn.f32 	%f22659, %f4508, %f19520, %f22659;
	@%p5981 bra 	$L__BB0_5667;
	setp.eq.s32 	%p5982, %r3, 47;
	ld.shared.f32 	%f19521, [_ZZ32flash_attention_v2_causal_kernelILi64ELi64ELi64EEvPKfS1_S1_PfiiiifE8V_shared+5644];
	fma.rn.f32 	%f22660, %f4508, %f19521, %f22660;
	@%p5982 bra 	$L__BB0_5667;
	setp.eq.s32 	%p5983, %r3, 48;
	ld.shared.f32 	%f19522, [_ZZ32flash_attention_v2_causal_kernelILi64ELi64ELi64EEvPKfS1_S1_PfiiiifE8V_shared+5648];
	fma.rn.f32 	%f22661, %f4508, %f19522, %f22661;
	@%p5983 bra 	$L__BB0_5667;
	setp.eq.s32 	%p5984, %r3, 49;
	ld.shared.f32 	%f19523, [_ZZ32flash_attention_v2_causal_kernelILi64ELi64ELi64EEvPKfS1_S1_PfiiiifE8V_shared+5652];
	fma.rn.f32 	%f22662, %f4508, %f19523, %f22662;
	@%p5984 bra 	$L__BB0_5667;
	setp.eq.s32 	%p5985, %r3, 50;
	ld.shared.f32 	%f19524, [_ZZ32flash_attention_v2_causal_kernelILi64ELi64ELi64EEvPKfS1_S1_PfiiiifE8V_shared+5656];
	fma.rn.f32 	%f22663, %f4508, %f19524, %f22663;
	@%p5985 bra 	$L__BB0_5667;
	setp.eq.s32 	%p5986, %r3, 51;
	ld.shared.f32 	%f19525, [_ZZ32flash_attention_v2_causal_kernelILi64ELi64ELi64EEvPKfS1_S1_PfiiiifE8V_shared+5660];
	fma.rn.f32 	%f22664, %f4508, %f19525, %f22664;
	@%p5986 bra 	$L__BB0_5667;
	setp.eq.s32 	%p5987, %r3, 52;
	ld.shared.f32 	%f19526, [_ZZ32flash_attention_v2_causal_kernelILi64ELi64ELi64EEvPKfS1_S1_PfiiiifE8V_shared+5664];
	fma.rn.f32 	%f22665, %f4508, %f19526, %f22665;
	@%p5987 bra 	$L__BB0_5667;
	setp.eq.s32 	%p5988, %r3, 53;
	ld.shared.f32 	%f19527, [_ZZ32flash_attention_v2_causal_kernelILi64ELi64ELi64EEvPKfS1_S1_PfiiiifE8V_shared+5668];
	fma.rn.f32 	%f22666, %f4508, %f19527, %f22666;
	@%p5988 bra 	$L__BB0_5667;
	setp.eq.s32 	%p5989, %r3, 54;
	ld.shared.f32 	%f19528, [_ZZ32flash_attention_v2_causal_kernelILi64ELi64ELi64EEvPKfS1_S1_PfiiiifE8V_shared+5672];
	fma.rn.f32 	%f22667, %f4508, %f19528, %f22667;
	@%p5989 bra 	$L__BB0_5667;
	setp.eq.s32 	%p5990, %r3, 55;
	ld.shared.f32 	%f19529, [_ZZ32flash_attention_v2_causal_kernelILi64ELi64ELi64EEvPKfS1_S1_PfiiiifE8V_shared+5676];
	fma.rn.f32 	%f22668, %f4508, %f19529, %f22668;
	@%p5990 bra 	$L__BB0_5667;
	setp.eq.s32 	%p5991, %r3, 56;
	ld.shared.f32 	%f19530, [_ZZ32flash_attention_v2_causal_kernelILi64ELi64ELi64EEvPKfS1_S1_PfiiiifE8V_shared+5680];
	fma.rn.f32 	%f22669, %f4508, %f19530, %f22669;
	@%p5991 bra 	$L__BB0_5667;
	setp.eq.s32 	%p5992, %r3, 57;
	ld.shared.f32 	%f19531, [_ZZ32flash_attention_v2_causal_kernelILi64ELi64ELi64EEvPKfS1_S1_PfiiiifE8V_shared+5684];
	fma.rn.f32 	%f22670, %f4508, %f19531, %f22670;
	@%p5992 bra 	$L__BB0_5667;
	setp.eq.s32 	%p5993, %r3, 58;
	ld.shared.f32 	%f19532, [_ZZ32flash_attention_v2_causal_kernelILi64ELi64ELi64EEvPKfS1_S1_PfiiiifE8V_shared+5688];
	fma.rn.f32 	%f22671, %f4508, %f19532, %f22671;
	@%p5993 bra 	$L__BB0_5667;
	setp.eq.s32 	%p5994, %r3, 59;
	ld.shared.f32 	%f19533, [_ZZ32flash_attention_v2_causal_kernelILi64ELi64ELi64EEvPKfS1_S1_PfiiiifE8V_shared+5692];
	fma.rn.f32 	%f22672, %f4508, %f19533, %f22672;
	@%p5994 bra 	$L__BB0_5667;
	setp.eq.s32 	%p5995, %r3, 60;
	ld.shared.f32 	%f19534, [_ZZ32flash_attention_v2_causal_kernelILi64ELi64ELi64EEvPKfS1_S1_PfiiiifE8V_shared+5696];
	fma.rn.f32 	%f22673, %f4508, %f19534, %f22673;
	@%p5995 bra 	$L__BB0_5667;
	setp.eq.s32 	%p5996, %r3, 61;
	ld.shared.f32 	%f19535, [_ZZ32flash_attention_v2_causal_kernelILi64ELi64ELi64EEvPKfS1_S1_PfiiiifE8V_shared+5700];
	fma.rn.f32 	%f22674, %f4508, %f19535, %f22674;
	@%p5996 bra 	$L__BB0_5667;
	setp.eq.s32 	%p5997, %r3, 62;
	ld.shared.f32 	%f19536, [_ZZ32flash_attention_v2_causal_kernelILi64ELi64ELi64EEvPKfS1_S1_PfiiiifE8V_shared+5704];
	fma.rn.f32 	%f22675, %f4508, %f19536, %f22675;
	@%p5997 bra 	$L__BB0_5667;
	setp.eq.s32 	%p5998, %r3, 63;
	ld.shared.f32 	%f19537, [_ZZ32flash_attention_v2_causal_kernelILi64ELi64ELi64EEvPKfS1_S1_PfiiiifE8V_shared+5708];
	fma.rn.f32 	%f22676, %f4508, %f19537, %f22676;
	@%p5998 bra 	$L__BB0_5667;
	ld.shared.f32 	%f19538, [_ZZ32flash_attention_v2_causal_kernelILi64ELi64ELi64EEvPKfS1_S1_PfiiiifE8V_shared+5712];
	fma.rn.f32 	%f22677, %f4508, %f19538, %f22677;
$L__BB0_5667:
	ld.param.u32 	%r1399, [_Z32flash_attention_v2_causal_kernelILi64ELi64ELi64EEvPKfS1_S1_Pfiiiif_param_6];
	shl.b32 	%r966, %r1581, 6;
	or.b32  	%r967, %r966, 22;
	setp.ge.s32 	%p5999, %r967, %r1399;
	mov.u32 	%r968, %ctaid.x;
	shl.b32 	%r969, %r968, 6;
	mov.u32 	%r970, %tid.x;
	and.b32  	%r971, %r970, 63;
	or.b32  	%r972, %r969, %r971;
	setp.gt.u32 	%p6000, %r967, %r972;
	or.pred  	%p6001, %p5999, %p6000;
	@%p6001 bra 	$L__BB0_5732;
	ld.param.u32 	%r1537, [_Z32flash_attention_v2_causal_kernelILi64ELi64ELi64EEvPKfS1_S1_Pfiiiif_param_7];
	setp.eq.s32 	%p6002, %r1537, 1;
	ld.shared.f32 	%f19539, [_ZZ32flash_attention_v2_causal_kernelILi64ELi64ELi64EEvPKfS1_S1_PfiiiifE8V_shared+5720];
	fma.rn.f32 	%f22614, %f4509, %f19539, %f22614;
	@%p6002 bra 	$L__BB0_5732;
	setp.eq.s32 	%p6003, %r3, 2;
	ld.shared.f32 	%f19540, [_ZZ32flash_attention_v2_causal_kernelILi64ELi64ELi64EEvPKfS1_S1_PfiiiifE8V_shared+5724];
	fma.rn.f32 	%f22615, %f4509, %f19540, %f22615;
	@%p6003 bra 	$L__BB0_5732;
	setp.eq.s32 	%p6004, %r3, 3;
	ld.shared.f32 	%f19541, [_ZZ32flash_attention_v2_causal_kernelILi64ELi64ELi64EEvPKfS1_S1_PfiiiifE8V_shared+5728];
	fma.rn.f32 	%f22616, %f4509, %f19541, %f22616;
	@%p6004 bra 	$L__BB0_5732;
	setp.eq.s32 	%p6005, %r3, 4;
	ld.shared.f32 	%f19542, [_ZZ32flash_attention_v2_causal_kernelILi64ELi64ELi64EEvPKfS1_S1_PfiiiifE8V_shared+5732];
	fma.rn.f32 	%f22617, %f4509, %f19542, %f22617;
	@%p6005 bra 	$L__BB0_5732;
	setp.eq.s32 	%p6006, %r3, 5;
	ld.shared.f32 	%f19543, [_ZZ32flash_attention_v2_causal_kernelILi64ELi64ELi64EEvPKfS1_S1_PfiiiifE8V_shared+5736];
	fma.rn.f32 	%f22618, %f4509, %f19543, %f22618;
	@%p6006 bra 	$L__BB0_5732;
	setp.eq.s32 	%p6007, %r3, 6;
	ld.shared.f32 	%f19544, [_ZZ32flash_attention_v2_causal_kernelILi64ELi64ELi64EEvPKfS1_S1_PfiiiifE8V_shared+5740];
	fma.rn.f32 	%f22619, %f4509, %f19544, %f22619;
	@%p6007 bra 	$L__BB0_5732;
	setp.eq.s32 	%p6008, %r3, 7;
	ld.shared.f32 	%f19545, [_ZZ32flash_attention_v2_causal_kernelILi64ELi64ELi64EEvPKfS1_S1_PfiiiifE8V_shared+5744];
	fma.rn.f32 	%f22620, %f4509, %f19545, %f22620;
	@%p6008 bra 	$L__BB0_5732;
	setp.eq.s32 	%p6009, %r3, 8;
	ld.shared.f32 	%f19546, [_ZZ32flash_attention_v2_causal_kernelILi64ELi64ELi64EEvPKfS1_S1_PfiiiifE8V_shared+5748];
	fma.rn.f32 	%f22621, %f4509, %f19546, %f22621;
	@%p6009 bra 	$L__BB0_5732;
	setp.eq.s32 	%p6010, %r3, 9;
	ld.shared.f32 	%f19547, [_ZZ32flash_attention_v2_causal_kernelILi64ELi64ELi64EEvPKfS1_S1_PfiiiifE8V_shared+5752];
	fma.rn.f32 	%f22622, %f4509, %f19547, %f22622;
	@%p6010 bra 	$L__BB0_5732;
	setp.eq.s32 	%p6011, %r3, 10;
	ld.shared.f32 	%f19548, [_ZZ32flash_attention_v2_causal_kernelILi64ELi64ELi64EEvPKfS1_S1_PfiiiifE8V_shared+5756];
	fma.rn.f32 	%f22623, %f4509, %f19548, %f22623;
	@%p6011 bra 	$L__BB0_5732;
	setp.eq.s32 	%p6012, %r3, 11;
	ld.shared.f32 	%f19549, [_ZZ32flash_attention_v2_causal_kernelILi64ELi64ELi64EEvPKfS1_S1_PfiiiifE8V_shared+5760];
	fma.rn.f32 	%f22624, %f4509, %f19549, %f22624;
	@%p6012 bra 	$L__BB0_5732;
	setp.eq.s32 	%p6013, %r3, 12;
	ld.shared.f32 	%f19550, [_ZZ32flash_attention_v2_causal_kernelILi64ELi64ELi64EEvPKfS1_S1_PfiiiifE8V_shared+5764];
	fma.rn.f32 	%f22625, %f4509, %f19550, %f22625;
	@%p6013 bra 	$L__BB0_5732;
	setp.eq.s32 	%p6014, %r3, 13;
	ld.shared.f32 	%f19551, [_ZZ32flash_attention_v2_causal_kernelILi64ELi64ELi64EEvPKfS1_S1_PfiiiifE8V_shared+5768];
	fma.rn.f32 	%f22626, %f4509, %f19551, %f22626;
	@%p6014 bra 	$L__BB0_5732;
	setp.eq.s32 	%p6015, %r3, 14;
	ld.shared.f32 	%f19552, [_ZZ32flash_attention_v2_causal_kernelILi64ELi64ELi64EEvPKfS1_S1_PfiiiifE8V_shared+5772];
	fma.rn.f32 	%f22627, %f4509, %f19552, %f22627;
	@%p6015 bra 	$L__BB0_5732;
	setp.eq.s32 	%p6016, %r3, 15;
	ld.shared.f32 	%f19553, [_ZZ32flash_attention_v2_causal_kernelILi64ELi64ELi64EEvPKfS1_S1_PfiiiifE8V_shared+5776];
	fma.rn.f32 	%f22628, %f4509, %f19553, %f22628;
	@%p6016 bra 	$L__BB0_5732;
	setp.eq.s32 	%p6017, %r3, 16;
	ld.shared.f32 	%f19554, [_ZZ32flash_attention_v2_causal_kernelILi64ELi64ELi64EEvPKfS1_S1_PfiiiifE8V_shared+5780];
	fma.rn.f32 	%f22629, %f4509, %f19554, %f22629;
	@%p6017 bra 	$L__BB0_5732;
	setp.eq.s32 	%p6018, %r3, 17;
	ld.shared.f32 	%f19555, [_ZZ32flash_attention_v2_causal_kernelILi64ELi64ELi64EEvPKfS1_S1_PfiiiifE8V_shared+5784];
	fma.rn.f32 	%f22630, %f4509, %f19555, %f22630;
	@%p6018 bra 	$L__BB0_5732;
	setp.eq.s32 	%p6019, %r3, 18;
	ld.shared.f32 	%f19556, [_ZZ32flash_attention_v2_causal_kernelILi64ELi64ELi64EEvPKfS1_S1_PfiiiifE8V_shared+5788];
	fma.rn.f32 	%f22631, %f4509, %f19556, %f22631;
	@%p6019 bra 	$L__BB0_5732;
	setp.eq.s32 	%p6020, %r3, 19;
	ld.shared.f32 	%f19557, [_ZZ32flash_attention_v2_causal_kernelILi64ELi64ELi64EEvPKfS1_S1_PfiiiifE8V_shared+5792];
	fma.rn.f32 	%f22632, %f4509, %f19557, %f22632;
	@%p6020 bra 	$L__BB0_5732;
	setp.eq.s32 	%p6021, %r3, 20;
	ld.shared.f32 	%f19558, [_ZZ32flash_attention_v2_causal_kernelILi64ELi64ELi64EEvPKfS1_S1_PfiiiifE8V_shared+5796];
	fma.rn.f32 	%f22633, %f4509, %f19558, %f22633;
	@%p6021 bra 	$L__BB0_5732;
	setp.eq.s32 	%p6022, %r3, 21;
	ld.shared.f32 	%f19559, [_ZZ32flash_attention_v2_causal_kernelILi64ELi64ELi64EEvPKfS1_S1_PfiiiifE8V_shared+5800];
	fma.rn.f32 	%f22634, %f4509, %f19559, %f22634;
	@%p6022 bra 	$L__BB0_5732;
	setp.eq.s32 	%p6023, %r3, 22;
	ld.shared.f32 	%f19560, [_ZZ32flash_attention_v2_causal_kernelILi64ELi64ELi64EEvPKfS1_S1_PfiiiifE8V_shared+5804];
	fma.rn.f32 	%f22635, %f4509, %f19560, %f22635;
	@%p6023 bra 	$L__BB0_5732;
	setp.eq.s32 	%p6024, %r3, 23;
	ld.shared.f32 	%f19561, [_ZZ32flash_attention_v2_causal_kernelILi64ELi64ELi64EEvPKfS1_S1_PfiiiifE8V_shared+5808];
	fma.rn.f32 	%f22636, %f4509, %f19561, %f22636;
	@%p6024 bra 	$L__BB0_5732;
	setp.eq.s32 	%p6025, %r3, 24;
	ld.shared.f32 	%f19562, [_ZZ32flash_attention_v2_causal_kernelILi64ELi64ELi64EEvPKfS1_S1_PfiiiifE8V_shared+5812];
	fma.rn.f32 	%f22637, %f4509, %f19562, %f22637;
	@%p6025 bra 	$L__BB0_5732;
	setp.eq.s32 	%p6026, %r3, 25;
	ld.shared.f32 	%f19563, [_ZZ32flash_attention_v2_causal_kernelILi64ELi64ELi64EEvPKfS1_S1_PfiiiifE8V_shared+5816];
	fma.rn.f32 	%f22638, %f4509, %f19563, %f22638;
	@%p6026 bra 	$L__BB0_5732;
	setp.eq.s32 	%p6027, %r3, 26;
	ld.shared.f32 	%f19564, [_ZZ32flash_attention_v2_causal_kernelILi64ELi64ELi64EEvPKfS1_S1_PfiiiifE8V_shared+5820];
	fma.rn.f32 	%f22639, %f4509, %f19564, %f22639;
	@%p6027 bra 	$L__BB0_5732;
	setp.eq.s32 	%p6028, %r3, 27;
	ld.shared.f32 	%f19565, [_ZZ32flash_attention_v2_causal_kernelILi64ELi64ELi64EEvPKfS1_S1_PfiiiifE8V_shared+5824];
	fma.rn.f32 	%f22640, %f4509, %f19565, %f22640;
	@%p6028 bra 	$L__BB0_5732;
	setp.eq.s32 	%p6029, %r3, 28;
	ld.shared.f32 	%f19566, [_ZZ32flash_attention_v2_causal_kernelILi64ELi64ELi64EEvPKfS1_S1_PfiiiifE8V_shared+5828];
	fma.rn.f32 	%f22641, %f4509, %f19566, %f22641;
	@%p6029 bra 	$L__BB0_5732;
	setp.eq.s32 	%p6030, %r3, 29;
	ld.shared.f32 	%f19567, [_ZZ32flash_attention_v2_causal_kernelILi64ELi64ELi64EEvPKfS1_S1_PfiiiifE8V_shared+5832];
	fma.rn.f32 	%f22642, %f4509, %f19567, %f22642;
	@%p6030 bra 	$L__BB0_5732;
	setp.eq.s32 	%p6031, %r3, 30;
	ld.shared.f32 	%f19568, [_ZZ32flash_attention_v2_causal_kernelILi64ELi64ELi64EEvPKfS1_S1_PfiiiifE8V_shared+5836];
	fma.rn.f32 	%f22643, %f4509, %f19568, %f22643;
	@%p6031 bra 	$L__BB0_5732;
	setp.eq.s32 	%p6032, %r3, 31;
	ld.shared.f32 	%f19569, [_ZZ32flash_attention_v2_causal_kernelILi64ELi64ELi64EEvPKfS1_S1_PfiiiifE8V_shared+5840];
	fma.rn.f32 	%f22644, %f4509, %f19569, %f22644;
	@%p6032 bra 	$L__BB0_5732;
	setp.eq.s32 	%p6033, %r3, 32;
	ld.shared.f32 	%f19570, [_ZZ32flash_attention_v2_causal_kernelILi64ELi64ELi64EEvPKfS1_S1_PfiiiifE8V_shared+5844];
	fma.rn.f32 	%f22645, %f4509, %f19570, %f22645;
	@%p6033 bra 	$L__BB0_5732;
	setp.eq.s32 	%p6034, %r3, 33;
	ld.shared.f32 	%f19571, [_ZZ32flash_attention_v2_causal_kernelILi64ELi64ELi64EEvPKfS1_S1_PfiiiifE8V_shared+5848];
	fma.rn.f32 	%f22646, %f4509, %f19571, %f22646;
	@%p6034 bra 	$L__BB0_5732;
	setp.eq.s32 	%p6035, %r3, 34;
	ld.shared.f32 	%f19572, [_ZZ32flash_attention_v2_causal_kernelILi64ELi64ELi64EEvPKfS1_S1_PfiiiifE8V_shared+5852];
	fma.rn.f32 	%f22647, %f4509, %f19572, %f22647;
	@%p6035 bra 	$L__BB0_5732;
	setp.eq.s32 	%p6036, %r3, 35;
	ld.shared.f32 	%f19573, [_ZZ32flash_attention_v2_causal_kernelILi64ELi64ELi64EEvPKfS1_S1_PfiiiifE8V_shared+5856];
	fma.rn.f32 	%f22648, %f4509, %f19573, %f22648;
	@%p6036 bra 	$L__BB0_5732;
	setp.eq.s32 	%p6037, %r3, 36;
	ld.shared.f32 	%f19574, [_ZZ32flash_attention_v2_causal_kernelILi64ELi64ELi64EEvPKfS1_S1_PfiiiifE8V_shared+5860];
	fma.rn.f32 	%f22649, %f4509, %f19574, %f22649;
	@%p6037 bra 	$L__BB0_5732;
	setp.eq.s32 	%p6038, %r3, 37;
	ld.shared.f32 	%f19575, [_ZZ32flash_attention_v2_causal_kernelILi64ELi64ELi64EEvPKfS1_S1_PfiiiifE8V_shared+5864];
	fma.rn.f32 	%f22650, %f4509, %f19575, %f22650;
	@%p6038 bra 	$L__BB0_5732;
	setp.eq.s32 	%p6039, %r3, 38;
	ld.shared.f32 	%f19576, [_ZZ32flash_attention_v2_causal_kernelILi64ELi64ELi64EEvPKfS1_S1_PfiiiifE8V_shared+5868];
	fma.rn.f32 	%f22651, %f4509, %f19576, %f22651;
	@%p6039 bra 	$L__BB0_5732;
	setp.eq.s32 	%p6040, %r3, 39;
	ld.shared.f32 	%f19577, [_ZZ32flash_attention_v2_causal_kernelILi64ELi64ELi64EEvPKfS1_S1_PfiiiifE8V_shared+5872];
	fma.rn.f32 	%f22652, %f4509, %f19577, %f22652;
	@%p6040 bra 	$L__BB0_5732;
	setp.eq.s32 	%p6041, %r3, 40;
	ld.shared.f32 	%f19578, [_ZZ32flash_attention_v2_causal_kernelILi64ELi64ELi64EEvPKfS1_S1_PfiiiifE8V_shared+5876];
	fma.rn.f32 	%f22653, %f4509, %f19578, %f22653;
	@%p6041 bra 	$L__BB0_5732;
	setp.eq.s32 	%p6042, %r3, 41;
	ld.shared.f32 	%f19579, [_ZZ32flash_attention_v2_causal_kernelILi64ELi64ELi64EEvPKfS1_S1_PfiiiifE8V_shared+5880];
	fma.rn.f32 	%f22654, %f4509, %f19579, %f22654;
	@%p6042 bra 	$L__BB0_5732;
	setp.eq.s32 	%p6043, %r3, 42;
	ld.shared.f32 	%f19580, [_ZZ32flash_attention_v2_causal_kernelILi64ELi64ELi64EEvPKfS1_S1_PfiiiifE8V_shared+5884];
	fma.rn.f32 	%f22655, %f4509, %f19580, %f22655;
	@%p6043 bra 	$L__BB0_5732;
	setp.eq.s32 	%p6044, %r3, 43;
	ld.shared.f32 	%f19581, [_ZZ32flash_attention_v2_causal_kernelILi64ELi64ELi64EEvPKfS1_S1_PfiiiifE8V_shared+5888];
	fma.rn.f32 	%f22656, %f4509, %f19581, %f22656;
	@%p6044 bra 	$L__BB0_5732;
	setp.eq.s32 	%p6045, %r3, 44;
	ld.shared.f32 	%f19582, [_ZZ32flash_attention_v2_causal_kernelILi64ELi64ELi64EEvPKfS1_S1_PfiiiifE8V_shared+5892];
	fma.rn.f32 	%f22657, %f4509, %f19582, %f22657;
	@%p6045 bra 	$L__BB0_5732;
	setp.eq.s32 	%p6046, %r3, 45;
	ld.shared.f32 	%f19583, [_ZZ32flash_attention_v2_causal_kernelILi64ELi64ELi64EEvPKfS1_S1_PfiiiifE8V_shared+5896];
	fma.rn.f32 	%f22658, %f4509, %f19583, %f22658;
	@%p6046 bra 	$L__BB0_5732;
	setp.eq.s32 	%p6047, %r3, 46;
	ld.shared.f32 	%f19584, [_ZZ32flash_attention_v2_causal_kernelILi64ELi64ELi64EEvPKfS1_S1_PfiiiifE8V_shared+5900];
	fma.rn.f32 	%f22659, %f4509, %f19584, %f22659;
	@%p6047 bra 	$L__BB0_5732;
	setp.eq.s32 	%p6048, %r3, 47;
	ld.shared.f32 	%f19585, [_ZZ32flash_attention_v2_causal_kernelILi64ELi64ELi64EEvPKfS1_S1_PfiiiifE8V_shared+5904];
	fma.rn.f32 	%f22660, %f4509, %f19585, %f22660;
	@%p6048 bra 	$L__BB0_5732;
	setp.eq.s32 	%p6049, %r3, 48;
	ld.shared.f32 	%f19586, [_ZZ32flash_attention_v2_causal_kernelILi64ELi64ELi64EEvPKfS1_S1_PfiiiifE8V_shared+5908];
	fma.rn.f32 	%f22661, %f4509, %f19586, %f22661;
	@%p6049 bra 	$L__BB0_5732;
	setp.eq.s32 	%p6050, %r3, 49;
	ld.shared.f32 	%f19587, [_ZZ32flash_attention_v2_causal_kernelILi64ELi64ELi64EEvPKfS1_S1_PfiiiifE8V_shared+5912];
	fma.rn.f32 	%f22662, %f4509, %f19587, %f22662;
	@%p6050 bra 	$L__BB0_5732;
	setp.eq.s32 	%p6051, %r3, 50;
	ld.shared.f32 	%f19588, [_ZZ32flash_attention_v2_causal_kernelILi64ELi64ELi64EEvPKfS1_S1_PfiiiifE8V_shared+5916];
	fma.rn.f32 	%f22663, %f4509, %f19588, %f22663;
	@%p6051 bra 	$L__BB0_5732;
	setp.eq.s32 	%p6052, %r3, 51;
	ld.shared.f32 	%f19589, [_ZZ32flash_attention_v2_causal_kernelILi64ELi64ELi64EEvPKfS1_S1_PfiiiifE8V_shared+5920];
	fma.rn.f32 	%f22664, %f4509, %f19589, %f22664;
	@%p6052 bra 	$L__BB0_5732;
	setp.eq.s32 	%p6053, %r3, 52;
	ld.shared.f32 	%f19590, [_ZZ32flash_attention_v2_causal_kernelILi64ELi64ELi64EEvPKfS1_S1_PfiiiifE8V_shared+5924];
	fma.rn.f32 	%f22665, %f4509, %f19590, %f22665;
	@%p6053 bra 	$L__BB0_5732;
	setp.eq.s32 	%p6054, %r3, 53;
	ld.shared.f32 	%f19591, [_ZZ32flash_attention_v2_causal_kernelILi64ELi64ELi64EEvPKfS1_S1_PfiiiifE8V_shared+5928];
	fma.rn.f32 	%f22666, %f4509, %f19591, %f22666;
	@%p6054 bra 	$L__BB0_5732;
	setp.eq.s32 	%p6055, %r3, 54;
	ld.shared.f32 	%f19592, [_ZZ32flash_attention_v2_causal_kernelILi64ELi64ELi64EEvPKfS1_S1_PfiiiifE8V_shared+5932];
	fma.rn.f32 	%f22667, %f4509, %f19592, %f22667;
	@%p6055 bra 	$L__BB0_5732;
	setp.eq.s32 	%p6056, %r3, 55;
	ld.shared.f32 	%f19593, [_ZZ32flash_attention_v2_causal_kernelILi64ELi64ELi64EEvPKfS1_S1_PfiiiifE8V_shared+5936];
	fma.rn.f32 	%f22668, %f4509, %f19593, %f22668;
	@%p6056 bra 	$L__BB0_5732;
	setp.eq.s32 	%p6057, %r3, 56;
	ld.shared.f32 	%f19594, [_ZZ32flash_attention_v2_causal_kernelILi64ELi64ELi64EEvPKfS1_S1_PfiiiifE8V_shared+5940];
	fma.rn.f32 	%f22669, %f4509, %f19594, %f22669;
	@%p6057 bra 	$L__BB0_5732;
	setp.eq.s32 	%p6058, %r3, 57;
	ld.shared.f32 	%f19595, [_ZZ32flash_attention_v2_causal_kernelILi64ELi64ELi64EEvPKfS1_S1_PfiiiifE8V_shared+5944];
	fma.rn.f32 	%f22670, %f4509, %f19595, %f22670;
	@%p6058 bra 	$L__BB0_5732;
	setp.eq.s32 	%p6059, %r3, 58;
	ld.shared.f32 	%f19596, [_ZZ32flash_attention_v2_causal_kernelILi64ELi64ELi64EEvPKfS1_S1_PfiiiifE8V_shared+5948];
	fma.rn.f32 	%f22671, %f4509, %f19596, %f22671;
	@%p6059 bra 	$L__BB0_5732;
	setp.eq.s32 	%p6060, %r3, 59;
	ld.shared.f32 	%f19597, [_ZZ32flash_attention_v2_causal_kernelILi64ELi64ELi64EEvPKfS1_S1_PfiiiifE8V_shared+5952];
	fma.rn.f32 	%f22672, %f4509, %f19597, %f22672;
	@%p6060 bra 	$L__BB0_5732;
	setp.eq.s32 	%p6061, %r3, 60;
	ld.shared.f32 	%f19598, [_ZZ32flash_attention_v2_causal_kernelILi64ELi64ELi64EEvPKfS1_S1_PfiiiifE8V_shared+5956];
	fma.rn.f32 	%f22673, %f4509, %f19598, %f22673;
	@%p6061 bra 	$L__BB0_5732;
	setp.eq.s32 	%p6062, %r3, 61;
	ld.shared.f32 	%f19599, [_ZZ32flash_attention_v2_causal_kernelILi64ELi64ELi64EEvPKfS1_S1_PfiiiifE8V_shared+5960];
	fma.rn.f32 	%f22674, %f4509, %f19599, %f22674;
	@%p6062 bra 	$L__BB0_5732;
	setp.eq.s32 	%p6063, %r3, 62;
	ld.shared.f32 	%f19600, [_ZZ32flash_attention_v2_causal_kernelILi64ELi64ELi64EEvPKfS1_S1_PfiiiifE8V_shared+5964];
	fma.rn.f32 	%f22675, %f4509, %f19600, %f22675;
	@%p6063 bra 	$L__BB0_5732;
	setp.eq.s32 	%p6064, %r3, 63;
	ld.shared.f32 	%f19601, [_ZZ32flash_attention_v2_causal_kernelILi64ELi64ELi64EEvPKfS1_S1_PfiiiifE8V_shared+5968];
	fma.rn.f32 	%f22676, %f4509, %f19601, %f22676;
	@%p6064 bra 	$L__BB0_5732;
	ld.shared.f32 	%f19602, [_ZZ32flash_attention_v2_causal_kernelILi64ELi64ELi64EEvPKfS1_S1_PfiiiifE8V_shared+5972];
	fma.rn.f32 	%f22677, %f4509, %f19602, %f22677;
$L__BB0_5732:
	ld.param.u32 	%r1400, [_Z32flash_attention_v2_causal_kernelILi64ELi64ELi64EEvPKfS1_S1_Pfiiiif_param_6];
	shl.b32 	%r974, %r1581, 6;
	or.b32  	%r975, %r974, 23;
	setp.ge.s32 	%p6065, %r975, %r1400;
	mov.u32 	%r976, %ctaid.x;
	shl.b32 	%r977, %r976, 6;
	mov.u32 	%r978, %tid.x;
	and.b32  	%r979, %r978, 63;
	or.b32  	%r980, %r977, %r979;
	setp.gt.u32 	%p6066, %r975, %r980;
	or.pred  	%p6067, %p6065, %p6066;
	@%p6067 bra 	$L__BB0_5797;
	ld.param.u32 	%r1538, [_Z32flash_attention_v2_causal_kernelILi64ELi64ELi64EEvPKfS1_S1_Pfiiiif_param_7];
	setp.eq.s32 	%p6068, %r1538, 1;
	ld.shared.f32 	%f19603, [_ZZ32flash_attention_v2_causal_kernelILi64ELi64ELi64EEvPKfS1_S1_PfiiiifE8V_shared+5980];
	fma.rn.f32 	%f22614, %f4510, %f19603, %f22614;
	@%p6068 bra 	$L__BB0_5797;
	setp.eq.s32 	%p6069, %r3, 2;
	ld.shared.f32 	%f19604, [_ZZ32flash_attention_v2_causal_kernelILi64ELi64ELi64EEvPKfS1_S1_PfiiiifE8V_shared+5984];
	fma.rn.f32 	%f22615, %f4510, %f19604, %f22615;
	@%p6069 bra 	$L__BB0_5797;
	setp.eq.s32 	%p6070, %r3, 3;
	ld.shared.f32 	%f19605, [_ZZ32flash_attention_v2_causal_kernelILi64ELi64ELi64EEvPKfS1_S1_PfiiiifE8V_shared+5988];
	fma.rn.f32 	%f22616, %f4510, %f19605, %f22616;
	@%p6070 bra 	$L__BB0_5797;
	setp.eq.s32 	%p6071, %r3, 4;
	ld.shared.f32 	%f19606, [_ZZ32flash_attention_v2_causal_kernelILi64ELi64ELi64EEvPKfS1_S1_PfiiiifE8V_shared+5992];
	fma.rn.f32 	%f22617, %f4510, %f19606, %f22617;
	@%p6071 bra 	$L__BB0_5797;
	setp.eq.s32 	%p6072, %r3, 5;
	ld.shared.f32 	%f19607, [_ZZ32flash_attention_v2_causal_kernelILi64ELi64ELi64EEvPKfS1_S1_PfiiiifE8V_shared+5996];
	fma.rn.f32 	%f22618, %f4510, %f19607, %f22618;
	@%p6072 bra 	$L__BB0_5797;
	setp.eq.s32 	%p6073, %r3, 6;
	ld.shared.f32 	%f19608, [_ZZ32flash_attention_v2_causal_kernelILi64ELi64ELi64EEvPKfS1_S1_PfiiiifE8V_shared+6000];
	fma.rn.f32 	%f22619, %f4510, %f19608, %f22619;
	@%p6073 bra 	$L__BB0_5797;
	setp.eq.s32 	%p6074, %r3, 7;
	ld.shared.f32 	%f19609, [_ZZ32flash_attention_v2_causal_kernelILi64ELi64ELi64EEvPKfS1_S1_PfiiiifE8V_shared+6004];
	fma.rn.f32 	%f22620, %f4510, %f19609, %f22620;
	@%p6074 bra 	$L__BB0_5797;
	setp.eq.s32 	%p6075, %r3, 8;
	ld.shared.f32 	%f19610, [_ZZ32flash_attention_v2_causal_kernelILi64ELi64ELi64EEvPKfS1_S1_PfiiiifE8V_shared+6008];
	fma.rn.f32 	%f22621, %f4510, %f19610, %f22621;
	@%p6075 bra 	$L__BB0_5797;
	setp.eq.s32 	%p6076, %r3, 9;
	ld.shared.f32 	%f19611, [_ZZ32flash_attention_v2_causal_kernelILi64ELi64ELi64EEvPKfS1_S1_PfiiiifE8V_shared+6012];
	fma.rn.f32 	%f22622, %f4510, %f19611, %f22622;
	@%p6076 bra 	$L__BB0_5797;
	setp.eq.s32 	%p6077, %r3, 10;
	ld.shared.f32 	%f19612, [_ZZ32flash_attention_v2_causal_kernelILi64ELi64ELi64EEvPKfS1_S1_PfiiiifE8V_shared+6016];
	fma.rn.f32 	%f22623, %f4510, %f19612, %f22623;
	@%p6077 bra 	$L__BB0_5797;
	setp.eq.s32 	%p6078, %r3, 11;
	ld.shared.f32 	%f19613, [_ZZ32flash_attention_v2_causal_kernelILi64ELi64ELi64EEvPKfS1_S1_PfiiiifE8V_shared+6020];
	fma.rn.f32 	%f22624, %f4510, %f19613, %f22624;
	@%p6078 bra 	$L__BB0_5797;
	setp.eq.s32 	%p6079, %r3, 12;
	ld.shared.f32 	%f19614, [_ZZ32flash_attention_v2_causal_kernelILi64ELi64ELi64EEvPKfS1_S1_PfiiiifE8V_shared+6024];
	fma.rn.f32 	%f22625, %f4510, %f19614, %f22625;
	@%p6079 bra 	$L__BB0_5797;
	setp.eq.s32 	%p6080, %r3, 13;
	ld.shared.f32 	%f19615, [_ZZ32flash_attention_v2_causal_kernelILi64ELi64ELi64EEvPKfS1_S1_PfiiiifE8V_shared+6028];
	fma.rn.f32 	%f22626, %f4510, %f19615, %f22626;
	@%p6080 bra 	$L__BB0_5797;
	setp.eq.s32 	%p6081, %r3, 14;
	ld.shared.f32 	%f19616, [_ZZ32flash_attention_v2_causal_kernelILi64ELi64ELi64EEvPKfS1_S1_PfiiiifE8V_shared+6032];
	fma.rn.f32 	%f22627, %f4510, %f19616, %f22627;
	@%p6081 bra 	$L__BB0_5797;
	setp.eq.s32 	%p6082, %r3, 15;
	ld.shared.f32 	%f19617, [_ZZ32flash_attention_v2_causal_kernelILi64ELi64ELi64EEvPKfS1_S1_PfiiiifE8V_shared+6036];
	fma.rn.f32 	%f22628, %f4510, %f19617, %f22628;
	@%p6082 bra 	$L__BB0_5797;
	setp.eq.s32 	%p6083, %r3, 16;
	ld.shared.f32 	%f19618, [_ZZ32flash_attention_v2_causal_kernelILi64ELi64ELi64EEvPKfS1_S1_PfiiiifE8V_shared+6040];
	fma.rn.f32 	%f22629, %f4510, %f19618, %f22629;
	@%p6083 bra 	$L__BB0_5797;
	setp.eq.s32 	%p6084, %r3, 17;
	ld.shared.f32 	%f19619, [_ZZ32flash_attention_v2_causal_kernelILi64ELi64ELi64EEvPKfS1_S1_PfiiiifE8V_shared+6044];
	fma.rn.f32 	%f22630, %f4510, %f19619, %f22630;
	@%p6084 bra 	$L__BB0_5797;
	setp.eq.s32 	%p6085, %r3, 18;
	ld.shared.f32 	%f19620, [_ZZ32flash_attention_v2_causal_kernelILi64ELi64ELi64EEvPKfS1_S1_PfiiiifE8V_shared+6048];
	fma.rn.f32 	%f22631, %f4510, %f19620, %f22631;
	@%p6085 bra 	$L__BB0_5797;
	setp.eq.s32 	%p6086, %r3, 19;
	ld.shared.f32 	%f19621, [_ZZ32flash_attention_v2_causal_kernelILi64ELi64ELi64EEvPKfS1_S1_PfiiiifE8V_shared+6052];
	fma.rn.f32 	%f22632, %f4510, %f19621, %f22632;
	@%p6086 bra 	$L__BB0_5797;
	setp.eq.s32 	%p6087, %r3, 20;
	ld.shared.f32 	%f19622, [_ZZ32flash_attention_v2_causal_kernelILi64ELi64ELi64EEvPKfS1_S1_PfiiiifE8V_shared+6056];
	fma.rn.f32 	%f22633, %f4510, %f19622, %f22633;
	@%p6087 bra 	$L__BB0_5797;
	setp.eq.s32 	%p6088, %r3, 21;
	ld.shared.f32 	%f19623, [_ZZ32flash_attention_v2_causal_kernelILi64ELi64ELi64EEvPKfS1_S1_PfiiiifE8V_shared+6060];
	fma.rn.f32 	%f22634, %f4510, %f19623, %f22634;
	@%p6088 bra 	$L__BB0_5797;
	setp.eq.s32 	%p6089, %r3, 22;
	ld.shared.f32 	%f19624, [_ZZ32flash_attention_v2_causal_kernelILi64ELi64ELi64EEvPKfS1_S1_PfiiiifE8V_shared+6064];
	fma.rn.f32 	%f22635, %f4510, %f19624, %f22635;
	@%p6089 bra 	$L__BB0_5797;
	setp.eq.s32 	%p6090, %r3, 23;
	ld.shared.f32 	%f19625, [_ZZ32flash_attention_v2_causal_kernelILi64ELi64ELi64EEvPKfS1_S1_PfiiiifE8V_shared+6068];
	fma.rn.f32 	%f22636, %f4510, %f19625, %f22636;
	@%p6090 bra 	$L__BB0_5797;
	setp.eq.s32 	%p6091, %r3, 24;
	ld.shared.f32 	%f19626, [_ZZ32flash_attention_v2_causal_kernelILi64ELi64ELi64EEvPKfS1_S1_PfiiiifE8V_shared+6072];
	fma.rn.f32 	%f22637, %f4510, %f19626, %f22637;
	@%p6091 bra 	$L__BB0_5797;
	setp.eq.s32 	%p6092, %r3, 25;
	ld.shared.f32 	%f19627, [_ZZ32flash_attention_v2_causal_kernelILi64ELi64ELi64EEvPKfS1_S1_PfiiiifE8V_shared+6076];
	fma.rn.f32 	%f22638, %f4510, %f19627, %f22638;
	@%p6092 bra 	$L__BB0_5797;
	setp.eq.s32 	%p6093, %r3, 26;
	ld.shared.f32 	%f19628, [_ZZ32flash_attention_v2_causal_kernelILi64ELi64ELi64EEvPKfS1_S1_PfiiiifE8V_shared+6080];
	fma.rn.f32 	%f22639, %f4510, %f19628, %f22639;
	@%p6093 bra 	$L__BB0_5797;
	setp.eq.s32 	%p6094, %r3, 27;
	ld.shared.f32 	%f19629, [_ZZ32flash_attention_v2_causal_kernelILi64ELi64ELi64EEvPKfS1_S1_PfiiiifE8V_shared+6084];
	fma.rn.f32 	%f22640, %f4510, %f19629, %f22640;
	@%p6094 bra 	$L__BB0_5797;
	setp.eq.s32 	%p6095, %r3, 28;
	ld.shared.f32 	%f19630, [_ZZ32flash_attention_v2_causal_kernelILi64ELi64ELi64EEvPKfS1_S1_PfiiiifE8V_shared+6088];
	fma.rn.f32 	%f22641, %f4510, %f19630, %f22641;
	@%p6095 bra 	$L__BB0_5797;
	setp.eq.s32 	%p6096, %r3, 29;
	ld.shared.f32 	%f19631, [_ZZ32flash_attention_v2_causal_kernelILi64ELi64ELi64EEvPKfS1_S1_PfiiiifE8V_shared+6092];
	fma.rn.f32 	%f22642, %f4510, %f19631, %f22642;
	@%p6096 bra 	$L__BB0_5797;
	setp.eq.s32 	%p6097, %r3, 30;
	ld.shared.f32 	%f19632, [_ZZ32flash_attention_v2_causal_kernelILi64ELi64ELi64EEvPKfS1_S1_PfiiiifE8V_shared+6096];
	fma.rn.f32 	%f22643, %f4510, %f19632, %f22643;
	@%p6097 bra 	$L__BB0_5797;
	setp.eq.s32 	%p6098, %r3, 31;
	ld.shared.f32 	%f19633, [_ZZ32flash_attention_v2_causal_kernelILi64ELi64ELi64EEvPKfS1_S1_PfiiiifE8V_shared+6100];
	fma.rn.f32 	%f22644, %f4510, %f19633, %f22644;
	@%p6098 bra 	$L__BB0_5797;
	setp.eq.s32 	%p6099, %r3, 32;
	ld.shared.f32 	%f19634, [_ZZ32flash_attention_v2_causal_kernelILi64ELi64ELi64EEvPKfS1_S1_PfiiiifE8V_shared+6104];
	fma.rn.f32 	%f22645, %f4510, %f19634, %f22645;
	@%p6099 bra 	$L__BB0_5797;
	setp.eq.s32 	%p6100, %r3, 33;
	ld.shared.f32 	%f19635, [_ZZ32flash_attention_v2_causal_kernelILi64ELi64ELi64EEvPKfS1_S1_PfiiiifE8V_shared+6108];
	fma.rn.f32 	%f22646, %f4510, %f19635, %f22646;
	@%p6100 bra 	$L__BB0_5797;
	setp.eq.s32 	%p6101, %r3, 34;
	ld.shared.f32 	%f19636, [_ZZ32flash_attention_v2_causal_kernelILi64ELi64ELi64EEvPKfS1_S1_PfiiiifE8V_shared+6112];
	fma.rn.f32 	%f22647, %f4510, %f19636, %f22647;
	@%p6101 bra 	$L__BB0_5797;
	setp.eq.s32 	%p6102, %r3, 35;
	ld.shared.f32 	%f19637, [_ZZ32flash_attention_v2_causal_kernelILi64ELi64ELi64EEvPKfS1_S1_PfiiiifE8V_shared+6116];
	fma.rn.f32 	%f22648, %f4510, %f19637, %f22648;
	@%p6102 bra 	$L__BB0_5797;
	setp.eq.s32 	%p6103, %r3, 36;
	ld.shared.f32 	%f19638, [_ZZ32flash_attention_v2_causal_kernelILi64ELi64ELi64EEvPKfS1_S1_PfiiiifE8V_shared+6120];
	fma.rn.f32 	%f22649, %f4510, %f19638, %f22649;
	@%p6103 bra 	$L__BB0_5797;
	setp.eq.s32 	%p6104, %r3, 37;
	ld.shared.f32 	%f19639, [_ZZ32flash_attention_v2_causal_kernelILi64ELi64ELi64EEvPKfS1_S1_PfiiiifE8V_shared+6124];
	fma.rn.f32 	%f22650, %f4510, %f19639, %f22650;
	@%p6104 bra 	$L__BB0_5797;
	setp.eq.s32 	%p6105, %r3, 38;
	ld.shared.f32 	%f19640, [_ZZ32flash_attention_v2_causal_kernelILi64ELi64ELi64EEvPKfS1_S1_PfiiiifE8V_shared+6128];
	fma.rn.f32 	%f22651, %f4510, %f19640, %f22651;
	@%p6105 bra 	$L__BB0_5797;
	setp.eq.s32 	%p6106, %r3, 39;
	ld.shared.f32 	%f19641, [_ZZ32flash_attention_v2_causal_kernelILi64ELi64ELi64EEvPKfS1_S1_PfiiiifE8V_shared+6132];
	fma.rn.f32 	%f22652, %f4510, %f19641, %f22652;
	@%p6106 bra 	$L__BB0_5797;
	setp.eq.s32 	%p6107, %r3, 40;
	ld.shared.f32 	%f19642, [_ZZ32flash_attention_v2_causal_kernelILi64ELi64ELi64EEvPKfS1_S1_PfiiiifE8V_shared+6136];
	fma.rn.f32 	%f22653, %f4510, %f19642, %f22653;
	@%p6107 bra 	$L__BB0_5797;
	setp.eq.s32 	%p6108, %r3, 41;
	ld.shared.f32 	%f19643, [_ZZ32flash_attention_v2_causal_kernelILi64ELi64ELi64EEvPKfS1_S1_PfiiiifE8V_shared+6140];
	fma.rn.f32 	%f22654, %f4510, %f19643, %f22654;
	@%p6108 bra 	$L__BB0_5797;
	setp.eq.s32 	%p6109, %r3, 42;
	ld.shared.f32 	%f19644, [_ZZ32flash_attention_v2_causal_kernelILi64ELi64ELi64EEvPKfS1_S1_PfiiiifE8V_shared+6144];
	fma.rn.f32 	%f22655, %f4510, %f19644, %f22655;
	@%p6109 bra 	$L__BB0_5797;
	setp.eq.s32 	%p6110, %r3, 43;
	ld.shared.f32 	%f19645, [_ZZ32flash_attention_v2_causal_kernelILi64ELi64ELi64EEvPKfS1_S1_PfiiiifE8V_shared+6148];
	fma.rn.f32 	%f22656, %f4510, %f19645, %f22656;
	@%p6110 bra 	$L__BB0_5797;
	setp.eq.s32 	%p6111, %r3, 44;
	ld.shared.f32 	%f19646, [_ZZ32flash_attention_v2_causal_kernelILi64ELi64ELi64EEvPKfS1_S1_PfiiiifE8V_shared+6152];
	fma.rn.f32 	%f22657, %f4510, %f19646, %f22657;
	@%p6111 bra 	$L__BB0_5797;
	setp.eq.s32 	%p6112, %r3, 45;
	ld.shared.f32 	%f19647, [_ZZ32flash_attention_v2_causal_kernelILi64ELi64ELi64EEvPKfS1_S1_PfiiiifE8V_shared+6156];
	fma.rn.f32 	%f22658, %f4510, %f19647, %f22658;
	@%p6112 bra 	$L__BB0_5797;
	setp.eq.s32 	%p6113, %r3, 46;
	ld.shared.f32 	%f19648, [_ZZ32flash_attention_v2_causal_kernelILi64ELi64ELi64EEvPKfS1_S1_PfiiiifE8V_shared+6160];
	fma.rn.f32 	%f22659, %f4510, %f19648, %f22659;
	@%p6113 bra 	$L__BB0_5797;
	setp.eq.s32 	%p6114, %r3, 47;
	ld.shared.f32 	%f19649, [_ZZ32flash_attention_v2_causal_kernelILi64ELi64ELi64EEvPKfS1_S1_PfiiiifE8V_shared+6164];
	fma.rn.f32 	%f22660, %f4510, %f19649, %f22660;
	@%p6114 bra 	$L__BB0_5797;
	setp.eq.s32 	%p6115, %r3, 48;
	ld.shared.f32 	%f19650, [_ZZ32flash_attention_v2_causal_kernelILi64ELi64ELi64EEvPKfS1_S1_PfiiiifE8V_shared+6168];
	fma.rn.f32 	%f22661, %f4510, %f19650, %f22661;
	@%p6115 bra 	$L__BB0_5797;
	setp.eq.s32 	%p6116, %r3, 49;
	ld.shared.f32 	%f19651, [_ZZ32flash_attention_v2_causal_kernelILi64ELi64ELi64EEvPKfS1_S1_PfiiiifE8V_shared+6172];
	fma.rn.f32 	%f22662, %f4510, %f19651, %f22662;
	@%p6116 bra 	$L__BB0_5797;
	setp.eq.s32 	%p6117, %r3, 50;
	ld.shared.f32 	%f19652, [_ZZ32flash_attention_v2_causal_kernelILi64ELi64ELi64EEvPKfS1_S1_PfiiiifE8V_shared+6176];
	fma.rn.f32 	%f22663, %f4510, %f19652, %f22663;
	@%p6117 bra 	$L__BB0_5797;
	setp.eq.s32 	%p6118, %r3, 51;
	ld.shared.f32 	%f19653, [_ZZ32flash_attention_v2_causal_kernelILi64ELi64ELi64EEvPKfS1_S1_PfiiiifE8V_shared+6180];
	fma.rn.f32 	%f22664, %f4510, %f19653, %f22664;
	@%p6118 bra 	$L__BB0_5797;
	setp.eq.s32 	%p6119, %r3, 52;
	ld.shared.f32 	%f19654, [_ZZ32flash_attention_v2_causal_kernelILi64ELi64ELi64EEvPKfS1_S1_PfiiiifE8V_shared+6184];
	fma.rn.f32 	%f22665, %f4510, %f19654, %f22665;
	@%p6119 bra 	$L__BB0_5797;
	setp.eq.s32 	%p6120, %r3, 53;
	ld.shared.f32 	%f19655, [_ZZ32flash_attention_v2_causal_kernelILi64ELi64ELi64EEvPKfS1_S1_PfiiiifE8V_shared+6188];
	fma.rn.f32 	%f22666, %f4510, %f19655, %f22666;
	@%p6120 bra 	$L__BB0_5797;
	setp.eq.s32 	%p6121, %r3, 54;
	ld.shared.f32 	%f19656, [_ZZ32flash_attention_v2_causal_kernelILi64ELi64ELi64EEvPKfS1_S1_PfiiiifE8V_shared+6192];
	fma.rn.f32 	%f22667, %f4510, %f19656, %f22667;
	@%p6121 bra 	$L__BB0_5797;
	setp.eq.s32 	%p6122, %r3, 55;
	ld.shared.f32 	%f19657, [_ZZ32flash_attention_v2_causal_kernelILi64ELi64ELi64EEvPKfS1_S1_PfiiiifE8V_shared+6196];
	fma.rn.f32 	%f22668, %f4510, %f19657, %f22668;
	@%p6122 bra 	$L__BB0_5797;
	setp.eq.s32 	%p6123, %r3, 56;
	ld.shared.f32 	%f19658, [_ZZ32flash_attention_v2_causal_kernelILi64ELi64ELi64EEvPKfS1_S1_PfiiiifE8V_shared+6200];
	fma.rn.f32 	%f22669, %f4510, %f19658, %f22669;
	@%p6123 bra 	$L__BB0_5797;
	setp.eq.s32 	%p6124, %r3, 57;
	ld.shared.f32 	%f19659, [_ZZ32flash_attention_v2_causal_kernelILi64ELi64ELi64EEvPKfS1_S1_PfiiiifE8V_shared+6204];
	fma.rn.f32 	%f22670, %f4510, %f19659, %f22670;
	@%p6124 bra 	$L__BB0_5797;
	setp.eq.s32 	%p6125, %r3, 58;
	ld.shared.f32 	%f19660, [_ZZ32flash_attention_v2_causal_kernelILi64ELi64ELi64EEvPKfS1_S1_PfiiiifE8V_shared+6208];
	fma.rn.f32 	%f22671, %f4510, %f19660, %f22671;
	@%p6125 bra 	$L__BB0_5797;
	setp.eq.s32 	%p6126, %r3, 59;
	ld.shared.f32 	%f19661, [_ZZ32flash_attention_v2_causal_kernelILi64ELi64ELi64EEvPKfS1_S1_PfiiiifE8V_shared+6212];
	fma.rn.f32 	%f22672, %f4510, %f19661, %f22672;
	@%p6126 bra 	$L__BB0_5797;
	setp.eq.s32 	%p6127, %r3, 60;
	ld.shared.f32 	%f19662, [_ZZ32flash_attention_v2_causal_kernelILi64ELi64ELi64EEvPKfS1_S1_PfiiiifE8V_shared+6216];
	fma.rn.f32 	%f22673, %f4510, %f19662, %f22673;
	@%p6127 bra 	$L__BB0_5797;
	setp.eq.s32 	%p6128, %r3, 61;
	ld.shared.f32 	%f19663, [_ZZ32flash_attention_v2_causal_kernelILi64ELi64ELi64EEvPKfS1_S1_PfiiiifE8V_shared+6220];
	fma.rn.f32 	%f22674, %f4510, %f19663, %f22674;
	@%p6128 bra 	$L__BB0_5797;
	setp.eq.s32 	%p6129, %r3, 62;
	ld.shared.f32 	%f19664, [_ZZ32flash_attention_v2_causal_kernelILi64ELi64ELi64EEvPKfS1_S1_PfiiiifE8V_shared+6224];
	fma.rn.f32 	%f22675, %f4510, %f19664, %f22675;
	@%p6129 bra 	$L__BB0_5797;
	setp.eq.s32 	%p6130, %r3, 63;
	ld.shared.f32 	%f19665, [_ZZ32flash_attention_v2_causal_kernelILi64ELi64ELi64EEvPKfS1_S1_PfiiiifE8V_shared+6228];
	fma.rn.f32 	%f22676, %f4510, %f19665, %f22676;
	@%p6130 bra 	$L__BB0_5797;
	ld.shared.f32 	%f19666, [_ZZ32flash_attention_v2_causal_kernelILi64ELi64ELi64EEvPKfS1_S1_PfiiiifE8V_shared+6232];
	fma.rn.f32 	%f22677, %f4510, %f19666, %f22677;
$L__BB0_5797:
	ld.param.u32 	%r1401, [_Z32flash_attention_v2_causal_kernelILi64ELi64ELi64EEvPKfS1_S1_Pfiiiif_param_6];
	shl.b32 	%r982, %r1581, 6;
	or.b32  	%r983, %r982, 24;
	setp.ge.s32 	%p6131, %r983, %r1401;
	mov.u32 	%r984, %ctaid.x;
	shl.b32 	%r985, %r984, 6;
	mov.u32 	%r986, %tid.x;
	and.b32  	%r987, %r986, 63;
	or.b32  	%r988, %r985, %r987;
	setp.gt.u32 	%p6132, %r983, %r988;
	or.pred  	%p6133, %p6131, %p6132;
	@%p6133 bra 	$L__BB0_5862;
	ld.param.u32 	%r1539, [_Z32flash_attention_v2_causal_kernelILi64ELi64ELi64EEvPKfS1_S1_Pfiiiif_param_7];
	setp.eq.s32 	%p6134, %r1539, 1;
	ld.shared.f32 	%f19667, [_ZZ32flash_attention_v2_causal_kernelILi64ELi64ELi64EEvPKfS1_S1_PfiiiifE8V_shared+6240];
	fma.rn.f32 	%f22614, %f4511, %f19667, %f22614;
	@%p6134 bra 	$L__BB0_5862;
	setp.eq.s32 	%p6135, %r3, 2;
	ld.shared.f32 	%f19668, [_ZZ32flash_attention_v2_causal_kernelILi64ELi64ELi64EEvPKfS1_S1_PfiiiifE8V_shared+6244];
	fma.rn.f32 	%f22615, %f4511, %f19668, %f22615;
	@%p6135 bra 	$L__BB0_5862;
	setp.eq.s32 	%p6136, %r3, 3;
	ld.shared.f32 	%f19669, [_ZZ32flash_attention_v2_causal_kernelILi64ELi64ELi64EEvPKfS1_S1_PfiiiifE8V_shared+6248];
	fma.rn.f32 	%f22616, %f4511, %f19669, %f22616;
	@%p6136 bra 	$L__BB0_5862;
	setp.eq.s32 	%p6137, %r3, 4;
	ld.shared.f32 	%f19670, [_ZZ32flash_attention_v2_causal_kernelILi64ELi64ELi64EEvPKfS1_S1_PfiiiifE8V_shared+6252];
	fma.rn.f32 	%f22617, %f4511, %f19670, %f22617;
	@%p6137 bra 	$L__BB0_5862;
	setp.eq.s32 	%p6138, %r3, 5;
	ld.shared.f32 	%f19671, [_ZZ32flash_attention_v2_causal_kernelILi64ELi64ELi64EEvPKfS1_S1_PfiiiifE8V_shared+6256];
	fma.rn.f32 	%f22618, %f4511, %f19671, %f22618;
	@%p6138 bra 	$L__BB0_5862;
	setp.eq.s32 	%p6139, %r3, 6;
	ld.shared.f32 	%f19672, [_ZZ32flash_attention_v2_causal_kernelILi64ELi64ELi64EEvPKfS1_S1_PfiiiifE8V_shared+6260];
	fma.rn.f32 	%f22619, %f4511, %f19672, %f22619;
	@%p6139 bra 	$L__BB0_5862;
	setp.eq.s32 	%p6140, %r3, 7;
	ld.shared.f32 	%f19673, [_ZZ32flash_attention_v2_causal_kernelILi64ELi64ELi64EEvPKfS1_S1_PfiiiifE8V_shared+6264];
	fma.rn.f32 	%f22620, %f4511, %f19673, %f22620;
	@%p6140 bra 	$L__BB0_5862;
	setp.eq.s32 	%p6141, %r3, 8;
	ld.shared.f32 	%f19674, [_ZZ32flash_attention_v2_causal_kernelILi64ELi64ELi64EEvPKfS1_S1_PfiiiifE8V_shared+6268];
	fma.rn.f32 	%f22621, %f4511, %f19674, %f22621;
	@%p6141 bra 	$L__BB0_5862;
	setp.eq.s32 	%p6142, %r3, 9;
	ld.shared.f32 	%f19675, [_ZZ32flash_attention_v2_causal_kernelILi64ELi64ELi64EEvPKfS1_S1_PfiiiifE8V_shared+6272];
	fma.rn.f32 	%f22622, %f4511, %f19675, %f22622;
	@%p6142 bra 	$L__BB0_5862;
	setp.eq.s32 	%p6143, %r3, 10;
	ld.shared.f32 	%f19676, [_ZZ32flash_attention_v2_causal_kernelILi64ELi64ELi64EEvPKfS1_S1_PfiiiifE8V_shared+6276];
	fma.rn.f32 	%f22623, %f4511, %f19676, %f22623;
	@%p6143 bra 	$L__BB0_5862;
	setp.eq.s32 	%p6144, %r3, 11;
	ld.shared.f32 	%f19677, [_ZZ32flash_attention_v2_causal_kernelILi64ELi64ELi64EEvPKfS1_S1_PfiiiifE8V_shared+6280];
	fma.rn.f32 	%f22624, %f4511, %f19677, %f22624;
	@%p6144 bra 	$L__BB0_5862;
	setp.eq.s32 	%p6145, %r3, 12;
	ld.shared.f32 	%f19678, [_ZZ32flash_attention_v2_causal_kernelILi64ELi64ELi64EEvPKfS1_S1_PfiiiifE8V_shared+6284];
	fma.rn.f32 	%f22625, %f4511, %f19678, %f22625;
	@%p6145 bra 	$L__BB0_5862;
	setp.eq.s32 	%p6146, %r3, 13;
	ld.shared.f32 	%f19679, [_ZZ32flash_attention_v2_causal_kernelILi64ELi64ELi64EEvPKfS1_S1_PfiiiifE8V_shared+6288];
	fma.rn.f32 	%f22626, %f4511, %f19679, %f22626;
	@%p6146 bra 	$L__BB0_5862;
	setp.eq.s32 	%p6147, %r3, 14;
	ld.shared.f32 	%f19680, [_ZZ32flash_attention_v2_causal_kernelILi64ELi64ELi64EEvPKfS1_S1_PfiiiifE8V_shared+6292];
	fma.rn.f32 	%f22627, %f4511, %f19680, %f22627;
	@%p6147 bra 	$L__BB0_5862;
	setp.eq.s32 	%p6148, %r3, 15;
	ld.shared.f32 	%f19681, [_ZZ32flash_attention_v2_causal_kernelILi64ELi64ELi64EEvPKfS1_S1_PfiiiifE8V_shared+6296];
	fma.rn.f32 	%f22628, %f4511, %f19681, %f22628;
	@%p6148 bra 	$L__BB0_5862;
	setp.eq.s32 	%p6149, %r3, 16;
	ld.shared.f32 	%f19682, [_ZZ32flash_attention_v2_causal_kernelILi64ELi64ELi64EEvPKfS1_S1_PfiiiifE8V_shared+6300];
	fma.rn.f32 	%f22629, %f4511, %f19682, %f22629;
	@%p6149 bra 	$L__BB0_5862;
	setp.eq.s32 	%p6150, %r3, 17;
	ld.shared.f32 	%f19683, [_ZZ32flash_attention_v2_causal_kernelILi64ELi64ELi64EEvPKfS1_S1_PfiiiifE8V_shared+6304];
	fma.rn.f32 	%f22630, %f4511, %f19683, %f22630;
	@%p6150 bra 	$L__BB0_5862;
	setp.eq.s32 	%p6151, %r3, 18;
	ld.shared.f32 	%f19684, [_ZZ32flash_attention_v2_causal_kernelILi64ELi64ELi64EEvPKfS1_S1_PfiiiifE8V_shared+6308];
	fma.rn.f32 	%f22631, %f4511, %f19684, %f22631;
	@%p6151 bra 	$L__BB0_5862;
	setp.eq.s32 	%p6152, %r3, 19;
	ld.shared.f32 	%f19685, [_ZZ32flash_attention_v2_causal_kernelILi64ELi64ELi64EEvPKfS1_S1_PfiiiifE8V_shared+6312];
	fma.rn.f32 	%f22632, %f4511, %f19685, %f22632;
	@%p6152 bra 	$L__BB0_5862;
	setp.eq.s32 	%p6153, %r3, 20;
	ld.shared.f32 	%f19686, [_ZZ32flash_attention_v2_causal_kernelILi64ELi64ELi64EEvPKfS1_S1_PfiiiifE8V_shared+6316];
	fma.rn.f32 	%f22633, %f4511, %f19686, %f22633;
	@%p6153 bra 	$L__BB0_5862;
	setp.eq.s32 	%p6154, %r3, 21;
	ld.shared.f32 	%f19687, [_ZZ32flash_attention_v2_causal_kernelILi64ELi64ELi64EEvPKfS1_S1_PfiiiifE8V_shared+6320];
	fma.rn.f32 	%f22634, %f4511, %f19687, %f22634;
	@%p6154 bra 	$L__BB0_5862;
	setp.eq.s32 	%p6155, %r3, 22;
	ld.shared.f32 	%f19688, [_ZZ32flash_attention_v2_causal_kernelILi64ELi64ELi64EEvPKfS1_S1_PfiiiifE8V_shared+6324];
	fma.rn.f32 	%f22635, %f4511, %f19688, %f22635;
	@%p6155 bra 	$L__BB0_5862;
	setp.eq.s32 	%p6156, %r3, 23;
	ld.shared.f32 	%f19689, [_ZZ32flash_attention_v2_causal_kernelILi64ELi64ELi64EEvPKfS1_S1_PfiiiifE8V_shared+6328];
	fma.rn.f32 	%f22636, %f4511, %f19689, %f22636;
	@%p6156 bra 	$L__BB0_5862;
	setp.eq.s32 	%p6157, %r3, 24;
	ld.shared.f32 	%f19690, [_ZZ32flash_attention_v2_causal_kernelILi64ELi64ELi64EEvPKfS1_S1_PfiiiifE8V_shared+6332];
	fma.rn.f32 	%f22637, %f4511, %f19690, %f22637;
	@%p6157 bra 	$L__BB0_5862;
	setp.eq.s32 	%p6158, %r3, 25;
	ld.shared.f32 	%f19691, [_ZZ32flash_attention_v2_causal_kernelILi64ELi64ELi64EEvPKfS1_S1_PfiiiifE8V_shared+6336];
	fma.rn.f32 	%f22638, %f4511, %f19691, %f22638;
	@%p6158 bra 	$L__BB0_5862;
	setp.eq.s32 	%p6159, %r3, 26;
	ld.shared.f32 	%f19692, [_ZZ32flash_attention_v2_causal_kernelILi64ELi64ELi64EEvPKfS1_S1_PfiiiifE8V_shared+6340];
	fma.rn.f32 	%f22639, %f4511, %f19692, %f22639;
	@%p6159 bra 	$L__BB0_5862;
	setp.eq.s32 	%p6160, %r3, 27;
	ld.shared.f32 	%f19693, [_ZZ32flash_attention_v2_causal_kernelILi64ELi64ELi64EEvPKfS1_S1_PfiiiifE8V_shared+6344];
	fma.rn.f32 	%f22640, %f4511, %f19693, %f22640;
	@%p6160 bra 	$L__BB0_5862;
	setp.eq.s32 	%p6161, %r3, 28;
	ld.shared.f32 	%f19694, [_ZZ32flash_attention_v2_causal_kernelILi64ELi64ELi64EEvPKfS1_S1_PfiiiifE8V_shared+6348];
	fma.rn.f32 	%f22641, %f4511, %f19694, %f22641;
	@%p6161 bra 	$L__BB0_5862;
	setp.eq.s32 	%p6162, %r3, 29;
	ld.shared.f32 	%f19695, [_ZZ32flash_attention_v2_causal_kernelILi64ELi64ELi64EEvPKfS1_S1_PfiiiifE8V_shared+6352];
	fma.rn.f32 	%f22642, %f4511, %f19695, %f22642;
	@%p6162 bra 	$L__BB0_5862;
	setp.eq.s32 	%p6163, %r3, 30;
	ld.shared.f32 	%f19696, [_ZZ32flash_attention_v2_causal_kernelILi64ELi64ELi64EEvPKfS1_S1_PfiiiifE8V_shared+6356];
	fma.rn.f32 	%f22643, %f4511, %f19696, %f22643;
	@%p6163 bra 	$L__BB0_5862;
	setp.eq.s32 	%p6164, %r3, 31;
	ld.shared.f32 	%f19697, [_ZZ32flash_attention_v2_causal_kernelILi64ELi64ELi64EEvPKfS1_S1_PfiiiifE8V_shared+6360];
	fma.rn.f32 	%f22644, %f4511, %f19697, %f22644;
	@%p6164 bra 	$L__BB0_5862;
	setp.eq.s32 	%p6165, %r3, 32;
	ld.shared.f32 	%f19698, [_ZZ32flash_attention_v2_causal_kernelILi64ELi64ELi64EEvPKfS1_S1_PfiiiifE8V_shared+6364];
	fma.rn.f32 	%f22645, %f4511, %f19698, %f22645;
	@%p6165 bra 	$L__BB0_5862;
	setp.eq.s32 	%p6166, %r3, 33;
	ld.shared.f32 	%f19699, [_ZZ32flash_attention_v2_causal_kernelILi64ELi64ELi64EEvPKfS1_S1_PfiiiifE8V_shared+6368];
	fma.rn.f32 	%f22646, %f4511, %f19699, %f22646;
	@%p6166 bra 	$L__BB0_5862;
	setp.eq.s32 	%p6167, %r3, 34;
	ld.shared.f32 	%f19700, [_ZZ32flash_attention_v2_causal_kernelILi64ELi64ELi64EEvPKfS1_S1_PfiiiifE8V_shared+6372];
	fma.rn.f32 	%f22647, %f4511, %f19700, %f22647;
	@%p6167 bra 	$L__BB0_5862;
	setp.eq.s32 	%p6168, %r3, 35;
	ld.shared.f32 	%f19701, [_ZZ32flash_attention_v2_causal_kernelILi64ELi64ELi64EEvPKfS1_S1_PfiiiifE8V_shared+6376];
	fma.rn.f32 	%f22648, %f4511, %f19701, %f22648;
	@%p6168 bra 	$L__BB0_5862;
	setp.eq.s32 	%p6169, %r3, 36;
	ld.shared.f32 	%f19702, [_ZZ32flash_attention_v2_causal_kernelILi64ELi64ELi64EEvPKfS1_S1_PfiiiifE8V_shared+6380];
	fma.rn.f32 	%f22649, %f4511, %f19702, %f22649;
	@%p6169 bra 	$L__BB0_5862;
	setp.eq.s32 	%p6170, %r3, 37;
	ld.shared.f32 	%f19703, [_ZZ32flash_attention_v2_causal_kernelILi64ELi64ELi64EEvPKfS1_S1_PfiiiifE8V_shared+6384];
	fma.rn.f32 	%f22650, %f4511, %f19703, %f22650;
	@%p6170 bra 	$L__BB0_5862;
	setp.eq.s32 	%p6171, %r3, 38;
	ld.shared.f32 	%f19704, [_ZZ32flash_attention_v2_causal_kernelILi64ELi64ELi64EEvPKfS1_S1_PfiiiifE8V_shared+6388];
	fma.rn.f32 	%f22651, %f4511, %f19704, %f22651;
	@%p6171 bra 	$L__BB0_5862;
	setp.eq.s32 	%p6172, %r3, 39;
	ld.shared.f32 	%f19705, [_ZZ32flash_attention_v2_causal_kernelILi64ELi64ELi64EEvPKfS1_S1_PfiiiifE8V_shared+6392];
	fma.rn.f32 	%f22652, %f4511, %f19705, %f22652;
	@%p6172 bra 	$L__BB0_5862;
	setp.eq.s32 	%p6173, %r3, 40;
	ld.shared.f32 	%f19706, [_ZZ32flash_attention_v2_causal_kernelILi64ELi64ELi64EEvPKfS1_S1_PfiiiifE8V_shared+6396];
	fma.rn.f32 	%f22653, %f4511, %f19706, %f22653;
	@%p6173 bra 	$L__BB0_5862;
	setp.eq.s32 	%p6174, %r3, 41;
	ld.shared.f32 	%f19707, [_ZZ32flash_attention_v2_causal_kernelILi64ELi64ELi64EEvPKfS1_S1_PfiiiifE8V_shared+6400];
	fma.rn.f32 	%f22654, %f4511, %f19707, %f22654;
	@%p6174 bra 	$L__BB0_5862;
	setp.eq.s32 	%p6175, %r3, 42;
	ld.shared.f32 	%f19708, [_ZZ32flash_attention_v2_causal_kernelILi64ELi64ELi64EEvPKfS1_S1_PfiiiifE8V_shared+6404];
	fma.rn.f32 	%f22655, %f4511, %f19708, %f22655;
	@%p6175 bra 	$L__BB0_5862;
	setp.eq.s32 	%p6176, %r3, 43;
	ld.shared.f32 	%f19709, [_ZZ32flash_attention_v2_causal_kernelILi64ELi64ELi64EEvPKfS1_S1_PfiiiifE8V_shared+6408];
	fma.rn.f32 	%f22656, %f4511, %f19709, %f22656;
	@%p6176 bra 	$L__BB0_5862;
	setp.eq.s32 	%p6177, %r3, 44;
	ld.shared.f32 	%f19710, [_ZZ32flash_attention_v2_causal_kernelILi64ELi64ELi64EEvPKfS1_S1_PfiiiifE8V_shared+6412];
	fma.rn.f32 	%f22657, %f4511, %f19710, %f22657;
	@%p6177 bra 	$L__BB0_5862;
	setp.eq.s32 	%p6178, %r3, 45;
	ld.shared.f32 	%f19711, [_ZZ32flash_attention_v2_causal_kernelILi64ELi64ELi64EEvPKfS1_S1_PfiiiifE8V_shared+6416];
	fma.rn.f32 	%f22658, %f4511, %f19711, %f22658;
	@%p6178 bra 	$L__BB0_5862;
	setp.eq.s32 	%p6179, %r3, 46;
	ld.shared.f32 	%f19712, [_ZZ32flash_attention_v2_causal_kernelILi64ELi64ELi64EEvPKfS1_S1_PfiiiifE8V_shared+6420];
	fma.rn.f32 	%f22659, %f4511, %f19712, %f22659;
	@%p6179 bra 	$L__BB0_5862;
	setp.eq.s32 	%p6180, %r3, 47;
	ld.shared.f32 	%f19713, [_ZZ32flash_attention_v2_causal_kernelILi64ELi64ELi64EEvPKfS1_S1_PfiiiifE8V_shared+6424];
	fma.rn.f32 	%f22660, %f4511, %f19713, %f22660;
	@%p6180 bra 	$L__BB0_5862;
	setp.eq.s32 	%p6181, %r3, 48;
	ld.shared.f32 	%f19714, [_ZZ32flash_attention_v2_causal_kernelILi64ELi64ELi64EEvPKfS1_S1_PfiiiifE8V_shared+6428];
	fma.rn.f32 	%f22661, %f4511, %f19714, %f22661;
	@%p6181 bra 	$L__BB0_5862;
	setp.eq.s32 	%p6182, %r3, 49;
	ld.shared.f32 	%f19715, [_ZZ32flash_attention_v2_causal_kernelILi64ELi64ELi64EEvPKfS1_S1_PfiiiifE8V_shared+6432];
	fma.rn.f32 	%f22662, %f4511, %f19715, %f22662;
	@%p6182 bra 	$L__BB0_5862;
	setp.eq.s32 	%p6183, %r3, 50;
	ld.shared.f32 	%f19716, [_ZZ32flash_attention_v2_causal_kernelILi64ELi64ELi64EEvPKfS1_S1_PfiiiifE8V_shared+6436];
	fma.rn.f32 	%f22663, %f4511, %f19716, %f22663;
	@%p6183 bra 	$L__BB0_5862;
	setp.eq.s32 	%p6184, %r3, 51;
	ld.shared.f32 	%f19717, [_ZZ32flash_attention_v2_causal_kernelILi64ELi64ELi64EEvPKfS1_S1_PfiiiifE8V_shared+6440];
	fma.rn.f32 	%f22664, %f4511, %f19717, %f22664;
	@%p6184 bra 	$L__BB0_5862;
	setp.eq.s32 	%p6185, %r3, 52;
	ld.shared.f32 	%f19718, [_ZZ32flash_attention_v2_causal_kernelILi64ELi64ELi64EEvPKfS1_S1_PfiiiifE8V_shared+6444];
	fma.rn.f32 	%f22665, %f4511, %f19718, %f22665;
	@%p6185 bra 	$L__BB0_5862;
	setp.eq.s32 	%p6186, %r3, 53;
	ld.shared.f32 	%f19719, [_ZZ32flash_attention_v2_causal_kernelILi64ELi64ELi64EEvPKfS1_S1_PfiiiifE8V_shared+6448];
	fma.rn.f32 	%f22666, %f4511, %f19719, %f22666;
	@%p6186 bra 	$L__BB0_5862;
	setp.eq.s32 	%p6187, %r3, 54;
	ld.shared.f32 	%f19720, [_ZZ32flash_attention_v2_causal_kernelILi64ELi64ELi64EEvPKfS1_S1_PfiiiifE8V_shared+6452];
	fma.rn.f32 	%f22667, %f4511, %f19720, %f22667;
	@%p6187 bra 	$L__BB0_5862;
	setp.eq.s32 	%p6188, %r3, 55;
	ld.shared.f32 	%f19721, [_ZZ32flash_attention_v2_causal_kernelILi64ELi64ELi64EEvPKfS1_S1_PfiiiifE8V_shared+6456];
	fma.rn.f32 	%f22668, %f4511, %f19721, %f22668;
	@%p6188 bra 	$L__BB0_5862;
	setp.eq.s32 	%p6189, %r3, 56;
	ld.shared.f32 	%f19722, [_ZZ32flash_attention_v2_causal_kernelILi64ELi64ELi64EEvPKfS1_S1_PfiiiifE8V_shared+6460];
	fma.rn.f32 	%f22669, %f4511, %f19722, %f22669;
	@%p6189 bra 	$L__BB0_5862;
	setp.eq.s32 	%p6190, %r3, 57;
	ld.shared.f32 	%f19723, [_ZZ32flash_attention_v2_causal_kernelILi64ELi64ELi64EEvPKfS1_S1_PfiiiifE8V_shared+6464];
	fma.rn.f32 	%f22670, %f4511, %f19723, %f22670;
	@%p6190 bra 	$L__BB0_5862;
	setp.eq.s32 	%p6191, %r3, 58;
	ld.shared.f32 	%f19724, [_ZZ32flash_attention_v2_causal_kernelILi64ELi64ELi64EEvPKfS1_S1_PfiiiifE8V_shared+6468];
	fma.rn.f32 	%f22671, %f4511, %f19724, %f22671;
	@%p6191 bra 	$L__BB0_5862;
	setp.eq.s32 	%p6192, %r3, 59;
	ld.shared.f32 	%f19725, [_ZZ32flash_attention_v2_causal_kernelILi64ELi64ELi64EEvPKfS1_S1_PfiiiifE8V_shared+6472];
	fma.rn.f32 	%f22672, %f4511, %f19725, %f22672;
	@%p6192 bra 	$L__BB0_5862;
	setp.eq.s32 	%p6193, %r3, 60;
	ld.shared.f32 	%f19726, [_ZZ32flash_attention_v2_causal_kernelILi64ELi64ELi64EEvPKfS1_S1_PfiiiifE8V_shared+6476];
	fma.rn.f32 	%f22673, %f4511, %f19726, %f22673;
	@%p6193 bra 	$L__BB0_5862;
	setp.eq.s32 	%p6194, %r3, 61;
	ld.shared.f32 	%f19727, [_ZZ32flash_attention_v2_causal_kernelILi64ELi64ELi64EEvPKfS1_S1_PfiiiifE8V_shared+6480];
	fma.rn.f32 	%f22674, %f4511, %f19727, %f22674;
	@%p6194 bra 	$L__BB0_5862;
	setp.eq.s32 	%p6195, %r3, 62;
	ld.shared.f32 	%f19728, [_ZZ32flash_attention_v2_causal_kernelILi64ELi64ELi64EEvPKfS1_S1_PfiiiifE8V_shared+6484];
	fma.rn.f32 	%f22675, %f4511, %f19728, %f22675;
	@%p6195 bra 	$L__BB0_5862;
	setp.eq.s32 	%p6196, %r3, 63;
	ld.shared.f32 	%f19729, [_ZZ32flash_attention_v2_causal_kernelILi64ELi64ELi64EEvPKfS1_S1_PfiiiifE8V_shared+6488];
	fma.rn.f32 	%f22676, %f4511, %f19729, %f22676;
	@%p6196 bra 	$L__BB0_5862;
	ld.shared.f32 	%f19730, [_ZZ32flash_attention_v2_causal_kernelILi64ELi64ELi64EEvPKfS1_S1_PfiiiifE8V_shared+6492];
	fma.rn.f32 	%f22677, %f4511, %f19730, %f22677;
$L__BB0_5862:
	ld.param.u32 	%r1402, [_Z32flash_attention_v2_causal_kernelILi64ELi64ELi64EEvPKfS1_S1_Pfiiiif_param_6];
	shl.b32 	%r990, %r1581, 6;
	or.b32  	%r991, %r990, 25;
	setp.ge.s32 	%p6197, %r991, %r1402;
	mov.u32 	%r992, %ctaid.x;
	shl.b32 	%r993, %r992, 6;
	mov.u32 	%r994, %tid.x;
	and.b32  	%r995, %r994, 63;
	or.b32  	%r996, %r993, %r995;
	setp.gt.u32 	%p6198, %r991, %r996;
	or.pred  	%p6199, %p6197, %p6198;
	@%p6199 bra 	$L__BB0_5927;
	ld.param.u32 	%r1540, [_Z32flash_attention_v2_causal_kernelILi64ELi64ELi64EEvPKfS1_S1_Pfiiiif_param_7];
	setp.eq.s32 	%p6200, %r1540, 1;
	ld.shared.f32 	%f19731, [_ZZ32flash_attention_v2_causal_kernelILi64ELi64ELi64EEvPKfS1_S1_PfiiiifE8V_shared+6500];
	fma.rn.f32 	%f22614, %f4512, %f19731, %f22614;
	@%p6200 bra 	$L__BB0_5927;
	setp.eq.s32 	%p6201, %r3, 2;
	ld.shared.f32 	%f19732, [_ZZ32flash_attention_v2_causal_kernelILi64ELi64ELi64EEvPKfS1_S1_PfiiiifE8V_shared+6504];
	fma.rn.f32 	%f22615, %f4512, %f19732, %f22615;
	@%p6201 bra 	$L__BB0_5927;
	setp.eq.s32 	%p6202, %r3, 3;
	ld.shared.f32 	%f19733, [_ZZ32flash_attention_v2_causal_kernelILi64ELi64ELi64EEvPKfS1_S1_PfiiiifE8V_shared+6508];
	fma.rn.f32 	%f22616, %f4512, %f19733, %f22616;
	@%p6202 bra 	$L__BB0_5927;
	setp.eq.s32 	%p6203, %r3, 4;
	ld.shared.f32 	%f19734, [_ZZ32flash_attention_v2_causal_kernelILi64ELi64ELi64EEvPKfS1_S1_PfiiiifE8V_shared+6512];
	fma.rn.f32 	%f22617, %f4512, %f19734, %f22617;
	@%p6203 bra 	$L__BB0_5927;
	setp.eq.s32 	%p6204, %r3, 5;
	ld.shared.f32 	%f19735, [_ZZ32flash_attention_v2_causal_kernelILi64ELi64ELi64EEvPKfS1_S1_PfiiiifE8V_shared+6516];
	fma.rn.f32 	%f22618, %f4512, %f19735, %f22618;
	@%p6204 bra 	$L__BB0_5927;
	setp.eq.s32 	%p6205, %r3, 6;
	ld.shared.f32 	%f19736, [_ZZ32flash_attention_v2_causal_kernelILi64ELi64ELi64EEvPKfS1_S1_PfiiiifE8V_shared+6520];
	fma.rn.f32 	%f22619, %f4512, %f19736, %f22619;
	@%p6205 bra 	$L__BB0_5927;
	setp.eq.s32 	%p6206, %r3, 7;
	ld.shared.f32 	%f19737, [_ZZ32flash_attention_v2_causal_kernelILi64ELi64ELi64EEvPKfS1_S1_PfiiiifE8V_shared+6524];
	fma.rn.f32 	%f22620, %f4512, %f19737, %f22620;
	@%p6206 bra 	$L__BB0_5927;
	setp.eq.s32 	%p6207, %r3, 8;
	ld.shared.f32 	%f19738, [_ZZ32flash_attention_v2_causal_kernelILi64ELi64ELi64EEvPKfS1_S1_PfiiiifE8V_shared+6528];
	fma.rn.f32 	%f22621, %f4512, %f19738, %f22621;
	@%p6207 bra 	$L__BB0_5927;
	setp.eq.s32 	%p6208, %r3, 9;
	ld.shared.f32 	%f19739, [_ZZ32flash_attention_v2_causal_kernelILi64ELi64ELi64EEvPKfS1_S1_PfiiiifE8V_shared+6532];
	fma.rn.f32 	%f22622, %f4512, %f19739, %f22622;
	@%p6208 bra 	$L__BB0_5927;
	setp.eq.s32 	%p6209, %r3, 10;
	ld.shared.f32 	%f19740, [_ZZ32flash_attention_v2_causal_kernelILi64ELi64ELi64EEvPKfS1_S1_PfiiiifE8V_shared+6536];
	fma.rn.f32 	%f22623, %f4512, %f19740, %f22623;
	@%p6209 bra 	$L__BB0_5927;
	setp.eq.s32 	%p6210, %r3, 11;
	ld.shared.f32 	%f19741, [_ZZ32flash_attention_v2_causal_kernelILi64ELi64ELi64EEvPKfS1_S1_PfiiiifE8V_shared+6540];
	fma.rn.f32 	%f22624, %f4512, %f19741, %f22624;
	@%p6210 bra 	$L__BB0_5927;
	setp.eq.s32 	%p6211, %r3, 12;
	ld.shared.f32 	%f19742, [_ZZ32flash_attention_v2_causal_kernelILi64ELi64ELi64EEvPKfS1_S1_PfiiiifE8V_shared+6544];
	fma.rn.f32 	%f22625, %f4512, %f19742, %f22625;
	@%p6211 bra 	$L__BB0_5927;
	setp.eq.s32 	%p6212, %r3, 13;
	ld.shared.f32 	%f19743, [_ZZ32flash_attention_v2_causal_kernelILi64ELi64ELi64EEvPKfS1_S1_PfiiiifE8V_shared+6548];
	fma.rn.f32 	%f22626, %f4512, %f19743, %f22626;
	@%p6212 bra 	$L__BB0_5927;
	setp.eq.s32 	%p6213, %r3, 14;
	ld.shared.f32 	%f19744, [_ZZ32flash_attention_v2_causal_kernelILi64ELi64ELi64EEvPKfS1_S1_PfiiiifE8V_shared+6552];
	fma.rn.f32 	%f22627, %f4512, %f19744, %f22627;
	@%p6213 bra 	$L__BB0_5927;
	setp.eq.s32 	%p6214, %r3, 15;
	ld.shared.f32 	%f19745, [_ZZ32flash_attention_v2_causal_kernelILi64ELi64ELi64EEvPKfS1_S1_PfiiiifE8V_shared+6556];
	fma.rn.f32 	%f22628, %f4512, %f19745, %f22628;
	@%p6214 bra 	$L__BB0_5927;
	setp.eq.s32 	%p6215, %r3, 16;
	ld.shared.f32 	%f19746, [_ZZ32flash_attention_v2_causal_kernelILi64ELi64ELi64EEvPKfS1_S1_PfiiiifE8V_shared+6560];
	fma.rn.f32 	%f22629, %f4512, %f19746, %f22629;
	@%p6215 bra 	$L__BB0_5927;
	setp.eq.s32 	%p6216, %r3, 17;
	ld.shared.f32 	%f19747, [_ZZ32flash_attention_v2_causal_kernelILi64ELi64ELi64EEvPKfS1_S1_PfiiiifE8V_shared+6564];
	fma.rn.f32 	%f22630, %f4512, %f19747, %f22630;
	@%p6216 bra 	$L__BB0_5927;
	setp.eq.s32 	%p6217, %r3, 18;
	ld.shared.f32 	%f19748, [_ZZ32flash_attention_v2_causal_kernelILi64ELi64ELi64EEvPKfS1_S1_PfiiiifE8V_shared+6568];
	fma.rn.f32 	%f22631, %f4512, %f19748, %f22631;
	@%p6217 bra 	$L__BB0_5927;
	setp.eq.s32 	%p6218, %r3, 19;
	ld.shared.f32 	%f19749, [_ZZ32flash_attention_v2_causal_kernelILi64ELi64ELi64EEvPKfS1_S1_PfiiiifE8V_shared+6572];
	fma.rn.f32 	%f22632, %f4512, %f19749, %f22632;
	@%p6218 bra 	$L__BB0_5927;
	setp.eq.s32 	%p6219, %r3, 20;
	ld.shared.f32 	%f19750, [_ZZ32flash_attention_v2_causal_kernelILi64ELi64ELi64EEvPKfS1_S1_PfiiiifE8V_shared+6576];
	fma.rn.f32 	%f22633, %f4512, %f19750, %f22633;
	@%p6219 bra 	$L__BB0_5927;
	setp.eq.s32 	%p6220, %r3, 21;
	ld.shared.f32 	%f19751, [_ZZ32flash_attention_v2_causal_kernelILi64ELi64ELi64EEvPKfS1_S1_PfiiiifE8V_shared+6580];
	fma.rn.f32 	%f22634, %f4512, %f19751, %f22634;
	@%p6220 bra 	$L__BB0_5927;
	setp.eq.s32 	%p6221, %r3, 22;
	ld.shared.f32 	%f19752, [_ZZ32flash_attention_v2_causal_kernelILi64ELi64ELi64EEvPKfS1_S1_PfiiiifE8V_shared+6584];
	fma.rn.f32 	%f22635, %f4512, %f19752, %f22635;
	@%p6221 bra 	$L__BB0_5927;
	setp.eq.s32 	%p6222, %r3, 23;
	ld.shared.f32 	%f19753, [_ZZ32flash_attention_v2_causal_kernelILi64ELi64ELi64EEvPKfS1_S1_PfiiiifE8V_shared+6588];
	fma.rn.f32 	%f22636, %f4512, %f19753, %f22636;
	@%p6222 bra 	$L__BB0_5927;
	setp.eq.s32 	%p6223, %r3, 24;
	ld.shared.f32 	%f19754, [_ZZ32flash_attention_v2_causal_kernelILi64ELi64ELi64EEvPKfS1_S1_PfiiiifE8V_shared+6592];
	fma.rn.f32 	%f22637, %f4512, %f19754, %f22637;
	@%p6223 bra 	$L__BB0_5927;
	setp.eq.s32 	%p6224, %r3, 25;
	ld.shared.f32 	%f19755, [_ZZ32flash_attention_v2_causal_kernelILi64ELi64ELi64EEvPKfS1_S1_PfiiiifE8V_shared+6596];
	fma.rn.f32 	%f22638, %f4512, %f19755, %f22638;
	@%p6224 bra 	$L__BB0_5927;
	setp.eq.s32 	%p6225, %r3, 26;
	ld.shared.f32 	%f19756, [_ZZ32flash_attention_v2_causal_kernelILi64ELi64ELi64EEvPKfS1_S1_PfiiiifE8V_shared+6600];
	fma.rn.f32 	%f22639, %f4512, %f19756, %f22639;
	@%p6225 bra 	$L__BB0_5927;
	setp.eq.s32 	%p6226, %r3, 27;
	ld.shared.f32 	%f19757, [_ZZ32flash_attention_v2_causal_kernelILi64ELi64ELi64EEvPKfS1_S1_PfiiiifE8V_shared+6604];
	fma.rn.f32 	%f22640, %f4512, %f19757, %f22640;
	@%p6226 bra 	$L__BB0_5927;
	setp.eq.s32 	%p6227, %r3, 28;
	ld.shared.f32 	%f19758, [_ZZ32flash_attention_v2_causal_kernelILi64ELi64ELi64EEvPKfS1_S1_PfiiiifE8V_shared+6608];
	fma.rn.f32 	%f22641, %f4512, %f19758, %f22641;
	@%p6227 bra 	$L__BB0_5927;
	setp.eq.s32 	%p6228, %r3, 29;
	ld.shared.f32 	%f19759, [_ZZ32flash_attention_v2_causal_kernelILi64ELi64ELi64EEvPKfS1_S1_PfiiiifE8V_shared+6612];
	fma.rn.f32 	%f22642, %f4512, %f19759, %f22642;
	@%p6228 bra 	$L__BB0_5927;
	setp.eq.s32 	%p6229, %r3, 30;
	ld.shared.f32 	%f19760, [_ZZ32flash_attention_v2_causal_kernelILi64ELi64ELi64EEvPKfS1_S1_PfiiiifE8V_shared+6616];
	fma.rn.f32 	%f22643, %f4512, %f19760, %f22643;
	@%p6229 bra 	$L__BB0_5927;
	setp.eq.s32 	%p6230, %r3, 31;
	ld.shared.f32 	%f19761, [_ZZ32flash_attention_v2_causal_kernelILi64ELi64ELi64EEvPKfS1_S1_PfiiiifE8V_shared+6620];
	fma.rn.f32 	%f22644, %f4512, %f19761, %f22644;
	@%p6230 bra 	$L__BB0_5927;
	setp.eq.s32 	%p6231, %r3, 32;
	ld.shared.f32 	%f19762, [_ZZ32flash_attention_v2_causal_kernelILi64ELi64ELi64EEvPKfS1_S1_PfiiiifE8V_shared+6624];
	fma.rn.f32 	%f22645, %f4512, %f19762, %f22645;
	@%p6231 bra 	$L__BB0_5927;
	setp.eq.s32 	%p6232, %r3, 33;
	ld.shared.f32 	%f19763, [_ZZ32flash_attention_v2_causal_kernelILi64ELi64ELi64EEvPKfS1_S1_PfiiiifE8V_shared+6628];
	fma.rn.f32 	%f22646, %f4512, %f19763, %f22646;
	@%p6232 bra 	$L__BB0_5927;
	setp.eq.s32 	%p6233, %r3, 34;
	ld.shared.f32 	%f19764, [_ZZ32flash_attention_v2_causal_kernelILi64ELi64ELi64EEvPKfS1_S1_PfiiiifE8V_shared+6632];
	fma.rn.f32 	%f22647, %f4512, %f19764, %f22647;
	@%p6233 bra 	$L__BB0_5927;
	setp.eq.s32 	%p6234, %r3, 35;
	ld.shared.f32 	%f19765, [_ZZ32flash_attention_v2_causal_kernelILi64ELi64ELi64EEvPKfS1_S1_PfiiiifE8V_shared+6636];
	fma.rn.f32 	%f22648, %f4512, %f19765, %f22648;
	@%p6234 bra 	$L__BB0_5927;
	setp.eq.s32 	%p6235, %r3, 36;
	ld.shared.f32 	%f19766, [_ZZ32flash_attention_v2_causal_kernelILi64ELi64ELi64EEvPKfS1_S1_PfiiiifE8V_shared+6640];
	fma.rn.f32 	%f22649, %f4512, %f19766, %f22649;
	@%p6235 bra 	$L__BB0_5927;
	setp.eq.s32 	%p6236, %r3, 37;
	ld.shared.f32 	%f19767, [_ZZ32flash_attention_v2_causal_kernelILi64ELi64ELi64EEvPKfS1_S1_PfiiiifE8V_shared+6644];
	fma.rn.f32 	%f22650, %f4512, %f19767, %f22650;
	@%p6236 bra 	$L__BB0_5927;
	setp.eq.s32 	%p6237, %r3, 38;
	ld.shared.f32 	%f19768, [_ZZ32flash_attention_v2_causal_kernelILi64ELi64ELi64EEvPKfS1_S1_PfiiiifE8V_shared+6648];
	fma.rn.f32 	%f22651, %f4512, %f19768, %f22651;
	@%p6237 bra 	$L__BB0_5927;
	setp.eq.s32 	%p6238, %r3, 39;
	ld.shared.f32 	%f19769, [_ZZ32flash_attention_v2_causal_kernelILi64ELi64ELi64EEvPKfS1_S1_PfiiiifE8V_shared+6652];
	fma.rn.f32 	%f22652, %f4512, %f19769, %f22652;
	@%p6238 bra 	$L__BB0_5927;
	setp.eq.s32 	%p6239, %r3, 40;
	ld.shared.f32 	%f19770, [_ZZ32flash_attention_v2_causal_kernelILi64ELi64ELi64EEvPKfS1_S1_PfiiiifE8V_shared+6656];
	fma.rn.f32 	%f22653, %f4512, %f19770, %f22653;
	@%p6239 bra 	$L__BB0_5927;
	setp.eq.s32 	%p6240, %r3, 41;
	ld.shared.f32 	%f19771, [_ZZ32flash_attention_v2_causal_kernelILi64ELi64ELi64EEvPKfS1_S1_PfiiiifE8V_shared+6660];
	fma.rn.f32 	%f22654, %f4512, %f19771, %f22654;
	@%p6240 bra 	$L__BB0_5927;
	setp.eq.s32 	%p6241, %r3, 42;
	ld.shared.f32 	%f19772, [_ZZ32flash_attention_v2_causal_kernelILi64ELi64ELi64EEvPKfS1_S1_PfiiiifE8V_shared+6664];
	fma.rn.f32 	%f22655, %f4512, %f19772, %f22655;
	@%p6241 bra 	$L__BB0_5927;
	setp.eq.s32 	%p6242, %r3, 43;
	ld.shared.f32 	%f19773, [_ZZ32flash_attention_v2_causal_kernelILi64ELi64ELi64EEvPKfS1_S1_PfiiiifE8V_shared+6668];
	fma.rn.f32 	%f22656, %f4512, %f19773, %f22656;
	@%p6242 bra 	$L__BB0_5927;
	setp.eq.s32 	%p6243, %r3, 44;
	ld.shared.f32 	%f19774, [_ZZ32flash_attention_v2_causal_kernelILi64ELi64ELi64EEvPKfS1_S1_PfiiiifE8V_shared+6672];
	fma.rn.f32 	%f22657, %f4512, %f19774, %f22657;
	@%p6243 bra 	$L__BB0_5927;
	setp.eq.s32 	%p6244, %r3, 45;
	ld.shared.f32 	%f19775, [_ZZ32flash_attention_v2_causal_kernelILi64ELi64ELi64EEvPKfS1_S1_PfiiiifE8V_shared+6676];
	fma.rn.f32 	%f22658, %f4512, %f19775, %f22658;
	@%p6244 bra 	$L__BB0_5927;
	setp.eq.s32 	%p6245, %r3, 46;
	ld.shared.f32 	%f19776, [_ZZ32flash_attention_v2_causal_kernelILi64ELi64ELi64EEvPKfS1_S1_PfiiiifE8V_shared+6680];
	fma.rn.f32 	%f22659, %f4512, %f19776, %f22659;
	@%p6245 bra 	$L__BB0_5927;
	setp.eq.s32 	%p6246, %r3, 47;
	ld.shared.f32 	%f19777, [_ZZ32flash_attention_v2_causal_kernelILi64ELi64ELi64EEvPKfS1_S1_PfiiiifE8V_shared+6684];
	fma.rn.f32 	%f22660, %f4512, %f19777, %f22660;
	@%p6246 bra 	$L__BB0_5927;
	setp.eq.s32 	%p6247, %r3, 48;
	ld.shared.f32 	%f19778, [_ZZ32flash_attention_v2_causal_kernelILi64ELi64ELi64EEvPKfS1_S1_PfiiiifE8V_shared+6688];
	fma.rn.f32 	%f22661, %f4512, %f19778, %f22661;
	@%p6247 bra 	$L__BB0_5927;
	setp.eq.s32 	%p6248, %r3, 49;
	ld.shared.f32 	%f19779, [_ZZ32flash_attention_v2_causal_kernelILi64ELi64ELi64EEvPKfS1_S1_PfiiiifE8V_shared+6692];
	fma.rn.f32 	%f22662, %f4512, %f19779, %f22662;
	@%p6248 bra 	$L__BB0_5927;
	setp.eq.s32 	%p6249, %r3, 50;
	ld.shared.f32 	%f19780, [_ZZ32flash_attention_v2_causal_kernelILi64ELi64ELi64EEvPKfS1_S1_PfiiiifE8V_shared+6696];
	fma.rn.f32 	%f22663, %f4512, %f19780, %f22663;
	@%p6249 bra 	$L__BB0_5927;
	setp.eq.s32 	%p6250, %r3, 51;
	ld.shared.f32 	%f19781, [_ZZ32flash_attention_v2_causal_kernelILi64ELi64ELi64EEvPKfS1_S1_PfiiiifE8V_shared+6700];
	fma.rn.f32 	%f22664, %f4512, %f19781, %f22664;
	@%p6250 bra 	$L__BB0_5927;
	setp.eq.s32 	%p6251, %r3, 52;
	ld.shared.f32 	%f19782, [_ZZ32flash_attention_v2_causal_kernelILi64ELi64ELi64EEvPKfS1_S1_PfiiiifE8V_shared+6704];
	fma.rn.f32 	%f22665, %f4512, %f19782, %f22665;
	@%p6251 bra 	$L__BB0_5927;
	setp.eq.s32 	%p6252, %r3, 53;
	ld.shared.f32 	%f19783, [_ZZ32flash_attention_v2_causal_kernelILi64ELi64ELi64EEvPKfS1_S1_PfiiiifE8V_shared+6708];
	fma.rn.f32 	%f22666, %f4512, %f19783, %f22666;
	@%p6252 bra 	$L__BB0_5927;
	setp.eq.s32 	%p6253, %r3, 54;
	ld.shared.f32 	%f19784, [_ZZ32flash_attention_v2_causal_kernelILi64ELi64ELi64EEvPKfS1_S1_PfiiiifE8V_shared+6712];
	fma.rn.f32 	%f22667, %f4512, %f19784, %f22667;
	@%p6253 bra 	$L__BB0_5927;
	setp.eq.s32 	%p6254, %r3, 55;
	ld.shared.f32 	%f19785, [_ZZ32flash_attention_v2_causal_kernelILi64ELi64ELi64EEvPKfS1_S1_PfiiiifE8V_shared+6716];
	fma.rn.f32 	%f22668, %f4512, %f19785, %f22668;
	@%p6254 bra 	$L__BB0_5927;
	setp.eq.s32 	%p6255, %r3, 56;
	ld.shared.f32 	%f19786, [_ZZ32flash_attention_v2_causal_kernelILi64ELi64ELi64EEvPKfS1_S1_PfiiiifE8V_shared+6720];
	fma.rn.f32 	%f22669, %f4512, %f19786, %f22669;
	@%p6255 bra 	$L__BB0_5927;
	setp.eq.s32 	%p6256, %r3, 57;
	ld.shared.f32 	%f19787, [_ZZ32flash_attention_v2_causal_kernelILi64ELi64ELi64EEvPKfS1_S1_PfiiiifE8V_shared+6724];
	fma.rn.f32 	%f22670, %f4512, %f19787, %f22670;
	@%p6256 bra 	$L__BB0_5927;
	setp.eq.s32 	%p6257, %r3, 58;
	ld.shared.f32 	%f19788, [_ZZ32flash_attention_v2_causal_kernelILi64ELi64ELi64EEvPKfS1_S1_PfiiiifE8V_shared+6728];
	fma.rn.f32 	%f22671, %f4512, %f19788, %f22671;
	@%p6257 bra 	$L__BB0_5927;
	setp.eq.s32 	%p6258, %r3, 59;
	ld.shared.f32 	%f19789, [_ZZ32flash_attention_v2_causal_kernelILi64ELi64ELi64EEvPKfS1_S1_PfiiiifE8V_shared+6732];
	fma.rn.f32 	%f22672, %f4512, %f19789, %f22672;
	@%p6258 bra 	$L__BB0_5927;
	setp.eq.s32 	%p6259, %r3, 60;
	ld.shared.f32 	%f19790, [_ZZ32flash_attention_v2_causal_kernelILi64ELi64ELi64EEvPKfS1_S1_PfiiiifE8V_shared+6736];
	fma.rn.f32 	%f22673, %f4512, %f19790, %f22673;
	@%p6259 bra 	$L__BB0_5927;
	setp.eq.s32 	%p6260, %r3, 61;
	ld.shared.f32 	%f19791, [_ZZ32flash_attention_v2_causal_kernelILi64ELi64ELi64EEvPKfS1_S1_PfiiiifE8V_shared+6740];
	fma.rn.f32 	%f22674, %f4512, %f19791, %f22674;
	@%p6260 bra 	$L__BB0_5927;
	setp.eq.s32 	%p6261, %r3, 62;
	ld.shared.f32 	%f19792, [_ZZ32flash_attention_v2_causal_kernelILi64ELi64ELi64EEvPKfS1_S1_PfiiiifE8V_shared+6744];
	fma.rn.f32 	%f22675, %f4512, %f19792, %f22675;
	@%p6261 bra 	$L__BB0_5927;
	setp.eq.s32 	%p6262, %r3, 63;
	ld.shared.f32 	%f19793, [_ZZ32flash_attention_v2_causal_kernelILi64ELi64ELi64EEvPKfS1_S1_PfiiiifE8V_shared+6748];
	fma.rn.f32 	%f22676, %f4512, %f19793, %f22676;
	@%p6262 bra 	$L__BB0_5927;
	ld.shared.f32 	%f19794, [_ZZ32flash_attention_v2_causal_kernelILi64ELi64ELi64EEvPKfS1_S1_PfiiiifE8V_shared+6752];
	fma.rn.f32 	%f22677, %f4512, %f19794, %f22677;
$L__BB0_5927:
	ld.param.u32 	%r1403, [_Z32flash_attention_v2_causal_kernelILi64ELi64ELi64EEvPKfS1_S1_Pfiiiif_param_6];
	shl.b32 	%r998, %r1581, 6;
	or.b32  	%r999, %r998, 26;
	setp.ge.s32 	%p6263, %r999, %r1403;
	mov.u32 	%r1000, %ctaid.x;
	shl.b32 	%r1001, %r1000, 6;
	mov.u32 	%r1002, %tid.x;
	and.b32  	%r1003, %r1002, 63;
	or.b32  	%r1004, %r1001, %r1003;
	setp.gt.u32 	%p6264, %r999, %r1004;
	or.pred  	%p6265, %p6263, %p6264;
	@%p6265 bra 	$L__BB0_5992;
	ld.param.u32 	%r1541, [_Z32flash_attention_v2_causal_kernelILi64ELi64ELi64EEvPKfS1_S1_Pfiiiif_param_7];
	setp.eq.s32 	%p6266, %r1541, 1;
	ld.shared.f32 	%f19795, [_ZZ32flash_attention_v2_causal_kernelILi64ELi64ELi64EEvPKfS1_S1_PfiiiifE8V_shared+6760];
	fma.rn.f32 	%f22614, %f4513, %f19795, %f22614;
	@%p6266 bra 	$L__BB0_5992;
	setp.eq.s32 	%p6267, %r3, 2;
	ld.shared.f32 	%f19796, [_ZZ32flash_attention_v2_causal_kernelILi64ELi64ELi64EEvPKfS1_S1_PfiiiifE8V_shared+6764];
	fma.rn.f32 	%f22615, %f4513, %f19796, %f22615;
	@%p6267 bra 	$L__BB0_5992;
	setp.eq.s32 	%p6268, %r3, 3;
	ld.shared.f32 	%f19797, [_ZZ32flash_attention_v2_causal_kernelILi64ELi64ELi64EEvPKfS1_S1_PfiiiifE8V_shared+6768];
	fma.rn.f32 	%f22616, %f4513, %f19797, %f22616;
	@%p6268 bra 	$L__BB0_5992;
	setp.eq.s32 	%p6269, %r3, 4;
	ld.shared.f32 	%f19798, [_ZZ32flash_attention_v2_causal_kernelILi64ELi64ELi64EEvPKfS1_S1_PfiiiifE8V_shared+6772];
	fma.rn.f32 	%f22617, %f4513, %f19798, %f22617;
	@%p6269 bra 	$L__BB0_5992;
	setp.eq.s32 	%p6270, %r3, 5;
	ld.shared.f32 	%f19799, [_ZZ32flash_attention_v2_causal_kernelILi64ELi64ELi64EEvPKfS1_S1_PfiiiifE8V_shared+6776];
	fma.rn.f32 	%f22618, %f4513, %f19799, %f22618;
	@%p6270 bra 	$L__BB0_5992;
	setp.eq.s32 	%p6271, %r3, 6;
	ld.shared.f32 	%f19800, [_ZZ32flash_attention_v2_causal_kernelILi64ELi64ELi64EEvPKfS1_S1_PfiiiifE8V_shared+6780];
	fma.rn.f32 	%f22619, %f4513, %f19800, %f22619;
	@%p6271 bra 	$L__BB0_5992;
	setp.eq.s32 	%p6272, %r3, 7;
	ld.shared.f32 	%f19801, [_ZZ32flash_attention_v2_causal_kernelILi64ELi64ELi64EEvPKfS1_S1_PfiiiifE8V_shared+6784];
	fma.rn.f32 	%f22620, %f4513, %f19801, %f22620;
	@%p6272 bra 	$L__BB0_5992;
	setp.eq.s32 	%p6273, %r3, 8;
	ld.shared.f32 	%f19802, [_ZZ32flash_attention_v2_causal_kernelILi64ELi64ELi64EEvPKfS1_S1_PfiiiifE8V_shared+6788];
	fma.rn.f32 	%f22621, %f4513, %f19802, %f22621;
	@%p6273 bra 	$L__BB0_5992;
	setp.eq.s32 	%p6274, %r3, 9;
	ld.shared.f32 	%f19803, [_ZZ32flash_attention_v2_causal_kernelILi64ELi64ELi64EEvPKfS1_S1_PfiiiifE8V_shared+6792];
	fma.rn.f32 	%f22622, %f4513, %f19803, %f22622;
	@%p6274 bra 	$L__BB0_5992;
	setp.eq.s32 	%p6275, %r3, 10;
	ld.shared.f32 	%f19804, [_ZZ32flash_attention_v2_causal_kernelILi64ELi64ELi64EEvPKfS1_S1_PfiiiifE8V_shared+6796];
	fma.rn.f32 	%f22623, %f4513, %f19804, %f22623;
	@%p6275 bra 	$L__BB0_5992;
	setp.eq.s32 	%p6276, %r3, 11;
	ld.shared.f32 	%f19805, [_ZZ32flash_attention_v2_causal_kernelILi64ELi64ELi64EEvPKfS1_S1_PfiiiifE8V_shared+6800];
	fma.rn.f32 	%f22624, %f4513, %f19805, %f22624;
	@%p6276 bra 	$L__BB0_5992;
	setp.eq.s32 	%p6277, %r3, 12;
	ld.shared.f32 	%f19806, [_ZZ32flash_attention_v2_causal_kernelILi64ELi64ELi64EEvPKfS1_S1_PfiiiifE8V_shared+6804];
	fma.rn.f32 	%f22625, %f4513, %f19806, %f22625;
	@%p6277 bra 	$L__BB0_5992;
	setp.eq.s32 	%p6278, %r3, 13;
	ld.shared.f32 	%f19807, [_ZZ32flash_attention_v2_causal_kernelILi64ELi64ELi64EEvPKfS1_S1_PfiiiifE8V_shared+6808];
	fma.rn.f32 	%f22626, %f4513, %f19807, %f22626;
	@%p6278 bra 	$L__BB0_5992;
	setp.eq.s32 	%p6279, %r3, 14;
	ld.shared.f32 	%f19808, [_ZZ32flash_attention_v2_causal_kernelILi64ELi64ELi64EEvPKfS1_S1_PfiiiifE8V_shared+6812];
	fma.rn.f32 	%f22627, %f4513, %f19808, %f22627;
	@%p6279 bra 	$L__BB0_5992;
	setp.eq.s32 	%p6280, %r3, 15;
	ld.shared.f32 	%f19809, [_ZZ32flash_attention_v2_causal_kernelILi64ELi64ELi64EEvPKfS1_S1_PfiiiifE8V_shared+6816];
	fma.rn.f32 	%f22628, %f4513, %f19809, %f22628;
	@%p6280 bra 	$L__BB0_5992;
	setp.eq.s32 	%p6281, %r3, 16;
	ld.shared.f32 	%f19810, [_ZZ32flash_attention_v2_causal_kernelILi64ELi64ELi64EEvPKfS1_S1_PfiiiifE8V_shared+6820];
	fma.rn.f32 	%f22629, %f4513, %f19810, %f22629;
	@%p6281 bra 	$L__BB0_5992;
	setp.eq.s32 	%p6282, %r3, 17;
	ld.shared.f32 	%f19811, [_ZZ32flash_attention_v2_causal_kernelILi64ELi64ELi64EEvPKfS1_S1_PfiiiifE8V_shared+6824];
	fma.rn.f32 	%f22630, %f4513, %f19811, %f22630;
	@%p6282 bra 	$L__BB0_5992;
	setp.eq.s32 	%p6283, %r3, 18;
	ld.shared.f32 	%f19812, [_ZZ32flash_attention_v2_causal_kernelILi64ELi64ELi64EEvPKfS1_S1_PfiiiifE8V_shared+6828];
	fma.rn.f32 	%f22631, %f4513, %f19812, %f22631;
	@%p6283 bra 	$L__BB0_5992;
	setp.eq.s32 	%p6284, %r3, 19;
	ld.shared.f32 	%f19813, [_ZZ32flash_attention_v2_causal_kernelILi64ELi64ELi64EEvPKfS1_S1_PfiiiifE8V_shared+6832];
	fma.rn.f32 	%f22632, %f4513, %f19813, %f22632;
	@%p6284 bra 	$L__BB0_5992;
	setp.eq.s32 	%p6285, %r3, 20;
	ld.shared.f32 	%f19814, [_ZZ32flash_attention_v2_causal_kernelILi64ELi64ELi64EEvPKfS1_S1_PfiiiifE8V_shared+6836];
	fma.rn.f32 	%f22633, %f4513, %f19814, %f22633;
	@%p6285 bra 	$L__BB0_5992;
	setp.eq.s32 	%p6286, %r3, 21;
	ld.shared.f32 	%f19815, [_ZZ32flash_attention_v2_causal_kernelILi64ELi64ELi64EEvPKfS1_S1_PfiiiifE8V_shared+6840];
	fma.rn.f32 	%f22634, %f4513, %f19815, %f22634;
	@%p6286 bra 	$L__BB0_5992;
	setp.eq.s32 	%p6287, %r3, 22;
	ld.shared.f32 	%f19816, [_ZZ32flash_attention_v2_causal_kernelILi64ELi64ELi64EEvPKfS1_S1_PfiiiifE8V_shared+6844];
	fma.rn.f32 	%f22635, %f4513, %f19816, %f22635;
	@%p6287 bra 	$L__BB0_5992;
	setp.eq.s32 	%p6288, %r3, 23;
	ld.shared.f32 	%f19817, [_ZZ32flash_attention_v2_causal_kernelILi64ELi64ELi64EEvPKfS1_S1_PfiiiifE8V_shared+6848];
	fma.rn.f32 	%f22636, %f4513, %f19817, %f22636;
	@%p6288 bra 	$L__BB0_5992;
	setp.eq.s32 	%p6289, %r3, 24;
	ld.shared.f32 	%f19818, [_ZZ32flash_attention_v2_causal_kernelILi64ELi64ELi64EEvPKfS1_S1_PfiiiifE8V_shared+6852];
	fma.rn.f32 	%f22637, %f4513, %f19818, %f22637;
	@%p6289 bra 	$L__BB0_5992;
	setp.eq.s32 	%p6290, %r3, 25;
	ld.shared.f32 	%f19819, [_ZZ32flash_attention_v2_causal_kernelILi64ELi64ELi64EEvPKfS1_S1_PfiiiifE8V_shared+6856];
	fma.rn.f32 	%f22638, %f4513, %f19819, %f22638;
	@%p6290 bra 	$L__BB0_5992;
	setp.eq.s32 	%p6291, %r3, 26;
	ld.shared.f32 	%f19820, [_ZZ32flash_attention_v2_causal_kernelILi64ELi64ELi64EEvPKfS1_S1_PfiiiifE8V_shared+6860];
	fma.rn.f32 	%f22639, %f4513, %f19820, %f22639;
	@%p6291 bra 	$L__BB0_5992;
	setp.eq.s32 	%p6292, %r3, 27;
	ld.shared.f32 	%f19821, [_ZZ32flash_attention_v2_causal_kernelILi64ELi64ELi64EEvPKfS1_S1_PfiiiifE8V_shared+6864];
	fma.rn.f32 	%f22640, %f4513, %f19821, %f22640;
	@%p6292 bra 	$L__BB0_5992;
	setp.eq.s32 	%p6293, %r3, 28;
	ld.shared.f32 	%f19822, [_ZZ32flash_attention_v2_causal_kernelILi64ELi64ELi64EEvPKfS1_S1_PfiiiifE8V_shared+6868];
	fma.rn.f32 	%f22641, %f4513, %f19822, %f22641;
	@%p6293 bra 	$L__BB0_5992;
	setp.eq.s32 	%p6294, %r3, 29;
	ld.shared.f32 	%f19823, [_ZZ32flash_attention_v2_causal_kernelILi64ELi64ELi64EEvPKfS1_S1_PfiiiifE8V_shared+6872];
	fma.rn.f32 	%f22642, %f4513, %f19823, %f22642;
	@%p6294 bra 	$L__BB0_5992;
	setp.eq.s32 	%p6295, %r3, 30;
	ld.shared.f32 	%f19824, [_ZZ32flash_attention_v2_causal_kernelILi64ELi64ELi64EEvPKfS1_S1_PfiiiifE8V_shared+6876];
	fma.rn.f32 	%f22643, %f4513, %f19824, %f22643;
	@%p6295 bra 	$L__BB0_5992;
	setp.eq.s32 	%p6296, %r3, 31;
	ld.shared.f32 	%f19825, [_ZZ32flash_attention_v2_causal_kernelILi64ELi64ELi64EEvPKfS1_S1_PfiiiifE8V_shared+6880];
	fma.rn.f32 	%f22644, %f4513, %f19825, %f22644;
	@%p6296 bra 	$L__BB0_5992;
	setp.eq.s32 	%p6297, %r3, 32;
	ld.shared.f32 	%f19826, [_ZZ32flash_attention_v2_causal_kernelILi64ELi64ELi64EEvPKfS1_S1_PfiiiifE8V_shared+6884];
	fma.rn.f32 	%f22645, %f4513, %f19826, %f22645;
	@%p6297 bra 	$L__BB0_5992;
	setp.eq.s32 	%p6298, %r3, 33;
	ld.shared.f32 	%f19827, [_ZZ32flash_attention_v2_causal_kernelILi64ELi64ELi64EEvPKfS1_S1_PfiiiifE8V_shared+6888];
	fma.rn.f32 	%f22646, %f4513, %f19827, %f22646;
	@%p6298 bra 	$L__BB0_5992;
	setp.eq.s32 	%p6299, %r3, 34;
	ld.shared.f32 	%f19828, [_ZZ32flash_attention_v2_causal_kernelILi64ELi64ELi64EEvPKfS1_S1_PfiiiifE8V_shared+6892];
	fma.rn.f32 	%f22647, %f4513, %f19828, %f22647;
	@%p6299 bra 	$L__BB0_5992;
	setp.eq.s32 	%p6300, %r3, 35;
	ld.shared.f32 	%f19829, [_ZZ32flash_attention_v2_causal_kernelILi64ELi64ELi64EEvPKfS1_S1_PfiiiifE8V_shared+6896];
	fma.rn.f32 	%f22648, %f4513, %f19829, %f22648;
	@%p6300 bra 	$L__BB0_5992;
	setp.eq.s32 	%p6301, %r3, 36;
	ld.shared.f32 	%f19830, [_ZZ32flash_attention_v2_causal_kernelILi64ELi64ELi64EEvPKfS1_S1_PfiiiifE8V_shared+6900];
	fma.rn.f32 	%f22649, %f4513, %f19830, %f22649;
	@%p6301 bra 	$L__BB0_5992;
	setp.eq.s32 	%p6302, %r3, 37;
	ld.shared.f32 	%f19831, [_ZZ32flash_attention_v2_causal_kernelILi64ELi64ELi64EEvPKfS1_S1_PfiiiifE8V_shared+6904];
	fma.rn.f32 	%f22650, %f4513, %f19831, %f22650;
	@%p6302 bra 	$L__BB0_5992;
	setp.eq.s32 	%p6303, %r3, 38;
	ld.shared.f32 	%f19832, [_ZZ32flash_attention_v2_causal_kernelILi64ELi64ELi64EEvPKfS1_S1_PfiiiifE8V_shared+6908];
	fma.rn.f32 	%f22651, %f4513, %f19832, %f22651;
	@%p6303 bra 	$L__BB0_5992;
	setp.eq.s32 	%p6304, %r3, 39;
	ld.shared.f32 	%f19833, [_ZZ32flash_attention_v2_causal_kernelILi64ELi64ELi64EEvPKfS1_S1_PfiiiifE8V_shared+6912];
	fma.rn.f32 	%f22652, %f4513, %f19833, %f22652;
	@%p6304 bra 	$L__BB0_5992;
	setp.eq.s32 	%p6305, %r3, 40;
	ld.shared.f32 	%f19834, [_ZZ32flash_attention_v2_causal_kernelILi64ELi64ELi64EEvPKfS1_S1_PfiiiifE8V_shared+6916];
	fma.rn.f32 	%f22653, %f4513, %f19834, %f22653;
	@%p6305 bra 	$L__BB0_5992;
	setp.eq.s32 	%p6306, %r3, 41;
	ld.shared.f32 	%f19835, [_ZZ32flash_attention_v2_causal_kernelILi64ELi64ELi64EEvPKfS1_S1_PfiiiifE8V_shared+6920];
	fma.rn.f32 	%f22654, %f4513, %f19835, %f22654;
	@%p6306 bra 	$L__BB0_5992;
	setp.eq.s32 	%p6307, %r3, 42;
	ld.shared.f32 	%f19836, [_ZZ32flash_attention_v2_causal_kernelILi64ELi64ELi64EEvPKfS1_S1_PfiiiifE8V_shared+6924];
	fma.rn.f32 	%f22655, %f4513, %f19836, %f22655;
	@%p6307 bra 	$L__BB0_5992;
	setp.eq.s32 	%p6308, %r3, 43;
	ld.shared.f32 	%f19837, [_ZZ32flash_attention_v2_causal_kernelILi64ELi64ELi64EEvPKfS1_S1_PfiiiifE8V_shared+6928];
	fma.rn.f32 	%f22656, %f4513, %f19837, %f22656;
	@%p6308 bra 	$L__BB0_5992;
	setp.eq.s32 	%p6309, %r3, 44;
	ld.shared.f32 	%f19838, [_ZZ32flash_attention_v2_causal_kernelILi64ELi64ELi64EEvPKfS1_S1_PfiiiifE8V_shared+6932];
	fma.rn.f32 	%f22657, %f4513, %f19838, %f22657;
	@%p6309 bra 	$L__BB0_5992;
	setp.eq.s32 	%p6310, %r3, 45;
	ld.shared.f32 	%f19839, [_ZZ32flash_attention_v2_causal_kernelILi64ELi64ELi64EEvPKfS1_S1_PfiiiifE8V_shared+6936];
	fma.rn.f32 	%f22658, %f4513, %f19839, %f22658;
	@%p6310 bra 	$L__BB0_5992;
	setp.eq.s32 	%p6311, %r3, 46;
	ld.shared.f32 	%f19840, [_ZZ32flash_attention_v2_causal_kernelILi64ELi64ELi64EEvPKfS1_S1_PfiiiifE8V_shared+6940];
	fma.rn.f32 	%f22659, %f4513, %f19840, %f22659;
	@%p6311 bra 	$L__BB0_5992;
	setp.eq.s32 	%p6312, %r3, 47;
	ld.shared.f32 	%f19841, [_ZZ32flash_attention_v2_causal_kernelILi64ELi64ELi64EEvPKfS1_S1_PfiiiifE8V_shared+6944];
	fma.rn.f32 	%f22660, %f4513, %f19841, %f22660;
	@%p6312 bra 	$L__BB0_5992;
	setp.eq.s32 	%p6313, %r3, 48;
	ld.shared.f32 	%f19842, [_ZZ32flash_attention_v2_causal_kernelILi64ELi64ELi64EEvPKfS1_S1_PfiiiifE8V_shared+6948];
	fma.rn.f32 	%f22661, %f4513, %f19842, %f22661;
	@%p6313 bra 	$L__BB0_5992;
	setp.eq.s32 	%p6314, %r3, 49;
	ld.shared.f32 	%f19843, [_ZZ32flash_attention_v2_causal_kernelILi64ELi64ELi64EEvPKfS1_S1_PfiiiifE8V_shared+6952];
	fma.rn.f32 	%f22662, %f4513, %f19843, %f22662;
	@%p6314 bra 	$L__BB0_5992;
	setp.eq.s32 	%p6315, %r3, 50;
	ld.shared.f32 	%f19844, [_ZZ32flash_attention_v2_causal_kernelILi64ELi64ELi64EEvPKfS1_S1_PfiiiifE8V_shared+6956];
	fma.rn.f32 	%f22663, %f4513, %f19844, %f22663;
	@%p6315 bra 	$L__BB0_5992;
	setp.eq.s32 	%p6316, %r3, 51;
	ld.shared.f32 	%f19845, [_ZZ32flash_attention_v2_causal_kernelILi64ELi64ELi64EEvPKfS1_S1_PfiiiifE8V_shared+6960];
	fma.rn.f32 	%f22664, %f4513, %f19845, %f22664;
	@%p6316 bra 	$L__BB0_5992;
	setp.eq.s32 	%p6317, %r3, 52;
	ld.shared.f32 	%f19846, [_ZZ32flash_attention_v2_causal_kernelILi64ELi64ELi64EEvPKfS1_S1_PfiiiifE8V_shared+6964];
	fma.rn.f32 	%f22665, %f4513, %f19846, %f22665;
	@%p6317 bra 	$L__BB0_5992;
	setp.eq.s32 	%p6318, %r3, 53;
	ld.shared.f32 	%f19847, [_ZZ32flash_attention_v2_causal_kernelILi64ELi64ELi64EEvPKfS1_S1_PfiiiifE8V_shared+6968];
	fma.rn.f32 	%f22666, %f4513, %f19847, %f22666;
	@%p6318 bra 	$L__BB0_5992;
	setp.eq.s32 	%p6319, %r3, 54;
	ld.shared.f32 	%f19848, [_ZZ32flash_attention_v2_causal_kernelILi64ELi64ELi64EEvPKfS1_S1_PfiiiifE8V_shared+6972];
	fma.rn.f32 	%f22667, %f4513, %f19848, %f22667;
	@%p6319 bra 	$L__BB0_5992;
	setp.eq.s32 	%p6320, %r3, 55;
	ld.shared.f32 	%f19849, [_ZZ32flash_attention_v2_causal_kernelILi64ELi64ELi64EEvPKfS1_S1_PfiiiifE8V_shared+6976];
	fma.rn.f32 	%f22668, %f4513, %f19849, %f22668;
	@%p6320 bra 	$L__BB0_5992;
	setp.eq.s32 	%p6321, %r3, 56;
	ld.shared.f32 	%f19850, [_ZZ32flash_attention_v2_causal_kernelILi64ELi64ELi64EEvPKfS1_S1_PfiiiifE8V_shared+6980];
	fma.rn.f32 	%f22669, %f4513, %f19850, %f22669;
	@%p6321 bra 	$L__BB0_5992;
	setp.eq.s32 	%p6322, %r3, 57;
	ld.shared.f32 	%f19851, [_ZZ32flash_attention_v2_causal_kernelILi64ELi64ELi64EEvPKfS1_S1_PfiiiifE8V_shared+6984];
	fma.rn.f32 	%f22670, %f4513, %f19851, %f22670;
	@%p6322 bra 	$L__BB0_5992;
	setp.eq.s32 	%p6323, %r3, 58;
	ld.shared.f32 	%f19852, [_ZZ32flash_attention_v2_causal_kernelILi64ELi64ELi64EEvPKfS1_S1_PfiiiifE8V_shared+6988];
	fma.rn.f32 	%f22671, %f4513, %f19852, %f22671;
	@%p6323 bra 	$L__BB0_5992;
	setp.eq.s32 	%p6324, %r3, 59;
	ld.shared.f32 	%f19853, [_ZZ32flash_attention_v2_causal_kernelILi64ELi64ELi64EEvPKfS1_S1_PfiiiifE8V_shared+6992];
	fma.rn.f32 	%f22672, %f4513, %f19853, %f22672;
	@%p6324 bra 	$L__BB0_5992;
	setp.eq.s32 	%p6325, %r3, 60;
	ld.shared.f32 	%f19854, [_ZZ32flash_attention_v2_causal_kernelILi64ELi64ELi64EEvPKfS1_S1_PfiiiifE8V_shared+6996];
	fma.rn.f32 	%f22673, %f4513, %f19854, %f22673;
	@%p6325 bra 	$L__BB0_5992;
	setp.eq.s32 	%p6326, %r3, 61;
	ld.shared.f32 	%f19855, [_ZZ32flash_attention_v2_causal_kernelILi64ELi64ELi64EEvPKfS1_S1_PfiiiifE8V_shared+7000];
	fma.rn.f32 	%f22674, %f4513, %f19855, %f22674;
	@%p6326 bra 	$L__BB0_5992;
	setp.eq.s32 	%p6327, %r3, 62;
	ld.shared.f32 	%f19856, [_ZZ32flash_attention_v2_causal_kernelILi64ELi64ELi64EEvPKfS1_S1_PfiiiifE8V_shared+7004];
	fma.rn.f32 	%f22675, %f4513, %f19856, %f22675;
	@%p6327 bra 	$L__BB0_5992;
	setp.eq.s32 	%p6328, %r3, 63;
	ld.shared.f32 	%f19857, [_ZZ32flash_attention_v2_causal_kernelILi64ELi64ELi64EEvPKfS1_S1_PfiiiifE8V_shared+7008];
	fma.rn.f32 	%f22676, %f4513, %f19857, %f22676;
	@%p6328 bra 	$L__BB0_5992;
	ld.shared.f32 	%f19858, [_ZZ32flash_attention_v2_causal_kernelILi64ELi64ELi64EEvPKfS1_S1_PfiiiifE8V_shared+7012];
	fma.rn.f32 	%f22677, %f4513, %f19858, %f22677;
$L__BB0_5992:
	ld.param.u32 	%r1404, [_Z32flash_attention_v2_causal_kernelILi64ELi64ELi64EEvPKfS1_S1_Pfiiiif_param_6];
	shl.b32 	%r1006, %r1581, 6;
	or.b32  	%r1007, %r1006, 27;
	setp.ge.s32 	%p6329, %r1007, %r1404;
	mov.u32 	%r1008, %ctaid.x;
	shl.b32 	%r1009, %r1008, 6;
	mov.u32 	%r1010, %tid.x;
	and.b32  	%r1011, %r1010, 63;
	or.b32  	%r1012, %r1009, %r1011;
	setp.gt.u32 	%p6330, %r1007, %r1012;
	or.pred  	%p6331, %p6329, %p6330;
	@%p6331 bra 	$L__BB0_6057;
	ld.param.u32 	%r1542, [_Z32flash_attention_v2_causal_kernelILi64ELi64ELi64EEvPKfS1_S1_Pfiiiif_param_7];
	setp.eq.s32 	%p6332, %r1542, 1;
	ld.shared.f32 	%f19859, [_ZZ32flash_attention_v2_causal_kernelILi64ELi64ELi64EEvPKfS1_S1_PfiiiifE8V_shared+7020];
	fma.rn.f32 	%f22614, %f4514, %f19859, %f22614;
	@%p6332 bra 	$L__BB0_6057;
	setp.eq.s32 	%p6333, %r3, 2;
	ld.shared.f32 	%f19860, [_ZZ32flash_attention_v2_causal_kernelILi64ELi64ELi64EEvPKfS1_S1_PfiiiifE8V_shared+7024];
	fma.rn.f32 	%f22615, %f4514, %f19860, %f22615;
	@%p6333 bra 	$L__BB0_6057;
	setp.eq.s32 	%p6334, %r3, 3;
	ld.shared.f32 	%f19861, [_ZZ32flash_attention_v2_causal_kernelILi64ELi64ELi64EEvPKfS1_S1_PfiiiifE8V_shared+7028];
	fma.rn.f32 	%f22616, %f4514, %f19861, %f22616;
	@%p6334 bra 	$L__BB0_6057;
	setp.eq.s32 	%p6335, %r3, 4;
	ld.shared.f32 	%f19862, [_ZZ32flash_attention_v2_causal_kernelILi64ELi64ELi64EEvPKfS1_S1_PfiiiifE8V_shared+7032];
	fma.rn.f32 	%f22617, %f4514, %f19862, %f22617;
	@%p6335 bra 	$L__BB0_6057;
	setp.eq.s32 	%p6336, %r3, 5;
	ld.shared.f32 	%f19863, [_ZZ32flash_attention_v2_causal_kernelILi64ELi64ELi64EEvPKfS1_S1_PfiiiifE8V_shared+7036];
	fma.rn.f32 	%f22618, %f4514, %f19863, %f22618;
	@%p6336 bra 	$L__BB0_6057;
	setp.eq.s32 	%p6337, %r3, 6;
	ld.shared.f32 	%f19864, [_ZZ32flash_attention_v2_causal_kernelILi64ELi64ELi64EEvPKfS1_S1_PfiiiifE8V_shared+7040];
	fma.rn.f32 	%f22619, %f4514, %f19864, %f22619;
	@%p6337 bra 	$L__BB0_6057;
	setp.eq.s32 	%p6338, %r3, 7;
	ld.shared.f32 	%f19865, [_ZZ32flash_attention_v2_causal_kernelILi64ELi64ELi64EEvPKfS1_S1_PfiiiifE8V_shared+7044];
	fma.rn.f32 	%f22620, %f4514, %f19865, %f22620;
	@%p6338 bra 	$L__BB0_6057;
	setp.eq.s32 	%p6339, %r3, 8;
	ld.shared.f32 	%f19866, [_ZZ32flash_attention_v2_causal_kernelILi64ELi64ELi64EEvPKfS1_S1_PfiiiifE8V_shared+7048];
	fma.rn.f32 	%f22621, %f4514, %f19866, %f22621;
	@%p6339 bra 	$L__BB0_6057;
	setp.eq.s32 	%p6340, %r3, 9;
	ld.shared.f32 	%f19867, [_ZZ32flash_attention_v2_causal_kernelILi64ELi64ELi64EEvPKfS1_S1_PfiiiifE8V_shared+7052];
	fma.rn.f32 	%f22622, %f4514, %f19867, %f22622;
	@%p6340 bra 	$L__BB0_6057;
	setp.eq.s32 	%p6341, %r3, 10;
	ld.shared.f32 	%f19868, [_ZZ32flash_attention_v2_causal_kernelILi64ELi64ELi64EEvPKfS1_S1_PfiiiifE8V_shared+7056];
	fma.rn.f32 	%f22623, %f4514, %f19868, %f22623;
	@%p6341 bra 	$L__BB0_6057;
	setp.eq.s32 	%p6342, %r3, 11;
	ld.shared.f32 	%f19869, [_ZZ32flash_attention_v2_causal_kernelILi64ELi64ELi64EEvPKfS1_S1_PfiiiifE8V_shared+7060];
	fma.rn.f32 	%f22624, %f4514, %f19869, %f22624;
	@%p6342 bra 	$L__BB0_6057;
	setp.eq.s32 	%p6343, %r3, 12;
	ld.shared.f32 	%f19870, [_ZZ32flash_attention_v2_causal_kernelILi64ELi64ELi64EEvPKfS1_S1_PfiiiifE8V_shared+7064];
	fma.rn.f32 	%f22625, %f4514, %f19870, %f22625;
	@%p6343 bra 	$L__BB0_6057;
	setp.eq.s32 	%p6344, %r3, 13;
	ld.shared.f32 	%f19871, [_ZZ32flash_attention_v2_causal_kernelILi64ELi64ELi64EEvPKfS1_S1_PfiiiifE8V_shared+7068];
	fma.rn.f32 	%f22626, %f4514, %f19871, %f22626;
	@%p6344 bra 	$L__BB0_6057;
	setp.eq.s32 	%p6345, %r3, 14;
	ld.shared.f32 	%f19872, [_ZZ32flash_attention_v2_causal_kernelILi64ELi64ELi64EEvPKfS1_S1_PfiiiifE8V_shared+7072];
	fma.rn.f32 	%f22627, %f4514, %f19872, %f22627;
	@%p6345 bra 	$L__BB0_6057;
	setp.eq.s32 	%p6346, %r3, 15;
	ld.shared.f32 	%f19873, [_ZZ32flash_attention_v2_causal_kernelILi64ELi64ELi64EEvPKfS1_S1_PfiiiifE8V_shared+7076];
	fma.rn.f32 	%f22628, %f4514, %f19873, %f22628;
	@%p6346 bra 	$L__BB0_6057;
	setp.eq.s32 	%p6347, %r3, 16;
	ld.shared.f32 	%f19874, [_ZZ32flash_attention_v2_causal_kernelILi64ELi64ELi64EEvPKfS1_S1_PfiiiifE8V_shared+7080];
	fma.rn.f32 	%f22629, %f4514, %f19874, %f22629;
	@%p6347 bra 	$L__BB0_6057;
	setp.eq.s32 	%p6348, %r3, 17;
	ld.shared.f32 	%f19875, [_ZZ32flash_attention_v2_causal_kernelILi64ELi64ELi64EEvPKfS1_S1_PfiiiifE8V_shared+7084];
	fma.rn.f32 	%f22630, %f4514, %f19875, %f22630;
	@%p6348 bra 	$L__BB0_6057;
	setp.eq.s32 	%p6349, %r3, 18;
	ld.shared.f32 	%f19876, [_ZZ32flash_attention_v2_causal_kernelILi64ELi64ELi64EEvPKfS1_S1_PfiiiifE8V_shared+7088];
	fma.rn.f32 	%f22631, %f4514, %f19876, %f22631;
	@%p6349 bra 	$L__BB0_6057;
	setp.eq.s32 	%p6350, %r3, 19;
	ld.shared.f32 	%f19877, [_ZZ32flash_attention_v2_causal_kernelILi64ELi64ELi64EEvPKfS1_S1_PfiiiifE8V_shared+7092];
	fma.rn.f32 	%f22632, %f4514, %f19877, %f22632;
	@%p6350 bra 	$L__BB0_6057;
	setp.eq.s32 	%p6351, %r3, 20;
	ld.shared.f32 	%f19878, [_ZZ32flash_attention_v2_causal_kernelILi64ELi64ELi64EEvPKfS1_S1_PfiiiifE8V_shared+7096];
	fma.rn.f32 	%f22633, %f4514, %f19878, %f22633;
	@%p6351 bra 	$L__BB0_6057;
	setp.eq.s32 	%p6352, %r3, 21;
	ld.shared.f32 	%f19879, [_ZZ32flash_attention_v2_causal_kernelILi64ELi64ELi64EEvPKfS1_S1_PfiiiifE8V_shared+7100];
	fma.rn.f32 	%f22634, %f4514, %f19879, %f22634;
	@%p6352 bra 	$L__BB0_6057;
	setp.eq.s32 	%p6353, %r3, 22;
	ld.shared.f32 	%f19880, [_ZZ32flash_attention_v2_causal_kernelILi64ELi64ELi64EEvPKfS1_S1_PfiiiifE8V_shared+7104];
	fma.rn.f32 	%f22635, %f4514, %f19880, %f22635;
	@%p6353 bra 	$L__BB0_6057;
	setp.eq.s32 	%p6354, %r3, 23;
	ld.shared.f32 	%f19881, [_ZZ32flash_attention_v2_causal_kernelILi64ELi64ELi64EEvPKfS1_S1_PfiiiifE8V_shared+7108];
	fma.rn.f32 	%f22636, %f4514, %f19881, %f22636;
	@%p6354 bra 	$L__BB0_6057;
	setp.eq.s32 	%p6355, %r3, 24;
	ld.shared.f32 	%f19882, [_ZZ32flash_attention_v2_causal_kernelILi64ELi64ELi64EEvPKfS1_S1_PfiiiifE8V_shared+7112];
	fma.rn.f32 	%f22637, %f4514, %f19882, %f22637;
	@%p6355 bra 	$L__BB0_6057;
	setp.eq.s32 	%p6356, %r3, 25;
	ld.shared.f32 	%f19883, [_ZZ32flash_attention_v2_causal_kernelILi64ELi64ELi64EEvPKfS1_S1_PfiiiifE8V_shared+7116];
	fma.rn.f32 	%f22638, %f4514, %f19883, %f22638;
	@%p6356 bra 	$L__BB0_6057;
	setp.eq.s32 	%p6357, %r3, 26;
	ld.shared.f32 	%f19884, [_ZZ32flash_attention_v2_causal_kernelILi64ELi64ELi64EEvPKfS1_S1_PfiiiifE8V_shared+7120];
	fma.rn.f32 	%f22639, %f4514, %f19884, %f22639;
	@%p6357 bra 	$L__BB0_6057;
	setp.eq.s32 	%p6358, %r3, 27;
	ld.shared.f32 	%f19885, [_ZZ32flash_attention_v2_causal_kernelILi64ELi64ELi64EEvPKfS1_S1_PfiiiifE8V_shared+7124];
	fma.rn.f32 	%f22640, %f4514, %f19885, %f22640;
	@%p6358 bra 	$L__BB0_6057;
	setp.eq.s32 	%p6359, %r3, 28;
	ld.shared.f32 	%f19886, [_ZZ32flash_attention_v2_causal_kernelILi64ELi64ELi64EEvPKfS1_S1_PfiiiifE8V_shared+7128];
	fma.rn.f32 	%f22641, %f4514, %f19886, %f22641;
	@%p6359 bra 	$L__BB0_6057;
	setp.eq.s32 	%p6360, %r3, 29;
	ld.shared.f32 	%f19887, [_ZZ32flash_attention_v2_causal_kernelILi64ELi64ELi64EEvPKfS1_S1_PfiiiifE8V_shared+7132];
	fma.rn.f32 	%f22642, %f4514, %f19887, %f22642;
	@%p6360 bra 	$L__BB0_6057;
	setp.eq.s32 	%p6361, %r3, 30;
	ld.shared.f32 	%f19888, [_ZZ32flash_attention_v2_causal_kernelILi64ELi64ELi64EEvPKfS1_S1_PfiiiifE8V_shared+7136];
	fma.rn.f32 	%f22643, %f4514, %f19888, %f22643;
	@%p6361 bra 	$L__BB0_6057;
	setp.eq.s32 	%p6362, %r3, 31;
	ld.shared.f32 	%f19889, [_ZZ32flash_attention_v2_causal_kernelILi64ELi64ELi64EEvPKfS1_S1_PfiiiifE8V_shared+7140];
	fma.rn.f32 	%f22644, %f4514, %f19889, %f22644;
	@%p6362 bra 	$L__BB0_6057;
	setp.eq.s32 	%p6363, %r3, 32;
	ld.shared.f32 	%f19890, [_ZZ32flash_attention_v2_causal_kernelILi64ELi64ELi64EEvPKfS1_S1_PfiiiifE8V_shared+7144];
	fma.rn.f32 	%f22645, %f4514, %f19890, %f22645;
	@%p6363 bra 	$L__BB0_6057;
	setp.eq.s32 	%p6364, %r3, 33;
	ld.shared.f32 	%f19891, [_ZZ32flash_attention_v2_causal_kernelILi64ELi64ELi64EEvPKfS1_S1_PfiiiifE8V_shared+7148];
	fma.rn.f32 	%f22646, %f4514, %f19891, %f22646;
	@%p6364 bra 	$L__BB0_6057;
	setp.eq.s32 	%p6365, %r3, 34;
	ld.shared.f32 	%f19892, [_ZZ32flash_attention_v2_causal_kernelILi64ELi64ELi64EEvPKfS1_S1_PfiiiifE8V_shared+7152];
	fma.rn.f32 	%f22647, %f4514, %f19892, %f22647;
	@%p6365 bra 	$L__BB0_6057;
	setp.eq.s32 	%p6366, %r3, 35;
	ld.shared.f32 	%f19893, [_ZZ32flash_attention_v2_causal_kernelILi64ELi64ELi64EEvPKfS1_S1_PfiiiifE8V_shared+7156];
	fma.rn.f32 	%f22648, %f4514, %f19893, %f22648;
	@%p6366 bra 	$L__BB0_6057;
	setp.eq.s32 	%p6367, %r3, 36;
	ld.shared.f32 	%f19894, [_ZZ32flash_attention_v2_causal_kernelILi64ELi64ELi64EEvPKfS1_S1_PfiiiifE8V_shared+7160];
	fma.rn.f32 	%f22649, %f4514, %f19894, %f22649;
	@%p6367 bra 	$L__BB0_6057;
	setp.eq.s32 	%p6368, %r3, 37;
	ld.shared.f32 	%f19895, [_ZZ32flash_attention_v2_causal_kernelILi64ELi64ELi64EEvPKfS1_S1_PfiiiifE8V_shared+7164];
	fma.rn.f32 	%f22650, %f4514, %f19895, %f22650;
	@%p6368 bra 	$L__BB0_6057;
	setp.eq.s32 	%p6369, %r3, 38;
	ld.shared.f32 	%f19896, [_ZZ32flash_attention_v2_causal_kernelILi64ELi64ELi64EEvPKfS1_S1_PfiiiifE8V_shared+7168];
	fma.rn.f32 	%f22651, %f4514, %f19896, %f22651;
	@%p6369 bra 	$L__BB0_6057;
	setp.eq.s32 	%p6370, %r3, 39;
	ld.shared.f32 	%f19897, [_ZZ32flash_attention_v2_causal_kernelILi64ELi64ELi64EEvPKfS1_S1_PfiiiifE8V_shared+7172];
	fma.rn.f32 	%f22652, %f4514, %f19897, %f22652;
	@%p6370 bra 	$L__BB0_6057;
	setp.eq.s32 	%p6371, %r3, 40;
	ld.shared.f32 	%f19898, [_ZZ32flash_attention_v2_causal_kernelILi64ELi64ELi64EEvPKfS1_S1_PfiiiifE8V_shared+7176];
	fma.rn.f32 	%f22653, %f4514, %f19898, %f22653;
	@%p6371 bra 	$L__BB0_6057;
	setp.eq.s32 	%p6372, %r3, 41;
	ld.shared.f32 	%f19899, [_ZZ32flash_attention_v2_causal_kernelILi64ELi64ELi64EEvPKfS1_S1_PfiiiifE8V_shared+7180];
	fma.rn.f32 	%f22654, %f4514, %f19899, %f22654;
	@%p6372 bra 	$L__BB0_6057;
	setp.eq.s32 	%p6373, %r3, 42;
	ld.shared.f32 	%f19900, [_ZZ32flash_attention_v2_causal_kernelILi64ELi64ELi64EEvPKfS1_S1_PfiiiifE8V_shared+7184];
	fma.rn.f32 	%f22655, %f4514, %f19900, %f22655;
	@%p6373 bra 	$L__BB0_6057;
	setp.eq.s32 	%p6374, %r3, 43;
	ld.shared.f32 	%f19901, [_ZZ32flash_attention_v2_causal_kernelILi64ELi64ELi64EEvPKfS1_S1_PfiiiifE8V_shared+7188];
	fma.rn.f32 	%f22656, %f4514, %f19901, %f22656;
	@%p6374 bra 	$L__BB0_6057;
	setp.eq.s32 	%p6375, %r3, 44;
	ld.shared.f32 	%f19902, [_ZZ32flash_attention_v2_causal_kernelILi64ELi64ELi64EEvPKfS1_S1_PfiiiifE8V_shared+7192];
	fma.rn.f32 	%f22657, %f4514, %f19902, %f22657;
	@%p6375 bra 	$L__BB0_6057;
	setp.eq.s32 	%p6376, %r3, 45;
	ld.shared.f32 	%f19903, [_ZZ32flash_attention_v2_causal_kernelILi64ELi64ELi64EEvPKfS1_S1_PfiiiifE8V_shared+7196];
	fma.rn.f32 	%f22658, %f4514, %f19903, %f22658;
	@%p6376 bra 	$L__BB0_6057;
	setp.eq.s32 	%p6377, %r3, 46;
	ld.shared.f32 	%f19904, [_ZZ32flash_attention_v2_causal_kernelILi64ELi64ELi64EEvPKfS1_S1_PfiiiifE8V_shared+7200];
	fma.rn.f32 	%f22659, %f4514, %f19904, %f22659;
	@%p6377 bra 	$L__BB0_6057;
	setp.eq.s32 	%p6378, %r3, 47;
	ld.shared.f32 	%f19905, [_ZZ32flash_attention_v2_causal_kernelILi64ELi64ELi64EEvPKfS1_S1_PfiiiifE8V_shared+7204];
	fma.rn.f32 	%f22660, %f4514, %f19905, %f22660;
	@%p6378 bra 	$L__BB0_6057;
	setp.eq.s32 	%p6379, %r3, 48;
	ld.shared.f32 	%f19906, [_ZZ32flash_attention_v2_causal_kernelILi64ELi64ELi64EEvPKfS1_S1_PfiiiifE8V_shared+7208];
	fma.rn.f32 	%f22661, %f4514, %f19906, %f22661;
	@%p6379 bra 	$L__BB0_6057;
	setp.eq.s32 	%p6380, %r3, 49;
	ld.shared.f32 	%f19907, [_ZZ32flash_attention_v2_causal_kernelILi64ELi64ELi64EEvPKfS1_S1_PfiiiifE8V_shared+7212];
	fma.rn.f32 	%f22662, %f4514, %f19907, %f22662;
	@%p6380 bra 	$L__BB0_6057;
	setp.eq.s32 	%p6381, %r3, 50;
	ld.shared.f32 	%f19908, [_ZZ32flash_attention_v2_causal_kernelILi64ELi64ELi64EEvPKfS1_S1_PfiiiifE8V_shared+7216];
	fma.rn.f32 	%f22663, %f4514, %f19908, %f22663;
	@%p6381 bra 	$L__BB0_6057;
	setp.eq.s32 	%p6382, %r3, 51;
	ld.shared.f32 	%f19909, [_ZZ32flash_attention_v2_causal_kernelILi64ELi64ELi64EEvPKfS1_S1_PfiiiifE8V_shared+7220];
	fma.rn.f32 	%f22664, %f4514, %f19909, %f22664;
	@%p6382 bra 	$L__BB0_6057;
	setp.eq.s32 	%p6383, %r3, 52;
	ld.shared.f32 	%f19910, [_ZZ32flash_attention_v2_causal_kernelILi64ELi64ELi64EEvPKfS1_S1_PfiiiifE8V_shared+7224];
	fma.rn.f32 	%f22665, %f4514, %f19910, %f22665;
	@%p6383 bra 	$L__BB0_6057;
	setp.eq.s32 	%p6384, %r3, 53;
	ld.shared.f32 	%f19911, [_ZZ32flash_attention_v2_causal_kernelILi64ELi64ELi64EEvPKfS1_S1_PfiiiifE8V_shared+7228];
	fma.rn.f32 	%f22666, %f4514, %f19911, %f22666;
	@%p6384 bra 	$L__BB0_6057;
	setp.eq.s32 	%p6385, %r3, 54;
	ld.shared.f32 	%f19912, [_ZZ32flash_attention_v2_causal_kernelILi64ELi64ELi64EEvPKfS1_S1_PfiiiifE8V_shared+7232];
	fma.rn.f32 	%f22667, %f4514, %f19912, %f22667;
	@%p6385 bra 	$L__BB0_6057;
	setp.eq.s32 	%p6386, %r3, 55;
	ld.shared.f32 	%f19913, [_ZZ32flash_attention_v2_causal_kernelILi64ELi64ELi64EEvPKfS1_S1_PfiiiifE8V_shared+7236];
	fma.rn.f32 	%f22668, %f4514, %f19913, %f22668;
	@%p6386 bra 	$L__BB0_6057;
	setp.eq.s32 	%p6387, %r3, 56;
	ld.shared.f32 	%f19914, [_ZZ32flash_attention_v2_causal_kernelILi64ELi64ELi64EEvPKfS1_S1_PfiiiifE8V_shared+7240];
	fma.rn.f32 	%f22669, %f4514, %f19914, %f22669;
	@%p6387 bra 	$L__BB0_6057;
	setp.eq.s32 	%p6388, %r3, 57;
	ld.shared.f32 	%f19915, [_ZZ32flash_attention_v2_causal_kernelILi64ELi64ELi64EEvPKfS1_S1_PfiiiifE8V_shared+7244];
	fma.rn.f32 	%f22670, %f4514, %f19915, %f22670;
	@%p6388 bra 	$L__BB0_6057;
	setp.eq.s32 	%p6389, %r3, 58;
	ld.shared.f32 	%f19916, [_ZZ32flash_attention_v2_causal_kernelILi64ELi64ELi64EEvPKfS1_S1_PfiiiifE8V_shared+7248];
	fma.rn.f32 	%f22671, %f4514, %f19916, %f22671;
	@%p6389 bra 	$L__BB0_6057;
	setp.eq.s32 	%p6390, %r3, 59;
	ld.shared.f32 	%f19917, [_ZZ32flash_attention_v2_causal_kernelILi64ELi64ELi64EEvPKfS1_S1_PfiiiifE8V_shared+7252];
	fma.rn.f32 	%f22672, %f4514, %f19917, %f22672;
	@%p6390 bra 	$L__BB0_6057;
	setp.eq.s32 	%p6391, %r3, 60;
	ld.shared.f32 	%f19918, [_ZZ32flash_attention_v2_causal_kernelILi64ELi64ELi64EEvPKfS1_S1_PfiiiifE8V_shared+7256];
	fma.rn.f32 	%f22673, %f4514, %f19918, %f22673;
	@%p6391 bra 	$L__BB0_6057;
	setp.eq.s32 	%p6392, %r3, 61;
	ld.shared.f32 	%f19919, [_ZZ32flash_attention_v2_causal_kernelILi64ELi64ELi64EEvPKfS1_S1_PfiiiifE8V_shared+7260];
	fma.rn.f32 	%f22674, %f4514, %f19919, %f22674;
	@%p6392 bra 	$L__BB0_6057;
	setp.eq.s32 	%p6393, %r3, 62;
	ld.shared.f32 	%f19920, [_ZZ32flash_attention_v2_causal_kernelILi64ELi64ELi64EEvPKfS1_S1_PfiiiifE8V_shared+7264];
	fma.rn.f32 	%f22675, %f4514, %f19920, %f22675;
	@%p6393 bra 	$L__BB0_6057;
	setp.eq.s32 	%p6394, %r3, 63;
	ld.shared.f32 	%f19921, [_ZZ32flash_attention_v2_causal_kernelILi64ELi64ELi64EEvPKfS1_S1_PfiiiifE8V_shared+7268];
	fma.rn.f32 	%f22676, %f4514, %f19921, %f22676;
	@%p6394 bra 	$L__BB0_6057;
	ld.shared.f32 	%f19922, [_ZZ32flash_attention_v2_causal_kernelILi64ELi64ELi64EEvPKfS1_S1_PfiiiifE8V_shared+7272];
	fma.rn.f32 	%f22677, %f4514, %f19922, %f22677;
$L__BB0_6057:
	ld.param.u32 	%r1405, [_Z32flash_attention_v2_causal_kernelILi64ELi64ELi64EEvPKfS1_S1_Pfiiiif_param_6];
	shl.b32 	%r1014, %r1581, 6;
	or.b32  	%r1015, %r1014, 28;
	setp.ge.s32 	%p6395, %r1015, %r1405;
	mov.u32 	%r1016, %ctaid.x;
	shl.b32 	%r1017, %r1016, 6;
	mov.u32 	%r1018, %tid.x;
	and.b32  	%r1019, %r1018, 63;
	or.b32  	%r1020, %r1017, %r1019;
	setp.gt.u32 	%p6396, %r1015, %r1020;
	or.pred  	%p6397, %p6395, %p6396;
	@%p6397 bra 	$L__BB0_6122;
	ld.param.u32 	%r1543, [_Z32flash_attention_v2_causal_kernelILi64ELi64ELi64EEvPKfS1_S1_Pfiiiif_param_7];
	setp.eq.s32 	%p6398, %r1543, 1;
	ld.shared.f32 	%f19923, [_ZZ32flash_attention_v2_causal_kernelILi64ELi64ELi64EEvPKfS1_S1_PfiiiifE8V_shared+7280];
	fma.rn.f32 	%f22614, %f4515, %f19923, %f22614;
	@%p6398 bra 	$L__BB0_6122;
	setp.eq.s32 	%p6399, %r3, 2;
	ld.shared.f32 	%f19924, [_ZZ32flash_attention_v2_causal_kernelILi64ELi64ELi64EEvPKfS1_S1_PfiiiifE8V_shared+7284];
	fma.rn.f32 	%f22615, %f4515, %f19924, %f22615;
	@%p6399 bra 	$L__BB0_6122;
	setp.eq.s32 	%p6400, %r3, 3;
	ld.shared.f32 	%f19925, [_ZZ32flash_attention_v2_causal_kernelILi64ELi64ELi64EEvPKfS1_S1_PfiiiifE8V_shared+7288];
	fma.rn.f32 	%f22616, %f4515, %f19925, %f22616;
	@%p6400 bra 	$L__BB0_6122;
	setp.eq.s32 	%p6401, %r3, 4;
	ld.shared.f32 	%f19926, [_ZZ32flash_attention_v2_causal_kernelILi64ELi64ELi64EEvPKfS1_S1_PfiiiifE8V_shared+7292];
	fma.rn.f32 	%f22617, %f4515, %f19926, %f22617;
	@%p6401 bra 	$L__BB0_6122;
	setp.eq.s32 	%p6402, %r3, 5;
	ld.shared.f32 	%f19927, [_ZZ32flash_attention_v2_causal_kernelILi64ELi64ELi64EEvPKfS1_S1_PfiiiifE8V_shared+7296];
	fma.rn.f32 	%f22618, %f4515, %f19927, %f22618;
	@%p6402 bra 	$L__BB0_6122;
	setp.eq.s32 	%p6403, %r3, 6;
	ld.shared.f32 	%f19928, [_ZZ32flash_attention_v2_causal_kernelILi64ELi64ELi64EEvPKfS1_S1_PfiiiifE8V_shared+7300];
	fma.rn.f32 	%f22619, %f4515, %f19928, %f22619;
	@%p6403 bra 	$L__BB0_6122;
	setp.eq.s32 	%p6404, %r3, 7;
	ld.shared.f32 	%f19929, [_ZZ32flash_attention_v2_causal_kernelILi64ELi64ELi64EEvPKfS1_S1_PfiiiifE8V_shared+7304];
	fma.rn.f32 	%f22620, %f4515, %f19929, %f22620;
	@%p6404 bra 	$L__BB0_6122;
	setp.eq.s32 	%p6405, %r3, 8;
	ld.shared.f32 	%f19930, [_ZZ32flash_attention_v2_causal_kernelILi64ELi64ELi64EEvPKfS1_S1_PfiiiifE8V_shared+7308];
	fma.rn.f32 	%f22621, %f4515, %f19930, %f22621;
	@%p6405 bra 	$L__BB0_6122;
	setp.eq.s32 	%p6406, %r3, 9;
	ld.shared.f32 	%f19931, [_ZZ32flash_attention_v2_causal_kernelILi64ELi64ELi64EEvPKfS1_S1_PfiiiifE8V_shared+7312];
	fma.rn.f32 	%f22622, %f4515, %f19931, %f22622;
	@%p6406 bra 	$L__BB0_6122;
	setp.eq.s32 	%p6407, %r3, 10;
	ld.shared.f32 	%f19932, [_ZZ32flash_attention_v2_causal_kernelILi64ELi64ELi64EEvPKfS1_S1_PfiiiifE8V_shared+7316];
	fma.rn.f32 	%f22623, %f4515, %f19932, %f22623;
	@%p6407 bra 	$L__BB0_6122;
	setp.eq.s32 	%p6408, %r3, 11;
	ld.shared.f32 	%f19933, [_ZZ32flash_attention_v2_causal_kernelILi64ELi64ELi64EEvPKfS1_S1_PfiiiifE8V_shared+7320];
	fma.rn.f32 	%f22624, %f4515, %f19933, %f22624;
	@%p6408 bra 	$L__BB0_6122;
	setp.eq.s32 	%p6409, %r3, 12;
	ld.shared.f32 	%f19934, [_ZZ32flash_attention_v2_causal_kernelILi64ELi64ELi64EEvPKfS1_S1_PfiiiifE8V_shared+7324];
	fma.rn.f32 	%f22625, %f4515, %f19934, %f22625;
	@%p6409 bra 	$L__BB0_6122;
	setp.eq.s32 	%p6410, %r3, 13;
	ld.shared.f32 	%f19935, [_ZZ32flash_attention_v2_causal_kernelILi64ELi64ELi64EEvPKfS1_S1_PfiiiifE8V_shared+7328];
	fma.rn.f32 	%f22626, %f4515, %f19935, %f22626;
	@%p6410 bra 	$L__BB0_6122;
	setp.eq.s32 	%p6411, %r3, 14;
	ld.shared.f32 	%f19936, [_ZZ32flash_attention_v2_causal_kernelILi64ELi64ELi64EEvPKfS1_S1_PfiiiifE8V_shared+7332];
	fma.rn.f32 	%f22627, %f4515, %f19936, %f22627;
	@%p6411 bra 	$L__BB0_6122;
	setp.eq.s32 	%p6412, %r3, 15;
	ld.shared.f32 	%f19937, [_ZZ32flash_attention_v2_causal_kernelILi64ELi64ELi64EEvPKfS1_S1_PfiiiifE8V_shared+7336];
	fma.rn.f32 	%f22628, %f4515, %f19937, %f22628;
	@%p6412 bra 	$L__BB0_6122;
	setp.eq.s32 	%p6413, %r3, 16;
	ld.shared.f32 	%f19938, [_ZZ32flash_attention_v2_causal_kernelILi64ELi64ELi64EEvPKfS1_S1_PfiiiifE8V_shared+7340];
	fma.rn.f32 	%f22629, %f4515, %f19938, %f22629;
	@%p6413 bra 	$L__BB0_6122;
	setp.eq.s32 	%p6414, %r3, 17;
	ld.shared.f32 	%f19939, [_ZZ32flash_attention_v2_causal_kernelILi64ELi64ELi64EEvPKfS1_S1_PfiiiifE8V_shared+7344];
	fma.rn.f32 	%f22630, %f4515, %f19939, %f22630;
	@%p6414 bra 	$L__BB0_6122;
	setp.eq.s32 	%p6415, %r3, 18;
	ld.shared.f32 	%f19940, [_ZZ32flash_attention_v2_causal_kernelILi64ELi64ELi64EEvPKfS1_S1_PfiiiifE8V_shared+7348];
	fma.rn.f32 	%f22631, %f4515, %f19940, %f22631;
	@%p6415 bra 	$L__BB0_6122;
	setp.eq.s32 	%p6416, %r3, 19;
	ld.shared.f32 	%f19941, [_ZZ32flash_attention_v2_causal_kernelILi64ELi64ELi64EEvPKfS1_S1_PfiiiifE8V_shared+7352];
	fma.rn.f32 	%f22632, %f4515, %f19941, %f22632;
	@%p6416 bra 	$L__BB0_6122;
	setp.eq.s32 	%p6417, %r3, 20;
	ld.shared.f32 	%f19942, [_ZZ32flash_attention_v2_causal_kernelILi64ELi64ELi64EEvPKfS1_S1_PfiiiifE8V_shared+7356];
	fma.rn.f32 	%f22633, %f4515, %f19942, %f22633;
	@%p6417 bra 	$L__BB0_6122;
	setp.eq.s32 	%p6418, %r3, 21;
	ld.shared.f32 	%f19943, [_ZZ32flash_attention_v2_causal_kernelILi64ELi64ELi64EEvPKfS1_S1_PfiiiifE8V_shared+7360];
	fma.rn.f32 	%f22634, %f4515, %f19943, %f22634;
	@%p6418 bra 	$L__BB0_6122;
	setp.eq.s32 	%p6419, %r3, 22;
	ld.shared.f32 	%f19944, [_ZZ32flash_attention_v2_causal_kernelILi64ELi64ELi64EEvPKfS1_S1_PfiiiifE8V_shared+7364];
	fma.rn.f32 	%f22635, %f4515, %f19944, %f22635;
	@%p6419 bra 	$L__BB0_6122;
	setp.eq.s32 	%p6420, %r3, 23;
	ld.shared.f32 	%f19945, [_ZZ32flash_attention_v2_causal_kernelILi64ELi64ELi64EEvPKfS1_S1_PfiiiifE8V_shared+7368];
	fma.rn.f32 	%f22636, %f4515, %f19945, %f22636;
	@%p6420 bra 	$L__BB0_6122;
	setp.eq.s32 	%p6421, %r3, 24;
	ld.shared.f32 	%f19946, [_ZZ32flash_attention_v2_causal_kernelILi64ELi64ELi64EEvPKfS1_S1_PfiiiifE8V_shared+7372];
	fma.rn.f32 	%f22637, %f4515, %f19946, %f22637;
	@%p6421 bra 	$L__BB0_6122;
	setp.eq.s32 	%p6422, %r3, 25;
	ld.shared.f32 	%f19947, [_ZZ32flash_attention_v2_causal_kernelILi64ELi64ELi64EEvPKfS1_S1_PfiiiifE8V_shared+7376];
	fma.rn.f32 	%f22638, %f4515, %f19947, %f22638;
	@%p6422 bra 	$L__BB0_6122;
	setp.eq.s32 	%p6423, %r3, 26;
	ld.shared.f32 	%f19948, [_ZZ32flash_attention_v2_causal_kernelILi64ELi64ELi64EEvPKfS1_S1_PfiiiifE8V_shared+7380];
	fma.rn.f32 	%f22639, %f4515, %f19948, %f22639;
	@%p6423 bra 	$L__BB0_6122;
	setp.eq.s32 	%p6424, %r3, 27;
	ld.shared.f32 	%f19949, [_ZZ32flash_attention_v2_causal_kernelILi64ELi64ELi64EEvPKfS1_S1_PfiiiifE8V_shared+7384];
	fma.rn.f32 	%f22640, %f4515, %f19949, %f22640;
	@%p6424 bra 	$L__BB0_6122;
	setp.eq.s32 	%p6425, %r3, 28;
	ld.shared.f32 	%f19950, [_ZZ32flash_attention_v2_causal_kernelILi64ELi64ELi64EEvPKfS1_S1_PfiiiifE8V_shared+7388];
	fma.rn.f32 	%f22641, %f4515, %f19950, %f22641;
	@%p6425 bra 	$L__BB0_6122;
	setp.eq.s32 	%p6426, %r3, 29;
	ld.shared.f32 	%f19951, [_ZZ32flash_attention_v2_causal_kernelILi64ELi64ELi64EEvPKfS1_S1_PfiiiifE8V_shared+7392];
	fma.rn.f32 	%f22642, %f4515, %f19951, %f22642;
	@%p6426 bra 	$L__BB0_6122;
	setp.eq.s32 	%p6427, %r3, 30;
	ld.shared.f32 	%f19952, [_ZZ32flash_attention_v2_causal_kernelILi64ELi64ELi64EEvPKfS1_S1_PfiiiifE8V_shared+7396];
	fma.rn.f32 	%f22643, %f4515, %f19952, %f22643;
	@%p6427 bra 	$L__BB0_6122;
	setp.eq.s32 	%p6428, %r3, 31;
	ld.shared.f32 	%f19953, [_ZZ32flash_attention_v2_causal_kernelILi64ELi64ELi64EEvPKfS1_S1_PfiiiifE8V_shared+7400];
	fma.rn.f32 	%f22644, %f4515, %f19953, %f22644;
	@%p6428 bra 	$L__BB0_6122;
	setp.eq.s32 	%p6429, %r3, 32;
	ld.shared.f32 	%f19954, [_ZZ32flash_attention_v2_causal_kernelILi64ELi64ELi64EEvPKfS1_S1_PfiiiifE8V_shared+7404];
	fma.rn.f32 	%f22645, %f4515, %f19954, %f22645;
	@%p6429 bra 	$L__BB0_6122;
	setp.eq.s32 	%p6430, %r3, 33;
	ld.shared.f32 	%f19955, [_ZZ32flash_attention_v2_causal_kernelILi64ELi64ELi64EEvPKfS1_S1_PfiiiifE8V_shared+7408];
	fma.rn.f32 	%f22646, %f4515, %f19955, %f22646;
	@%p6430 bra 	$L__BB0_6122;
	setp.eq.s32 	%p6431, %r3, 34;
	ld.shared.f32 	%f19956, [_ZZ32flash_attention_v2_causal_kernelILi64ELi64ELi64EEvPKfS1_S1_PfiiiifE8V_shared+7412];
	fma.rn.f32 	%f22647, %f4515, %f19956, %f22647;
	@%p6431 bra 	$L__BB0_6122;
	setp.eq.s32 	%p6432, %r3, 35;
	ld.shared.f32 	%f19957, [_ZZ32flash_attention_v2_causal_kernelILi64ELi64ELi64EEvPKfS1_S1_PfiiiifE8V_shared+7416];
	fma.rn.f32 	%f22648, %f4515, %f19957, %f22648;
	@%p6432 bra 	$L__BB0_6122;
	setp.eq.s32 	%p6433, %r3, 36;
	ld.shared.f32 	%f19958, [_ZZ32flash_attention_v2_causal_kernelILi64ELi64ELi64EEvPKfS1_S1_PfiiiifE8V_shared+7420];
	fma.rn.f32 	%f22649, %f4515, %f19958, %f22649;
	@%p6433 bra 	$L__BB0_6122;
	setp.eq.s32 	%p6434, %r3, 37;
	ld.shared.f32 	%f19959, [_ZZ32flash_attention_v2_causal_kernelILi64ELi64ELi64EEvPKfS1_S1_PfiiiifE8V_shared+7424];
	fma.rn.f32 	%f22650, %f4515, %f19959, %f22650;
	@%p6434 bra 	$L__BB0_6122;
	setp.eq.s32 	%p6435, %r3, 38;
	ld.shared.f32 	%f19960, [_ZZ32flash_attention_v2_causal_kernelILi64ELi64ELi64EEvPKfS1_S1_PfiiiifE8V_shared+7428];
	fma.rn.f32 	%f22651, %f4515, %f19960, %f22651;
	@%p6435 bra 	$L__BB0_6122;
	setp.eq.s32 	%p6436, %r3, 39;
	ld.shared.f32 	%f19961, [_ZZ32flash_attention_v2_causal_kernelILi64ELi64ELi64EEvPKfS1_S1_PfiiiifE8V_shared+7432];
	fma.rn.f32 	%f22652, %f4515, %f19961, %f22652;
	@%p6436 bra 	$L__BB0_6122;
	setp.eq.s32 	%p6437, %r3, 40;
	ld.shared.f32 	%f19962, [_ZZ32flash_attention_v2_causal_kernelILi64ELi64ELi64EEvPKfS1_S1_PfiiiifE8V_shared+7436];
	fma.rn.f32 	%f22653, %f4515, %f19962, %f22653;
	@%p6437 bra 	$L__BB0_6122;
	setp.eq.s32 	%p6438, %r3, 41;
	ld.shared.f32 	%f19963, [_ZZ32flash_attention_v2_causal_kernelILi64ELi64ELi64EEvPKfS1_S1_PfiiiifE8V_shared+7440];
	fma.rn.f32 	%f22654, %f4515, %f19963, %f22654;
	@%p6438 bra 	$L__BB0_6122;
	setp.eq.s32 	%p6439, %r3, 42;
	ld.shared.f32 	%f19964, [_ZZ32flash_attention_v2_causal_kernelILi64ELi64ELi64EEvPKfS1_S1_PfiiiifE8V_shared+7444];
	fma.rn.f32 	%f22655, %f4515, %f19964, %f22655;
	@%p6439 bra 	$L__BB0_6122;
	setp.eq.s32 	%p6440, %r3, 43;
	ld.shared.f32 	%f19965, [_ZZ32flash_attention_v2_causal_kernelILi64ELi64ELi64EEvPKfS1_S1_PfiiiifE8V_shared+7448];
	fma.rn.f32 	%f22656, %f4515, %f19965, %f22656;
	@%p6440 bra 	$L__BB0_6122;
	setp.eq.s32 	%p6441, %r3, 44;
	ld.shared.f32 	%f19966, [_ZZ32flash_attention_v2_causal_kernelILi64ELi64ELi64EEvPKfS1_S1_PfiiiifE8V_shared+7452];
	fma.rn.f32 	%f22657, %f4515, %f19966, %f22657;
	@%p6441 bra 	$L__BB0_6122;
	setp.eq.s32 	%p6442, %r3, 45;
	ld.shared.f32 	%f19967, [_ZZ32flash_attention_v2_causal_kernelILi64ELi64ELi64EEvPKfS1_S1_PfiiiifE8V_shared+7456];
	fma.rn.f32 	%f22658, %f4515, %f19967, %f22658;
	@%p6442 bra 	$L__BB0_6122;
	setp.eq.s32 	%p6443, %r3, 46;
	ld.shared.f32 	%f19968, [_ZZ32flash_attention_v2_causal_kernelILi64ELi64ELi64EEvPKfS1_S1_PfiiiifE8V_shared+7460];
	fma.rn.f32 	%f22659, %f4515, %f19968, %f22659;
	@%p6443 bra 	$L__BB0_6122;
	setp.eq.s32 	%p6444, %r3, 47;
	ld.shared.f32 	%f19969, [_ZZ32flash_attention_v2_causal_kernelILi64ELi64ELi64EEvPKfS1_S1_PfiiiifE8V_shared+7464];
	fma.rn.f32 	%f22660, %f4515, %f19969, %f22660;
	@%p6444 bra 	$L__BB0_6122;
	setp.eq.s32 	%p6445, %r3, 48;
	ld.shared.f32 	%f19970, [_ZZ32flash_attention_v2_causal_kernelILi64ELi64ELi64EEvPKfS1_S1_PfiiiifE8V_shared+7468];
	fma.rn.f32 	%f22661, %f4515, %f19970, %f22661;
	@%p6445 bra 	$L__BB0_6122;
	setp.eq.s32 	%p6446, %r3, 49;
	ld.shared.f32 	%f19971, [_ZZ32flash_attention_v2_causal_kernelILi64ELi64ELi64EEvPKfS1_S1_PfiiiifE8V_shared+7472];
	fma.rn.f32 	%f22662, %f4515, %f19971, %f22662;
	@%p6446 bra 	$L__BB0_6122;
	setp.eq.s32 	%p6447, %r3, 50;
	ld.shared.f32 	%f19972, [_ZZ32flash_attention_v2_causal_kernelILi64ELi64ELi64EEvPKfS1_S1_PfiiiifE8V_shared+7476];
	fma.rn.f32 	%f22663, %f4515, %f19972, %f22663;
	@%p6447 bra 	$L__BB0_6122;
	setp.eq.s32 	%p6448, %r3, 51;
	ld.shared.f32 	%f19973, [_ZZ32flash_attention_v2_causal_kernelILi64ELi64ELi64EEvPKfS1_S1_PfiiiifE8V_shared+7480];
	fma.rn.f32 	%f22664, %f4515, %f19973, %f22664;
	@%p6448 bra 	$L__BB0_6122;
	setp.eq.s32 	%p6449, %r3, 52;
	ld.shared.f32 	%f19974, [_ZZ32flash_attention_v2_causal_kernelILi64ELi64ELi64EEvPKfS1_S1_PfiiiifE8V_shared+7484];
	fma.rn.f32 	%f22665, %f4515, %f19974, %f22665;
	@%p6449 bra 	$L__BB0_6122;
	setp.eq.s32 	%p6450, %r3, 53;
	ld.shared.f32 	%f19975, [_ZZ32flash_attention_v2_causal_kernelILi64ELi64ELi64EEvPKfS1_S1_PfiiiifE8V_shared+7488];
	fma.rn.f32 	%f22666, %f4515, %f19975, %f22666;
	@%p6450 bra 	$L__BB0_6122;
	setp.eq.s32 	%p6451, %r3, 54;
	ld.shared.f32 	%f19976, [_ZZ32flash_attention_v2_causal_kernelILi64ELi64ELi64EEvPKfS1_S1_PfiiiifE8V_shared+7492];
	fma.rn.f32 	%f22667, %f4515, %f19976, %f22667;
	@%p6451 bra 	$L__BB0_6122;
	setp.eq.s32 	%p6452, %r3, 55;
	ld.shared.f32 	%f19977, [_ZZ32flash_attention_v2_causal_kernelILi64ELi64ELi64EEvPKfS1_S1_PfiiiifE8V_shared+7496];
	fma.rn.f32 	%f22668, %f4515, %f19977, %f22668;
	@%p6452 bra 	$L__BB0_6122;
	setp.eq.s32 	%p6453, %r3, 56;
	ld.shared.f32 	%f19978, [_ZZ32flash_attention_v2_causal_kernelILi64ELi64ELi64EEvPKfS1_S1_PfiiiifE8V_shared+7500];
	fma.rn.f32 	%f22669, %f4515, %f19978, %f22669;
	@%p6453 bra 	$L__BB0_6122;
	setp.eq.s32 	%p6454, %r3, 57;
	ld.shared.f32 	%f19979, [_ZZ32flash_attention_v2_causal_kernelILi64ELi64ELi64EEvPKfS1_S1_PfiiiifE8V_shared+7504];
	fma.rn.f32 	%f22670, %f4515, %f19979, %f22670;
	@%p6454 bra 	$L__BB0_6122;
	setp.eq.s32 	%p6455, %r3, 58;
	ld.shared.f32 	%f19980, [_ZZ32flash_attention_v2_causal_kernelILi64ELi64ELi64EEvPKfS1_S1_PfiiiifE8V_shared+7508];
	fma.rn.f32 	%f22671, %f4515, %f19980, %f22671;
	@%p6455 bra 	$L__BB0_6122;
	setp.eq.s32 	%p6456, %r3, 59;
	ld.shared.f32 	%f19981, [_ZZ32flash_attention_v2_causal_kernelILi64ELi64ELi64EEvPKfS1_S1_PfiiiifE8V_shared+7512];
	fma.rn.f32 	%f22672, %f4515, %f19981, %f22672;
	@%p6456 bra 	$L__BB0_6122;
	setp.eq.s32 	%p6457, %r3, 60;
	ld.shared.f32 	%f19982, [_ZZ32flash_attention_v2_causal_kernelILi64ELi64ELi64EEvPKfS1_S1_PfiiiifE8V_shared+7516];
	fma.rn.f32 	%f22673, %f4515, %f19982, %f22673;
	@%p6457 bra 	$L__BB0_6122;
	setp.eq.s32 	%p6458, %r3, 61;
	ld.shared.f32 	%f19983, [_ZZ32flash_attention_v2_causal_kernelILi64ELi64ELi64EEvPKfS1_S1_PfiiiifE8V_shared+7520];
	fma.rn.f32 	%f22674, %f4515, %f19983, %f22674;
	@%p6458 bra 	$L__BB0_6122;
	setp.eq.s32 	%p6459, %r3, 62;
	ld.shared.f32 	%f19984, [_ZZ32flash_attention_v2_causal_kernelILi64ELi64ELi64EEvPKfS1_S1_PfiiiifE8V_shared+7524];
	fma.rn.f32 	%f22675, %f4515, %f19984, %f22675;
	@%p6459 bra 	$L__BB0_6122;
	setp.eq.s32 	%p6460, %r3, 63;
	ld.shared.f32 	%f19985, [_ZZ32flash_attention_v2_causal_kernelILi64ELi64ELi64EEvPKfS1_S1_PfiiiifE8V_shared+7528];
	fma.rn.f32 	%f22676, %f4515, %f19985, %f22676;
	@%p6460 bra 	$L__BB0_6122;
	ld.shared.f32 	%f19986, [_ZZ32flash_attention_v2_causal_kernelILi64ELi64ELi64EEvPKfS1_S1_PfiiiifE8V_shared+7532];
	fma.rn.f32 	%f22677, %f4515, %f19986, %f22677;
$L__BB0_6122:
	ld.param.u32 	%r1406, [_Z32flash_attention_v2_causal_kernelILi64ELi64ELi64EEvPKfS1_S1_Pfiiiif_param_6];
	shl.b32 	%r1022, %r1581, 6;
	or.b32  	%r1023, %r1022, 29;
	setp.ge.s32 	%p6461, %r1023, %r1406;
	mov.u32 	%r1024, %ctaid.x;
	shl.b32 	%r1025, %r1024, 6;
	mov.u32 	%r1026, %tid.x;
	and.b32  	%r1027, %r1026, 63;
	or.b32  	%r1028, %r1025, %r1027;
	setp.gt.u32 	%p6462, %r1023, %r1028;
	or.pred  	%p6463, %p6461, %p6462;
	@%p6463 bra 	$L__BB0_6187;
	ld.param.u32 	%r1544, [_Z32flash_attention_v2_causal_kernelILi64ELi64ELi64EEvPKfS1_S1_Pfiiiif_param_7];
	setp.eq.s32 	%p6464, %r1544, 1;
	ld.shared.f32 	%f19987, [_ZZ32flash_attention_v2_causal_kernelILi64ELi64ELi64EEvPKfS1_S1_PfiiiifE8V_shared+7540];
	fma.rn.f32 	%f22614, %f4516, %f19987, %f22614;
	@%p6464 bra 	$L__BB0_6187;
	setp.eq.s32 	%p6465, %r3, 2;
	ld.shared.f32 	%f19988, [_ZZ32flash_attention_v2_causal_kernelILi64ELi64ELi64EEvPKfS1_S1_PfiiiifE8V_shared+7544];
	fma.rn.f32 	%f22615, %f4516, %f19988, %f22615;
	@%p6465 bra 	$L__BB0_6187;
	setp.eq.s32 	%p6466, %r3, 3;
	ld.shared.f32 	%f19989, [_ZZ32flash_attention_v2_causal_kernelILi64ELi64ELi64EEvPKfS1_S1_PfiiiifE8V_shared+7548];
	fma.rn.f32 	%f22616, %f4516, %f19989, %f22616;
	@%p6466 bra 	$L__BB0_6187;
	setp.eq.s32 	%p6467, %r3, 4;
	ld.shared.f32 	%f19990, [_ZZ32flash_attention_v2_causal_kernelILi64ELi64ELi64EEvPKfS1_S1_PfiiiifE8V_shared+7552];
	fma.rn.f32 	%f22617, %f4516, %f19990, %f22617;
	@%p6467 bra 	$L__BB0_6187;
	setp.eq.s32 	%p6468, %r3, 5;
	ld.shared.f32 	%f19991, [_ZZ32flash_attention_v2_causal_kernelILi64ELi64ELi64EEvPKfS1_S1_PfiiiifE8V_shared+7556];
	fma.rn.f32 	%f22618, %f4516, %f19991, %f22618;
	@%p6468 bra 	$L__BB0_6187;
	setp.eq.s32 	%p6469, %r3, 6;
	ld.shared.f32 	%f19992, [_ZZ32flash_attention_v2_causal_kernelILi64ELi64ELi64EEvPKfS1_S1_PfiiiifE8V_shared+7560];
	fma.rn.f32 	%f22619, %f4516, %f19992, %f22619;
	@%p6469 bra 	$L__BB0_6187;
	setp.eq.s32 	%p6470, %r3, 7;
	ld.shared.f32 	%f19993, [_ZZ32flash_attention_v2_causal_kernelILi64ELi64ELi64EEvPKfS1_S1_PfiiiifE8V_shared+7564];
	fma.rn.f32 	%f22620, %f4516, %f19993, %f22620;
	@%p6470 bra 	$L__BB0_6187;
	setp.eq.s32 	%p6471, %r3, 8;
	ld.shared.f32 	%f19994, [_ZZ32flash_attention_v2_causal_kernelILi64ELi64ELi64EEvPKfS1_S1_PfiiiifE8V_shared+7568];
	fma.rn.f32 	%f22621, %f4516, %f19994, %f22621;
	@%p6471 bra 	$L__BB0_6187;
	setp.eq.s32 	%p6472, %r3, 9;
	ld.shared.f32 	%f19995, [_ZZ32flash_attention_v2_causal_kernelILi64ELi64ELi64EEvPKfS1_S1_PfiiiifE8V_shared+7572];
	fma.rn.f32 	%f22622, %f4516, %f19995, %f22622;
	@%p6472 bra 	$L__BB0_6187;
	setp.eq.s32 	%p6473, %r3, 10;
	ld.shared.f32 	%f19996, [_ZZ32flash_attention_v2_causal_kernelILi64ELi64ELi64EEvPKfS1_S1_PfiiiifE8V_shared+7576];
	fma.rn.f32 	%f22623, %f4516, %f19996, %f22623;
	@%p6473 bra 	$L__BB0_6187;
	setp.eq.s32 	%p6474, %r3, 11;
	ld.shared.f32 	%f19997, [_ZZ32flash_attention_v2_causal_kernelILi64ELi64ELi64EEvPKfS1_S1_PfiiiifE8V_shared+7580];
	fma.rn.f32 	%f22624, %f4516, %f19997, %f22624;
	@%p6474 bra 	$L__BB0_6187;
	setp.eq.s32 	%p6475, %r3, 12;
	ld.shared.f32 	%f19998, [_ZZ32flash_attention_v2_causal_kernelILi64ELi64ELi64EEvPKfS1_S1_PfiiiifE8V_shared+7584];
	fma.rn.f32 	%f22625, %f4516, %f19998, %f22625;
	@%p6475 bra 	$L__BB0_6187;
	setp.eq.s32 	%p6476, %r3, 13;
	ld.shared.f32 	%f19999, [_ZZ32flash_attention_v2_causal_kernelILi64ELi64ELi64EEvPKfS1_S1_PfiiiifE8V_shared+7588];
	fma.rn.f32 	%f22626, %f4516, %f19999, %f22626;
	@%p6476 bra 	$L__BB0_6187;
	setp.eq.s32 	%p6477, %r3, 14;
	ld.shared.f32 	%f20000, [_ZZ32flash_attention_v2_causal_kernelILi64ELi64ELi64EEvPKfS1_S1_PfiiiifE8V_shared+7592];
	fma.rn.f32 	%f22627, %f4516, %f20000, %f22627;
	@%p6477 bra 	$L__BB0_6187;
	setp.eq.s32 	%p6478, %r3, 15;
	ld.shared.f32 	%f20001, [_ZZ32flash_attention_v2_causal_kernelILi64ELi64ELi64EEvPKfS1_S1_PfiiiifE8V_shared+7596];
	fma.rn.f32 	%f22628, %f4516, %f20001, %f22628;
	@%p6478 bra 	$L__BB0_6187;
	setp.eq.s32 	%p6479, %r3, 16;
	ld.shared.f32 	%f20002, [_ZZ32flash_attention_v2_causal_kernelILi64ELi64ELi64EEvPKfS1_S1_PfiiiifE8V_shared+7600];
	fma.rn.f32 	%f22629, %f4516, %f20002, %f22629;
	@%p6479 bra 	$L__BB0_6187;
	setp.eq.s32 	%p6480, %r3, 17;
	ld.shared.f32 	%f20003, [_ZZ32flash_attention_v2_causal_kernelILi64ELi64ELi64EEvPKfS1_S1_PfiiiifE8V_shared+7604];
	fma.rn.f32 	%f22630, %f4516, %f20003, %f22630;
	@%p6480 bra 	$L__BB0_6187;
	setp.eq.s32 	%p6481, %r3, 18;
	ld.shared.f32 	%f20004, [_ZZ32flash_attention_v2_causal_kernelILi64ELi64ELi64EEvPKfS1_S1_PfiiiifE8V_shared+7608];
	fma.rn.f32 	%f22631, %f4516, %f20004, %f22631;
	@%p6481 bra 	$L__BB0_6187;
	setp.eq.s32 	%p6482, %r3, 19;
	ld.shared.f32 	%f20005, [_ZZ32flash_attention_v2_causal_kernelILi64ELi64ELi64EEvPKfS1_S1_PfiiiifE8V_shared+7612];
	fma.rn.f32 	%f22632, %f4516, %f20005, %f22632;
	@%p6482 bra 	$L__BB0_6187;
	setp.eq.s32 	%p6483, %r3, 20;
	ld.shared.f32 	%f20006, [_ZZ32flash_attention_v2_causal_kernelILi64ELi64ELi64EEvPKfS1_S1_PfiiiifE8V_shared+7616];
	fma.rn.f32 	%f22633, %f4516, %f20006, %f22633;
	@%p6483 bra 	$L__BB0_6187;
	setp.eq.s32 	%p6484, %r3, 21;
	ld.shared.f32 	%f20007, [_ZZ32flash_attention_v2_causal_kernelILi64ELi64ELi64EEvPKfS1_S1_PfiiiifE8V_shared+7620];
	fma.rn.f32 	%f22634, %f4516, %f20007, %f22634;
	@%p6484 bra 	$L__BB0_6187;
	setp.eq.s32 	%p6485, %r3, 22;
	ld.shared.f32 	%f20008, [_ZZ32flash_attention_v2_causal_kernelILi64ELi64ELi64EEvPKfS1_S1_PfiiiifE8V_shared+7624];
	fma.rn.f32 	%f22635, %f4516, %f20008, %f22635;
	@%p6485 bra 	$L__BB0_6187;
	setp.eq.s32 	%p6486, %r3, 23;
	ld.shared.f32 	%f20009, [_ZZ32flash_attention_v2_causal_kernelILi64ELi64ELi64EEvPKfS1_S1_PfiiiifE8V_shared+7628];
	fma.rn.f32 	%f22636, %f4516, %f20009, %f22636;
	@%p6486 bra 	$L__BB0_6187;
	setp.eq.s32 	%p6487, %r3, 24;
	ld.shared.f32 	%f20010, [_ZZ32flash_attention_v2_causal_kernelILi64ELi64ELi64EEvPKfS1_S1_PfiiiifE8V_shared+7632];
	fma.rn.f32 	%f22637, %f4516, %f20010, %f22637;
	@%p6487 bra 	$L__BB0_6187;
	setp.eq.s32 	%p6488, %r3, 25;
	ld.shared.f32 	%f20011, [_ZZ32flash_attention_v2_causal_kernelILi64ELi64ELi64EEvPKfS1_S1_PfiiiifE8V_shared+7636];
	fma.rn.f32 	%f22638, %f4516, %f20011, %f22638;
	@%p6488 bra 	$L__BB0_6187;
	setp.eq.s32 	%p6489, %r3, 26;
	ld.shared.f32 	%f20012, [_ZZ32flash_attention_v2_causal_kernelILi64ELi64ELi64EEvPKfS1_S1_PfiiiifE8V_shared+7640];
	fma.rn.f32 	%f22639, %f4516, %f20012, %f22639;
	@%p6489 bra 	$L__BB0_6187;
	setp.eq.s32 	%p6490, %r3, 27;
	ld.shared.f32 	%f20013, [_ZZ32flash_attention_v2_causal_kernelILi64ELi64ELi64EEvPKfS1_S1_PfiiiifE8V_shared+7644];
	fma.rn.f32 	%f22640, %f4516, %f20013, %f22640;
	@%p6490 bra 	$L__BB0_6187;
	setp.eq.s32 	%p6491, %r3, 28;
	ld.shared.f32 	%f20014, [_ZZ32flash_attention_v2_causal_kernelILi64ELi64ELi64EEvPKfS1_S1_PfiiiifE8V_shared+7648];
	fma.rn.f32 	%f22641, %f4516, %f20014, %f22641;
	@%p6491 bra 	$L__BB0_6187;
	setp.eq.s32 	%p6492, %r3, 29;
	ld.shared.f32 	%f20015, [_ZZ32flash_attention_v2_causal_kernelILi64ELi64ELi64EEvPKfS1_S1_PfiiiifE8V_shared+7652];
	fma.rn.f32 	%f22642, %f4516, %f20015, %f22642;
	@%p6492 bra 	$L__BB0_6187;
	setp.eq.s32 	%p6493, %r3, 30;
	ld.shared.f32 	%f20016, [_ZZ32flash_attention_v2_causal_kernelILi64ELi64ELi64EEvPKfS1_S1_PfiiiifE8V_shared+7656];
	fma.rn.f32 	%f22643, %f4516, %f20016, %f22643;
	@%p6493 bra 	$L__BB0_6187;
	setp.eq.s32 	%p6494, %r3, 31;
	ld.shared.f32 	%f20017, [_ZZ32flash_attention_v2_causal_kernelILi64ELi64ELi64EEvPKfS1_S1_PfiiiifE8V_shared+7660];
	fma.rn.f32 	%f22644, %f4516, %f20017, %f22644;
	@%p6494 bra 	$L__BB0_6187;
	setp.eq.s32 	%p6495, %r3, 32;
	ld.shared.f32 	%f20018, [_ZZ32flash_attention_v2_causal_kernelILi64ELi64ELi64EEvPKfS1_S1_PfiiiifE8V_shared+7664];
	fma.rn.f32 	%f22645, %f4516, %f20018, %f22645;
	@%p6495 bra 	$L__BB0_6187;
	setp.eq.s32 	%p6496, %r3, 33;
	ld.shared.f32 	%f20019, [_ZZ32flash_attention_v2_causal_kernelILi64ELi64ELi64EEvPKfS1_S1_PfiiiifE8V_shared+7668];
	fma.rn.f32 	%f22646, %f4516, %f20019, %f22646;
	@%p6496 bra 	$L__BB0_6187;
	setp.eq.s32 	%p6497, %r3, 34;
	ld.shared.f32 	%f20020, [_ZZ32flash_attention_v2_causal_kernelILi64ELi64ELi64EEvPKfS1_S1_PfiiiifE8V_shared+7672];
	fma.rn.f32 	%f22647, %f4516, %f20020, %f22647;
	@%p6497 bra 	$L__BB0_6187;
	setp.eq.s32 	%p6498, %r3, 35;
	ld.shared.f32 	%f20021, [_ZZ32flash_attention_v2_causal_kernelILi64ELi64ELi64EEvPKfS1_S1_PfiiiifE8V_shared+7676];
	fma.rn.f32 	%f22648, %f4516, %f20021, %f22648;
	@%p6498 bra 	$L__BB0_6187;
	setp.eq.s32 	%p6499, %r3, 36;
	ld.shared.f32 	%f20022, [_ZZ32flash_attention_v2_causal_kernelILi64ELi64ELi64EEvPKfS1_S1_PfiiiifE8V_shared+7680];
	fma.rn.f32 	%f22649, %f4516, %f20022, %f22649;
	@%p6499 bra 	$L__BB0_6187;
	setp.eq.s32 	%p6500, %r3, 37;
	ld.shared.f32 	%f20023, [_ZZ32flash_attention_v2_causal_kernelILi64ELi64ELi64EEvPKfS1_S1_PfiiiifE8V_shared+7684];
	fma.rn.f32 	%f22650, %f4516, %f20023, %f22650;
	@%p6500 bra 	$L__BB0_6187;
	setp.eq.s32 	%p6501, %r3, 38;
	ld.shared.f32 	%f20024, [_ZZ32flash_attention_v2_causal_kernelILi64ELi64ELi64EEvPKfS1_S1_PfiiiifE8V_shared+7688];
	fma.rn.f32 	%f22651, %f4516, %f20024, %f22651;
	@%p6501 bra 	$L__BB0_6187;
	setp.eq.s32 	%p6502, %r3, 39;
	ld.shared.f32 	%f20025, [_ZZ32flash_attention_v2_causal_kernelILi64ELi64ELi64EEvPKfS1_S1_PfiiiifE8V_shared+7692];
	fma.rn.f32 	%f22652, %f4516, %f20025, %f22652;
	@%p6502 bra 	$L__BB0_6187;
	setp.eq.s32 	%p6503, %r3, 40;
	ld.shared.f32 	%f20026, [_ZZ32flash_attention_v2_causal_kernelILi64ELi64ELi64EEvPKfS1_S1_PfiiiifE8V_shared+7696];
	fma.rn.f32 	%f22653, %f4516, %f20026, %f22653;
	@%p6503 bra 	$L__BB0_6187;
	setp.eq.s32 	%p6504, %r3, 41;
	ld.shared.f32 	%f20027, [_ZZ32flash_attention_v2_causal_kernelILi64ELi64ELi64EEvPKfS1_S1_PfiiiifE8V_shared+7700];
	fma.rn.f32 	%f22654, %f4516, %f20027, %f22654;
	@%p6504 bra 	$L__BB0_6187;
	setp.eq.s32 	%p6505, %r3, 42;
	ld.shared.f32 	%f20028, [_ZZ32flash_attention_v2_causal_kernelILi64ELi64ELi64EEvPKfS1_S1_PfiiiifE8V_shared+7704];
	fma.rn.f32 	%f22655, %f4516, %f20028, %f22655;
	@%p6505 bra 	$L__BB0_6187;
	setp.eq.s32 	%p6506, %r3, 43;
	ld.shared.f32 	%f20029, [_ZZ32flash_attention_v2_causal_kernelILi64ELi64ELi64EEvPKfS1_S1_PfiiiifE8V_shared+7708];
	fma.rn.f32 	%f22656, %f4516, %f20029, %f22656;
	@%p6506 bra 	$L__BB0_6187;
	setp.eq.s32 	%p6507, %r3, 44;
	ld.shared.f32 	%f20030, [_ZZ32flash_attention_v2_causal_kernelILi64ELi64ELi64EEvPKfS1_S1_PfiiiifE8V_shared+7712];
	fma.rn.f32 	%f22657, %f4516, %f20030, %f22657;
	@%p6507 bra 	$L__BB0_6187;
	setp.eq.s32 	%p6508, %r3, 45;
	ld.shared.f32 	%f20031, [_ZZ32flash_attention_v2_causal_kernelILi64ELi64ELi64EEvPKfS1_S1_PfiiiifE8V_shared+7716];
	fma.rn.f32 	%f22658, %f4516, %f20031, %f22658;
	@%p6508 bra 	$L__BB0_6187;
	setp.eq.s32 	%p6509, %r3, 46;
	ld.shared.f32 	%f20032, [_ZZ32flash_attention_v2_causal_kernelILi64ELi64ELi64EEvPKfS1_S1_PfiiiifE8V_shared+7720];
	fma.rn.f32 	%f22659, %f4516, %f20032, %f22659;
	@%p6509 bra 	$L__BB0_6187;
	setp.eq.s32 	%p6510, %r3, 47;
	ld.shared.f32 	%f20033, [_ZZ32flash_attention_v2_causal_kernelILi64ELi64ELi64EEvPKfS1_S1_PfiiiifE8V_shared+7724];
	fma.rn.f32 	%f22660, %f4516, %f20033, %f22660;
	@%p6510 bra 	$L__BB0_6187;
	setp.eq.s32 	%p6511, %r3, 48;
	ld.shared.f32 	%f20034, [_ZZ32flash_attention_v2_causal_kernelILi64ELi64ELi64EEvPKfS1_S1_PfiiiifE8V_shared+7728];
	fma.rn.f32 	%f22661, %f4516, %f20034, %f22661;
	@%p6511 bra 	$L__BB0_6187;
	setp.eq.s32 	%p6512, %r3, 49;
	ld.shared.f32 	%f20035, [_ZZ32flash_attention_v2_causal_kernelILi64ELi64ELi64EEvPKfS1_S1_PfiiiifE8V_shared+7732];
	fma.rn.f32 	%f22662, %f4516, %f20035, %f22662;
	@%p6512 bra 	$L__BB0_6187;
	setp.eq.s32 	%p6513, %r3, 50;
	ld.shared.f32 	%f20036, [_ZZ32flash_attention_v2_causal_kernelILi64ELi64ELi64EEvPKfS1_S1_PfiiiifE8V_shared+7736];
	fma.rn.f32 	%f22663, %f4516, %f20036, %f22663;
	@%p6513 bra 	$L__BB0_6187;
	setp.eq.s32 	%p6514, %r3, 51;
	ld.shared.f32 	%f20037, [_ZZ32flash_attention_v2_causal_kernelILi64ELi64ELi64EEvPKfS1_S1_PfiiiifE8V_shared+7740];
	fma.rn.f32 	%f22664, %f4516, %f20037, %f22664;
	@%p6514 bra 	$L__BB0_6187;
	setp.eq.s32 	%p6515, %r3, 52;
	ld.shared.f32 	%f20038, [_ZZ32flash_attention_v2_causal_kernelILi64ELi64ELi64EEvPKfS1_S1_PfiiiifE8V_shared+7744];
	fma.rn.f32 	%f22665, %f4516, %f20038, %f22665;
	@%p6515 bra 	$L__BB0_6187;
	setp.eq.s32 	%p6516, %r3, 53;
	ld.shared.f32 	%f20039, [_ZZ32flash_attention_v2_causal_kernelILi64ELi64ELi64EEvPKfS1_S1_PfiiiifE8V_shared+7748];
	fma.rn.f32 	%f22666, %f4516, %f20039, %f22666;
	@%p6516 bra 	$L__BB0_6187;
	setp.eq.s32 	%p6517, %r3, 54;
	ld.shared.f32 	%f20040, [_ZZ32flash_attention_v2_causal_kernelILi64ELi64ELi64EEvPKfS1_S1_PfiiiifE8V_shared+7752];
	fma.rn.f32 	%f22667, %f4516, %f20040, %f22667;
	@%p6517 bra 	$L__BB0_6187;
	setp.eq.s32 	%p6518, %r3, 55;
	ld.shared.f32 	%f20041, [_ZZ32flash_attention_v2_causal_kernelILi64ELi64ELi64EEvPKfS1_S1_PfiiiifE8V_shared+7756];
	fma.rn.f32 	%f22668, %f4516, %f20041, %f22668;
	@%p6518 bra 	$L__BB0_6187;
	setp.eq.s32 	%p6519, %r3, 56;
	ld.shared.f32 	%f20042, [_ZZ32flash_attention_v2_causal_kernelILi64ELi64ELi64EEvPKfS1_S1_PfiiiifE8V_shared+7760];
	fma.rn.f32 	%f22669, %f4516, %f20042, %f22669;
	@%p6519 bra 	$L__BB0_6187;
	setp.eq.s32 	%p6520, %r3, 57;
	ld.shared.f32 	%f20043, [_ZZ32flash_attention_v2_causal_kernelILi64ELi64ELi64EEvPKfS1_S1_PfiiiifE8V_shared+7764];
	fma.rn.f32 	%f22670, %f4516, %f20043, %f22670;
	@%p6520 bra 	$L__BB0_6187;
	setp.eq.s32 	%p6521, %r3, 58;
	ld.shared.f32 	%f20044, [_ZZ32flash_attention_v2_causal_kernelILi64ELi64ELi64EEvPKfS1_S1_PfiiiifE8V_shared+7768];
	fma.rn.f32 	%f22671, %f4516, %f20044, %f22671;
	@%p6521 bra 	$L__BB0_6187;
	setp.eq.s32 	%p6522, %r3, 59;
	ld.shared.f32 	%f20045, [_ZZ32flash_attention_v2_causal_kernelILi64ELi64ELi64EEvPKfS1_S1_PfiiiifE8V_shared+7772];
	fma.rn.f32 	%f22672, %f4516, %f20045, %f22672;
	@%p6522 bra 	$L__BB0_6187;
	setp.eq.s32 	%p6523, %r3, 60;
	ld.shared.f32 	%f20046, [_ZZ32flash_attention_v2_causal_kernelILi64ELi64ELi64EEvPKfS1_S1_PfiiiifE8V_shared+7776];
	fma.rn.f32 	%f22673, %f4516, %f20046, %f22673;
	@%p6523 bra 	$L__BB0_6187;
	setp.eq.s32 	%p6524, %r3, 61;
	ld.shared.f32 	%f20047, [_ZZ32flash_attention_v2_causal_kernelILi64ELi64ELi64EEvPKfS1_S1_PfiiiifE8V_shared+7780];
	fma.rn.f32 	%f22674, %f4516, %f20047, %f22674;
	@%p6524 bra 	$L__BB0_6187;
	setp.eq.s32 	%p6525, %r3, 62;
	ld.shared.f32 	%f20048, [_ZZ32flash_attention_v2_causal_kernelILi64ELi64ELi64EEvPKfS1_S1_PfiiiifE8V_shared+7784];
	fma.rn.f32 	%f22675, %f4516, %f20048, %f22675;
	@%p6525 bra 	$L__BB0_6187;
	setp.eq.s32 	%p6526, %r3, 63;
	ld.shared.f32 	%f20049, [_ZZ32flash_attention_v2_causal_kernelILi64ELi64ELi64EEvPKfS1_S1_PfiiiifE8V_shared+7788];
	fma.rn.f32 	%f22676, %f4516, %f20049, %f22676;
	@%p6526 bra 	$L__BB0_6187;
	ld.shared.f32 	%f20050, [_ZZ32flash_attention_v2_causal_kernelILi64ELi64ELi64EEvPKfS1_S1_PfiiiifE8V_shared+7792];
	fma.rn.f32 	%f22677, %f4516, %f20050, %f22677;
$L__BB0_6187:
	ld.param.u32 	%r1407, [_Z32flash_attention_v2_causal_kernelILi64ELi64ELi64EEvPKfS1_S1_Pfiiiif_param_6];
	shl.b32 	%r1030, %r1581, 6;
	or.b32  	%r1031, %r1030, 30;
	setp.ge.s32 	%p6527, %r1031, %r1407;
	mov.u32 	%r1032, %ctaid.x;
	shl.b32 	%r1033, %r1032, 6;
	mov.u32 	%r1034, %tid.x;
	and.b32  	%r1035, %r1034, 63;
	or.b32  	%r1036, %r1033, %r1035;
	setp.gt.u32 	%p6528, %r1031, %r1036;
	or.pred  	%p6529, %p6527, %p6528;
	@%p6529 bra 	$L__BB0_6252;
	ld.param.u32 	%r1545, [_Z32flash_attention_v2_causal_kernelILi64ELi64ELi64EEvPKfS1_S1_Pfiiiif_param_7];
	setp.eq.s32 	%p6530, %r1545, 1;
	ld.shared.f32 	%f20051, [_ZZ32flash_attention_v2_causal_kernelILi64ELi64ELi64EEvPKfS1_S1_PfiiiifE8V_shared+7800];
	fma.rn.f32 	%f22614, %f4517, %f20051, %f22614;
	@%p6530 bra 	$L__BB0_6252;
	setp.eq.s32 	%p6531, %r3, 2;
	ld.shared.f32 	%f20052, [_ZZ32flash_attention_v2_causal_kernelILi64ELi64ELi64EEvPKfS1_S1_PfiiiifE8V_shared+7804];
	fma.rn.f32 	%f22615, %f4517, %f20052, %f22615;
	@%p6531 bra 	$L__BB0_6252;
	setp.eq.s32 	%p6532, %r3, 3;
	ld.shared.f32 	%f20053, [_ZZ32flash_attention_v2_causal_kernelILi64ELi64ELi64EEvPKfS1_S1_PfiiiifE8V_shared+7808];
	fma.rn.f32 	%f22616, %f4517, %f20053, %f22616;
	@%p6532 bra 	$L__BB0_6252;
	setp.eq.s32 	%p6533, %r3, 4;
	ld.shared.f32 	%f20054, [_ZZ32flash_attention_v2_causal_kernelILi64ELi64ELi64EEvPKfS1_S1_PfiiiifE8V_shared+7812];
	fma.rn.f32 	%f22617, %f4517, %f20054, %f22617;
	@%p6533 bra 	$L__BB0_6252;
	setp.eq.s32 	%p6534, %r3, 5;
	ld.shared.f32 	%f20055, [_ZZ32flash_attention_v2_causal_kernelILi64ELi64ELi64EEvPKfS1_S1_PfiiiifE8V_shared+7816];
	fma.rn.f32 	%f22618, %f4517, %f20055, %f22618;
	@%p6534 bra 	$L__BB0_6252;
	setp.eq.s32 	%p6535, %r3, 6;
	ld.shared.f32 	%f20056, [_ZZ32flash_attention_v2_causal_kernelILi64ELi64ELi64EEvPKfS1_S1_PfiiiifE8V_shared+7820];
	fma.rn.f32 	%f22619, %f4517, %f20056, %f22619;
	@%p6535 bra 	$L__BB0_6252;
	setp.eq.s32 	%p6536, %r3, 7;
	ld.shared.f32 	%f20057, [_ZZ32flash_attention_v2_causal_kernelILi64ELi64ELi64EEvPKfS1_S1_PfiiiifE8V_shared+7824];
	fma.rn.f32 	%f22620, %f4517, %f20057, %f22620;
	@%p6536 bra 	$L__BB0_6252;
	setp.eq.s32 	%p6537, %r3, 8;
	ld.shared.f32 	%f20058, [_ZZ32flash_attention_v2_causal_kernelILi64ELi64ELi64EEvPKfS1_S1_PfiiiifE8V_shared+7828];
	fma.rn.f32 	%f22621, %f4517, %f20058, %f22621;
	@%p6537 bra 	$L__BB0_6252;
	setp.eq.s32 	%p6538, %r3, 9;
	ld.shared.f32 	%f20059, [_ZZ32flash_attention_v2_causal_kernelILi64ELi64ELi64EEvPKfS1_S1_PfiiiifE8V_shared+7832];
	fma.rn.f32 	%f22622, %f4517, %f20059, %f22622;
	@%p6538 bra 	$L__BB0_6252;
	setp.eq.s32 	%p6539, %r3, 10;
	ld.shared.f32 	%f20060, [_ZZ32flash_attention_v2_causal_kernelILi64ELi64ELi64EEvPKfS1_S1_PfiiiifE8V_shared+7836];
	fma.rn.f32 	%f22623, %f4517, %f20060, %f22623;
	@%p6539 bra 	$L__BB0_6252;
	setp.eq.s32 	%p6540, %r3, 11;
	ld.shared.f32 	%f20061, [_ZZ32flash_attention_v2_causal_kernelILi64ELi64ELi64EEvPKfS1_S1_PfiiiifE8V_shared+7840];
	fma.rn.f32 	%f22624, %f4517, %f20061, %f22624;
	@%p6540 bra 	$L__BB0_6252;
	setp.eq.s32 	%p6541, %r3, 12;
	ld.shared.f32 	%f20062, [_ZZ32flash_attention_v2_causal_kernelILi64ELi64ELi64EEvPKfS1_S1_PfiiiifE8V_shared+7844];
	fma.rn.f32 	%f22625, %f4517, %f20062, %f22625;
	@%p6541 bra 	$L__BB0_6252;
	setp.eq.s32 	%p6542, %r3, 13;
	ld.shared.f32 	%f20063, [_ZZ32flash_attention_v2_causal_kernelILi64ELi64ELi64EEvPKfS1_S1_PfiiiifE8V_shared+7848];
	fma.rn.f32 	%f22626, %f4517, %f20063, %f22626;
	@%p6542 bra 	$L__BB0_6252;
	setp.eq.s32 	%p6543, %r3, 14;
	ld.shared.f32 	%f20064, [_ZZ32flash_attention_v2_causal_kernelILi64ELi64ELi64EEvPKfS1_S1_PfiiiifE8V_shared+7852];
	fma.rn.f32 	%f22627, %f4517, %f20064, %f22627;
	@%p6543 bra 	$L__BB0_6252;
	setp.eq.s32 	%p6544, %r3, 15;
	ld.shared.f32 	%f20065, [_ZZ32flash_attention_v2_causal_kernelILi64ELi64ELi64EEvPKfS1_S1_PfiiiifE8V_shared+7856];
	fma.rn.f32 	%f22628, %f4517, %f20065, %f22628;
	@%p6544 bra 	$L__BB0_6252;
	setp.eq.s32 	%p6545, %r3, 16;
	ld.shared.f32 	%f20066, [_ZZ32flash_attention_v2_causal_kernelILi64ELi64ELi64EEvPKfS1_S1_PfiiiifE8V_shared+7860];
	fma.rn.f32 	%f22629, %f4517, %f20066, %f22629;
	@%p6545 bra 	$L__BB0_6252;
	setp.eq.s32 	%p6546, %r3, 17;
	ld.shared.f32 	%f20067, [_ZZ32flash_attention_v2_causal_kernelILi64ELi64ELi64EEvPKfS1_S1_PfiiiifE8V_shared+7864];
	fma.rn.f32 	%f22630, %f4517, %f20067, %f22630;
	@%p6546 bra 	$L__BB0_6252;
	setp.eq.s32 	%p6547, %r3, 18;
	ld.shared.f32 	%f20068, [_ZZ32flash_attention_v2_causal_kernelILi64ELi64ELi64EEvPKfS1_S1_PfiiiifE8V_shared+7868];
	fma.rn.f32 	%f22631, %f4517, %f20068, %f22631;
	@%p6547 bra 	$L__BB0_6252;
	setp.eq.s32 	%p6548, %r3, 19;
	ld.shared.f32 	%f20069, [_ZZ32flash_attention_v2_causal_kernelILi64ELi64ELi64EEvPKfS1_S1_PfiiiifE8V_shared+7872];
	fma.rn.f32 	%f22632, %f4517, %f20069, %f22632;
	@%p6548 bra 	$L__BB0_6252;
	setp.eq.s32 	%p6549, %r3, 20;
	ld.shared.f32 	%f20070, [_ZZ32flash_attention_v2_causal_kernelILi64ELi64ELi64EEvPKfS1_S1_PfiiiifE8V_shared+7876];
	fma.rn.f32 	%f22633, %f4517, %f20070, %f22633;
	@%p6549 bra 	$L__BB0_6252;
	setp.eq.s32 	%p6550, %r3, 21;
	ld.shared.f32 	%f20071, [_ZZ32flash_attention_v2_causal_kernelILi64ELi64ELi64EEvPKfS1_S1_PfiiiifE8V_shared+7880];
	fma.rn.f32 	%f22634, %f4517, %f20071, %f22634;
	@%p6550 bra 	$L__BB0_6252;
	setp.eq.s32 	%p6551, %r3, 22;
	ld.shared.f32 	%f20072, [_ZZ32flash_attention_v2_causal_kernelILi64ELi64ELi64EEvPKfS1_S1_PfiiiifE8V_shared+7884];
	fma.rn.f32 	%f22635, %f4517, %f20072, %f22635;
	@%p6551 bra 	$L__BB0_6252;
	setp.eq.s32 	%p6552, %r3, 23;
	ld.shared.f32 	%f20073, [_ZZ32flash_attention_v2_causal_kernelILi64ELi64ELi64EEvPKfS1_S1_PfiiiifE8V_shared+7888];
	fma.rn.f32 	%f22636, %f4517, %f20073, %f22636;
	@%p6552 bra 	$L__BB0_6252;
	setp.eq.s32 	%p6553, %r3, 24;
	ld.shared.f32 	%f20074, [_ZZ32flash_attention_v2_causal_kernelILi64ELi64ELi64EEvPKfS1_S1_PfiiiifE8V_shared+7892];
	fma.rn.f32 	%f22637, %f4517, %f20074, %f22637;
	@%p6553 bra 	$L__BB0_6252;
	setp.eq.s32 	%p6554, %r3, 25;
	ld.shared.f32 	%f20075, [_ZZ32flash_attention_v2_causal_kernelILi64ELi64ELi64EEvPKfS1_S1_PfiiiifE8V_shared+7896];
	fma.rn.f32 	%f22638, %f4517, %f20075, %f22638;
	@%p6554 bra 	$L__BB0_6252;
	setp.eq.s32 	%p6555, %r3, 26;
	ld.shared.f32 	%f20076, [_ZZ32flash_attention_v2_causal_kernelILi64ELi64ELi64EEvPKfS1_S1_PfiiiifE8V_shared+7900];
	fma.rn.f32 	%f22639, %f4517, %f20076, %f22639;
	@%p6555 bra 	$L__BB0_6252;
	setp.eq.s32 	%p6556, %r3, 27;
	ld.shared.f32 	%f20077, [_ZZ32flash_attention_v2_causal_kernelILi64ELi64ELi64EEvPKfS1_S1_PfiiiifE8V_shared+7904];
	fma.rn.f32 	%f22640, %f4517, %f20077, %f22640;
	@%p6556 bra 	$L__BB0_6252;
	setp.eq.s32 	%p6557, %r3, 28;
	ld.shared.f32 	%f20078, [_ZZ32flash_attention_v2_causal_kernelILi64ELi64ELi64EEvPKfS1_S1_PfiiiifE8V_shared+7908];
	fma.rn.f32 	%f22641, %f4517, %f20078, %f22641;
	@%p6557 bra 	$L__BB0_6252;
	setp.eq.s32 	%p6558, %r3, 29;
	ld.shared.f32 	%f20079, [_ZZ32flash_attention_v2_causal_kernelILi64ELi64ELi64EEvPKfS1_S1_PfiiiifE8V_shared+7912];
	fma.rn.f32 	%f22642, %f4517, %f20079, %f22642;
	@%p6558 bra 	$L__BB0_6252;
	setp.eq.s32 	%p6559, %r3, 30;
	ld.shared.f32 	%f20080, [_ZZ32flash_attention_v2_causal_kernelILi64ELi64ELi64EEvPKfS1_S1_PfiiiifE8V_shared+7916];
	fma.rn.f32 	%f22643, %f4517, %f20080, %f22643;
	@%p6559 bra 	$L__BB0_6252;
	setp.eq.s32 	%p6560, %r3, 31;
	ld.shared.f32 	%f20081, [_ZZ32flash_attention_v2_causal_kernelILi64ELi64ELi64EEvPKfS1_S1_PfiiiifE8V_shared+7920];
	fma.rn.f32 	%f22644, %f4517, %f20081, %f22644;
	@%p6560 bra 	$L__BB0_6252;
	setp.eq.s32 	%p6561, %r3, 32;
	ld.shared.f32 	%f20082, [_ZZ32flash_attention_v2_causal_kernelILi64ELi64ELi64EEvPKfS1_S1_PfiiiifE8V_shared+7924];
	fma.rn.f32 	%f22645, %f4517, %f20082, %f22645;
	@%p6561 bra 	$L__BB0_6252;
	setp.eq.s32 	%p6562, %r3, 33;
	ld.shared.f32 	%f20083, [_ZZ32flash_attention_v2_causal_kernelILi64ELi64ELi64EEvPKfS1_S1_PfiiiifE8V_shared+7928];
	fma.rn.f32 	%f22646, %f4517, %f20083, %f22646;
	@%p6562 bra 	$L__BB0_6252;
	setp.eq.s32 	%p6563, %r3, 34;
	ld.shared.f32 	%f20084, [_ZZ32flash_attention_v2_causal_kernelILi64ELi64ELi64EEvPKfS1_S1_PfiiiifE8V_shared+7932];
	fma.rn.f32 	%f22647, %f4517, %f20084, %f22647;
	@%p6563 bra 	$L__BB0_6252;
	setp.eq.s32 	%p6564, %r3, 35;
	ld.shared.f32 	%f20085, [_ZZ32flash_attention_v2_causal_kernelILi64ELi64ELi64EEvPKfS1_S1_PfiiiifE8V_shared+7936];
	fma.rn.f32 	%f22648, %f4517, %f20085, %f22648;
	@%p6564 bra 	$L__BB0_6252;
	setp.eq.s32 	%p6565, %r3, 36;
	ld.shared.f32 	%f20086, [_ZZ32flash_attention_v2_causal_kernelILi64ELi64ELi64EEvPKfS1_S1_PfiiiifE8V_shared+7940];
	fma.rn.f32 	%f22649, %f4517, %f20086, %f22649;
	@%p6565 bra 	$L__BB0_6252;
	setp.eq.s32 	%p6566, %r3, 37;
	ld.shared.f32 	%f20087, [_ZZ32flash_attention_v2_causal_kernelILi64ELi64ELi64EEvPKfS1_S1_PfiiiifE8V_shared+7944];
	fma.rn.f32 	%f22650, %f4517, %f20087, %f22650;
	@%p6566 bra 	$L__BB0_6252;
	setp.eq.s32 	%p6567, %r3, 38;
	ld.shared.f32 	%f20088, [_ZZ32flash_attention_v2_causal_kernelILi64ELi64ELi64EEvPKfS1_S1_PfiiiifE8V_shared+7948];
	fma.rn.f32 	%f22651, %f4517, %f20088, %f22651;
	@%p6567 bra 	$L__BB0_6252;
	setp.eq.s32 	%p6568, %r3, 39;
	ld.shared.f32 	%f20089, [_ZZ32flash_attention_v2_causal_kernelILi64ELi64ELi64EEvPKfS1_S1_PfiiiifE8V_shared+7952];
	fma.rn.f32 	%f22652, %f4517, %f20089, %f22652;
	@%p6568 bra 	$L__BB0_6252;
	setp.eq.s32 	%p6569, %r3, 40;
	ld.shared.f32 	%f20090, [_ZZ32flash_attention_v2_causal_kernelILi64ELi64ELi64EEvPKfS1_S1_PfiiiifE8V_shared+7956];
	fma.rn.f32 	%f22653, %f4517, %f20090, %f22653;
	@%p6569 bra 	$L__BB0_6252;
	setp.eq.s32 	%p6570, %r3, 41;
	ld.shared.f32 	%f20091, [_ZZ32flash_attention_v2_causal_kernelILi64ELi64ELi64EEvPKfS1_S1_PfiiiifE8V_shared+7960];
	fma.rn.f32 	%f22654, %f4517, %f20091, %f22654;
	@%p6570 bra 	$L__BB0_6252;
	setp.eq.s32 	%p6571, %r3, 42;
	ld.shared.f32 	%f20092, [_ZZ32flash_attention_v2_causal_kernelILi64ELi64ELi64EEvPKfS1_S1_PfiiiifE8V_shared+7964];
	fma.rn.f32 	%f22655, %f4517, %f20092, %f22655;
	@%p6571 bra 	$L__BB0_6252;
	setp.eq.s32 	%p6572, %r3, 43;
	ld.shared.f32 	%f20093, [_ZZ32flash_attention_v2_causal_kernelILi64ELi64ELi64EEvPKfS1_S1_PfiiiifE8V_shared+7968];
	fma.rn.f32 	%f22656, %f4517, %f20093, %f22656;
	@%p6572 bra 	$L__BB0_6252;
	setp.eq.s32 	%p6573, %r3, 44;
	ld.shared.f32 	%f20094, [_ZZ32flash_attention_v2_causal_kernelILi64ELi64ELi64EEvPKfS1_S1_PfiiiifE8V_shared+7972];
	fma.rn.f32 	%f22657, %f4517, %f20094, %f22657;
	@%p6573 bra 	$L__BB0_6252;
	setp.eq.s32 	%p6574, %r3, 45;
	ld.shared.f32 	%f20095, [_ZZ32flash_attention_v2_causal_kernelILi64ELi64ELi64EEvPKfS1_S1_PfiiiifE8V_shared+7976];
	fma.rn.f32 	%f22658, %f4517, %f20095, %f22658;
	@%p6574 bra 	$L__BB0_6252;
	setp.eq.s32 	%p6575, %r3, 46;
	ld.shared.f32 	%f20096, [_ZZ32flash_attention_v2_causal_kernelILi64ELi64ELi64EEvPKfS1_S1_PfiiiifE8V_shared+7980];
	fma.rn.f32 	%f22659, %f4517, %f20096, %f22659;
	@%p6575 bra 	$L__BB0_6252;
	setp.eq.s32 	%p6576, %r3, 47;
	ld.shared.f32 	%f20097, [_ZZ32flash_attention_v2_causal_kernelILi64ELi64ELi64EEvPKfS1_S1_PfiiiifE8V_shared+7984];
	fma.rn.f32 	%f22660, %f4517, %f20097, %f22660;
	@%p6576 bra 	$L__BB0_6252;
	setp.eq.s32 	%p6577, %r3, 48;
	ld.shared.f32 	%f20098, [_ZZ32flash_attention_v2_causal_kernelILi64ELi64ELi64EEvPKfS1_S1_PfiiiifE8V_shared+7988];
	fma.rn.f32 	%f22661, %f4517, %f20098, %f22661;
	@%p6577 bra 	$L__BB0_6252;
	setp.eq.s32 	%p6578, %r3, 49;
	ld.shared.f32 	%f20099, [_ZZ32flash_attention_v2_causal_kernelILi64ELi64ELi64EEvPKfS1_S1_PfiiiifE8V_shared+7992];
	fma.rn.f32 	%f22662, %f4517, %f20099, %f22662;
	@%p6578 bra 	$L__BB0_6252;
	setp.eq.s32 	%p6579, %r3, 50;
	ld.shared.f32 	%f20100, [_ZZ32flash_attention_v2_causal_kernelILi64ELi64ELi64EEvPKfS1_S1_PfiiiifE8V_shared+7996];
	fma.rn.f32 	%f22663, %f4517, %f20100, %f22663;
	@%p6579 bra 	$L__BB0_6252;
	setp.eq.s32 	%p6580, %r3, 51;
	ld.shared.f32 	%f20101, [_ZZ32flash_attention_v2_causal_kernelILi64ELi64ELi64EEvPKfS1_S1_PfiiiifE8V_shared+8000];
	fma.rn.f32 	%f22664, %f4517, %f20101, %f22664;
	@%p6580 bra 	$L__BB0_6252;
	setp.eq.s32 	%p6581, %r3, 52;
	ld.shared.f32 	%f20102, [_ZZ32flash_attention_v2_causal_kernelILi64ELi64ELi64EEvPKfS1_S1_PfiiiifE8V_shared+8004];
	fma.rn.f32 	%f22665, %f4517, %f20102, %f22665;
	@%p6581 bra 	$L__BB0_6252;
	setp.eq.s32 	%p6582, %r3, 53;
	ld.shared.f32 	%f20103, [_ZZ32flash_attention_v2_causal_kernelILi64ELi64ELi64EEvPKfS1_S1_PfiiiifE8V_shared+8008];
	fma.rn.f32 	%f22666, %f4517, %f20103, %f22666;
	@%p6582 bra 	$L__BB0_6252;
	setp.eq.s32 	%p6583, %r3, 54;
	ld.shared.f32 	%f20104, [_ZZ32flash_attention_v2_causal_kernelILi64ELi64ELi64EEvPKfS1_S1_PfiiiifE8V_shared+8012];
	fma.rn.f32 	%f22667, %f4517, %f20104, %f22667;
	@%p6583 bra 	$L__BB0_6252;
	setp.eq.s32 	%p6584, %r3, 55;
	ld.shared.f32 	%f20105, [_ZZ32flash_attention_v2_causal_kernelILi64ELi64ELi64EEvPKfS1_S1_PfiiiifE8V_shared+8016];
	fma.rn.f32 	%f22668, %f4517, %f20105, %f22668;
	@%p6584 bra 	$L__BB0_6252;
	setp.eq.s32 	%p6585, %r3, 56;
	ld.shared.f32 	%f20106, [_ZZ32flash_attention_v2_causal_kernelILi64ELi64ELi64EEvPKfS1_S1_PfiiiifE8V_shared+8020];
	fma.rn.f32 	%f22669, %f4517, %f20106, %f22669;
	@%p6585 bra 	$L__BB0_6252;
	setp.eq.s32 	%p6586, %r3, 57;
	ld.shared.f32 	%f20107, [_ZZ32flash_attention_v2_causal_kernelILi64ELi64ELi64EEvPKfS1_S1_PfiiiifE8V_shared+8024];
	fma.rn.f32 	%f22670, %f4517, %f20107, %f22670;
	@%p6586 bra 	$L__BB0_6252;
	setp.eq.s32 	%p6587, %r3, 58;
	ld.shared.f32 	%f20108, [_ZZ32flash_attention_v2_causal_kernelILi64ELi64ELi64EEvPKfS1_S1_PfiiiifE8V_shared+8028];
	fma.rn.f32 	%f22671, %f4517, %f20108, %f22671;
	@%p6587 bra 	$L__BB0_6252;
	setp.eq.s32 	%p6588, %r3, 59;
	ld.shared.f32 	%f20109, [_ZZ32flash_attention_v2_causal_kernelILi64ELi64ELi64EEvPKfS1_S1_PfiiiifE8V_shared+8032];
	fma.rn.f32 	%f22672, %f4517, %f20109, %f22672;
	@%p6588 bra 	$L__BB0_6252;
	setp.eq.s32 	%p6589, %r3, 60;
	ld.shared.f32 	%f20110, [_ZZ32flash_attention_v2_causal_kernelILi64ELi64ELi64EEvPKfS1_S1_PfiiiifE8V_shared+8036];
	fma.rn.f32 	%f22673, %f4517, %f20110, %f22673;
	@%p6589 bra 	$L__BB0_6252;
	setp.eq.s32 	%p6590, %r3, 61;
	ld.shared.f32 	%f20111, [_ZZ32flash_attention_v2_causal_kernelILi64ELi64ELi64EEvPKfS1_S1_PfiiiifE8V_shared+8040];
	fma.rn.f32 	%f22674, %f4517, %f20111, %f22674;
	@%p6590 bra 	$L__BB0_6252;
	setp.eq.s32 	%p6591, %r3, 62;
	ld.shared.f32 	%f20112, [_ZZ32flash_attention_v2_causal_kernelILi64ELi64ELi64EEvPKfS1_S1_PfiiiifE8V_shared+8044];
	fma.rn.f32 	%f22675, %f4517, %f20112, %f22675;
	@%p6591 bra 	$L__BB0_6252;
	setp.eq.s32 	%p6592, %r3, 63;
	ld.shared.f32 	%f20113, [_ZZ32flash_attention_v2_causal_kernelILi64ELi64ELi64EEvPKfS1_S1_PfiiiifE8V_shared+8048];
	fma.rn.f32 	%f22676, %f4517, %f20113, %f22676;
	@%p6592 bra 	$L__BB0_6252;
	ld.shared.f32 	%f20114, [_ZZ32flash_attention_v2_causal_kernelILi64ELi64ELi64EEvPKfS1_S1_PfiiiifE8V_shared+8052];
	fma.rn.f32 	%f22677, %f4517, %f20114, %f22677;
$L__BB0_6252:
	ld.param.u32 	%r1408, [_Z32flash_attention_v2_causal_kernelILi64ELi64ELi64EEvPKfS1_S1_Pfiiiif_param_6];
	shl.b32 	%r1038, %r1581, 6;
	or.b32  	%r1039, %r1038, 31;
	setp.ge.s32 	%p6593, %r1039, %r1408;
	mov.u32 	%r1040, %ctaid.x;
	shl.b32 	%r1041, %r1040, 6;
	mov.u32 	%r1042, %tid.x;
	and.b32  	%r1043, %r1042, 63;
	or.b32  	%r1044, %r1041, %r1043;
	setp.gt.u32 	%p6594, %r1039, %r1044;
	or.pred  	%p6595, %p6593, %p6594;
	@%p6595 bra 	$L__BB0_6317;
	ld.param.u32 	%r1546, [_Z32flash_attention_v2_causal_kernelILi64ELi64ELi64EEvPKfS1_S1_Pfiiiif_param_7];
	setp.eq.s32 	%p6596, %r1546, 1;
	ld.shared.f32 	%f20115, [_ZZ32flash_attention_v2_causal_kernelILi64ELi64ELi64EEvPKfS1_S1_PfiiiifE8V_shared+8060];
	fma.rn.f32 	%f22614, %f4518, %f20115, %f22614;
	@%p6596 bra 	$L__BB0_6317;
	setp.eq.s32 	%p6597, %r3, 2;
	ld.shared.f32 	%f20116, [_ZZ32flash_attention_v2_causal_kernelILi64ELi64ELi64EEvPKfS1_S1_PfiiiifE8V_shared+8064];
	fma.rn.f32 	%f22615, %f4518, %f20116, %f22615;
	@%p6597 bra 	$L__BB0_6317;
	setp.eq.s32 	%p6598, %r3, 3;
	ld.shared.f32 	%f20117, [_ZZ32flash_attention_v2_causal_kernelILi64ELi64ELi64EEvPKfS1_S1_PfiiiifE8V_shared+8068];
	fma.rn.f32 	%f22616, %f4518, %f20117, %f22616;
	@%p6598 bra 	$L__BB0_6317;
	setp.eq.s32 	%p6599, %r3, 4;
	ld.shared.f32 	%f20118, [_ZZ32flash_attention_v2_causal_kernelILi64ELi64ELi64EEvPKfS1_S1_PfiiiifE8V_shared+8072];
	fma.rn.f32 	%f22617, %f4518, %f20118, %f22617;
	@%p6599 bra 	$L__BB0_6317;
	setp.eq.s32 	%p6600, %r3, 5;
	ld.shared.f32 	%f20119, [_ZZ32flash_attention_v2_causal_kernelILi64ELi64ELi64EEvPKfS1_S1_PfiiiifE8V_shared+8076];
	fma.rn.f32 	%f22618, %f4518, %f20119, %f22618;
	@%p6600 bra 	$L__BB0_6317;
	setp.eq.s32 	%p6601, %r3, 6;
	ld.shared.f32 	%f20120, [_ZZ32flash_attention_v2_causal_kernelILi64ELi64ELi64EEvPKfS1_S1_PfiiiifE8V_shared+8080];
	fma.rn.f32 	%f22619, %f4518, %f20120, %f22619;
	@%p6601 bra 	$L__BB0_6317;
	setp.eq.s32 	%p6602, %r3, 7;
	ld.shared.f32 	%f20121, [_ZZ32flash_attention_v2_causal_kernelILi64ELi64ELi64EEvPKfS1_S1_PfiiiifE8V_shared+8084];
	fma.rn.f32 	%f22620, %f4518, %f20121, %f22620;
	@%p6602 bra 	$L__BB0_6317;
	setp.eq.s32 	%p6603, %r3, 8;
	ld.shared.f32 	%f20122, [_ZZ32flash_attention_v2_causal_kernelILi64ELi64ELi64EEvPKfS1_S1_PfiiiifE8V_shared+8088];
	fma.rn.f32 	%f22621, %f4518, %f20122, %f22621;
	@%p6603 bra 	$L__BB0_6317;
	setp.eq.s32 	%p6604, %r3, 9;
	ld.shared.f32 	%f20123, [_ZZ32flash_attention_v2_causal_kernelILi64ELi64ELi64EEvPKfS1_S1_PfiiiifE8V_shared+8092];
	fma.rn.f32 	%f22622, %f4518, %f20123, %f22622;
	@%p6604 bra 	$L__BB0_6317;
	setp.eq.s32 	%p6605, %r3, 10;
	ld.shared.f32 	%f20124, [_ZZ32flash_attention_v2_causal_kernelILi64ELi64ELi64EEvPKfS1_S1_PfiiiifE8V_shared+8096];
	fma.rn.f32 	%f22623, %f4518, %f20124, %f22623;
	@%p6605 bra 	$L__BB0_6317;
	setp.eq.s32 	%p6606, %r3, 11;
	ld.shared.f32 	%f20125, [_ZZ32flash_attention_v2_causal_kernelILi64ELi64ELi64EEvPKfS1_S1_PfiiiifE8V_shared+8100];
	fma.rn.f32 	%f22624, %f4518, %f20125, %f22624;
	@%p6606 bra 	$L__BB0_6317;
	setp.eq.s32 	%p6607, %r3, 12;
	ld.shared.f32 	%f20126, [_ZZ32flash_attention_v2_causal_kernelILi64ELi64ELi64EEvPKfS1_S1_PfiiiifE8V_shared+8104];
	fma.rn.f32 	%f22625, %f4518, %f20126, %f22625;
	@%p6607 bra 	$L__BB0_6317;
	setp.eq.s32 	%p6608, %r3, 13;
	ld.shared.f32 	%f20127, [_ZZ32flash_attention_v2_causal_kernelILi64ELi64ELi64EEvPKfS1_S1_PfiiiifE8V_shared+8108];
	fma.rn.f32 	%f22626, %f4518, %f20127, %f22626;
	@%p6608 bra 	$L__BB0_6317;
	setp.eq.s32 	%p6609, %r3, 14;
	ld.shared.f32 	%f20128, [_ZZ32flash_attention_v2_causal_kernelILi64ELi64ELi64EEvPKfS1_S1_PfiiiifE8V_shared+8112];
	fma.rn.f32 	%f22627, %f4518, %f20128, %f22627;
	@%p6609 bra 	$L__BB0_6317;
	setp.eq.s32 	%p6610, %r3, 15;
	ld.shared.f32 	%f20129, [_ZZ32flash_attention_v2_causal_kernelILi64ELi64ELi64EEvPKfS1_S1_PfiiiifE8V_shared+8116];
	fma.rn.f32 	%f22628, %f4518, %f20129, %f22628;
	@%p6610 bra 	$L__BB0_6317;
	setp.eq.s32 	%p6611, %r3, 16;
	ld.shared.f32 	%f20130, [_ZZ32flash_attention_v2_causal_kernelILi64ELi64ELi64EEvPKfS1_S1_PfiiiifE8V_shared+8120];
	fma.rn.f32 	%f22629, %f4518, %f20130, %f22629;
	@%p6611 bra 	$L__BB0_6317;
	setp.eq.s32 	%p6612, %r3, 17;
	ld.shared.f32 	%f20131, [_ZZ32flash_attention_v2_causal_kernelILi64ELi64ELi64EEvPKfS1_S1_PfiiiifE8V_shared+8124];
	fma.rn.f32 	%f22630, %f4518, %f20131, %f22630;
	@%p6612 bra 	$L__BB0_6317;
	setp.eq.s32 	%p6613, %r3, 18;
	ld.shared.f32 	%f20132, [_ZZ32flash_attention_v2_causal_kernelILi64ELi64ELi64EEvPKfS1_S1_PfiiiifE8V_shared+8128];
	fma.rn.f32 	%f22631, %f4518, %f20132, %f22631;
	@%p6613 bra 	$L__BB0_6317;
	setp.eq.s32 	%p6614, %r3, 19;
	ld.shared.f32 	%f20133, [_ZZ32flash_attention_v2_causal_kernelILi64ELi64ELi64EEvPKfS1_S1_PfiiiifE8V_shared+8132];
	fma.rn.f32 	%f22632, %f4518, %f20133, %f22632;
	@%p6614 bra 	$L__BB0_6317;
	setp.eq.s32 	%p6615, %r3, 20;
	ld.shared.f32 	%f20134, [_ZZ32flash_attention_v2_causal_kernelILi64ELi64ELi64EEvPKfS1_S1_PfiiiifE8V_shared+8136];
	fma.rn.f32 	%f22633, %f4518, %f20134, %f22633;
	@%p6615 bra 	$L__BB0_6317;
	setp.eq.s32 	%p6616, %r3, 21;
	ld.shared.f32 	%f20135, [_ZZ32flash_attention_v2_causal_kernelILi64ELi64ELi64EEvPKfS1_S1_PfiiiifE8V_shared+8140];
	fma.rn.f32 	%f22634, %f4518, %f20135, %f22634;
	@%p6616 bra 	$L__BB0_6317;
	setp.eq.s32 	%p6617, %r3, 22;
	ld.shared.f32 	%f20136, [_ZZ32flash_attention_v2_causal_kernelILi64ELi64ELi64EEvPKfS1_S1_PfiiiifE8V_shared+8144];
	fma.rn.f32 	%f22635, %f4518, %f20136, %f22635;
	@%p6617 bra 	$L__BB0_6317;
	setp.eq.s32 	%p6618, %r3, 23;
	ld.shared.f32 	%f20137, [_ZZ32flash_attention_v2_causal_kernelILi64ELi64ELi64EEvPKfS1_S1_PfiiiifE8V_shared+8148];
	fma.rn.f32 	%f22636, %f4518, %f20137, %f22636;
	@%p6618 bra 	$L__BB0_6317;
	setp.eq.s32 	%p6619, %r3, 24;
	ld.shared.f32 	%f20138, [_ZZ32flash_attention_v2_causal_kernelILi64ELi64ELi64EEvPKfS1_S1_PfiiiifE8V_shared+8152];
	fma.rn.f32 	%f22637, %f4518, %f20138, %f22637;
	@%p6619 bra 	$L__BB0_6317;
	setp.eq.s32 	%p6620, %r3, 25;
	ld.shared.f32 	%f20139, [_ZZ32flash_attention_v2_causal_kernelILi64ELi64ELi64EEvPKfS1_S1_PfiiiifE8V_shared+8156];
	fma.rn.f32 	%f22638, %f4518, %f20139, %f22638;
	@%p6620 bra 	$L__BB0_6317;
	setp.eq.s32 	%p6621, %r3, 26;
	ld.shared.f32 	%f20140, [_ZZ32flash_attention_v2_causal_kernelILi64ELi64ELi64EEvPKfS1_S1_PfiiiifE8V_shared+8160];
	fma.rn.f32 	%f22639, %f4518, %f20140, %f22639;
	@%p6621 bra 	$L__BB0_6317;
	setp.eq.s32 	%p6622, %r3, 27;
	ld.shared.f32 	%f20141, [_ZZ32flash_attention_v2_causal_kernelILi64ELi64ELi64EEvPKfS1_S1_PfiiiifE8V_shared+8164];
	fma.rn.f32 	%f22640, %f4518, %f20141, %f22640;
	@%p6622 bra 	$L__BB0_6317;
	setp.eq.s32 	%p6623, %r3, 28;
	ld.shared.f32 	%f20142, [_ZZ32flash_attention_v2_causal_kernelILi64ELi64ELi64EEvPKfS1_S1_PfiiiifE8V_shared+8168];
	fma.rn.f32 	%f22641, %f4518, %f20142, %f22641;
	@%p6623 bra 	$L__BB0_6317;
	setp.eq.s32 	%p6624, %r3, 29;
	ld.shared.f32 	%f20143, [_ZZ32flash_attention_v2_causal_kernelILi64ELi64ELi64EEvPKfS1_S1_PfiiiifE8V_shared+8172];
	fma.rn.f32 	%f22642, %f4518, %f20143, %f22642;
	@%p6624 bra 	$L__BB0_6317;
	setp.eq.s32 	%p6625, %r3, 30;
	ld.shared.f32 	%f20144, [_ZZ32flash_attention_v2_causal_kernelILi64ELi64ELi64EEvPKfS1_S1_PfiiiifE8V_shared+8176];
	fma.rn.f32 	%f22643, %f4518, %f20144, %f22643;
	@%p6625 bra 	$L__BB0_6317;
	setp.eq.s32 	%p6626, %r3, 31;
	ld.shared.f32 	%f20145, [_ZZ32flash_attention_v2_causal_kernelILi64ELi64ELi64EEvPKfS1_S1_PfiiiifE8V_shared+8180];
	fma.rn.f32 	%f22644, %f4518, %f20145, %f22644;
	@%p6626 bra 	$L__BB0_6317;
	setp.eq.s32 	%p6627, %r3, 32;
	ld.shared.f32 	%f20146, [_ZZ32flash_attention_v2_causal_kernelILi64ELi64ELi64EEvPKfS1_S1_PfiiiifE8V_shared+8184];
	fma.rn.f32 	%f22645, %f4518, %f20146, %f22645;
	@%p6627 bra 	$L__BB0_6317;
	setp.eq.s32 	%p6628, %r3, 33;
	ld.shared.f32 	%f20147, [_ZZ32flash_attention_v2_causal_kernelILi64ELi64ELi64EEvPKfS1_S1_PfiiiifE8V_shared+8188];
	fma.rn.f32 	%f22646, %f4518, %f20147, %f22646;
	@%p6628 bra 	$L__BB0_6317;
	setp.eq.s32 	%p6629, %r3, 34;
	ld.shared.f32 	%f20148, [_ZZ32flash_attention_v2_causal_kernelILi64ELi64ELi64EEvPKfS1_S1_PfiiiifE8V_shared+8192];
	fma.rn.f32 	%f22647, %f4518, %f20148, %f22647;
	@%p6629 bra 	$L__BB0_6317;
	setp.eq.s32 	%p6630, %r3, 35;
	ld.shared.f32 	%f20149, [_ZZ32flash_attention_v2_causal_kernelILi64ELi64ELi64EEvPKfS1_S1_PfiiiifE8V_shared+8196];
	fma.rn.f32 	%f22648, %f4518, %f20149, %f22648;
	@%p6630 bra 	$L__BB0_6317;
	setp.eq.s32 	%p6631, %r3, 36;
	ld.shared.f32 	%f20150, [_ZZ32flash_attention_v2_causal_kernelILi64ELi64ELi64EEvPKfS1_S1_PfiiiifE8V_shared+8200];
	fma.rn.f32 	%f22649, %f4518, %f20150, %f22649;
	@%p6631 bra 	$L__BB0_6317;
	setp.eq.s32 	%p6632, %r3, 37;
	ld.shared.f32 	%f20151, [_ZZ32flash_attention_v2_causal_kernelILi64ELi64ELi64EEvPKfS1_S1_PfiiiifE8V_shared+8204];
	fma.rn.f32 	%f22650, %f4518, %f20151, %f22650;
	@%p6632 bra 	$L__BB0_6317;
	setp.eq.s32 	%p6633, %r3, 38;
	ld.shared.f32 	%f20152, [_ZZ32flash_attention_v2_causal_kernelILi64ELi64ELi64EEvPKfS1_S1_PfiiiifE8V_shared+8208];
	fma.rn.f32 	%f22651, %f4518, %f20152, %f22651;
	@%p6633 bra 	$L__BB0_6317;
	setp.eq.s32 	%p6634, %r3, 39;
	ld.shared.f32 	%f20153, [_ZZ32flash_attention_v2_causal_kernelILi64ELi64ELi64EEvPKfS1_S1_PfiiiifE8V_shared+8212];
	fma.rn.f32 	%f22652, %f4518, %f20153, %f22652;
	@%p6634 bra 	$L__BB0_6317;
	setp.eq.s32 	%p6635, %r3, 40;
	ld.shared.f32 	%f20154, [_ZZ32flash_attention_v2_causal_kernelILi64ELi64ELi64EEvPKfS1_S1_PfiiiifE8V_shared+8216];
	fma.rn.f32 	%f22653, %f4518, %f20154, %f22653;
	@%p6635 bra 	$L__BB0_6317;
	setp.eq.s32 	%p6636, %r3, 41;
	ld.shared.f32 	%f20155, [_ZZ32flash_attention_v2_causal_kernelILi64ELi64ELi64EEvPKfS1_S1_PfiiiifE8V_shared+8220];
	fma.rn.f32 	%f22654, %f4518, %f20155, %f22654;
	@%p6636 bra 	$L__BB0_6317;
	setp.eq.s32 	%p6637, %r3, 42;
	ld.shared.f32 	%f20156, [_ZZ32flash_attention_v2_causal_kernelILi64ELi64ELi64EEvPKfS1_S1_PfiiiifE8V_shared+8224];
	fma.rn.f32 	%f22655, %f4518, %f20156, %f22655;
	@%p6637 bra 	$L__BB0_6317;
	setp.eq.s32 	%p6638, %r3, 43;
	ld.shared.f32 	%f20157, [_ZZ32flash_attention_v2_causal_kernelILi64ELi64ELi64EEvPKfS1_S1_PfiiiifE8V_shared+8228];
	fma.rn.f32 	%f22656, %f4518, %f20157, %f22656;
	@%p6638 bra 	$L__BB0_6317;
	setp.eq.s32 	%p6639, %r3, 44;
	ld.shared.f32 	%f20158, [_ZZ32flash_attention_v2_causal_kernelILi64ELi64ELi64EEvPKfS1_S1_PfiiiifE8V_shared+8232];
	fma.rn.f32 	%f22657, %f4518, %f20158, %f22657;
	@%p6639 bra 	$L__BB0_6317;
	setp.eq.s32 	%p6640, %r3, 45;
	ld.shared.f32 	%f20159, [_ZZ32flash_attention_v2_causal_kernelILi64ELi64ELi64EEvPKfS1_S1_PfiiiifE8V_shared+8236];
	fma.rn.f32 	%f22658, %f4518, %f20159, %f22658;
	@%p6640 bra 	$L__BB0_6317;
	setp.eq.s32 	%p6641, %r3, 46;
	ld.shared.f32 	%f20160, [_ZZ32flash_attention_v2_causal_kernelILi64ELi64ELi64EEvPKfS1_S1_PfiiiifE8V_shared+8240];
	fma.rn.f32 	%f22659, %f4518, %f20160, %f22659;
	@%p6641 bra 	$L__BB0_6317;
	setp.eq.s32 	%p6642, %r3, 47;
	ld.shared.f32 	%f20161, [_ZZ32flash_attention_v2_causal_kernelILi64ELi64ELi64EEvPKfS1_S1_PfiiiifE8V_shared+8244];
	fma.rn.f32 	%f22660, %f4518, %f20161, %f22660;
	@%p6642 bra 	$L__BB0_6317;
	setp.eq.s32 	%p6643, %r3, 48;
	ld.shared.f32 	%f20162, [_ZZ32flash_attention_v2_causal_kernelILi64ELi64ELi64EEvPKfS1_S1_PfiiiifE8V_shared+8248];
	fma.rn.f32 	%f22661, %f4518, %f20162, %f22661;
	@%p6643 bra 	$L__BB0_6317;
	setp.eq.s32 	%p6644, %r3, 49;
	ld.shared.f32 	%f20163, [_ZZ32flash_attention_v2_causal_kernelILi64ELi64ELi64EEvPKfS1_S1_PfiiiifE8V_shared+8252];
	fma.rn.f32 	%f22662, %f4518, %f20163, %f22662;
	@%p6644 bra 	$L__BB0_6317;
	setp.eq.s32 	%p6645, %r3, 50;
	ld.shared.f32 	%f20164, [_ZZ32flash_attention_v2_causal_kernelILi64ELi64ELi64EEvPKfS1_S1_PfiiiifE8V_shared+8256];
	fma.rn.f32 	%f22663, %f4518, %f20164, %f22663;
	@%p6645 bra 	$L__BB0_6317;
	setp.eq.s32 	%p6646, %r3, 51;
	ld.shared.f32 	%f20165, [_ZZ32flash_attention_v2_causal_kernelILi64ELi64ELi64EEvPKfS1_S1_PfiiiifE8V_shared+8260];
	fma.rn.f32 	%f22664, %f4518, %f20165, %f22664;
	@%p6646 bra 	$L__BB0_6317;
	setp.eq.s32 	%p6647, %r3, 52;
	ld.shared.f32 	%f20166, [_ZZ32flash_attention_v2_causal_kernelILi64ELi64ELi64EEvPKfS1_S1_PfiiiifE8V_shared+8264];
	fma.rn.f32 	%f22665, %f4518, %f20166, %f22665;
	@%p6647 bra 	$L__BB0_6317;
	setp.eq.s32 	%p6648, %r3, 53;
	ld.shared.f32 	%f20167, [_ZZ32flash_attention_v2_causal_kernelILi64ELi64ELi64EEvPKfS1_S1_PfiiiifE8V_shared+8268];
	fma.rn.f32 	%f22666, %f4518, %f20167, %f22666;
	@%p6648 bra 	$L__BB0_6317;
	setp.eq.s32 	%p6649, %r3, 54;
	ld.shared.f32 	%f20168, [_ZZ32flash_attention_v2_causal_kernelILi64ELi64ELi64EEvPKfS1_S1_PfiiiifE8V_shared+8272];
	fma.rn.f32 	%f22667, %f4518, %f20168, %f22667;
	@%p6649 bra 	$L__BB0_6317;
	setp.eq.s32 	%p6650, %r3, 55;
	ld.shared.f32 	%f20169, [_ZZ32flash_attention_v2_causal_kernelILi64ELi64ELi64EEvPKfS1_S1_PfiiiifE8V_shared+8276];
	fma.rn.f32 	%f22668, %f4518, %f20169, %f22668;
	@%p6650 bra 	$L__BB0_6317;
	setp.eq.s32 	%p6651, %r3, 56;
	ld.shared.f32 	%f20170, [_ZZ32flash_attention_v2_causal_kernelILi64ELi64ELi64EEvPKfS1_S1_PfiiiifE8V_shared+8280];
	fma.rn.f32 	%f22669, %f4518, %f20170, %f22669;
	@%p6651 bra 	$L__BB0_6317;
	setp.eq.s32 	%p6652, %r3, 57;
	ld.shared.f32 	%f20171, [_ZZ32flash_attention_v2_causal_kernelILi64ELi64ELi64EEvPKfS1_S1_PfiiiifE8V_shared+8284];
	fma.rn.f32 	%f22670, %f4518, %f20171, %f22670;
	@%p6652 bra 	$L__BB0_6317;
	setp.eq.s32 	%p6653, %r3, 58;
	ld.shared.f32 	%f20172, [_ZZ32flash_attention_v2_causal_kernelILi64ELi64ELi64EEvPKfS1_S1_PfiiiifE8V_shared+8288];
	fma.rn.f32 	%f22671, %f4518, %f20172, %f22671;
	@%p6653 bra 	$L__BB0_6317;
	setp.eq.s32 	%p6654, %r3, 59;
	ld.shared.f32 	%f20173, [_ZZ32flash_attention_v2_causal_kernelILi64ELi64ELi64EEvPKfS1_S1_PfiiiifE8V_shared+8292];
	fma.rn.f32 	%f22672, %f4518, %f20173, %f22672;
	@%p6654 bra 	$L__BB0_6317;
	setp.eq.s32 	%p6655, %r3, 60;
	ld.shared.f32 	%f20174, [_ZZ32flash_attention_v2_causal_kernelILi64ELi64ELi64EEvPKfS1_S1_PfiiiifE8V_shared+8296];
	fma.rn.f32 	%f22673, %f4518, %f20174, %f22673;
	@%p6655 bra 	$L__BB0_6317;
	setp.eq.s32 	%p6656, %r3, 61;
	ld.shared.f32 	%f20175, [_ZZ32flash_attention_v2_causal_kernelILi64ELi64ELi64EEvPKfS1_S1_PfiiiifE8V_shared+8300];
	fma.rn.f32 	%f22674, %f4518, %f20175, %f22674;
	@%p6656 bra 	$L__BB0_6317;
	setp.eq.s32 	%p6657, %r3, 62;
	ld.shared.f32 	%f20176, [_ZZ32flash_attention_v2_causal_kernelILi64ELi64ELi64EEvPKfS1_S1_PfiiiifE8V_shared+8304];
	fma.rn.f32 	%f22675, %f4518, %f20176, %f22675;
	@%p6657 bra 	$L__BB0_6317;
	setp.eq.s32 	%p6658, %r3, 63;
	ld.shared.f32 	%f20177, [_ZZ32flash_attention_v2_causal_kernelILi64ELi64ELi64EEvPKfS1_S1_PfiiiifE8V_shared+8308];
	fma.rn.f32 	%f22676, %f4518, %f20177, %f22676;
	@%p6658 bra 	$L__BB0_6317;
	ld.shared.f32 	%f20178, [_ZZ32flash_attention_v2_causal_kernelILi64ELi64ELi64EEvPKfS1_S1_PfiiiifE8V_shared+8312];
	fma.rn.f32 	%f22677, %f4518, %f20178, %f22677;
$L__BB0_6317:
	ld.param.u32 	%r1409, [_Z32flash_attention_v2_causal_kernelILi64ELi64ELi64EEvPKfS1_S1_Pfiiiif_param_6];
	shl.b32 	%r1046, %r1581, 6;
	or.b32  	%r1047, %r1046, 32;
	setp.ge.s32 	%p6659, %r1047, %r1409;
	mov.u32 	%r1048, %ctaid.x;
	shl.b32 	%r1049, %r1048, 6;
	mov.u32 	%r1050, %tid.x;
	and.b32  	%r1051, %r1050, 63;
	or.b32  	%r1052, %r1049, %r1051;
	setp.gt.u32 	%p6660, %r1047, %r1052;
	or.pred  	%p6661, %p6659, %p6660;
	@%p6661 bra 	$L__BB0_6382;
	ld.param.u32 	%r1547, [_Z32flash_attention_v2_causal_kernelILi64ELi64ELi64EEvPKfS1_S1_Pfiiiif_param_7];
	setp.eq.s32 	%p6662, %r1547, 1;
	ld.shared.f32 	%f20179, [_ZZ32flash_attention_v2_causal_kernelILi64ELi64ELi64EEvPKfS1_S1_PfiiiifE8V_shared+8320];
	fma.rn.f32 	%f22614, %f4519, %f20179, %f22614;
	@%p6662 bra 	$L__BB0_6382;
	setp.eq.s32 	%p6663, %r3, 2;
	ld.shared.f32 	%f20180, [_ZZ32flash_attention_v2_causal_kernelILi64ELi64ELi64EEvPKfS1_S1_PfiiiifE8V_shared+8324];
	fma.rn.f32 	%f22615, %f4519, %f20180, %f22615;
	@%p6663 bra 	$L__BB0_6382;
	setp.eq.s32 	%p6664, %r3, 3;
	ld.shared.f32 	%f20181, [_ZZ32flash_attention_v2_causal_kernelILi64ELi64ELi64EEvPKfS1_S1_PfiiiifE8V_shared+8328];
	fma.rn.f32 	%f22616, %f4519, %f20181, %f22616;
	@%p6664 bra 	$L__BB0_6382;
	setp.eq.s32 	%p6665, %r3, 4;
	ld.shared.f32 	%f20182, [_ZZ32flash_attention_v2_causal_kernelILi64ELi64ELi64EEvPKfS1_S1_PfiiiifE8V_shared+8332];
	fma.rn.f32 	%f22617, %f4519, %f20182, %f22617;
	@%p6665 bra 	$L__BB0_6382;
	setp.eq.s32 	%p6666, %r3, 5;
	ld.shared.f32 	%f20183, [_ZZ32flash_attention_v2_causal_kernelILi64ELi64ELi64EEvPKfS1_S1_PfiiiifE8V_shared+8336];
	fma.rn.f32 	%f22618, %f4519, %f20183, %f22618;
	@%p6666 bra 	$L__BB0_6382;
	setp.eq.s32 	%p6667, %r3, 6;
	ld.shared.f32 	%f20184, [_ZZ32flash_attention_v2_causal_kernelILi64ELi64ELi64EEvPKfS1_S1_PfiiiifE8V_shared+8340];
	fma.rn.f32 	%f22619, %f4519, %f20184, %f22619;
	@%p6667 bra 	$L__BB0_6382;
	setp.eq.s32 	%p6668, %r3, 7;
	ld.shared.f32 	%f20185, [_ZZ32flash_attention_v2_causal_kernelILi64ELi64ELi64EEvPKfS1_S1_PfiiiifE8V_shared+8344];
	fma.rn.f32 	%f22620, %f4519, %f20185, %f22620;
	@%p6668 bra 	$L__BB0_6382;
	setp.eq.s32 	%p6669, %r3, 8;
	ld.shared.f32 	%f20186, [_ZZ32flash_attention_v2_causal_kernelILi64ELi64ELi64EEvPKfS1_S1_PfiiiifE8V_shared+8348];
	fma.rn.f32 	%f22621, %f4519, %f20186, %f22621;
	@%p6669 bra 	$L__BB0_6382;
	setp.eq.s32 	%p6670, %r3, 9;
	ld.shared.f32 	%f20187, [_ZZ32flash_attention_v2_causal_kernelILi64ELi64ELi64EEvPKfS1_S1_PfiiiifE8V_shared+8352];
	fma.rn.f32 	%f22622, %f4519, %f20187, %f22622;
	@%p6670 bra 	$L__BB0_6382;
	setp.eq.s32 	%p6671, %r3, 10;
	ld.shared.f32 	%f20188, [_ZZ32flash_attention_v2_causal_kernelILi64ELi64ELi64EEvPKfS1_S1_PfiiiifE8V_shared+8356];
	fma.rn.f32 	%f22623, %f4519, %f20188, %f22623;
	@%p6671 bra 	$L__BB0_6382;
	setp.eq.s32 	%p6672, %r3, 11;
	ld.shared.f32 	%f20189, [_ZZ32flash_attention_v2_causal_kernelILi64ELi64ELi64EEvPKfS1_S1_PfiiiifE8V_shared+8360];
	fma.rn.f32 	%f22624, %f4519, %f20189, %f22624;
	@%p6672 bra 	$L__BB0_6382;
	setp.eq.s32 	%p6673, %r3, 12;
	ld.shared.f32 	%f20190, [_ZZ32flash_attention_v2_causal_kernelILi64ELi64ELi64EEvPKfS1_S1_PfiiiifE8V_shared+8364];
	fma.rn.f32 	%f22625, %f4519, %f20190, %f22625;
	@%p6673 bra 	$L__BB0_6382;
	setp.eq.s32 	%p6674, %r3, 13;
	ld.shared.f32 	%f20191, [_ZZ32flash_attention_v2_causal_kernelILi64ELi64ELi64EEvPKfS1_S1_PfiiiifE8V_shared+8368];
	fma.rn.f32 	%f22626, %f4519, %f20191, %f22626;
	@%p6674 bra 	$L__BB0_6382;
	setp.eq.s32 	%p6675, %r3, 14;
	ld.shared.f32 	%f20192, [_ZZ32flash_attention_v2_causal_kernelILi64ELi64ELi64EEvPKfS1_S1_PfiiiifE8V_shared+8372];
	fma.rn.f32 	%f22627, %f4519, %f20192, %f22627;
	@%p6675 bra 	$L__BB0_6382;
	setp.eq.s32 	%p6676, %r3, 15;
	ld.shared.f32 	%f20193, [_ZZ32flash_attention_v2_causal_kernelILi64ELi64ELi64EEvPKfS1_S1_PfiiiifE8V_shared+8376];
	fma.rn.f32 	%f22628, %f4519, %f20193, %f22628;
	@%p6676 bra 	$L__BB0_6382;
	setp.eq.s32 	%p6677, %r3, 16;
	ld.shared.f32 	%f20194, [_ZZ32flash_attention_v2_causal_kernelILi64ELi64ELi64EEvPKfS1_S1_PfiiiifE8V_shared+8380];
	fma.rn.f32 	%f22629, %f4519, %f20194, %f22629;
	@%p6677 bra 	$L__BB0_6382;
	setp.eq.s32 	%p6678, %r3, 17;
	ld.shared.f32 	%f20195, [_ZZ32flash_attention_v2_causal_kernelILi64ELi64ELi64EEvPKfS1_S1_PfiiiifE8V_shared+8384];
	fma.rn.f32 	%f22630, %f4519, %f20195, %f22630;
	@%p6678 bra 	$L__BB0_6382;
	setp.eq.s32 	%p6679, %r3, 18;
	ld.shared.f32 	%f20196, [_ZZ32flash_attention_v2_causal_kernelILi64ELi64ELi64EEvPKfS1_S1_PfiiiifE8V_shared+8388];
	fma.rn.f32 	%f22631, %f4519, %f20196, %f22631;
	@%p6679 bra 	$L__BB0_6382;
	setp.eq.s32 	%p6680, %r3, 19;
	ld.shared.f32 	%f20197, [_ZZ32flash_attention_v2_causal_kernelILi64ELi64ELi64EEvPKfS1_S1_PfiiiifE8V_shared+8392];
	fma.rn.f32 	%f22632, %f4519, %f20197, %f22632;
	@%p6680 bra 	$L__BB0_6382;
	setp.eq.s32 	%p6681, %r3, 20;
	ld.shared.f32 	%f20198, [_ZZ32flash_attention_v2_causal_kernelILi64ELi64ELi64EEvPKfS1_S1_PfiiiifE8V_shared+8396];
	fma.rn.f32 	%f22633, %f4519, %f20198, %f22633;
	@%p6681 bra 	$L__BB0_6382;
	setp.eq.s32 	%p6682, %r3, 21;
	ld.shared.f32 	%f20199, [_ZZ32flash_attention_v2_causal_kernelILi64ELi64ELi64EEvPKfS1_S1_PfiiiifE8V_shared+8400];
	fma.rn.f32 	%f22634, %f4519, %f20199, %f22634;
	@%p6682 bra 	$L__BB0_6382;
	setp.eq.s32 	%p6683, %r3, 22;
	ld.shared.f32 	%f20200, [_ZZ32flash_attention_v2_causal_kernelILi64ELi64ELi64EEvPKfS1_S1_PfiiiifE8V_shared+8404];
	fma.rn.f32 	%f22635, %f4519, %f20200, %f22635;
	@%p6683 bra 	$L__BB0_6382;
	setp.eq.s32 	%p6684, %r3, 23;
	ld.shared.f32 	%f20201, [_ZZ32flash_attention_v2_causal_kernelILi64ELi64ELi64EEvPKfS1_S1_PfiiiifE8V_shared+8408];
	fma.rn.f32 	%f22636, %f4519, %f20201, %f22636;
	@%p6684 bra 	$L__BB0_6382;
	setp.eq.s32 	%p6685, %r3, 24;
	ld.shared.f32 	%f20202, [_ZZ32flash_attention_v2_causal_kernelILi64ELi64ELi64EEvPKfS1_S1_PfiiiifE8V_shared+8412];
	fma.rn.f32 	%f22637, %f4519, %f20202, %f22637;
	@%p6685 bra 	$L__BB0_6382;
	setp.eq.s32 	%p6686, %r3, 25;
	ld.shared.f32 	%f20203, [_ZZ32flash_attention_v2_causal_kernelILi64ELi64ELi64EEvPKfS1_S1_PfiiiifE8V_shared+8416];
	fma.rn.f32 	%f22638, %f4519, %f20203, %f22638;
	@%p6686 bra 	$L__BB0_6382;
	setp.eq.s32 	%p6687, %r3, 26;
	ld.shared.f32 	%f20204, [_ZZ32flash_attention_v2_causal_kernelILi64ELi64ELi64EEvPKfS1_S1_PfiiiifE8V_shared+8420];
	fma.rn.f32 	%f22639, %f4519, %f20204, %f22639;
	@%p6687 bra 	$L__BB0_6382;
	setp.eq.s32 	%p6688, %r3, 27;
	ld.shared.f32 	%f20205, [_ZZ32flash_attention_v2_causal_kernelILi64ELi64ELi64EEvPKfS1_S1_PfiiiifE8V_shared+8424];
	fma.rn.f32 	%f22640, %f4519, %f20205, %f22640;
	@%p6688 bra 	$L__BB0_6382;
	setp.eq.s32 	%p6689, %r3, 28;
	ld.shared.f32 	%f20206, [_ZZ32flash_attention_v2_causal_kernelILi64ELi64ELi64EEvPKfS1_S1_PfiiiifE8V_shared+8428];
	fma.rn.f32 	%f22641, %f4519, %f20206, %f22641;
	@%p6689 bra 	$L__BB0_6382;
	setp.eq.s32 	%p6690, %r3, 29;
	ld.shared.f32 	%f20207, [_ZZ32flash_attention_v2_causal_kernelILi64ELi64ELi64EEvPKfS1_S1_PfiiiifE8V_shared+8432];
	fma.rn.f32 	%f22642, %f4519, %f20207, %f22642;
	@%p6690 bra 	$L__BB0_6382;
	setp.eq.s32 	%p6691, %r3, 30;
	ld.shared.f32 	%f20208, [_ZZ32flash_attention_v2_causal_kernelILi64ELi64ELi64EEvPKfS1_S1_PfiiiifE8V_shared+8436];
	fma.rn.f32 	%f22643, %f4519, %f20208, %f22643;
	@%p6691 bra 	$L__BB0_6382;
	setp.eq.s32 	%p6692, %r3, 31;
	ld.shared.f32 	%f20209, [_ZZ32flash_attention_v2_causal_kernelILi64ELi64ELi64EEvPKfS1_S1_PfiiiifE8V_shared+8440];
	fma.rn.f32 	%f22644, %f4519, %f20209, %f22644;
	@%p6692 bra 	$L__BB0_6382;
	setp.eq.s32 	%p6693, %r3, 32;
	ld.shared.f32 	%f20210, [_ZZ32flash_attention_v2_causal_kernelILi64ELi64ELi64EEvPKfS1_S1_PfiiiifE8V_shared+8444];
	fma.rn.f32 	%f22645, %f4519, %f20210, %f22645;
	@%p6693 bra 	$L__BB0_6382;
	setp.eq.s32 	%p6694, %r3, 33;
	ld.shared.f32 	%f20211, [_ZZ32flash_attention_v2_causal_kernelILi64ELi64ELi64EEvPKfS1_S1_PfiiiifE8V_shared+8448];
	fma.rn.f32 	%f22646, %f4519, %f20211, %f22646;
	@%p6694 bra 	$L__BB0_6382;
	setp.eq.s32 	%p6695, %r3, 34;
	ld.shared.f32 	%f20212, [_ZZ32flash_attention_v2_causal_kernelILi64ELi64ELi64EEvPKfS1_S1_PfiiiifE8V_shared+8452];
	fma.rn.f32 	%f22647, %f4519, %f20212, %f22647;
	@%p6695 bra 	$L__BB0_6382;
	setp.eq.s32 	%p6696, %r3, 35;
	ld.shared.f32 	%f20213, [_ZZ32flash_attention_v2_causal_kernelILi64ELi64ELi64EEvPKfS1_S1_PfiiiifE8V_shared+8456];
	fma.rn.f32 	%f22648, %f4519, %f20213, %f22648;
	@%p6696 bra 	$L__BB0_6382;
	setp.eq.s32 	%p6697, %r3, 36;
	ld.shared.f32 	%f20214, [_ZZ32flash_attention_v2_causal_kernelILi64ELi64ELi64EEvPKfS1_S1_PfiiiifE8V_shared+8460];
	fma.rn.f32 	%f22649, %f4519, %f20214, %f22649;
	@%p6697 bra 	$L__BB0_6382;
	setp.eq.s32 	%p6698, %r3, 37;
	ld.shared.f32 	%f20215, [_ZZ32flash_attention_v2_causal_kernelILi64ELi64ELi64EEvPKfS1_S1_PfiiiifE8V_shared+8464];
	fma.rn.f32 	%f22650, %f4519, %f20215, %f22650;
	@%p6698 bra 	$L__BB0_6382;
	setp.eq.s32 	%p6699, %r3, 38;
	ld.shared.f32 	%f20216, [_ZZ32flash_attention_v2_causal_kernelILi64ELi64ELi64EEvPKfS1_S1_PfiiiifE8V_shared+8468];
	fma.rn.f32 	%f22651, %f4519, %f20216, %f22651;
	@%p6699 bra 	$L__BB0_6382;
	setp.eq.s32 	%p6700, %r3, 39;
	ld.shared.f32 	%f20217, [_ZZ32flash_attention_v2_causal_kernelILi64ELi64ELi64EEvPKfS1_S1_PfiiiifE8V_shared+8472];
	fma.rn.f32 	%f22652, %f4519, %f20217, %f22652;
	@%p6700 bra 	$L__BB0_6382;
	setp.eq.s32 	%p6701, %r3, 40;
	ld.shared.f32 	%f20218, [_ZZ32flash_attention_v2_causal_kernelILi64ELi64ELi64EEvPKfS1_S1_PfiiiifE8V_shared+8476];
	fma.rn.f32 	%f22653, %f4519, %f20218, %f22653;
	@%p6701 bra 	$L__BB0_6382;
	setp.eq.s32 	%p6702, %r3, 41;
	ld.shared.f32 	%f20219, [_ZZ32flash_attention_v2_causal_kernelILi64ELi64ELi64EEvPKfS1_S1_PfiiiifE8V_shared+8480];
	fma.rn.f32 	%f22654, %f4519, %f20219, %f22654;
	@%p6702 bra 	$L__BB0_6382;
	setp.eq.s32 	%p6703, %r3, 42;
	ld.shared.f32 	%f20220, [_ZZ32flash_attention_v2_causal_kernelILi64ELi64ELi64EEvPKfS1_S1_PfiiiifE8V_shared+8484];
	fma.rn.f32 	%f22655, %f4519, %f20220, %f22655;
	@%p6703 bra 	$L__BB0_6382;
	setp.eq.s32 	%p6704, %r3, 43;
	ld.shared.f32 	%f20221, [_ZZ32flash_attention_v2_causal_kernelILi64ELi64ELi64EEvPKfS1_S1_PfiiiifE8V_shared+8488];
	fma.rn.f32 	%f22656, %f4519, %f20221, %f22656;
	@%p6704 bra 	$L__BB0_6382;
	setp.eq.s32 	%p6705, %r3, 44;
	ld.shared.f32 	%f20222, [_ZZ32flash_attention_v2_causal_kernelILi64ELi64ELi64EEvPKfS1_S1_PfiiiifE8V_shared+8492];
	fma.rn.f32 	%f22657, %f4519, %f20222, %f22657;
	@%p6705 bra 	$L__BB0_6382;
	setp.eq.s32 	%p6706, %r3, 45;
	ld.shared.f32 	%f20223, [_ZZ32flash_attention_v2_causal_kernelILi64ELi64ELi64EEvPKfS1_S1_PfiiiifE8V_shared+8496];
	fma.rn.f32 	%f22658, %f4519, %f20223, %f22658;
	@%p6706 bra 	$L__BB0_6382;
	setp.eq.s32 	%p6707, %r3, 46;
	ld.shared.f32 	%f20224, [_ZZ32flash_attention_v2_causal_kernelILi64ELi64ELi64EEvPKfS1_S1_PfiiiifE8V_shared+8500];
	fma.rn.f32 	%f22659, %f4519, %f20224, %f22659;
	@%p6707 bra 	$L__BB0_6382;
	setp.eq.s32 	%p6708, %r3, 47;
	ld.shared.f32 	%f20225, [_ZZ32flash_attention_v2_causal_kernelILi64ELi64ELi64EEvPKfS1_S1_PfiiiifE8V_shared+8504];
	fma.rn.f32 	%f22660, %f4519, %f20225, %f22660;
	@%p6708 bra 	$L__BB0_6382;
	setp.eq.s32 	%p6709, %r3, 48;
	ld.shared.f32 	%f20226, [_ZZ32flash_attention_v2_causal_kernelILi64ELi64ELi64EEvPKfS1_S1_PfiiiifE8V_shared+8508];
	fma.rn.f32 	%f22661, %f4519, %f20226, %f22661;
	@%p6709 bra 	$L__BB0_6382;
	setp.eq.s32 	%p6710, %r3, 49;
	ld.shared.f32 	%f20227, [_ZZ32flash_attention_v2_causal_kernelILi64ELi64ELi64EEvPKfS1_S1_PfiiiifE8V_shared+8512];
	fma.rn.f32 	%f22662, %f4519, %f20227, %f22662;
	@%p6710 bra 	$L__BB0_6382;
	setp.eq.s32 	%p6711, %r3, 50;
	ld.shared.f32 	%f20228, [_ZZ32flash_attention_v2_causal_kernelILi64ELi64ELi64EEvPKfS1_S1_PfiiiifE8V_shared+8516];
	fma.rn.f32 	%f22663, %f4519, %f20228, %f22663;
	@%p6711 bra 	$L__BB0_6382;
	setp.eq.s32 	%p6712, %r3, 51;
	ld.shared.f32 	%f20229, [_ZZ32flash_attention_v2_causal_kernelILi64ELi64ELi64EEvPKfS1_S1_PfiiiifE8V_shared+8520];
	fma.rn.f32 	%f22664, %f4519, %f20229, %f22664;
	@%p6712 bra 	$L__BB0_6382;
	setp.eq.s32 	%p6713, %r3, 52;
	ld.shared.f32 	%f20230, [_ZZ32flash_attention_v2_causal_kernelILi64ELi64ELi64EEvPKfS1_S1_PfiiiifE8V_shared+8524];
	fma.rn.f32 	%f22665, %f4519, %f20230, %f22665;
	@%p6713 bra 	$L__BB0_6382;
	setp.eq.s32 	%p6714, %r3, 53;
	ld.shared.f32 	%f20231, [_ZZ32flash_attention_v2_causal_kernelILi64ELi64ELi64EEvPKfS1_S1_PfiiiifE8V_shared+8528];
	fma.rn.f32 	%f22666, %f4519, %f20231, %f22666;
	@%p6714 bra 	$L__BB0_6382;
	setp.eq.s32 	%p6715, %r3, 54;
	ld.shared.f32 	%f20232, [_ZZ32flash_attention_v2_causal_kernelILi64ELi64ELi64EEvPKfS1_S1_PfiiiifE8V_shared+8532];
	fma.rn.f32 	%f22667, %f4519, %f20232, %f22667;
	@%p6715 bra 	$L__BB0_6382;
	setp.eq.s32 	%p6716, %r3, 55;
	ld.shared.f32 	%f20233, [_ZZ32flash_attention_v2_causal_kernelILi64ELi64ELi64EEvPKfS1_S1_PfiiiifE8V_shared+8536];
	fma.rn.f32 	%f22668, %f4519, %f20233, %f22668;
	@%p6716 bra 	$L__BB0_6382;
	setp.eq.s32 	%p6717, %r3, 56;
	ld.shared.f32 	%f20234, [_ZZ32flash_attention_v2_causal_kernelILi64ELi64ELi64EEvPKfS1_S1_PfiiiifE8V_shared+8540];
	fma.rn.f32 	%f22669, %f4519, %f20234, %f22669;
	@%p6717 bra 	$L__BB0_6382;
	setp.eq.s32 	%p6718, %r3, 57;
	ld.shared.f32 	%f20235, [_ZZ32flash_attention_v2_causal_kernelILi64ELi64ELi64EEvPKfS1_S1_PfiiiifE8V_shared+8544];
	fma.rn.f32 	%f22670, %f4519, %f20235, %f22670;
	@%p6718 bra 	$L__BB0_6382;
	setp.eq.s32 	%p6719, %r3, 58;
	ld.shared.f32 	%f20236, [_ZZ32flash_attention_v2_causal_kernelILi64ELi64ELi64EEvPKfS1_S1_PfiiiifE8V_shared+8548];
	fma.rn.f32 	%f22671, %f4519, %f20236, %f22671;
	@%p6719 bra 	$L__BB0_6382;
	setp.eq.s32 	%p6720, %r3, 59;
	ld.shared.f32 	%f20237, [_ZZ32flash_attention_v2_causal_kernelILi64ELi64ELi64EEvPKfS1_S1_PfiiiifE8V_shared+8552];
	fma.rn.f32 	%f22672, %f4519, %f20237, %f22672;
	@%p6720 bra 	$L__BB0_6382;
	setp.eq.s32 	%p6721, %r3, 60;
	ld.shared.f32 	%f20238, [_ZZ32flash_attention_v2_causal_kernelILi64ELi64ELi64EEvPKfS1_S1_PfiiiifE8V_shared+8556];
	fma.rn.f32 	%f22673, %f4519, %f20238, %f22673;
	@%p6721 bra 	$L__BB0_6382;
	setp.eq.s32 	%p6722, %r3, 61;
	ld.shared.f32 	%f20239, [_ZZ32flash_attention_v2_causal_kernelILi64ELi64ELi64EEvPKfS1_S1_PfiiiifE8V_shared+8560];
	fma.rn.f32 	%f22674, %f4519, %f20239, %f22674;
	@%p6722 bra 	$L__BB0_6382;
	setp.eq.s32 	%p6723, %r3, 62;
	ld.shared.f32 	%f20240, [_ZZ32flash_attention_v2_causal_kernelILi64ELi64ELi64EEvPKfS1_S1_PfiiiifE8V_shared+8564];
	fma.rn.f32 	%f22675, %f4519, %f20240, %f22675;
	@%p6723 bra 	$L__BB0_6382;
	setp.eq.s32 	%p6724, %r3, 63;
	ld.shared.f32 	%f20241, [_ZZ32flash_attention_v2_causal_kernelILi64ELi64ELi64EEvPKfS1_S1_PfiiiifE8V_shared+8568];
	fma.rn.f32 	%f22676, %f4519, %f20241, %f22676;
	@%p6724 bra 	$L__BB0_6382;
	ld.shared.f32 	%f20242, [_ZZ32flash_attention_v2_causal_kernelILi64ELi64ELi64EEvPKfS1_S1_PfiiiifE8V_shared+8572];
	fma.rn.f32 	%f22677, %f4519, %f20242, %f22677;
$L__BB0_6382:
	ld.param.u32 	%r1410, [_Z32flash_attention_v2_causal_kernelILi64ELi64ELi64EEvPKfS1_S1_Pfiiiif_param_6];
	shl.b32 	%r1054, %r1581, 6;
	or.b32  	%r1055, %r1054, 33;
	setp.ge.s32 	%p6725, %r1055, %r1410;
	mov.u32 	%r1056, %ctaid.x;
	shl.b32 	%r1057, %r1056, 6;
	mov.u32 	%r1058, %tid.x;
	and.b32  	%r1059, %r1058, 63;
	or.b32  	%r1060, %r1057, %r1059;
	setp.gt.u32 	%p6726, %r1055, %r1060;
	or.pred  	%p6727, %p6725, %p6726;
	@%p6727 bra 	$L__BB0_6447;
	ld.param.u32 	%r1548, [_Z32flash_attention_v2_causal_kernelILi64ELi64ELi64EEvPKfS1_S1_Pfiiiif_param_7];
	setp.eq.s32 	%p6728, %r1548, 1;
	ld.shared.f32 	%f20243, [_ZZ32flash_attention_v2_causal_kernelILi64ELi64ELi64EEvPKfS1_S1_PfiiiifE8V_shared+8580];
	fma.rn.f32 	%f22614, %f4520, %f20243, %f22614;
	@%p6728 bra 	$L__BB0_6447;
	setp.eq.s32 	%p6729, %r3, 2;
	ld.shared.f32 	%f20244, [_ZZ32flash_attention_v2_causal_kernelILi64ELi64ELi64EEvPKfS1_S1_PfiiiifE8V_shared+8584];
	fma.rn.f32 	%f22615, %f4520, %f20244, %f22615;
	@%p6729 bra 	$L__BB0_6447;
	setp.eq.s32 	%p6730, %r3, 3;
	ld.shared.f32 	%f20245, [_ZZ32flash_attention_v2_causal_kernelILi64ELi64ELi64EEvPKfS1_S1_PfiiiifE8V_shared+8588];
	fma.rn.f32 	%f22616, %f4520, %f20245, %f22616;
	@%p6730 bra 	$L__BB0_6447;
	setp.eq.s32 	%p6731, %r3, 4;
	ld.shared.f32 	%f20246, [_ZZ32flash_attention_v2_causal_kernelILi64ELi64ELi64EEvPKfS1_S1_PfiiiifE8V_shared+8592];
	fma.rn.f32 	%f22617, %f4520, %f20246, %f22617;
	@%p6731 bra 	$L__BB0_6447;
	setp.eq.s32 	%p6732, %r3, 5;
	ld.shared.f32 	%f20247, [_ZZ32flash_attention_v2_causal_kernelILi64ELi64ELi64EEvPKfS1_S1_PfiiiifE8V_shared+8596];
	fma.rn.f32 	%f22618, %f4520, %f20247, %f22618;
	@%p6732 bra 	$L__BB0_6447;
	setp.eq.s32 	%p6733, %r3, 6;
	ld.shared.f32 	%f20248, [_ZZ32flash_attention_v2_causal_kernelILi64ELi64ELi64EEvPKfS1_S1_PfiiiifE8V_shared+8600];
	fma.rn.f32 	%f22619, %f4520, %f20248, %f22619;
	@%p6733 bra 	$L__BB0_6447;
	setp.eq.s32 	%p6734, %r3, 7;
	ld.shared.f32 	%f20249, [_ZZ32flash_attention_v2_causal_kernelILi64ELi64ELi64EEvPKfS1_S1_PfiiiifE8V_shared+8604];
	fma.rn.f32 	%f22620, %f4520, %f20249, %f22620;
	@%p6734 bra 	$L__BB0_6447;
	setp.eq.s32 	%p6735, %r3, 8;
	ld.shared.f32 	%f20250, [_ZZ32flash_attention_v2_causal_kernelILi64ELi64ELi64EEvPKfS1_S1_PfiiiifE8V_shared+8608];
	fma.rn.f32 	%f22621, %f4520, %f20250, %f22621;
	@%p6735 bra 	$L__BB0_6447;
	setp.eq.s32 	%p6736, %r3, 9;
	ld.shared.f32 	%f20251, [_ZZ32flash_attention_v2_causal_kernelILi64ELi64ELi64EEvPKfS1_S1_PfiiiifE8V_shared+8612];
	fma.rn.f32 	%f22622, %f4520, %f20251, %f22622;
	@%p6736 bra 	$L__BB0_6447;
	setp.eq.s32 	%p6737, %r3, 10;
	ld.shared.f32 	%f20252, [_ZZ32flash_attention_v2_causal_kernelILi64ELi64ELi64EEvPKfS1_S1_PfiiiifE8V_shared+8616];
	fma.rn.f32 	%f22623, %f4520, %f20252, %f22623;
	@%p6737 bra 	$L__BB0_6447;
	setp.eq.s32 	%p6738, %r3, 11;
	ld.shared.f32 	%f20253, [_ZZ32flash_attention_v2_causal_kernelILi64ELi64ELi64EEvPKfS1_S1_PfiiiifE8V_shared+8620];
	fma.rn.f32 	%f22624, %f4520, %f20253, %f22624;
	@%p6738 bra 	$L__BB0_6447;
	setp.eq.s32 	%p6739, %r3, 12;
	ld.shared.f32 	%f20254, [_ZZ32flash_attention_v2_causal_kernelILi64ELi64ELi64EEvPKfS1_S1_PfiiiifE8V_shared+8624];
	fma.rn.f32 	%f22625, %f4520, %f20254, %f22625;
	@%p6739 bra 	$L__BB0_6447;
	setp.eq.s32 	%p6740, %r3, 13;
	ld.shared.f32 	%f20255, [_ZZ32flash_attention_v2_causal_kernelILi64ELi64ELi64EEvPKfS1_S1_PfiiiifE8V_shared+8628];
	fma.rn.f32 	%f22626, %f4520, %f20255, %f22626;
	@%p6740 bra 	$L__BB0_6447;
	setp.eq.s32 	%p6741, %r3, 14;
	ld.shared.f32 	%f20256, [_ZZ32flash_attention_v2_causal_kernelILi64ELi64ELi64EEvPKfS1_S1_PfiiiifE8V_shared+8632];
	fma.rn.f32 	%f22627, %f4520, %f20256, %f22627;
	@%p6741 bra 	$L__BB0_6447;
	setp.eq.s32 	%p6742, %r3, 15;
	ld.shared.f32 	%f20257, [_ZZ32flash_attention_v2_causal_kernelILi64ELi64ELi64EEvPKfS1_S1_PfiiiifE8V_shared+8636];
	fma.rn.f32 	%f22628, %f4520, %f20257, %f22628;
	@%p6742 bra 	$L__BB0_6447;
	setp.eq.s32 	%p6743, %r3, 16;
	ld.shared.f32 	%f20258, [_ZZ32flash_attention_v2_causal_kernelILi64ELi64ELi64EEvPKfS1_S1_PfiiiifE8V_shared+8640];
	fma.rn.f32 	%f22629, %f4520, %f20258, %f22629;
	@%p6743 bra 	$L__BB0_6447;
	setp.eq.s32 	%p6744, %r3, 17;
	ld.shared.f32 	%f20259, [_ZZ32flash_attention_v2_causal_kernelILi64ELi64ELi64EEvPKfS1_S1_PfiiiifE8V_shared+8644];
	fma.rn.f32 	%f22630, %f4520, %f20259, %f22630;
	@%p6744 bra 	$L__BB0_6447;
	setp.eq.s32 	%p6745, %r3, 18;
	ld.shared.f32 	%f20260, [_ZZ32flash_attention_v2_causal_kernelILi64ELi64ELi64EEvPKfS1_S1_PfiiiifE8V_shared+8648];
	fma.rn.f32 	%f22631, %f4520, %f20260, %f22631;
	@%p6745 bra 	$L__BB0_6447;
	setp.eq.s32 	%p6746, %r3, 19;
	ld.shared.f32 	%f20261, [_ZZ32flash_attention_v2_causal_kernelILi64ELi64ELi64EEvPKfS1_S1_PfiiiifE8V_shared+8652];
	fma.rn.f32 	%f22632, %f4520, %f20261, %f22632;
	@%p6746 bra 	$L__BB0_6447;
	setp.eq.s32 	%p6747, %r3, 20;
	ld.shared.f32 	%f20262, [_ZZ32flash_attention_v2_causal_kernelILi64ELi64ELi64EEvPKfS1_S1_PfiiiifE8V_shared+8656];
	fma.rn.f32 	%f22633, %f4520, %f20262, %f22633;
	@%p6747 bra 	$L__BB0_6447;
	setp.eq.s32 	%p6748, %r3, 21;
	ld.shared.f32 	%f20263, [_ZZ32flash_attention_v2_causal_kernelILi64ELi64ELi64EEvPKfS1_S1_PfiiiifE8V_shared+8660];
	fma.rn.f32 	%f22634, %f4520, %f20263, %f22634;
	@%p6748 bra 	$L__BB0_6447;
	setp.eq.s32 	%p6749, %r3, 22;
	ld.shared.f32 	%f20264, [_ZZ32flash_attention_v2_causal_kernelILi64ELi64ELi64EEvPKfS1_S1_PfiiiifE8V_shared+8664];
	fma.rn.f32 	%f22635, %f4520, %f20264, %f22635;
	@%p6749 bra 	$L__BB0_6447;
	setp.eq.s32 	%p6750, %r3, 23;
	ld.shared.f32 	%f20265, [_ZZ32flash_attention_v2_causal_kernelILi64ELi64ELi64EEvPKfS1_S1_PfiiiifE8V_shared+8668];
	fma.rn.f32 	%f22636, %f4520, %f20265, %f22636;
	@%p6750 bra 	$L__BB0_6447;
	setp.eq.s32 	%p6751, %r3, 24;
	ld.shared.f32 	%f20266, [_ZZ32flash_attention_v2_causal_kernelILi64ELi64ELi64EEvPKfS1_S1_PfiiiifE8V_shared+8672];
	fma.rn.f32 	%f22637, %f4520, %f20266, %f22637;
	@%p6751 bra 	$L__BB0_6447;
	setp.eq.s32 	%p6752, %r3, 25;
	ld.shared.f32 	%f20267, [_ZZ32flash_attention_v2_causal_kernelILi64ELi64ELi64EEvPKfS1_S1_PfiiiifE8V_shared+8676];
	fma.rn.f32 	%f22638, %f4520, %f20267, %f22638;
	@%p6752 bra 	$L__BB0_6447;
	setp.eq.s32 	%p6753, %r3, 26;
	ld.shared.f32 	%f20268, [_ZZ32flash_attention_v2_causal_kernelILi64ELi64ELi64EEvPKfS1_S1_PfiiiifE8V_shared+8680];
	fma.rn.f32 	%f22639, %f4520, %f20268, %f22639;
	@%p6753 bra 	$L__BB0_6447;
	setp.eq.s32 	%p6754, %r3, 27;
	ld.shared.f32 	%f20269, [_ZZ32flash_attention_v2_causal_kernelILi64ELi64ELi64EEvPKfS1_S1_PfiiiifE8V_shared+8684];
	fma.rn.f32 	%f22640, %f4520, %f20269, %f22640;
	@%p6754 bra 	$L__BB0_6447;
	setp.eq.s32 	%p6755, %r3, 28;
	ld.shared.f32 	%f20270, [_ZZ32flash_attention_v2_causal_kernelILi64ELi64ELi64EEvPKfS1_S1_PfiiiifE8V_shared+8688];
	fma.rn.f32 	%f22641, %f4520, %f20270, %f22641;
	@%p6755 bra 	$L__BB0_6447;
	setp.eq.s32 	%p6756, %r3, 29;
	ld.shared.f32 	%f20271, [_ZZ32flash_attention_v2_causal_kernelILi64ELi64ELi64EEvPKfS1_S1_PfiiiifE8V_shared+8692];
	fma.rn.f32 	%f22642, %f4520, %f20271, %f22642;
	@%p6756 bra 	$L__BB0_6447;
	setp.eq.s32 	%p6757, %r3, 30;
	ld.shared.f32 	%f20272, [_ZZ32flash_attention_v2_causal_kernelILi64ELi64ELi64EEvPKfS1_S1_PfiiiifE8V_shared+8696];
	fma.rn.f32 	%f22643, %f4520, %f20272, %f22643;
	@%p6757 bra 	$L__BB0_6447;
	setp.eq.s32 	%p6758, %r3, 31;
	ld.shared.f32 	%f20273, [_ZZ32flash_attention_v2_causal_kernelILi64ELi64ELi64EEvPKfS1_S1_PfiiiifE8V_shared+8700];
	fma.rn.f32 	%f22644, %f4520, %f20273, %f22644;
	@%p6758 bra 	$L__BB0_6447;
	setp.eq.s32 	%p6759, %r3, 32;
	ld.shared.f32 	%f20274, [_ZZ32flash_attention_v2_causal_kernelILi64ELi64ELi64EEvPKfS1_S1_PfiiiifE8V_shared+8704];
	fma.rn.f32 	%f22645, %f4520, %f20274, %f22645;
	@%p6759 bra 	$L__BB0_6447;
	setp.eq.s32 	%p6760, %r3, 33;
	ld.shared.f32 	%f20275, [_ZZ32flash_attention_v2_causal_kernelILi64ELi64ELi64EEvPKfS1_S1_PfiiiifE8V_shared+8708];
	fma.rn.f32 	%f22646, %f4520, %f20275, %f22646;
	@%p6760 bra 	$L__BB0_6447;
	setp.eq.s32 	%p6761, %r3, 34;
	ld.shared.f32 	%f20276, [_ZZ32flash_attention_v2_causal_kernelILi64ELi64ELi64EEvPKfS1_S1_PfiiiifE8V_shared+8712];
	fma.rn.f32 	%f22647, %f4520, %f20276, %f22647;
	@%p6761 bra 	$L__BB0_6447;
	setp.eq.s32 	%p6762, %r3, 35;
	ld.shared.f32 	%f20277, [_ZZ32flash_attention_v2_causal_kernelILi64ELi64ELi64EEvPKfS1_S1_PfiiiifE8V_shared+8716];
	fma.rn.f32 	%f22648, %f4520, %f20277, %f22648;
	@%p6762 bra 	$L__BB0_6447;
	setp.eq.s32 	%p6763, %r3, 36;
	ld.shared.f32 	%f20278, [_ZZ32flash_attention_v2_causal_kernelILi64ELi64ELi64EEvPKfS1_S1_PfiiiifE8V_shared+8720];
	fma.rn.f32 	%f22649, %f4520, %f20278, %f22649;
	@%p6763 bra 	$L__BB0_6447;
	setp.eq.s32 	%p6764, %r3, 37;
	ld.shared.f32 	%f20279, [_ZZ32flash_attention_v2_causal_kernelILi64ELi64ELi64EEvPKfS1_S1_PfiiiifE8V_shared+8724];
	fma.rn.f32 	%f22650, %f4520, %f20279, %f22650;
	@%p6764 bra 	$L__BB0_6447;
	setp.eq.s32 	%p6765, %r3, 38;
	ld.shared.f32 	%f20280, [_ZZ32flash_attention_v2_causal_kernelILi64ELi64ELi64EEvPKfS1_S1_PfiiiifE8V_shared+8728];
	fma.rn.f32 	%f22651, %f4520, %f20280, %f22651;
	@%p6765 bra 	$L__BB0_6447;
	setp.eq.s32 	%p6766, %r3, 39;
	ld.shared.f32 	%f20281, [_ZZ32flash_attention_v2_causal_kernelILi64ELi64ELi64EEvPKfS1_S1_PfiiiifE8V_shared+8732];
	fma.rn.f32 	%f22652, %f4520, %f20281, %f22652;
	@%p6766 bra 	$L__BB0_6447;
	setp.eq.s32 	%p6767, %r3, 40;
	ld.shared.f32 	%f20282, [_ZZ32flash_attention_v2_causal_kernelILi64ELi64ELi64EEvPKfS1_S1_PfiiiifE8V_shared+8736];
	fma.rn.f32 	%f22653, %f4520, %f20282, %f22653;
	@%p6767 bra 	$L__BB0_6447;
	setp.eq.s32 	%p6768, %r3, 41;
	ld.shared.f32 	%f20283, [_ZZ32flash_attention_v2_causal_kernelILi64ELi64ELi64EEvPKfS1_S1_PfiiiifE8V_shared+8740];
	fma.rn.f32 	%f22654, %f4520, %f20283, %f22654;
	@%p6768 bra 	$L__BB0_6447;
	setp.eq.s32 	%p6769, %r3, 42;
	ld.shared.f32 	%f20284, [_ZZ32flash_attention_v2_causal_kernelILi64ELi64ELi64EEvPKfS1_S1_PfiiiifE8V_shared+8744];
	fma.rn.f32 	%f22655, %f4520, %f20284, %f22655;
	@%p6769 bra 	$L__BB0_6447;
	setp.eq.s32 	%p6770, %r3, 43;
	ld.shared.f32 	%f20285, [_ZZ32flash_attention_v2_causal_kernelILi64ELi64ELi64EEvPKfS1_S1_PfiiiifE8V_shared+8748];
	fma.rn.f32 	%f22656, %f4520, %f20285, %f22656;
	@%p6770 bra 	$L__BB0_6447;
	setp.eq.s32 	%p6771, %r3, 44;
	ld.shared.f32 	%f20286, [_ZZ32flash_attention_v2_causal_kernelILi64ELi64ELi64EEvPKfS1_S1_PfiiiifE8V_shared+8752];
	fma.rn.f32 	%f22657, %f4520, %f20286, %f22657;
	@%p6771 bra 	$L__BB0_6447;
	setp.eq.s32 	%p6772, %r3, 45;
	ld.shared.f32 	%f20287, [_ZZ32flash_attention_v2_causal_kernelILi64ELi64ELi64EEvPKfS1_S1_PfiiiifE8V_shared+8756];
	fma.rn.f32 	%f22658, %f4520, %f20287, %f22658;
	@%p6772 bra 	$L__BB0_6447;
	setp.eq.s32 	%p6773, %r3, 46;
	ld.shared.f32 	%f20288, [_ZZ32flash_attention_v2_causal_kernelILi64ELi64ELi64EEvPKfS1_S1_PfiiiifE8V_shared+8760];
	fma.rn.f32 	%f22659, %f4520, %f20288, %f22659;
	@%p6773 bra 	$L__BB0_6447;
	setp.eq.s32 	%p6774, %r3, 47;
	ld.shared.f32 	%f20289, [_ZZ32flash_attention_v2_causal_kernelILi64ELi64ELi64EEvPKfS1_S1_PfiiiifE8V_shared+8764];
	fma.rn.f32 	%f22660, %f4520, %f20289, %f22660;
	@%p6774 bra 	$L__BB0_6447;
	setp.eq.s32 	%p6775, %r3, 48;
	ld.shared.f32 	%f20290, [_ZZ32flash_attention_v2_causal_kernelILi64ELi64ELi64EEvPKfS1_S1_PfiiiifE8V_shared+8768];
	fma.rn.f32 	%f22661, %f4520, %f20290, %f22661;
	@%p6775 bra 	$L__BB0_6447;
	setp.eq.s32 	%p6776, %r3, 49;
	ld.shared.f32 	%f20291, [_ZZ32flash_attention_v2_causal_kernelILi64ELi64ELi64EEvPKfS1_S1_PfiiiifE8V_shared+8772];
	fma.rn.f32 	%f22662, %f4520, %f20291, %f22662;
	@%p6776 bra 	$L__BB0_6447;
	setp.eq.s32 	%p6777, %r3, 50;
	ld.shared.f32 	%f20292, [_ZZ32flash_attention_v2_causal_kernelILi64ELi64ELi64EEvPKfS1_S1_PfiiiifE8V_shared+8776];
	fma.rn.f32 	%f22663, %f4520, %f20292, %f22663;
	@%p6777 bra 	$L__BB0_6447;
	setp.eq.s32 	%p6778, %r3, 51;
	ld.shared.f32 	%f20293, [_ZZ32flash_attention_v2_causal_kernelILi64ELi64ELi64EEvPKfS1_S1_PfiiiifE8V_shared+8780];
	fma.rn.f32 	%f22664, %f4520, %f20293, %f22664;
	@%p6778 bra 	$L__BB0_6447;
	setp.eq.s32 	%p6779, %r3, 52;
	ld.shared.f32 	%f20294, [_ZZ32flash_attention_v2_causal_kernelILi64ELi64ELi64EEvPKfS1_S1_PfiiiifE8V_shared+8784];
	fma.rn.f32 	%f22665, %f4520, %f20294, %f22665;
	@%p6779 bra 	$L__BB0_6447;
	setp.eq.s32 	%p6780, %r3, 53;
	ld.shared.f32 	%f20295, [_ZZ32flash_attention_v2_causal_kernelILi64ELi64ELi64EEvPKfS1_S1_PfiiiifE8V_shared+8788];
	fma.rn.f32 	%f22666, %f4520, %f20295, %f22666;
	@%p6780 bra 	$L__BB0_6447;
	setp.eq.s32 	%p6781, %r3, 54;
	ld.shared.f32 	%f20296, [_ZZ32flash_attention_v2_causal_kernelILi64ELi64ELi64EEvPKfS1_S1_PfiiiifE8V_shared+8792];
	fma.rn.f32 	%f22667, %f4520, %f20296, %f22667;
	@%p6781 bra 	$L__BB0_6447;
	setp.eq.s32 	%p6782, %r3, 55;
	ld.shared.f32 	%f20297, [_ZZ32flash_attention_v2_causal_kernelILi64ELi64ELi64EEvPKfS1_S1_PfiiiifE8V_shared+8796];
	fma.rn.f32 	%f22668, %f4520, %f20297, %f22668;
	@%p6782 bra 	$L__BB0_6447;
	setp.eq.s32 	%p6783, %r3, 56;
	ld.shared.f32 	%f20298, [_ZZ32flash_attention_v2_causal_kernelILi64ELi64ELi64EEvPKfS1_S1_PfiiiifE8V_shared+8800];
	fma.rn.f32 	%f22669, %f4520, %f20298, %f22669;
	@%p6783 bra 	$L__BB0_6447;
	setp.eq.s32 	%p6784, %r3, 57;
	ld.shared.f32 	%f20299, [_ZZ32flash_attention_v2_causal_kernelILi64ELi64ELi64EEvPKfS1_S1_PfiiiifE8V_shared+8804];
	fma.rn.f32 	%f22670, %f4520, %f20299, %f22670;
	@%p6784 bra 	$L__BB0_6447;
	setp.eq.s32 	%p6785, %r3, 58;
	ld.shared.f32 	%f20300, [_ZZ32flash_attention_v2_causal_kernelILi64ELi64ELi64EEvPKfS1_S1_PfiiiifE8V_shared+8808];
	fma.rn.f32 	%f22671, %f4520, %f20300, %f22671;
	@%p6785 bra 	$L__BB0_6447;
	setp.eq.s32 	%p6786, %r3, 59;
	ld.shared.f32 	%f20301, [_ZZ32flash_attention_v2_causal_kernelILi64ELi64ELi64EEvPKfS1_S1_PfiiiifE8V_shared+8812];
	fma.rn.f32 	%f22672, %f4520, %f20301, %f22672;
	@%p6786 bra 	$L__BB0_6447;
	setp.eq.s32 	%p6787, %r3, 60;
	ld.shared.f32 	%f20302, [_ZZ32flash_attention_v2_causal_kernelILi64ELi64ELi64EEvPKfS1_S1_PfiiiifE8V_shared+8816];
	fma.rn.f32 	%f22673, %f4520, %f20302, %f22673;
	@%p6787 bra 	$L__BB0_6447;
	setp.eq.s32 	%p6788, %r3, 61;
	ld.shared.f32 	%f20303, [_ZZ32flash_attention_v2_causal_kernelILi64ELi64ELi64EEvPKfS1_S1_PfiiiifE8V_shared+8820];
	fma.rn.f32 	%f22674, %f4520, %f20303, %f22674;
	@%p6788 bra 	$L__BB0_6447;
	setp.eq.s32 	%p6789, %r3, 62;
	ld.shared.f32 	%f20304, [_ZZ32flash_attention_v2_causal_kernelILi64ELi64ELi64EEvPKfS1_S1_PfiiiifE8V_shared+8824];
	fma.rn.f32 	%f22675, %f4520, %f20304, %f22675;
	@%p6789 bra 	$L__BB0_6447;
	setp.eq.s32 	%p6790, %r3, 63;
	ld.shared.f32 	%f20305, [_ZZ32flash_attention_v2_causal_kernelILi64ELi64ELi64EEvPKfS1_S1_PfiiiifE8V_shared+8828];
	fma.rn.f32 	%f22676, %f4520, %f20305, %f22676;
	@%p6790 bra 	$L__BB0_6447;
	ld.shared.f32 	%f20306, [_ZZ32flash_attention_v2_causal_kernelILi64ELi64ELi64EEvPKfS1_S1_PfiiiifE8V_shared+8832];
	fma.rn.f32 	%f22677, %f4520, %f20306, %f22677;
$L__BB0_6447:
	ld.param.u32 	%r1411, [_Z32flash_attention_v2_causal_kernelILi64ELi64ELi64EEvPKfS1_S1_Pfiiiif_param_6];
	shl.b32 	%r1062, %r1581, 6;
	or.b32  	%r1063, %r1062, 34;
	setp.ge.s32 	%p6791, %r1063, %r1411;
	mov.u32 	%r1064, %ctaid.x;
	shl.b32 	%r1065, %r1064, 6;
	mov.u32 	%r1066, %tid.x;
	and.b32  	%r1067, %r1066, 63;
	or.b32  	%r1068, %r1065, %r1067;
	setp.gt.u32 	%p6792, %r1063, %r1068;
	or.pred  	%p6793, %p6791, %p6792;
	@%p6793 bra 	$L__BB0_6512;
	ld.param.u32 	%r1549, [_Z32flash_attention_v2_causal_kernelILi64ELi64ELi64EEvPKfS1_S1_Pfiiiif_param_7];
	setp.eq.s32 	%p6794, %r1549, 1;
	ld.shared.f32 	%f20307, [_ZZ32flash_attention_v2_causal_kernelILi64ELi64ELi64EEvPKfS1_S1_PfiiiifE8V_shared+8840];
	fma.rn.f32 	%f22614, %f4521, %f20307, %f22614;
	@%p6794 bra 	$L__BB0_6512;
	setp.eq.s32 	%p6795, %r3, 2;
	ld.shared.f32 	%f20308, [_ZZ32flash_attention_v2_causal_kernelILi64ELi64ELi64EEvPKfS1_S1_PfiiiifE8V_shared+8844];
	fma.rn.f32 	%f22615, %f4521, %f20308, %f22615;
	@%p6795 bra 	$L__BB0_6512;
	setp.eq.s32 	%p6796, %r3, 3;
	ld.shared.f32 	%f20309, [_ZZ32flash_attention_v2_causal_kernelILi64ELi64ELi64EEvPKfS1_S1_PfiiiifE8V_shared+8848];
	fma.rn.f32 	%f22616, %f4521, %f20309, %f22616;
	@%p6796 bra 	$L__BB0_6512;
	setp.eq.s32 	%p6797, %r3, 4;
	ld.shared.f32 	%f20310, [_ZZ32flash_attention_v2_causal_kernelILi64ELi64ELi64EEvPKfS1_S1_PfiiiifE8V_shared+8852];
	fma.rn.f32 	%f22617, %f4521, %f20310, %f22617;
	@%p6797 bra 	$L__BB0_6512;
	setp.eq.s32 	%p6798, %r3, 5;
	ld.shared.f32 	%f20311, [_ZZ32flash_attention_v2_causal_kernelILi64ELi64ELi64EEvPKfS1_S1_PfiiiifE8V_shared+8856];
	fma.rn.f32 	%f22618, %f4521, %f20311, %f22618;
	@%p6798 bra 	$L__BB0_6512;
	setp.eq.s32 	%p6799, %r3, 6;
	ld.shared.f32 	%f20312, [_ZZ32flash_attention_v2_causal_kernelILi64ELi64ELi64EEvPKfS1_S1_PfiiiifE8V_shared+8860];
	fma.rn.f32 	%f22619, %f4521, %f20312, %f22619;
	@%p6799 bra 	$L__BB0_6512;
	setp.eq.s32 	%p6800, %r3, 7;
	ld.shared.f32 	%f20313, [_ZZ32flash_attention_v2_causal_kernelILi64ELi64ELi64EEvPKfS1_S1_PfiiiifE8V_shared+8864];
	fma.rn.f32 	%f22620, %f4521, %f20313, %f22620;
	@%p6800 bra 	$L__BB0_6512;
	setp.eq.s32 	%p6801, %r3, 8;
	ld.shared.f32 	%f20314, [_ZZ32flash_attention_v2_causal_kernelILi64ELi64ELi64EEvPKfS1_S1_PfiiiifE8V_shared+8868];
	fma.rn.f32 	%f22621, %f4521, %f20314, %f22621;
	@%p6801 bra 	$L__BB0_6512;
	setp.eq.s32 	%p6802, %r3, 9;
	ld.shared.f32 	%f20315, [_ZZ32flash_attention_v2_causal_kernelILi64ELi64ELi64EEvPKfS1_S1_PfiiiifE8V_shared+8872];
	fma.rn.f32 	%f22622, %f4521, %f20315, %f22622;
	@%p6802 bra 	$L__BB0_6512;
	setp.eq.s32 	%p6803, %r3, 10;
	ld.shared.f32 	%f20316, [_ZZ32flash_attention_v2_causal_kernelILi64ELi64ELi64EEvPKfS1_S1_PfiiiifE8V_shared+8876];
	fma.rn.f32 	%f22623, %f4521, %f20316, %f22623;
	@%p6803 bra 	$L__BB0_6512;
	setp.eq.s32 	%p6804, %r3, 11;
	ld.shared.f32 	%f20317, [_ZZ32flash_attention_v2_causal_kernelILi64ELi64ELi64EEvPKfS1_S1_PfiiiifE8V_shared+8880];
	fma.rn.f32 	%f22624, %f4521, %f20317, %f22624;
	@%p6804 bra 	$L__BB0_6512;
	setp.eq.s32 	%p6805, %r3, 12;
	ld.shared.f32 	%f20318, [_ZZ32flash_attention_v2_causal_kernelILi64ELi64ELi64EEvPKfS1_S1_PfiiiifE8V_shared+8884];
	fma.rn.f32 	%f22625, %f4521, %f20318, %f22625;
	@%p6805 bra 	$L__BB0_6512;
	setp.eq.s32 	%p6806, %r3, 13;
	ld.shared.f32 	%f20319, [_ZZ32flash_attention_v2_causal_kernelILi64ELi64ELi64EEvPKfS1_S1_PfiiiifE8V_shared+8888];
	fma.rn.f32 	%f22626, %f4521, %f20319, %f22626;
	@%p6806 bra 	$L__BB0_6512;
	setp.eq.s32 	%p6807, %r3, 14;
	ld.shared.f32 	%f20320, [_ZZ32flash_attention_v2_causal_kernelILi64ELi64ELi64EEvPKfS1_S1_PfiiiifE8V_shared+8892];
	fma.rn.f32 	%f22627, %f4521, %f20320, %f22627;
	@%p6807 bra 	$L__BB0_6512;
	setp.eq.s32 	%p6808, %r3, 15;
	ld.shared.f32 	%f20321, [_ZZ32flash_attention_v2_causal_kernelILi64ELi64ELi64EEvPKfS1_S1_PfiiiifE8V_shared+8896];
	fma.rn.f32 	%f22628, %f4521, %f20321, %f22628;
	@%p6808 bra 	$L__BB0_6512;
	setp.eq.s32 	%p6809, %r3, 16;
	ld.shared.f32 	%f20322, [_ZZ32flash_attention_v2_causal_kernelILi64ELi64ELi64EEvPKfS1_S1_PfiiiifE8V_shared+8900];
	fma.rn.f32 	%f22629, %f4521, %f20322, %f22629;
	@%p6809 bra 	$L__BB0_6512;
	setp.eq.s32 	%p6810, %r3, 17;
	ld.shared.f32 	%f20323, [_ZZ32flash_attention_v2_causal_kernelILi64ELi64ELi64EEvPKfS1_S1_PfiiiifE8V_shared+8904];
	fma.rn.f32 	%f22630, %f4521, %f20323, %f22630;
	@%p6810 bra 	$L__BB0_6512;
	setp.eq.s32 	%p6811, %r3, 18;
	ld.shared.f32 	%f20324, [_ZZ32flash_attention_v2_causal_kernelILi64ELi64ELi64EEvPKfS1_S1_PfiiiifE8V_shared+8908];
	fma.rn.f32 	%f22631, %f4521, %f20324, %f22631;
	@%p6811 bra 	$L__BB0_6512;
	setp.eq.s32 	%p6812, %r3, 19;
	ld.shared.f32 	%f20325, [_ZZ32flash_attention_v2_causal_kernelILi64ELi64ELi64EEvPKfS1_S1_PfiiiifE8V_shared+8912];
	fma.rn.f32 	%f22632, %f4521, %f20325, %f22632;
	@%p6812 bra 	$L__BB0_6512;
	setp.eq.s32 	%p6813, %r3, 20;
	ld.shared.f32 	%f20326, [_ZZ32flash_attention_v2_causal_kernelILi64ELi64ELi64EEvPKfS1_S1_PfiiiifE8V_shared+8916];
	fma.rn.f32 	%f22633, %f4521, %f20326, %f22633;
	@%p6813 bra 	$L__BB0_6512;
	setp.eq.s32 	%p6814, %r3, 21;
	ld.shared.f32 	%f20327, [_ZZ32flash_attention_v2_causal_kernelILi64ELi64ELi64EEvPKfS1_S1_PfiiiifE8V_shared+8920];
	fma.rn.f32 	%f22634, %f4521, %f20327, %f22634;
	@%p6814 bra 	$L__BB0_6512;
	setp.eq.s32 	%p6815, %r3, 22;
	ld.shared.f32 	%f20328, [_ZZ32flash_attention_v2_causal_kernelILi64ELi64ELi64EEvPKfS1_S1_PfiiiifE8V_shared+8924];
	fma.rn.f32 	%f22635, %f4521, %f20328, %f22635;
	@%p6815 bra 	$L__BB0_6512;
	setp.eq.s32 	%p6816, %r3, 23;
	ld.shared.f32 	%f20329, [_ZZ32flash_attention_v2_causal_kernelILi64ELi64ELi64EEvPKfS1_S1_PfiiiifE8V_shared+8928];
	fma.rn.f32 	%f22636, %f4521, %f20329, %f22636;
	@%p6816 bra 	$L__BB0_6512;
	setp.eq.s32 	%p6817, %r3, 24;
	ld.shared.f32 	%f20330, [_ZZ32flash_attention_v2_causal_kernelILi64ELi64ELi64EEvPKfS1_S1_PfiiiifE8V_shared+8932];
	fma.rn.f32 	%f22637, %f4521, %f20330, %f22637;
	@%p6817 bra 	$L__BB0_6512;
	setp.eq.s32 	%p6818, %r3, 25;
	ld.shared.f32 	%f20331, [_ZZ32flash_attention_v2_causal_kernelILi64ELi64ELi64EEvPKfS1_S1_PfiiiifE8V_shared+8936];
	fma.rn.f32 	%f22638, %f4521, %f20331, %f22638;
	@%p6818 bra 	$L__BB0_6512;
	setp.eq.s32 	%p6819, %r3, 26;
	ld.shared.f32 	%f20332, [_ZZ32flash_attention_v2_causal_kernelILi64ELi64ELi64EEvPKfS1_S1_PfiiiifE8V_shared+8940];
	fma.rn.f32 	%f22639, %f4521, %f20332, %f22639;
	@%p6819 bra 	$L__BB0_6512;
	setp.eq.s32 	%p6820, %r3, 27;
	ld.shared.f32 	%f20333, [_ZZ32flash_attention_v2_causal_kernelILi64ELi64ELi64EEvPKfS1_S1_PfiiiifE8V_shared+8944];
	fma.rn.f32 	%f22640, %f4521, %f20333, %f22640;
	@%p6820 bra 	$L__BB0_6512;
	setp.eq.s32 	%p6821, %r3, 28;
	ld.shared.f32 	%f20334, [_ZZ32flash_attention_v2_causal_kernelILi64ELi64ELi64EEvPKfS1_S1_PfiiiifE8V_shared+8948];
	fma.rn.f32 	%f22641, %f4521, %f20334, %f22641;
	@%p6821 bra 	$L__BB0_6512;
	setp.eq.s32 	%p6822, %r3, 29;
	ld.shared.f32 	%f20335, [_ZZ32flash_attention_v2_causal_kernelILi64ELi64ELi64EEvPKfS1_S1_PfiiiifE8V_shared+8952];
	fma.rn.f32 	%f22642, %f4521, %f20335, %f22642;
	@%p6822 bra 	$L__BB0_6512;
	setp.eq.s32 	%p6823, %r3, 30;
	ld.shared.f32 	%f20336, [_ZZ32flash_attention_v2_causal_kernelILi64ELi64ELi64EEvPKfS1_S1_PfiiiifE8V_shared+8956];
	fma.rn.f32 	%f22643, %f4521, %f20336, %f22643;
	@%p6823 bra 	$L__BB0_6512;
	setp.eq.s32 	%p6824, %r3, 31;
	ld.shared.f32 	%f20337, [_ZZ32flash_attention_v2_causal_kernelILi64ELi64ELi64EEvPKfS1_S1_PfiiiifE8V_shared+8960];
	fma.rn.f32 	%f22644, %f4521, %f20337, %f22644;
	@%p6824 bra 	$L__BB0_6512;
	setp.eq.s32 	%p6825, %r3, 32;
	ld.shared.f32 	%f20338, [_ZZ32flash_attention_v2_causal_kernelILi64ELi64ELi64EEvPKfS1_S1_PfiiiifE8V_shared+8964];
	fma.rn.f32 	%f22645, %f4521, %f20338, %f22645;
	@%p6825 bra 	$L__BB0_6512;
	setp.eq.s32 	%p6826, %r3, 33;
	ld.shared.f32 	%f20339, [_ZZ32flash_attention_v2_causal_kernelILi64ELi64ELi64EEvPKfS1_S1_PfiiiifE8V_shared+8968];
	fma.rn.f32 	%f22646, %f4521, %f20339, %f22646;
	@%p6826 bra 	$L__BB0_6512;
	setp.eq.s32 	%p6827, %r3, 34;
	ld.shared.f32 	%f20340, [_ZZ32flash_attention_v2_causal_kernelILi64ELi64ELi64EEvPKfS1_S1_PfiiiifE8V_shared+8972];
	fma.rn.f32 	%f22647, %f4521, %f20340, %f22647;
	@%p6827 bra 	$L__BB0_6512;
	setp.eq.s32 	%p6828, %r3, 35;
	ld.shared.f32 	%f20341, [_ZZ32flash_attention_v2_causal_kernelILi64ELi64ELi64EEvPKfS1_S1_PfiiiifE8V_shared+8976];
	fma.rn.f32 	%f22648, %f4521, %f20341, %f22648;
	@%p6828 bra 	$L__BB0_6512;
	setp.eq.s32 	%p6829, %r3, 36;
	ld.shared.f32 	%f20342, [_ZZ32flash_attention_v2_causal_kernelILi64ELi64ELi64EEvPKfS1_S1_PfiiiifE8V_shared+8980];
	fma.rn.f32 	%f22649, %f4521, %f20342, %f22649;
	@%p6829 bra 	$L__BB0_6512;
	setp.eq.s32 	%p6830, %r3, 37;
	ld.shared.f32 	%f20343, [_ZZ32flash_attention_v2_causal_kernelILi64ELi64ELi64EEvPKfS1_S1_PfiiiifE8V_shared+8984];
	fma.rn.f32 	%f22650, %f4521, %f20343, %f22650;
	@%p6830 bra 	$L__BB0_6512;
	setp.eq.s32 	%p6831, %r3, 38;
	ld.shared.f32 	%f20344, [_ZZ32flash_attention_v2_causal_kernelILi64ELi64ELi64EEvPKfS1_S1_PfiiiifE8V_shared+8988];
	fma.rn.f32 	%f22651, %f4521, %f20344, %f22651;
	@%p6831 bra 	$L__BB0_6512;
	setp.eq.s32 	%p6832, %r3, 39;
	ld.shared.f32 	%f20345, [_ZZ32flash_attention_v2_causal_kernelILi64ELi64ELi64EEvPKfS1_S1_PfiiiifE8V_shared+8992];
	fma.rn.f32 	%f22652, %f4521, %f20345, %f22652;
	@%p6832 bra 	$L__BB0_6512;
	setp.eq.s32 	%p6833, %r3, 40;
	ld.shared.f32 	%f20346, [_ZZ32flash_attention_v2_causal_kernelILi64ELi64ELi64EEvPKfS1_S1_PfiiiifE8V_shared+8996];
	fma.rn.f32 	%f22653, %f4521, %f20346, %f22653;
	@%p6833 bra 	$L__BB0_6512;
	setp.eq.s32 	%p6834, %r3, 41;
	ld.shared.f32 	%f20347, [_ZZ32flash_attention_v2_causal_kernelILi64ELi64ELi64EEvPKfS1_S1_PfiiiifE8V_shared+9000];
	fma.rn.f32 	%f22654, %f4521, %f20347, %f22654;
	@%p6834 bra 	$L__BB0_6512;
	setp.eq.s32 	%p6835, %r3, 42;
	ld.shared.f32 	%f20348, [_ZZ32flash_attention_v2_causal_kernelILi64ELi64ELi64EEvPKfS1_S1_PfiiiifE8V_shared+9004];
	fma.rn.f32 	%f22655, %f4521, %f20348, %f22655;
	@%p6835 bra 	$L__BB0_6512;
	setp.eq.s32 	%p6836, %r3, 43;
	ld.shared.f32 	%f20349, [_ZZ32flash_attention_v2_causal_kernelILi64ELi64ELi64EEvPKfS1_S1_PfiiiifE8V_shared+9008];
	fma.rn.f32 	%f22656, %f4521, %f20349, %f22656;
	@%p6836 bra 	$L__BB0_6512;
	setp.eq.s32 	%p6837, %r3, 44;
	ld.shared.f32 	%f20350, [_ZZ32flash_attention_v2_causal_kernelILi64ELi64ELi64EEvPKfS1_S1_PfiiiifE8V_shared+9012];
	fma.rn.f32 	%f22657, %f4521, %f20350, %f22657;
	@%p6837 bra 	$L__BB0_6512;
	setp.eq.s32 	%p6838, %r3, 45;
	ld.shared.f32 	%f20351, [_ZZ32flash_attention_v2_causal_kernelILi64ELi64ELi64EEvPKfS1_S1_PfiiiifE8V_shared+9016];
	fma.rn.f32 	%f22658, %f4521, %f20351, %f22658;
	@%p6838 bra 	$L__BB0_6512;
	setp.eq.s32 	%p6839, %r3, 46;
	ld.shared.f32 	%f20352, [_ZZ32flash_attention_v2_causal_kernelILi64ELi64ELi64EEvPKfS1_S1_PfiiiifE8V_shared+9020];
	fma.rn.f32 	%f22659, %f4521, %f20352, %f22659;
	@%p6839 bra 	$L__BB0_6512;
	setp.eq.s32 	%p6840, %r3, 47;
	ld.shared.f32 	%f20353, [_ZZ32flash_attention_v2_causal_kernelILi64ELi64ELi64EEvPKfS1_S1_PfiiiifE8V_shared+9024];
	fma.rn.f32 	%f22660, %f4521, %f20353, %f22660;
	@%p6840 bra 	$L__BB0_6512;
	setp.eq.s32 	%p6841, %r3, 48;
	ld.shared.f32 	%f20354, [_ZZ32flash_attention_v2_causal_kernelILi64ELi64ELi64EEvPKfS1_S1_PfiiiifE8V_shared+9028];
	fma.rn.f32 	%f22661, %f4521, %f20354, %f22661;
	@%p6841 bra 	$L__BB0_6512;
	setp.eq.s32 	%p6842, %r3, 49;
	ld.shared.f32 	%f20355, [_ZZ32flash_attention_v2_causal_kernelILi64ELi64ELi64EEvPKfS1_S1_PfiiiifE8V_shared+9032];
	fma.rn.f32 	%f22662, %f4521, %f20355, %f22662;
	@%p6842 bra 	$L__BB0_6512;
	setp.eq.s32 	%p6843, %r3, 50;
	ld.shared.f32 	%f20356, [_ZZ32flash_attention_v2_causal_kernelILi64ELi64ELi64EEvPKfS1_S1_PfiiiifE8V_shared+9036];
	fma.rn.f32 	%f22663, %f4521, %f20356, %f22663;
	@%p6843 bra 	$L__BB0_6512;
	setp.eq.s32 	%p6844, %r3, 51;
	ld.shared.f32 	%f20357, [_ZZ32flash_attention_v2_causal_kernelILi64ELi64ELi64EEvPKfS1_S1_PfiiiifE8V_shared+9040];
	fma.rn.f32 	%f22664, %f4521, %f20357, %f22664;
	@%p6844 bra 	$L__BB0_6512;
	setp.eq.s32 	%p6845, %r3, 52;
	ld.shared.f32 	%f20358, [_ZZ32flash_attention_v2_causal_kernelILi64ELi64ELi64EEvPKfS1_S1_PfiiiifE8V_shared+9044];
	fma.rn.f32 	%f22665, %f4521, %f20358, %f22665;
	@%p6845 bra 	$L__BB0_6512;
	setp.eq.s32 	%p6846, %r3, 53;
	ld.shared.f32 	%f20359, [_ZZ32flash_attention_v2_causal_kernelILi64ELi64ELi64EEvPKfS1_S1_PfiiiifE8V_shared+9048];
	fma.rn.f32 	%f22666, %f4521, %f20359, %f22666;
	@%p6846 bra 	$L__BB0_6512;
	setp.eq.s32 	%p6847, %r3, 54;
	ld.shared.f32 	%f20360, [_ZZ32flash_attention_v2_causal_kernelILi64ELi64ELi64EEvPKfS1_S1_PfiiiifE8V_shared+9052];
	fma.rn.f32 	%f22667, %f4521, %f20360, %f22667;
	@%p6847 bra 	$L__BB0_6512;
	setp.eq.s32 	%p6848, %r3, 55;
	ld.shared.f32 	%f20361, [_ZZ32flash_attention_v2_causal_kernelILi64ELi64ELi64EEvPKfS1_S1_PfiiiifE8V_shared+9056];
	fma.rn.f32 	%f22668, %f4521, %f20361, %f22668;
	@%p6848 bra 	$L__BB0_6512;
	setp.eq.s32 	%p6849, %r3, 56;
	ld.shared.f32 	%f20362, [_ZZ32flash_attention_v2_causal_kernelILi64ELi64ELi64EEvPKfS1_S1_PfiiiifE8V_shared+9060];
	fma.rn.f32 	%f22669, %f4521, %f20362, %f22669;
	@%p6849 bra 	$L__BB0_6512;
	setp.eq.s32 	%p6850, %r3, 57;
	ld.shared.f32 	%f20363, [_ZZ32flash_attention_v2_causal_kernelILi64ELi64ELi64EEvPKfS1_S1_PfiiiifE8V_shared+9064];
	fma.rn.f32 	%f22670, %f4521, %f20363, %f22670;
	@%p6850 bra 	$L__BB0_6512;
	setp.eq.s32 	%p6851, %r3, 58;
	ld.shared.f32 	%f20364, [_ZZ32flash_attention_v2_causal_kernelILi64ELi64ELi64EEvPKfS1_S1_PfiiiifE8V_shared+9068];
	fma.rn.f32 	%f22671, %f4521, %f20364, %f22671;
	@%p6851 bra 	$L__BB0_6512;
	setp.eq.s32 	%p6852, %r3, 59;
	ld.shared.f32 	%f20365, [_ZZ32flash_attention_v2_causal_kernelILi64ELi64ELi64EEvPKfS1_S1_PfiiiifE8V_shared+9072];
	fma.rn.f32 	%f22672, %f4521, %f20365, %f22672;
	@%p6852 bra 	$L__BB0_6512;
	setp.eq.s32 	%p6853, %r3, 60;
	ld.shared.f32 	%f20366, [_ZZ32flash_attention_v2_causal_kernelILi64ELi64ELi64EEvPKfS1_S1_PfiiiifE8V_shared+9076];
	fma.rn.f32 	%f22673, %f4521, %f20366, %f22673;
	@%p6853 bra 	$L__BB0_6512;
	setp.eq.s32 	%p6854, %r3, 61;
	ld.shared.f32 	%f20367, [_ZZ32flash_attention_v2_causal_kernelILi64ELi64ELi64EEvPKfS1_S1_PfiiiifE8V_shared+9080];
	fma.rn.f32 	%f22674, %f4521, %f20367, %f22674;
	@%p6854 bra 	$L__BB0_6512;
	setp.eq.s32 	%p6855, %r3, 62;
	ld.shared.f32 	%f20368, [_ZZ32flash_attention_v2_causal_kernelILi64ELi64ELi64EEvPKfS1_S1_PfiiiifE8V_shared+9084];
	fma.rn.f32 	%f22675, %f4521, %f20368, %f22675;
	@%p6855 bra 	$L__BB0_6512;
	setp.eq.s32 	%p6856, %r3, 63;
	ld.shared.f32 	%f20369, [_ZZ32flash_attention_v2_causal_kernelILi64ELi64ELi64EEvPKfS1_S1_PfiiiifE8V_shared+9088];
	fma.rn.f32 	%f22676, %f4521, %f20369, %f22676;
	@%p6856 bra 	$L__BB0_6512;
	ld.shared.f32 	%f20370, [_ZZ32flash_attention_v2_causal_kernelILi64ELi64ELi64EEvPKfS1_S1_PfiiiifE8V_shared+9092];
	fma.rn.f32 	%f22677, %f4521, %f20370, %f22677;
$L__BB0_6512:
	ld.param.u32 	%r1412, [_Z32flash_attention_v2_causal_kernelILi64ELi64ELi64EEvPKfS1_S1_Pfiiiif_param_6];
	shl.b32 	%r1070, %r1581, 6;
	or.b32  	%r1071, %r1070, 35;
	setp.ge.s32 	%p6857, %r1071, %r1412;
	mov.u32 	%r1072, %ctaid.x;
	shl.b32 	%r1073, %r1072, 6;
	mov.u32 	%r1074, %tid.x;
	and.b32  	%r1075, %r1074, 63;
	or.b32  	%r1076, %r1073, %r1075;
	setp.gt.u32 	%p6858, %r1071, %r1076;
	or.pred  	%p6859, %p6857, %p6858;
	@%p6859 bra 	$L__BB0_6577;
	ld.param.u32 	%r1550, [_Z32flash_attention_v2_causal_kernelILi64ELi64ELi64EEvPKfS1_S1_Pfiiiif_param_7];
	setp.eq.s32 	%p6860, %r1550, 1;
	ld.shared.f32 	%f20371, [_ZZ32flash_attention_v2_causal_kernelILi64ELi64ELi64EEvPKfS1_S1_PfiiiifE8V_shared+9100];
	fma.rn.f32 	%f22614, %f4522, %f20371, %f22614;
	@%p6860 bra 	$L__BB0_6577;
	setp.eq.s32 	%p6861, %r3, 2;
	ld.shared.f32 	%f20372, [_ZZ32flash_attention_v2_causal_kernelILi64ELi64ELi64EEvPKfS1_S1_PfiiiifE8V_shared+9104];
	fma.rn.f32 	%f22615, %f4522, %f20372, %f22615;
	@%p6861 bra 	$L__BB0_6577;
	setp.eq.s32 	%p6862, %r3, 3;
	ld.shared.f32 	%f20373, [_ZZ32flash_attention_v2_causal_kernelILi64ELi64ELi64EEvPKfS1_S1_PfiiiifE8V_shared+9108];
	fma.rn.f32 	%f22616, %f4522, %f20373, %f22616;
	@%p6862 bra 	$L__BB0_6577;
	setp.eq.s32 	%p6863, %r3, 4;
	ld.shared.f32 	%f20374, [_ZZ32flash_attention_v2_causal_kernelILi64ELi64ELi64EEvPKfS1_S1_PfiiiifE8V_shared+9112];
	fma.rn.f32 	%f22617, %f4522, %f20374, %f22617;
	@%p6863 bra 	$L__BB0_6577;
	setp.eq.s32 	%p6864, %r3, 5;
	ld.shared.f32 	%f20375, [_ZZ32flash_attention_v2_causal_kernelILi64ELi64ELi64EEvPKfS1_S1_PfiiiifE8V_shared+9116];
	fma.rn.f32 	%f22618, %f4522, %f20375, %f22618;
	@%p6864 bra 	$L__BB0_6577;
	setp.eq.s32 	%p6865, %r3, 6;
	ld.shared.f32 	%f20376, [_ZZ32flash_attention_v2_causal_kernelILi64ELi64ELi64EEvPKfS1_S1_PfiiiifE8V_shared+9120];
	fma.rn.f32 	%f22619, %f4522, %f20376, %f22619;
	@%p6865 bra 	$L__BB0_6577;
	setp.eq.s32 	%p6866, %r3, 7;
	ld.shared.f32 	%f20377, [_ZZ32flash_attention_v2_causal_kernelILi64ELi64ELi64EEvPKfS1_S1_PfiiiifE8V_shared+9124];
	fma.rn.f32 	%f22620, %f4522, %f20377, %f22620;
	@%p6866 bra 	$L__BB0_6577;
	setp.eq.s32 	%p6867, %r3, 8;
	ld.shared.f32 	%f20378, [_ZZ32flash_attention_v2_causal_kernelILi64ELi64ELi64EEvPKfS1_S1_PfiiiifE8V_shared+9128];
	fma.rn.f32 	%f22621, %f4522, %f20378, %f22621;
	@%p6867 bra 	$L__BB0_6577;
	setp.eq.s32 	%p6868, %r3, 9;
	ld.shared.f32 	%f20379, [_ZZ32flash_attention_v2_causal_kernelILi64ELi64ELi64EEvPKfS1_S1_PfiiiifE8V_shared+9132];
	fma.rn.f32 	%f22622, %f4522, %f20379, %f22622;
	@%p6868 bra 	$L__BB0_6577;
	setp.eq.s32 	%p6869, %r3, 10;
	ld.shared.f32 	%f20380, [_ZZ32flash_attention_v2_causal_kernelILi64ELi64ELi64EEvPKfS1_S1_PfiiiifE8V_shared+9136];
	fma.rn.f32 	%f22623, %f4522, %f20380, %f22623;
	@%p6869 bra 	$L__BB0_6577;
	setp.eq.s32 	%p6870, %r3, 11;
	ld.shared.f32 	%f20381, [_ZZ32flash_attention_v2_causal_kernelILi64ELi64ELi64EEvPKfS1_S1_PfiiiifE8V_shared+9140];
	fma.rn.f32 	%f22624, %f4522, %f20381, %f22624;
	@%p6870 bra 	$L__BB0_6577;
	setp.eq.s32 	%p6871, %r3, 12;
	ld.shared.f32 	%f20382, [_ZZ32flash_attention_v2_causal_kernelILi64ELi64ELi64EEvPKfS1_S1_PfiiiifE8V_shared+9144];
	fma.rn.f32 	%f22625, %f4522, %f20382, %f22625;
	@%p6871 bra 	$L__BB0_6577;
	setp.eq.s32 	%p6872, %r3, 13;
	ld.shared.f32 	%f20383, [_ZZ32flash_attention_v2_causal_kernelILi64ELi64ELi64EEvPKfS1_S1_PfiiiifE8V_shared+9148];
	fma.rn.f32 	%f22626, %f4522, %f20383, %f22626;
	@%p6872 bra 	$L__BB0_6577;
	setp.eq.s32 	%p6873, %r3, 14;
	ld.shared.f32 	%f20384, [_ZZ32flash_attention_v2_causal_kernelILi64ELi64ELi64EEvPKfS1_S1_PfiiiifE8V_shared+9152];
	fma.rn.f32 	%f22627, %f4522, %f20384, %f22627;
	@%p6873 bra 	$L__BB0_6577;
	setp.eq.s32 	%p6874, %r3, 15;
	ld.shared.f32 	%f20385, [_ZZ32flash_attention_v2_causal_kernelILi64ELi64ELi64EEvPKfS1_S1_PfiiiifE8V_shared+9156];
	fma.rn.f32 	%f22628, %f4522, %f20385, %f22628;
	@%p6874 bra 	$L__BB0_6577;
	setp.eq.s32 	%p6875, %r3, 16;
	ld.shared.f32 	%f20386, [_ZZ32flash_attention_v2_causal_kernelILi64ELi64ELi64EEvPKfS1_S1_PfiiiifE8V_shared+9160];
	fma.rn.f32 	%f22629, %f4522, %f20386, %f22629;
	@%p6875 bra 	$L__BB0_6577;
	setp.eq.s32 	%p6876, %r3, 17;
	ld.shared.f32 	%f20387, [_ZZ32flash_attention_v2_causal_kernelILi64ELi64ELi64EEvPKfS1_S1_PfiiiifE8V_shared+9164];
	fma.rn.f32 	%f22630, %f4522, %f20387, %f22630;
	@%p6876 bra 	$L__BB0_6577;
	setp.eq.s32 	%p6877, %r3, 18;
	ld.shared.f32 	%f20388, [_ZZ32flash_attention_v2_causal_kernelILi64ELi64ELi64EEvPKfS1_S1_PfiiiifE8V_shared+9168];
	fma.rn.f32 	%f22631, %f4522, %f20388, %f22631;
	@%p6877 bra 	$L__BB0_6577;
	setp.eq.s32 	%p6878, %r3, 19;
	ld.shared.f32 	%f20389, [_ZZ32flash_attention_v2_causal_kernelILi64ELi64ELi64EEvPKfS1_S1_PfiiiifE8V_shared+9172];
	fma.rn.f32 	%f22632, %f4522, %f20389, %f22632;
	@%p6878 bra 	$L__BB0_6577;
	setp.eq.s32 	%p6879, %r3, 20;
	ld.shared.f32 	%f20390, [_ZZ32flash_attention_v2_causal_kernelILi64ELi64ELi64EEvPKfS1_S1_PfiiiifE8V_shared+9176];
	fma.rn.f32 	%f22633, %f4522, %f20390, %f22633;
	@%p6879 bra 	$L__BB0_6577;
	setp.eq.s32 	%p6880, %r3, 21;
	ld.shared.f32 	%f20391, [_ZZ32flash_attention_v2_causal_kernelILi64ELi64ELi64EEvPKfS1_S1_PfiiiifE8V_shared+9180];
	fma.rn.f32 	%f22634, %f4522, %f20391, %f22634;
	@%p6880 bra 	$L__BB0_6577;
	setp.eq.s32 	%p6881, %r3, 22;
	ld.shared.f32 	%f20392, [_ZZ32flash_attention_v2_causal_kernelILi64ELi64ELi64EEvPKfS1_S1_PfiiiifE8V_shared+9184];
	fma.rn.f32 	%f22635, %f4522, %f20392, %f22635;
	@%p6881 bra 	$L__BB0_6577;
	setp.eq.s32 	%p6882, %r3, 23;
	ld.shared.f32 	%f20393, [_ZZ32flash_attention_v2_causal_kernelILi64ELi64ELi64EEvPKfS1_S1_PfiiiifE8V_shared+9188];
	fma.rn.f32 	%f22636, %f4522, %f20393, %f22636;
	@%p6882 bra 	$L__BB0_6577;
	setp.eq.s32 	%p6883, %r3, 24;
	ld.shared.f32 	%f20394, [_ZZ32flash_attention_v2_causal_kernelILi64ELi64ELi64EEvPKfS1_S1_PfiiiifE8V_shared+9192];
	fma.rn.f32 	%f22637, %f4522, %f20394, %f22637;
	@%p6883 bra 	$L__BB0_6577;
	setp.eq.s32 	%p6884, %r3, 25;
	ld.shared.f32 	%f20395, [_ZZ32flash_attention_v2_causal_kernelILi64ELi64ELi64EEvPKfS1_S1_PfiiiifE8V_shared+9196];
	fma.rn.f32 	%f22638, %f4522, %f20395, %f22638;
	@%p6884 bra 	$L__BB0_6577;
	setp.eq.s32 	%p6885, %r3, 26;
	ld.shared.f32 	%f20396, [_ZZ32flash_attention_v2_causal_kernelILi64ELi64ELi64EEvPKfS1_S1_PfiiiifE8V_shared+9200];
	fma.rn.f32 	%f22639, %f4522, %f20396, %f22639;
	@%p6885 bra 	$L__BB0_6577;
	setp.eq.s32 	%p6886, %r3, 27;
	ld.shared.f32 	%f20397, [_ZZ32flash_attention_v2_causal_kernelILi64ELi64ELi64EEvPKfS1_S1_PfiiiifE8V_shared+9204];
	fma.rn.f32 	%f22640, %f4522, %f20397, %f22640;
	@%p6886 bra 	$L__BB0_6577;
	setp.eq.s32 	%p6887, %r3, 28;
	ld.shared.f32 	%f20398, [_ZZ32flash_attention_v2_causal_kernelILi64ELi64ELi64EEvPKfS1_S1_PfiiiifE8V_shared+9208];
	fma.rn.f32 	%f22641, %f4522, %f20398, %f22641;
	@%p6887 bra 	$L__BB0_6577;
	setp.eq.s32 	%p6888, %r3, 29;
	ld.shared.f32 	%f20399, [_ZZ32flash_attention_v2_causal_kernelILi64ELi64ELi64EEvPKfS1_S1_PfiiiifE8V_shared+9212];
	fma.rn.f32 	%f22642, %f4522, %f20399, %f22642;
	@%p6888 bra 	$L__BB0_6577;
	setp.eq.s32 	%p6889, %r3, 30;
	ld.shared.f32 	%f20400, [_ZZ32flash_attention_v2_causal_kernelILi64ELi64ELi64EEvPKfS1_S1_PfiiiifE8V_shared+9216];
	fma.rn.f32 	%f22643, %f4522, %f20400, %f22643;
	@%p6889 bra 	$L__BB0_6577;
	setp.eq.s32 	%p6890, %r3, 31;
	ld.shared.f32 	%f20401, [_ZZ32flash_attention_v2_causal_kernelILi64ELi64ELi64EEvPKfS1_S1_PfiiiifE8V_shared+9220];
	fma.rn.f32 	%f22644, %f4522, %f20401, %f22644;
	@%p6890 bra 	$L__BB0_6577;
	setp.eq.s32 	%p6891, %r3, 32;
	ld.shared.f32 	%f20402, [_ZZ32flash_attention_v2_causal_kernelILi64ELi64ELi64EEvPKfS1_S1_PfiiiifE8V_shared+9224];
	fma.rn.f32 	%f22645, %f4522, %f20402, %f22645;
	@%p6891 bra 	$L__BB0_6577;
	setp.eq.s32 	%p6892, %r3, 33;
	ld.shared.f32 	%f20403, [_ZZ32flash_attention_v2_causal_kernelILi64ELi64ELi64EEvPKfS1_S1_PfiiiifE8V_shared+9228];
	fma.rn.f32 	%f22646, %f4522, %f20403, %f22646;
	@%p6892 bra 	$L__BB0_6577;
	setp.eq.s32 	%p6893, %r3, 34;
	ld.shared.f32 	%f20404, [_ZZ32flash_attention_v2_causal_kernelILi64ELi64ELi64EEvPKfS1_S1_PfiiiifE8V_shared+9232];
	fma.rn.f32 	%f22647, %f4522, %f20404, %f22647;
	@%p6893 bra 	$L__BB0_6577;
	setp.eq.s32 	%p6894, %r3, 35;
	ld.shared.f32 	%f20405, [_ZZ32flash_attention_v2_causal_kernelILi64ELi64ELi64EEvPKfS1_S1_PfiiiifE8V_shared+9236];
	fma.rn.f32 	%f22648, %f4522, %f20405, %f22648;
	@%p6894 bra 	$L__BB0_6577;
	setp.eq.s32 	%p6895, %r3, 36;
	ld.shared.f32 	%f20406, [_ZZ32flash_attention_v2_causal_kernelILi64ELi64ELi64EEvPKfS1_S1_PfiiiifE8V_shared+9240];
	fma.rn.f32 	%f22649, %f4522, %f20406, %f22649;
	@%p6895 bra 	$L__BB0_6577;
	setp.eq.s32 	%p6896, %r3, 37;
	ld.shared.f32 	%f20407, [_ZZ32flash_attention_v2_causal_kernelILi64ELi64ELi64EEvPKfS1_S1_PfiiiifE8V_shared+9244];
	fma.rn.f32 	%f22650, %f4522, %f20407, %f22650;
	@%p6896 bra 	$L__BB0_6577;
	setp.eq.s32 	%p6897, %r3, 38;
	ld.shared.f32 	%f20408, [_ZZ32flash_attention_v2_causal_kernelILi64ELi64ELi64EEvPKfS1_S1_PfiiiifE8V_shared+9248];
	fma.rn.f32 	%f22651, %f4522, %f20408, %f22651;
	@%p6897 bra 	$L__BB0_6577;
	setp.eq.s32 	%p6898, %r3, 39;
	ld.shared.f32 	%f20409, [_ZZ32flash_attention_v2_causal_kernelILi64ELi64ELi64EEvPKfS1_S1_PfiiiifE8V_shared+9252];
	fma.rn.f32 	%f22652, %f4522, %f20409, %f22652;
	@%p6898 bra 	$L__BB0_6577;
	setp.eq.s32 	%p6899, %r3, 40;
	ld.shared.f32 	%f20410, [_ZZ32flash_attention_v2_causal_kernelILi64ELi64ELi64EEvPKfS1_S1_PfiiiifE8V_shared+9256];
	fma.rn.f32 	%f22653, %f4522, %f20410, %f22653;
	@%p6899 bra 	$L__BB0_6577;
	setp.eq.s32 	%p6900, %r3, 41;
	ld.shared.f32 	%f20411, [_ZZ32flash_attention_v2_causal_kernelILi64ELi64ELi64EEvPKfS1_S1_PfiiiifE8V_shared+9260];
	fma.rn.f32 	%f22654, %f4522, %f20411, %f22654;
	@%p6900 bra 	$L__BB0_6577;
	setp.eq.s32 	%p6901, %r3, 42;
	ld.shared.f32 	%f20412, [_ZZ32flash_attention_v2_causal_kernelILi64ELi64ELi64EEvPKfS1_S1_PfiiiifE8V_shared+9264];
	fma.rn.f32 	%f22655, %f4522, %f20412, %f22655;
	@%p6901 bra 	$L__BB0_6577;
	setp.eq.s32 	%p6902, %r3, 43;
	ld.shared.f32 	%f20413, [_ZZ32flash_attention_v2_causal_kernelILi64ELi64ELi64EEvPKfS1_S1_PfiiiifE8V_shared+9268];
	fma.rn.f32 	%f22656, %f4522, %f20413, %f22656;
	@%p6902 bra 	$L__BB0_6577;
	setp.eq.s32 	%p6903, %r3, 44;
	ld.shared.f32 	%f20414, [_ZZ32flash_attention_v2_causal_kernelILi64ELi64ELi64EEvPKfS1_S1_PfiiiifE8V_shared+9272];
	fma.rn.f32 	%f22657, %f4522, %f20414, %f22657;
	@%p6903 bra 	$L__BB0_6577;
	setp.eq.s32 	%p6904, %r3, 45;
	ld.shared.f32 	%f20415, [_ZZ32flash_attention_v2_causal_kernelILi64ELi64ELi64EEvPKfS1_S1_PfiiiifE8V_shared+9276];
	fma.rn.f32 	%f22658, %f4522, %f20415, %f22658;
	@%p6904 bra 	$L__BB0_6577;
	setp.eq.s32 	%p6905, %r3, 46;
	ld.shared.f32 	%f20416, [_ZZ32flash_attention_v2_causal_kernelILi64ELi64ELi64EEvPKfS1_S1_PfiiiifE8V_shared+9280];
	fma.rn.f32 	%f22659, %f4522, %f20416, %f22659;
	@%p6905 bra 	$L__BB0_6577;
	setp.eq.s32 	%p6906, %r3, 47;
	ld.shared.f32 	%f20417, [_ZZ32flash_attention_v2_causal_kernelILi64ELi64ELi64EEvPKfS1_S1_PfiiiifE8V_shared+9284];
	fma.rn.f32 	%f22660, %f4522, %f20417, %f22660;
	@%p6906 bra 	$L__BB0_6577;
	setp.eq.s32 	%p6907, %r3, 48;
	ld.shared.f32 	%f20418, [_ZZ32flash_attention_v2_causal_kernelILi64ELi64ELi64EEvPKfS1_S1_PfiiiifE8V_shared+9288];
	fma.rn.f32 	%f22661, %f4522, %f20418, %f22661;
	@%p6907 bra 	$L__BB0_6577;
	setp.eq.s32 	%p6908, %r3, 49;
	ld.shared.f32 	%f20419, [_ZZ32flash_attention_v2_causal_kernelILi64ELi64ELi64EEvPKfS1_S1_PfiiiifE8V_shared+9292];
	fma.rn.f32 	%f22662, %f4522, %f20419, %f22662;
	@%p6908 bra 	$L__BB0_6577;
	setp.eq.s32 	%p6909, %r3, 50;
	ld.shared.f32 	%f20420, [_ZZ32flash_attention_v2_causal_kernelILi64ELi64ELi64EEvPKfS1_S1_PfiiiifE8V_shared+9296];
	fma.rn.f32 	%f22663, %f4522, %f20420, %f22663;
	@%p6909 bra 	$L__BB0_6577;
	setp.eq.s32 	%p6910, %r3, 51;
	ld.shared.f32 	%f20421, [_ZZ32flash_attention_v2_causal_kernelILi64ELi64ELi64EEvPKfS1_S1_PfiiiifE8V_shared+9300];
	fma.rn.f32 	%f22664, %f4522, %f20421, %f22664;
	@%p6910 bra 	$L__BB0_6577;
	setp.eq.s32 	%p6911, %r3, 52;
	ld.shared.f32 	%f20422, [_ZZ32flash_attention_v2_causal_kernelILi64ELi64ELi64EEvPKfS1_S1_PfiiiifE8V_shared+9304];
	fma.rn.f32 	%f22665, %f4522, %f20422, %f22665;
	@%p6911 bra 	$L__BB0_6577;
	setp.eq.s32 	%p6912, %r3, 53;
	ld.shared.f32 	%f20423, [_ZZ32flash_attention_v2_causal_kernelILi64ELi64ELi64EEvPKfS1_S1_PfiiiifE8V_shared+9308];
	fma.rn.f32 	%f22666, %f4522, %f20423, %f22666;
	@%p6912 bra 	$L__BB0_6577;
	setp.eq.s32 	%p6913, %r3, 54;
	ld.shared.f32 	%f20424, [_ZZ32flash_attention_v2_causal_kernelILi64ELi64ELi64EEvPKfS1_S1_PfiiiifE8V_shared+9312];
	fma.rn.f32 	%f22667, %f4522, %f20424, %f22667;
	@%p6913 bra 	$L__BB0_6577;
	setp.eq.s32 	%p6914, %r3, 55;
	ld.shared.f32 	%f20425, [_ZZ32flash_attention_v2_causal_kernelILi64ELi64ELi64EEvPKfS1_S1_PfiiiifE8V_shared+9316];
	fma.rn.f32 	%f22668, %f4522, %f20425, %f22668;
	@%p6914 bra 	$L__BB0_6577;
	setp.eq.s32 	%p6915, %r3, 56;
	ld.shared.f32 	%f20426, [_ZZ32flash_attention_v2_causal_kernelILi64ELi64ELi64EEvPKfS1_S1_PfiiiifE8V_shared+9320];
	fma.rn.f32 	%f22669, %f4522, %f20426, %f22669;
	@%p6915 bra 	$L__BB0_6577;
	setp.eq.s32 	%p6916, %r3, 57;
	ld.shared.f32 	%f20427, [_ZZ32flash_attention_v2_causal_kernelILi64ELi64ELi64EEvPKfS1_S1_PfiiiifE8V_shared+9324];
	fma.rn.f32 	%f22670, %f4522, %f20427, %f22670;
	@%p6916 bra 	$L__BB0_6577;
	setp.eq.s32 	%p6917, %r3, 58;
	ld.shared.f32 	%f20428, [_ZZ32flash_attention_v2_causal_kernelILi64ELi64ELi64EEvPKfS1_S1_PfiiiifE8V_shared+9328];
	fma.rn.f32 	%f22671, %f4522, %f20428, %f22671;
	@%p6917 bra 	$L__BB0_6577;
	setp.eq.s32 	%p6918, %r3, 59;
	ld.shared.f32 	%f20429, [_ZZ32flash_attention_v2_causal_kernelILi64ELi64ELi64EEvPKfS1_S1_PfiiiifE8V_shared+9332];
	fma.rn.f32 	%f22672, %f4522, %f20429, %f22672;
	@%p6918 bra 	$L__BB0_6577;
	setp.eq.s32 	%p6919, %r3, 60;
	ld.shared.f32 	%f20430, [_ZZ32flash_attention_v2_causal_kernelILi64ELi64ELi64EEvPKfS1_S1_PfiiiifE8V_shared+9336];
	fma.rn.f32 	%f22673, %f4522, %f20430, %f22673;
	@%p6919 bra 	$L__BB0_6577;
	setp.eq.s32 	%p6920, %r3, 61;
	ld.shared.f32 	%f20431, [_ZZ32flash_attention_v2_causal_kernelILi64ELi64ELi64EEvPKfS1_S1_PfiiiifE8V_shared+9340];
	fma.rn.f32 	%f22674, %f4522, %f20431, %f22674;
	@%p6920 bra 	$L__BB0_6577;
	setp.eq.s32 	%p6921, %r3, 62;
	ld.shared.f32 	%f20432, [_ZZ32flash_attention_v2_causal_kernelILi64ELi64ELi64EEvPKfS1_S1_PfiiiifE8V_shared+9344];
	fma.rn.f32 	%f22675, %f4522, %f20432, %f22675;
	@%p6921 bra 	$L__BB0_6577;
	setp.eq.s32 	%p6922, %r3, 63;
	ld.shared.f32 	%f20433, [_ZZ32flash_attention_v2_causal_kernelILi64ELi64ELi64EEvPKfS1_S1_PfiiiifE8V_shared+9348];
	fma.rn.f32 	%f22676, %f4522, %f20433, %f22676;
	@%p6922 bra 	$L__BB0_6577;
	ld.shared.f32 	%f20434, [_ZZ32flash_attention_v2_causal_kernelILi64ELi64ELi64EEvPKfS1_S1_PfiiiifE8V_shared+9352];
	fma.rn.f32 	%f22677, %f4522, %f20434, %f22677;
$L__BB0_6577:
	ld.param.u32 	%r1413, [_Z32flash_attention_v2_causal_kernelILi64ELi64ELi64EEvPKfS1_S1_Pfiiiif_param_6];
	shl.b32 	%r1078, %r1581, 6;
	or.b32  	%r1079, %r1078, 36;
	setp.ge.s32 	%p6923, %r1079, %r1413;
	mov.u32 	%r1080, %ctaid.x;
	shl.b32 	%r1081, %r1080, 6;
	mov.u32 	%r1082, %tid.x;
	and.b32  	%r1083, %r1082, 63;
	or.b32  	%r1084, %r1081, %r1083;
	setp.gt.u32 	%p6924, %r1079, %r1084;
	or.pred  	%p6925, %p6923, %p6924;
	@%p6925 bra 	$L__BB0_6642;
	ld.param.u32 	%r1551, [_Z32flash_attention_v2_causal_kernelILi64ELi64ELi64EEvPKfS1_S1_Pfiiiif_param_7];
	setp.eq.s32 	%p6926, %r1551, 1;
	ld.shared.f32 	%f20435, [_ZZ32flash_attention_v2_causal_kernelILi64ELi64ELi64EEvPKfS1_S1_PfiiiifE8V_shared+9360];
	fma.rn.f32 	%f22614, %f4523, %f20435, %f22614;
	@%p6926 bra 	$L__BB0_6642;
	setp.eq.s32 	%p6927, %r3, 2;
	ld.shared.f32 	%f20436, [_ZZ32flash_attention_v2_causal_kernelILi64ELi64ELi64EEvPKfS1_S1_PfiiiifE8V_shared+9364];
	fma.rn.f32 	%f22615, %f4523, %f20436, %f22615;
	@%p6927 bra 	$L__BB0_6642;
	setp.eq.s32 	%p6928, %r3, 3;
	ld.shared.f32 	%f20437, [_ZZ32flash_attention_v2_causal_kernelILi64ELi64ELi64EEvPKfS1_S1_PfiiiifE8V_shared+9368];
	fma.rn.f32 	%f22616, %f4523, %f20437, %f22616;
	@%p6928 bra 	$L__BB0_6642;
	setp.eq.s32 	%p6929, %r3, 4;
	ld.shared.f32 	%f20438, [_ZZ32flash_attention_v2_causal_kernelILi64ELi64ELi64EEvPKfS1_S1_PfiiiifE8V_shared+9372];
	fma.rn.f32 	%f22617, %f4523, %f20438, %f22617;
	@%p6929 bra 	$L__BB0_6642;
	setp.eq.s32 	%p6930, %r3, 5;
	ld.shared.f32 	%f20439, [_ZZ32flash_attention_v2_causal_kernelILi64ELi64ELi64EEvPKfS1_S1_PfiiiifE8V_shared+9376];
	fma.rn.f32 	%f22618, %f4523, %f20439, %f22618;
	@%p6930 bra 	$L__BB0_6642;
	setp.eq.s32 	%p6931, %r3, 6;
	ld.shared.f32 	%f20440, [_ZZ32flash_attention_v2_causal_kernelILi64ELi64ELi64EEvPKfS1_S1_PfiiiifE8V_shared+9380];
	fma.rn.f32 	%f22619, %f4523, %f20440, %f22619;
	@%p6931 bra 	$L__BB0_6642;
	setp.eq.s32 	%p6932, %r3, 7;
	ld.shared.f32 	%f20441, [_ZZ32flash_attention_v2_causal_kernelILi64ELi64ELi64EEvPKfS1_S1_PfiiiifE8V_shared+9384];
	fma.rn.f32 	%f22620, %f4523, %f20441, %f22620;
	@%p6932 bra 	$L__BB0_6642;
	setp.eq.s32 	%p6933, %r3, 8;
	ld.shared.f32 	%f20442, [_ZZ32flash_attention_v2_causal_kernelILi64ELi64ELi64EEvPKfS1_S1_PfiiiifE8V_shared+9388];
	fma.rn.f32 	%f22621, %f4523, %f20442, %f22621;
	@%p6933 bra 	$L__BB0_6642;
	setp.eq.s32 	%p6934, %r3, 9;
	ld.shared.f32 	%f20443, [_ZZ32flash_attention_v2_causal_kernelILi64ELi64ELi64EEvPKfS1_S1_PfiiiifE8V_shared+9392];
	fma.rn.f32 	%f22622, %f4523, %f20443, %f22622;
	@%p6934 bra 	$L__BB0_6642;
	setp.eq.s32 	%p6935, %r3, 10;
	ld.shared.f32 	%f20444, [_ZZ32flash_attention_v2_causal_kernelILi64ELi64ELi64EEvPKfS1_S1_PfiiiifE8V_shared+9396];
	fma.rn.f32 	%f22623, %f4523, %f20444, %f22623;
	@%p6935 bra 	$L__BB0_6642;
	setp.eq.s32 	%p6936, %r3, 11;
	ld.shared.f32 	%f20445, [_ZZ32flash_attention_v2_causal_kernelILi64ELi64ELi64EEvPKfS1_S1_PfiiiifE8V_shared+9400];
	fma.rn.f32 	%f22624, %f4523, %f20445, %f22624;
	@%p6936 bra 	$L__BB0_6642;
	setp.eq.s32 	%p6937, %r3, 12;
	ld.shared.f32 	%f20446, [_ZZ32flash_attention_v2_causal_kernelILi64ELi64ELi64EEvPKfS1_S1_PfiiiifE8V_shared+9404];
	fma.rn.f32 	%f22625, %f4523, %f20446, %f22625;
	@%p6937 bra 	$L__BB0_6642;
	setp.eq.s32 	%p6938, %r3, 13;
	ld.shared.f32 	%f20447, [_ZZ32flash_attention_v2_causal_kernelILi64ELi64ELi64EEvPKfS1_S1_PfiiiifE8V_shared+9408];
	fma.rn.f32 	%f22626, %f4523, %f20447, %f22626;
	@%p6938 bra 	$L__BB0_6642;
	setp.eq.s32 	%p6939, %r3, 14;
	ld.shared.f32 	%f20448, [_ZZ32flash_attention_v2_causal_kernelILi64ELi64ELi64EEvPKfS1_S1_PfiiiifE8V_shared+9412];
	fma.rn.f32 	%f22627, %f4523, %f20448, %f22627;
	@%p6939 bra 	$L__BB0_6642;
	setp.eq.s32 	%p6940, %r3, 15;
	ld.shared.f32 	%f20449, [_ZZ32flash_attention_v2_causal_kernelILi64ELi64ELi64EEvPKfS1_S1_PfiiiifE8V_shared+9416];
	fma.rn.f32 	%f22628, %f4523, %f20449, %f22628;
	@%p6940 bra 	$L__BB0_6642;
	setp.eq.s32 	%p6941, %r3, 16;
	ld.shared.f32 	%f20450, [_ZZ32flash_attention_v2_causal_kernelILi64ELi64ELi64EEvPKfS1_S1_PfiiiifE8V_shared+9420];
	fma.rn.f32 	%f22629, %f4523, %f20450, %f22629;
	@%p6941 bra 	$L__BB0_6642;
	setp.eq.s32 	%p6942, %r3, 17;
	ld.shared.f32 	%f20451, [_ZZ32flash_attention_v2_causal_kernelILi64ELi64ELi64EEvPKfS1_S1_PfiiiifE8V_shared+9424];
	fma.rn.f32 	%f22630, %f4523, %f20451, %f22630;
	@%p6942 bra 	$L__BB0_6642;
	setp.eq.s32 	%p6943, %r3, 18;
	ld.shared.f32 	%f20452, [_ZZ32flash_attention_v2_causal_kernelILi64ELi64ELi64EEvPKfS1_S1_PfiiiifE8V_shared+9428];
	fma.rn.f32 	%f22631, %f4523, %f20452, %f22631;
	@%p6943 bra 	$L__BB0_6642;
	setp.eq.s32 	%p6944, %r3, 19;
	ld.shared.f32 	%f20453, [_ZZ32flash_attention_v2_causal_kernelILi64ELi64ELi64EEvPKfS1_S1_PfiiiifE8V_shared+9432];
	fma.rn.f32 	%f22632, %f4523, %f20453, %f22632;
	@%p6944 bra 	$L__BB0_6642;
	setp.eq.s32 	%p6945, %r3, 20;
	ld.shared.f32 	%f20454, [_ZZ32flash_attention_v2_causal_kernelILi64ELi64ELi64EEvPKfS1_S1_PfiiiifE8V_shared+9436];
	fma.rn.f32 	%f22633, %f4523, %f20454, %f22633;
	@%p6945 bra 	$L__BB0_6642;
	setp.eq.s32 	%p6946, %r3, 21;
	ld.shared.f32 	%f20455, [_ZZ32flash_attention_v2_causal_kernelILi64ELi64ELi64EEvPKfS1_S1_PfiiiifE8V_shared+9440];
	fma.rn.f32 	%f22634, %f4523, %f20455, %f22634;
	@%p6946 bra 	$L__BB0_6642;
	setp.eq.s32 	%p6947, %r3, 22;
	ld.shared.f32 	%f20456, [_ZZ32flash_attention_v2_causal_kernelILi64ELi64ELi64EEvPKfS1_S1_PfiiiifE8V_shared+9444];
	fma.rn.f32 	%f22635, %f4523, %f20456, %f22635;
	@%p6947 bra 	$L__BB0_6642;
	setp.eq.s32 	%p6948, %r3, 23;
	ld.shared.f32 	%f20457, [_ZZ32flash_attention_v2_causal_kernelILi64ELi64ELi64EEvPKfS1_S1_PfiiiifE8V_shared+9448];
	fma.rn.f32 	%f22636, %f4523, %f20457, %f22636;
	@%p6948 bra 	$L__BB0_6642;
	setp.eq.s32 	%p6949, %r3, 24;
	ld.shared.f32 	%f20458, [_ZZ32flash_attention_v2_causal_kernelILi64ELi64ELi64EEvPKfS1_S1_PfiiiifE8V_shared+9452];
	fma.rn.f32 	%f22637, %f4523, %f20458, %f22637;
	@%p6949 bra 	$L__BB0_6642;
	setp.eq.s32 	%p6950, %r3, 25;
	ld.shared.f32 	%f20459, [_ZZ32flash_attention_v2_causal_kernelILi64ELi64ELi64EEvPKfS1_S1_PfiiiifE8V_shared+9456];
	fma.rn.f32 	%f22638, %f4523, %f20459, %f22638;
	@%p6950 bra 	$L__BB0_6642;
	setp.eq.s32 	%p6951, %r3, 26;
	ld.shared.f32 	%f20460, [_ZZ32flash_attention_v2_causal_kernelILi64ELi64ELi64EEvPKfS1_S1_PfiiiifE8V_shared+9460];
	fma.rn.f32 	%f22639, %f4523, %f20460, %f22639;
	@%p6951 bra 	$L__BB0_6642;
	setp.eq.s32 	%p6952, %r3, 27;
	ld.shared.f32 	%f20461, [_ZZ32flash_attention_v2_causal_kernelILi64ELi64ELi64EEvPKfS1_S1_PfiiiifE8V_shared+9464];
	fma.rn.f32 	%f22640, %f4523, %f20461, %f22640;
	@%p6952 bra 	$L__BB0_6642;
	setp.eq.s32 	%p6953, %r3, 28;
	ld.shared.f32 	%f20462, [_ZZ32flash_attention_v2_causal_kernelILi64ELi64ELi64EEvPKfS1_S1_PfiiiifE8V_shared+9468];
	fma.rn.f32 	%f22641, %f4523, %f20462, %f22641;
	@%p6953 bra 	$L__BB0_6642;
	setp.eq.s32 	%p6954, %r3, 29;
	ld.shared.f32 	%f20463, [_ZZ32flash_attention_v2_causal_kernelILi64ELi64ELi64EEvPKfS1_S1_PfiiiifE8V_shared+9472];
	fma.rn.f32 	%f22642, %f4523, %f20463, %f22642;
	@%p6954 bra 	$L__BB0_6642;
	setp.eq.s32 	%p6955, %r3, 30;
	ld.shared.f32 	%f20464, [_ZZ32flash_attention_v2_causal_kernelILi64ELi64ELi64EEvPKfS1_S1_PfiiiifE8V_shared+9476];
	fma.rn.f32 	%f22643, %f4523, %f20464, %f22643;
	@%p6955 bra 	$L__BB0_6642;
	setp.eq.s32 	%p6956, %r3, 31;
	ld.shared.f32 	%f20465, [_ZZ32flash_attention_v2_causal_kernelILi64ELi64ELi64EEvPKfS1_S1_PfiiiifE8V_shared+9480];
	fma.rn.f32 	%f22644, %f4523, %f20465, %f22644;
	@%p6956 bra 	$L__BB0_6642;
	setp.eq.s32 	%p6957, %r3, 32;
	ld.shared.f32 	%f20466, [_ZZ32flash_attention_v2_causal_kernelILi64ELi64ELi64EEvPKfS1_S1_PfiiiifE8V_shared+9484];
	fma.rn.f32 	%f22645, %f4523, %f20466, %f22645;
	@%p6957 bra 	$L__BB0_6642;
	setp.eq.s32 	%p6958, %r3, 33;
	ld.shared.f32 	%f20467, [_ZZ32flash_attention_v2_causal_kernelILi64ELi64ELi64EEvPKfS1_S1_PfiiiifE8V_shared+9488];
	fma.rn.f32 	%f22646, %f4523, %f20467, %f22646;
	@%p6958 bra 	$L__BB0_6642;
	setp.eq.s32 	%p6959, %r3, 34;
	ld.shared.f32 	%f20468, [_ZZ32flash_attention_v2_causal_kernelILi64ELi64ELi64EEvPKfS1_S1_PfiiiifE8V_shared+9492];
	fma.rn.f32 	%f22647, %f4523, %f20468, %f22647;
	@%p6959 bra 	$L__BB0_6642;
	setp.eq.s32 	%p6960, %r3, 35;
	ld.shared.f32 	%f20469, [_ZZ32flash_attention_v2_causal_kernelILi64ELi64ELi64EEvPKfS1_S1_PfiiiifE8V_shared+9496];
	fma.rn.f32 	%f22648, %f4523, %f20469, %f22648;
	@%p6960 bra 	$L__BB0_6642;
	setp.eq.s32 	%p6961, %r3, 36;
	ld.shared.f32 	%f20470, [_ZZ32flash_attention_v2_causal_kernelILi64ELi64ELi64EEvPKfS1_S1_PfiiiifE8V_shared+9500];
	fma.rn.f32 	%f22649, %f4523, %f20470, %f22649;
	@%p6961 bra 	$L__BB0_6642;
	setp.eq.s32 	%p6962, %r3, 37;
	ld.shared.f32 	%f20471, [_ZZ32flash_attention_v2_causal_kernelILi64ELi64ELi64EEvPKfS1_S1_PfiiiifE8V_shared+9504];
	fma.rn.f32 	%f22650, %f4523, %f20471, %f22650;
	@%p6962 bra 	$L__BB0_6642;
	setp.eq.s32 	%p6963, %r3, 38;
	ld.shared.f32 	%f20472, [_ZZ32flash_attention_v2_causal_kernelILi64ELi64ELi64EEvPKfS1_S1_PfiiiifE8V_shared+9508];
	fma.rn.f32 	%f22651, %f4523, %f20472, %f22651;
	@%p6963 bra 	$L__BB0_6642;
	setp.eq.s32 	%p6964, %r3, 39;
	ld.shared.f32 	%f20473, [_ZZ32flash_attention_v2_causal_kernelILi64ELi64ELi64EEvPKfS1_S1_PfiiiifE8V_shared+9512];
	fma.rn.f32 	%f22652, %f4523, %f20473, %f22652;
	@%p6964 bra 	$L__BB0_6642;
	setp.eq.s32 	%p6965, %r3, 40;
	ld.shared.f32 	%f20474, [_ZZ32flash_attention_v2_causal_kernelILi64ELi64ELi64EEvPKfS1_S1_PfiiiifE8V_shared+9516];
	fma.rn.f32 	%f22653, %f4523, %f20474, %f22653;
	@%p6965 bra 	$L__BB0_6642;
	setp.eq.s32 	%p6966, %r3, 41;
	ld.shared.f32 	%f20475, [_ZZ32flash_attention_v2_causal_kernelILi64ELi64ELi64EEvPKfS1_S1_PfiiiifE8V_shared+9520];
	fma.rn.f32 	%f22654, %f4523, %f20475, %f22654;
	@%p6966 bra 	$L__BB0_6642;
	setp.eq.s32 	%p6967, %r3, 42;
	ld.shared.f32 	%f20476, [_ZZ32flash_attention_v2_causal_kernelILi64ELi64ELi64EEvPKfS1_S1_PfiiiifE8V_shared+9524];
	fma.rn.f32 	%f22655, %f4523, %f20476, %f22655;
	@%p6967 bra 	$L__BB0_6642;
	setp.eq.s32 	%p6968, %r3, 43;
	ld.shared.f32 	%f20477, [_ZZ32flash_attention_v2_causal_kernelILi64ELi64ELi64EEvPKfS1_S1_PfiiiifE8V_shared+9528];
	fma.rn.f32 	%f22656, %f4523, %f20477, %f22656;
	@%p6968 bra 	$L__BB0_6642;
	setp.eq.s32 	%p6969, %r3, 44;
	ld.shared.f32 	%f20478, [_ZZ32flash_attention_v2_causal_kernelILi64ELi64ELi64EEvPKfS1_S1_PfiiiifE8V_shared+9532];
	fma.rn.f32 	%f22657, %f4523, %f20478, %f22657;
	@%p6969 bra 	$L__BB0_6642;
	setp.eq.s32 	%p6970, %r3, 45;
	ld.shared.f32 	%f20479, [_ZZ32flash_attention_v2_causal_kernelILi64ELi64ELi64EEvPKfS1_S1_PfiiiifE8V_shared+9536];
	fma.rn.f32 	%f22658, %f4523, %f20479, %f22658;
	@%p6970 bra 	$L__BB0_6642;
	setp.eq.s32 	%p6971, %r3, 46;
	ld.shared.f32 	%f20480, [_ZZ32flash_attention_v2_causal_kernelILi64ELi64ELi64EEvPKfS1_S1_PfiiiifE8V_shared+9540];
	fma.rn.f32 	%f22659, %f4523, %f20480, %f22659;
	@%p6971 bra 	$L__BB0_6642;
	setp.eq.s32 	%p6972, %r3, 47;
	ld.shared.f32 	%f20481, [_ZZ32flash_attention_v2_causal_kernelILi64ELi64ELi64EEvPKfS1_S1_PfiiiifE8V_shared+9544];
	fma.rn.f32 	%f22660, %f4523, %f20481, %f22660;
	@%p6972 bra 	$L__BB0_6642;
	setp.eq.s32 	%p6973, %r3, 48;
	ld.shared.f32 	%f20482, [_ZZ32flash_attention_v2_causal_kernelILi64ELi64ELi64EEvPKfS1_S1_PfiiiifE8V_shared+9548];
	fma.rn.f32 	%f22661, %f4523, %f20482, %f22661;
	@%p6973 bra 	$L__BB0_6642;
	setp.eq.s32 	%p6974, %r3, 49;
	ld.shared.f32 	%f20483, [_ZZ32flash_attention_v2_causal_kernelILi64ELi64ELi64EEvPKfS1_S1_PfiiiifE8V_shared+9552];
	fma.rn.f32 	%f22662, %f4523, %f20483, %f22662;
	@%p6974 bra 	$L__BB0_6642;
	setp.eq.s32 	%p6975, %r3, 50;
	ld.shared.f32 	%f20484, [_ZZ32flash_attention_v2_causal_kernelILi64ELi64ELi64EEvPKfS1_S1_PfiiiifE8V_shared+9556];
	fma.rn.f32 	%f22663, %f4523, %f20484, %f22663;
	@%p6975 bra 	$L__BB0_6642;
	setp.eq.s32 	%p6976, %r3, 51;
	ld.shared.f32 	%f20485, [_ZZ32flash_attention_v2_causal_kernelILi64ELi64ELi64EEvPKfS1_S1_PfiiiifE8V_shared+9560];
	fma.rn.f32 	%f22664, %f4523, %f20485, %f22664;
	@%p6976 bra 	$L__BB0_6642;
	setp.eq.s32 	%p6977, %r3, 52;
	ld.shared.f32 	%f20486, [_ZZ32flash_attention_v2_causal_kernelILi64ELi64ELi64EEvPKfS1_S1_PfiiiifE8V_shared+9564];
	fma.rn.f32 	%f22665, %f4523, %f20486, %f22665;
	@%p6977 bra 	$L__BB0_6642;
	setp.eq.s32 	%p6978, %r3, 53;
	ld.shared.f32 	%f20487, [_ZZ32flash_attention_v2_causal_kernelILi64ELi64ELi64EEvPKfS1_S1_PfiiiifE8V_shared+9568];
	fma.rn.f32 	%f22666, %f4523, %f20487, %f22666;
	@%p6978 bra 	$L__BB0_6642;
	setp.eq.s32 	%p6979, %r3, 54;
	ld.shared.f32 	%f20488, [_ZZ32flash_attention_v2_causal_kernelILi64ELi64ELi64EEvPKfS1_S1_PfiiiifE8V_shared+9572];
	fma.rn.f32 	%f22667, %f4523, %f20488, %f22667;
	@%p6979 bra 	$L__BB0_6642;
	setp.eq.s32 	%p6980, %r3, 55;
	ld.shared.f32 	%f20489, [_ZZ32flash_attention_v2_causal_kernelILi64ELi64ELi64EEvPKfS1_S1_PfiiiifE8V_shared+9576];
	fma.rn.f32 	%f22668, %f4523, %f20489, %f22668;
	@%p6980 bra 	$L__BB0_6642;
	setp.eq.s32 	%p6981, %r3, 56;
	ld.shared.f32 	%f20490, [_ZZ32flash_attention_v2_causal_kernelILi64ELi64ELi64EEvPKfS1_S1_PfiiiifE8V_shared+9580];
	fma.rn.f32 	%f22669, %f4523, %f20490, %f22669;
	@%p6981 bra 	$L__BB0_6642;
	setp.eq.s32 	%p6982, %r3, 57;
	ld.shared.f32 	%f20491, [_ZZ32flash_attention_v2_causal_kernelILi64ELi64ELi64EEvPKfS1_S1_PfiiiifE8V_shared+9584];
	fma.rn.f32 	%f22670, %f4523, %f20491, %f22670;
	@%p6982 bra 	$L__BB0_6642;
	setp.eq.s32 	%p6983, %r3, 58;
	ld.shared.f32 	%f20492, [_ZZ32flash_attention_v2_causal_kernelILi64ELi64ELi64EEvPKfS1_S1_PfiiiifE8V_shared+9588];
	fma.rn.f32 	%f22671, %f4523, %f20492, %f22671;
	@%p6983 bra 	$L__BB0_6642;
	setp.eq.s32 	%p6984, %r3, 59;
	ld.shared.f32 	%f20493, [_ZZ32flash_attention_v2_causal_kernelILi64ELi64ELi64EEvPKfS1_S1_PfiiiifE8V_shared+9592];
	fma.rn.f32 	%f22672, %f4523, %f20493, %f22672;
	@%p6984 bra 	$L__BB0_6642;
	setp.eq.s32 	%p6985, %r3, 60;
	ld.shared.f32 	%f20494, [_ZZ32flash_attention_v2_causal_kernelILi64ELi64ELi64EEvPKfS1_S1_PfiiiifE8V_shared+9596];
	fma.rn.f32 	%f22673, %f4523, %f20494, %f22673;
	@%p6985 bra 	$L__BB0_6642;
	setp.eq.s32 	%p6986, %r3, 61;
	ld.shared.f32 	%f20495, [_ZZ32flash_attention_v2_causal_kernelILi64ELi64ELi64EEvPKfS1_S1_PfiiiifE8V_shared+9600];
	fma.rn.f32 	%f22674, %f4523, %f20495, %f22674;
	@%p6986 bra 	$L__BB0_6642;
	setp.eq.s32 	%p6987, %r3, 62;
	ld.shared.f32 	%f20496, [_ZZ32flash_attention_v2_causal_kernelILi64ELi64ELi64EEvPKfS1_S1_PfiiiifE8V_shared+9604];
	fma.rn.f32 	%f22675, %f4523, %f20496, %f22675;
	@%p6987 bra 	$L__BB0_6642;
	setp.eq.s32 	%p6988, %r3, 63;
	ld.shared.f32 	%f20497, [_ZZ32flash_attention_v2_causal_kernelILi64ELi64ELi64EEvPKfS1_S1_PfiiiifE8V_shared+9608];
	fma.rn.f32 	%f22676, %f4523, %f20497, %f22676;
	@%p6988 bra 	$L__BB0_6642;
	ld.shared.f32 	%f20498, [_ZZ32flash_attention_v2_causal_kernelILi64ELi64ELi64EEvPKfS1_S1_PfiiiifE8V_shared+9612];
	fma.rn.f32 	%f22677, %f4523, %f20498, %f22677;
$L__BB0_6642:
	ld.param.u32 	%r1414, [_Z32flash_attention_v2_causal_kernelILi64ELi64ELi64EEvPKfS1_S1_Pfiiiif_param_6];
	shl.b32 	%r1086, %r1581, 6;
	or.b32  	%r1087, %r1086, 37;
	setp.ge.s32 	%p6989, %r1087, %r1414;
	mov.u32 	%r1088, %ctaid.x;
	shl.b32 	%r1089, %r1088, 6;
	mov.u32 	%r1090, %tid.x;
	and.b32  	%r1091, %r1090, 63;
	or.b32  	%r1092, %r1089, %r1091;
	setp.gt.u32 	%p6990, %r1087, %r1092;
	or.pred  	%p6991, %p6989, %p6990;
	@%p6991 bra 	$L__BB0_6707;
	ld.param.u32 	%r1552, [_Z32flash_attention_v2_causal_kernelILi64ELi64ELi64EEvPKfS1_S1_Pfiiiif_param_7];
	setp.eq.s32 	%p6992, %r1552, 1;
	ld.shared.f32 	%f20499, [_ZZ32flash_attention_v2_causal_kernelILi64ELi64ELi64EEvPKfS1_S1_PfiiiifE8V_shared+9620];
	fma.rn.f32 	%f22614, %f4524, %f20499, %f22614;
	@%p6992 bra 	$L__BB0_6707;
	setp.eq.s32 	%p6993, %r3, 2;
	ld.shared.f32 	%f20500, [_ZZ32flash_attention_v2_causal_kernelILi64ELi64ELi64EEvPKfS1_S1_PfiiiifE8V_shared+9624];
	fma.rn.f32 	%f22615, %f4524, %f20500, %f22615;
	@%p6993 bra 	$L__BB0_6707;
	setp.eq.s32 	%p6994, %r3, 3;
	ld.shared.f32 	%f20501, [_ZZ32flash_attention_v2_causal_kernelILi64ELi64ELi64EEvPKfS1_S1_PfiiiifE8V_shared+9628];
	fma.rn.f32 	%f22616, %f4524, %f20501, %f22616;
	@%p6994 bra 	$L__BB0_6707;
	setp.eq.s32 	%p6995, %r3, 4;
	ld.shared.f32 	%f20502, [_ZZ32flash_attention_v2_causal_kernelILi64ELi64ELi64EEvPKfS1_S1_PfiiiifE8V_shared+9632];
	fma.rn.f32 	%f22617, %f4524, %f20502, %f22617;
	@%p6995 bra 	$L__BB0_6707;
	setp.eq.s32 	%p6996, %r3, 5;
	ld.shared.f32 	%f20503, [_ZZ32flash_attention_v2_causal_kernelILi64ELi64ELi64EEvPKfS1_S1_PfiiiifE8V_shared+9636];
	fma.rn.f32 	%f22618, %f4524, %f20503, %f22618;
	@%p6996 bra 	$L__BB0_6707;
	setp.eq.s32 	%p6997, %r3, 6;
	ld.shared.f32 	%f20504, [_ZZ32flash_attention_v2_causal_kernelILi64ELi64ELi64EEvPKfS1_S1_PfiiiifE8V_shared+9640];
	fma.rn.f32 	%f22619, %f4524, %f20504, %f22619;
	@%p6997 bra 	$L__BB0_6707;
	setp.eq.s32 	%p6998, %r3, 7;
	ld.shared.f32 	%f20505, [_ZZ32flash_attention_v2_causal_kernelILi64ELi64ELi64EEvPKfS1_S1_PfiiiifE8V_shared+9644];
	fma.rn.f32 	%f22620, %f4524, %f20505, %f22620;
	@%p6998 bra 	$L__BB0_6707;
	setp.eq.s32 	%p6999, %r3, 8;
	ld.shared.f32 	%f20506, [_ZZ32flash_attention_v2_causal_kernelILi64ELi64ELi64EEvPKfS1_S1_PfiiiifE8V_shared+9648];
	fma.rn.f32 	%f22621, %f4524, %f20506, %f22621;
	@%p6999 bra 	$L__BB0_6707;
	setp.eq.s32 	%p7000, %r3, 9;
	ld.shared.f32 	%f20507, [_ZZ32flash_attention_v2_causal_kernelILi64ELi64ELi64EEvPKfS1_S1_PfiiiifE8V_shared+9652];
	fma.rn.f32 	%f22622, %f4524, %f20507, %f22622;
	@%p7000 bra 	$L__BB0_6707;
	setp.eq.s32 	%p7001, %r3, 10;
	ld.shared.f32 	%f20508, [_ZZ32flash_attention_v2_causal_kernelILi64ELi64ELi64EEvPKfS1_S1_PfiiiifE8V_shared+9656];
	fma.rn.f32 	%f22623, %f4524, %f20508, %f22623;
	@%p7001 bra 	$L__BB0_6707;
	setp.eq.s32 	%p7002, %r3, 11;
	ld.shared.f32 	%f20509, [_ZZ32flash_attention_v2_causal_kernelILi64ELi64ELi64EEvPKfS1_S1_PfiiiifE8V_shared+9660];
	fma.rn.f32 	%f22624, %f4524, %f20509, %f22624;
	@%p7002 bra 	$L__BB0_6707;
	setp.eq.s32 	%p7003, %r3, 12;
	ld.shared.f32 	%f20510, [_ZZ32flash_attention_v2_causal_kernelILi64ELi64ELi64EEvPKfS1_S1_PfiiiifE8V_shared+9664];
	fma.rn.f32 	%f22625, %f4524, %f20510, %f22625;
	@%p7003 bra 	$L__BB0_6707;
	setp.eq.s32 	%p7004, %r3, 13;
	ld.shared.f32 	%f20511, [_ZZ32flash_attention_v2_causal_kernelILi64ELi64ELi64EEvPKfS1_S1_PfiiiifE8V_shared+9668];
	fma.rn.f32 	%f22626, %f4524, %f20511, %f22626;
	@%p7004 bra 	$L__BB0_6707;
	setp.eq.s32 	%p7005, %r3, 14;
	ld.shared.f32 	%f20512, [_ZZ32flash_attention_v2_causal_kernelILi64ELi64ELi64EEvPKfS1_S1_PfiiiifE8V_shared+9672];
	fma.rn.f32 	%f22627, %f4524, %f20512, %f22627;
	@%p7005 bra 	$L__BB0_6707;
	setp.eq.s32 	%p7006, %r3, 15;
	ld.shared.f32 	%f20513, [_ZZ32flash_attention_v2_causal_kernelILi64ELi64ELi64EEvPKfS1_S1_PfiiiifE8V_shared+9676];
	fma.rn.f32 	%f22628, %f4524, %f20513, %f22628;
	@%p7006 bra 	$L__BB0_6707;
	setp.eq.s32 	%p7007, %r3, 16;
	ld.shared.f32 	%f20514, [_ZZ32flash_attention_v2_causal_kernelILi64ELi64ELi64EEvPKfS1_S1_PfiiiifE8V_shared+9680];
	fma.rn.f32 	%f22629, %f4524, %f20514, %f22629;
	@%p7007 bra 	$L__BB0_6707;
	setp.eq.s32 	%p7008, %r3, 17;
	ld.shared.f32 	%f20515, [_ZZ32flash_attention_v2_causal_kernelILi64ELi64ELi64EEvPKfS1_S1_PfiiiifE8V_shared+9684];
	fma.rn.f32 	%f22630, %f4524, %f20515, %f22630;
	@%p7008 bra 	$L__BB0_6707;
	setp.eq.s32 	%p7009, %r3, 18;
	ld.shared.f32 	%f20516, [_ZZ32flash_attention_v2_causal_kernelILi64ELi64ELi64EEvPKfS1_S1_PfiiiifE8V_shared+9688];
	fma.rn.f32 	%f22631, %f4524, %f20516, %f22631;
	@%p7009 bra 	$L__BB0_6707;
	setp.eq.s32 	%p7010, %r3, 19;
	ld.shared.f32 	%f20517, [_ZZ32flash_attention_v2_causal_kernelILi64ELi64ELi64EEvPKfS1_S1_PfiiiifE8V_shared+9692];
	fma.rn.f32 	%f22632, %f4524, %f20517, %f22632;
	@%p7010 bra 	$L__BB0_6707;
	setp.eq.s32 	%p7011, %r3, 20;
	ld.shared.f32 	%f20518, [_ZZ32flash_attention_v2_causal_kernelILi64ELi64ELi64EEvPKfS1_S1_PfiiiifE8V_shared+9696];
	fma.rn.f32 	%f22633, %f4524, %f20518, %f22633;
	@%p7011 bra 	$L__BB0_6707;
	setp.eq.s32 	%p7012, %r3, 21;
	ld.shared.f32 	%f20519, [_ZZ32flash_attention_v2_causal_kernelILi64ELi64ELi64EEvPKfS1_S1_PfiiiifE8V_shared+9700];
	fma.rn.f32 	%f22634, %f4524, %f20519, %f22634;
	@%p7012 bra 	$L__BB0_6707;
	setp.eq.s32 	%p7013, %r3, 22;
	ld.shared.f32 	%f20520, [_ZZ32flash_attention_v2_causal_kernelILi64ELi64ELi64EEvPKfS1_S1_PfiiiifE8V_shared+9704];
	fma.rn.f32 	%f22635, %f4524, %f20520, %f22635;
	@%p7013 bra 	$L__BB0_6707;
	setp.eq.s32 	%p7014, %r3, 23;
	ld.shared.f32 	%f20521, [_ZZ32flash_attention_v2_causal_kernelILi64ELi64ELi64EEvPKfS1_S1_PfiiiifE8V_shared+9708];
	fma.rn.f32 	%f22636, %f4524, %f20521, %f22636;
	@%p7014 bra 	$L__BB0_6707;
	setp.eq.s32 	%p7015, %r3, 24;
	ld.shared.f32 	%f20522, [_ZZ32flash_attention_v2_causal_kernelILi64ELi64ELi64EEvPKfS1_S1_PfiiiifE8V_shared+9712];
	fma.rn.f32 	%f22637, %f4524, %f20522, %f22637;
	@%p7015 bra 	$L__BB0_6707;
	setp.eq.s32 	%p7016, %r3, 25;
	ld.shared.f32 	%f20523, [_ZZ32flash_attention_v2_causal_kernelILi64ELi64ELi64EEvPKfS1_S1_PfiiiifE8V_shared+9716];
	fma.rn.f32 	%f22638, %f4524, %f20523, %f22638;
	@%p7016 bra 	$L__BB0_6707;
	setp.eq.s32 	%p7017, %r3, 26;
	ld.shared.f32 	%f20524, [_ZZ32flash_attention_v2_causal_kernelILi64ELi64ELi64EEvPKfS1_S1_PfiiiifE8V_shared+9720];
	fma.rn.f32 	%f22639, %f4524, %f20524, %f22639;
	@%p7017 bra 	$L__BB0_6707;
	setp.eq.s32 	%p7018, %r3, 27;
	ld.shared.f32 	%f20525, [_ZZ32flash_attention_v2_causal_kernelILi64ELi64ELi64EEvPKfS1_S1_PfiiiifE8V_shared+9724];
	fma.rn.f32 	%f22640, %f4524, %f20525, %f22640;
	@%p7018 bra 	$L__BB0_6707;
	setp.eq.s32 	%p7019, %r3, 28;
	ld.shared.f32 	%f20526, [_ZZ32flash_attention_v2_causal_kernelILi64ELi64ELi64EEvPKfS1_S1_PfiiiifE8V_shared+9728];
	fma.rn.f32 	%f22641, %f4524, %f20526, %f22641;
	@%p7019 bra 	$L__BB0_6707;
	setp.eq.s32 	%p7020, %r3, 29;
	ld.shared.f32 	%f20527, [_ZZ32flash_attention_v2_causal_kernelILi64ELi64ELi64EEvPKfS1_S1_PfiiiifE8V_shared+9732];
	fma.rn.f32 	%f22642, %f4524, %f20527, %f22642;
	@%p7020 bra 	$L__BB0_6707;
	setp.eq.s32 	%p7021, %r3, 30;
	ld.shared.f32 	%f20528, [_ZZ32flash_attention_v2_causal_kernelILi64ELi64ELi64EEvPKfS1_S1_PfiiiifE8V_shared+9736];
	fma.rn.f32 	%f22643, %f4524, %f20528, %f22643;
	@%p7021 bra 	$L__BB0_6707;
	setp.eq.s32 	%p7022, %r3, 31;
	ld.shared.f32 	%f20529, [_ZZ32flash_attention_v2_causal_kernelILi64ELi64ELi64EEvPKfS1_S1_PfiiiifE8V_shared+9740];
	fma.rn.f32 	%f22644, %f4524, %f20529, %f22644;
	@%p7022 bra 	$L__BB0_6707;
	setp.eq.s32 	%p7023, %r3, 32;
	ld.shared.f32 	%f20530, [_ZZ32flash_attention_v2_causal_kernelILi64ELi64ELi64EEvPKfS1_S1_PfiiiifE8V_shared+9744];
	fma.rn.f32 	%f22645, %f4524, %f20530, %f22645;
	@%p7023 bra 	$L__BB0_6707;
	setp.eq.s32 	%p7024, %r3, 33;
	ld.shared.f32 	%f20531, [_ZZ32flash_attention_v2_causal_kernelILi64ELi64ELi64EEvPKfS1_S1_PfiiiifE8V_shared+9748];
	fma.rn.f32 	%f22646, %f4524, %f20531, %f22646;
	@%p7024 bra 	$L__BB0_6707;
	setp.eq.s32 	%p7025, %r3, 34;
	ld.shared.f32 	%f20532, [_ZZ32flash_attention_v2_causal_kernelILi64ELi64ELi64EEvPKfS1_S1_PfiiiifE8V_shared+9752];
	fma.rn.f32 	%f22647, %f4524, %f20532, %f22647;
	@%p7025 bra 	$L__BB0_6707;
	setp.eq.s32 	%p7026, %r3, 35;
	ld.shared.f32 	%f20533, [_ZZ32flash_attention_v2_causal_kernelILi64ELi64ELi64EEvPKfS1_S1_PfiiiifE8V_shared+9756];
	fma.rn.f32 	%f22648, %f4524, %f20533, %f22648;
	@%p7026 bra 	$L__BB0_6707;
	setp.eq.s32 	%p7027, %r3, 36;
	ld.shared.f32 	%f20534, [_ZZ32flash_attention_v2_causal_kernelILi64ELi64ELi64EEvPKfS1_S1_PfiiiifE8V_shared+9760];
	fma.rn.f32 	%f22649, %f4524, %f20534, %f22649;
	@%p7027 bra 	$L__BB0_6707;
	setp.eq.s32 	%p7028, %r3, 37;
	ld.shared.f32 	%f20535, [_ZZ32flash_attention_v2_causal_kernelILi64ELi64ELi64EEvPKfS1_S1_PfiiiifE8V_shared+9764];
	fma.rn.f32 	%f22650, %f4524, %f20535, %f22650;
	@%p7028 bra 	$L__BB0_6707;
	setp.eq.s32 	%p7029, %r3, 38;
	ld.shared.f32 	%f20536, [_ZZ32flash_attention_v2_causal_kernelILi64ELi64ELi64EEvPKfS1_S1_PfiiiifE8V_shared+9768];
	fma.rn.f32 	%f22651, %f4524, %f20536, %f22651;
	@%p7029 bra 	$L__BB0_6707;
	setp.eq.s32 	%p7030, %r3, 39;
	ld.shared.f32 	%f20537, [_ZZ32flash_attention_v2_causal_kernelILi64ELi64ELi64EEvPKfS1_S1_PfiiiifE8V_shared+9772];
	fma.rn.f32 	%f22652, %f4524, %f20537, %f22652;
	@%p7030 bra 	$L__BB0_6707;
	setp.eq.s32 	%p7031, %r3, 40;
	ld.shared.f32 	%f20538, [_ZZ32flash_attention_v2_causal_kernelILi64ELi64ELi64EEvPKfS1_S1_PfiiiifE8V_shared+9776];
	fma.rn.f32 	%f22653, %f4524, %f20538, %f22653;
	@%p7031 bra 	$L__BB0_6707;
	setp.eq.s32 	%p7032, %r3, 41;
	ld.shared.f32 	%f20539, [_ZZ32flash_attention_v2_causal_kernelILi64ELi64ELi64EEvPKfS1_S1_PfiiiifE8V_shared+9780];
	fma.rn.f32 	%f22654, %f4524, %f20539, %f22654;
	@%p7032 bra 	$L__BB0_6707;
	setp.eq.s32 	%p7033, %r3, 42;
	ld.shared.f32 	%f20540, [_ZZ32flash_attention_v2_causal_kernelILi64ELi64ELi64EEvPKfS1_S1_PfiiiifE8V_shared+9784];
	fma.rn.f32 	%f22655, %f4524, %f20540, %f22655;
	@%p7033 bra 	$L__BB0_6707;
	setp.eq.s32 	%p7034, %r3, 43;
	ld.shared.f32 	%f20541, [_ZZ32flash_attention_v2_causal_kernelILi64ELi64ELi64EEvPKfS1_S1_PfiiiifE8V_shared+9788];
	fma.rn.f32 	%f22656, %f4524, %f20541, %f22656;
	@%p7034 bra 	$L__BB0_6707;
	setp.eq.s32 	%p7035, %r3, 44;
	ld.shared.f32 	%f20542, [_ZZ32flash_attention_v2_causal_kernelILi64ELi64ELi64EEvPKfS1_S1_PfiiiifE8V_shared+9792];
	fma.rn.f32 	%f22657, %f4524, %f20542, %f22657;
	@%p7035 bra 	$L__BB0_6707;
	setp.eq.s32 	%p7036, %r3, 45;
	ld.shared.f32 	%f20543, [_ZZ32flash_attention_v2_causal_kernelILi64ELi64ELi64EEvPKfS1_S1_PfiiiifE8V_shared+9796];
	fma.rn.f32 	%f22658, %f4524, %f20543, %f22658;
	@%p7036 bra 	$L__BB0_6707;
	setp.eq.s32 	%p7037, %r3, 46;
	ld.shared.f32 	%f20544, [_ZZ32flash_attention_v2_causal_kernelILi64ELi64ELi64EEvPKfS1_S1_PfiiiifE8V_shared+9800];
	fma.rn.f32 	%f22659, %f4524, %f20544, %f22659;
	@%p7037 bra 	$L__BB0_6707;
	setp.eq.s32 	%p7038, %r3, 47;
	ld.shared.f32 	%f20545, [_ZZ32flash_attention_v2_causal_kernelILi64ELi64ELi64EEvPKfS1_S1_PfiiiifE8V_shared+9804];
	fma.rn.f32 	%f22660, %f4524, %f20545, %f22660;
	@%p7038 bra 	$L__BB0_6707;
	setp.eq.s32 	%p7039, %r3, 48;
	ld.shared.f32 	%f20546, [_ZZ32flash_attention_v2_causal_kernelILi64ELi64ELi64EEvPKfS1_S1_PfiiiifE8V_shared+9808];
	fma.rn.f32 	%f22661, %f4524, %f20546, %f22661;
	@%p7039 bra 	$L__BB0_6707;
	setp.eq.s32 	%p7040, %r3, 49;
	ld.shared.f32 	%f20547, [_ZZ32flash_attention_v2_causal_kernelILi64ELi64ELi64EEvPKfS1_S1_PfiiiifE8V_shared+9812];
	fma.rn.f32 	%f22662, %f4524, %f20547, %f22662;
	@%p7040 bra 	$L__BB0_6707;
	setp.eq.s32 	%p7041, %r3, 50;
	ld.shared.f32 	%f20548, [_ZZ32flash_attention_v2_causal_kernelILi64ELi64ELi64EEvPKfS1_S1_PfiiiifE8V_shared+9816];
	fma.rn.f32 	%f22663, %f4524, %f20548, %f22663;
	@%p7041 bra 	$L__BB0_6707;
	setp.eq.s32 	%p7042, %r3, 51;
	ld.shared.f32 	%f20549, [_ZZ32flash_attention_v2_causal_kernelILi64ELi64ELi64EEvPKfS1_S1_PfiiiifE8V_shared+9820];
	fma.rn.f32 	%f22664, %f4524, %f20549, %f22664;
	@%p7042 bra 	$L__BB0_6707;
	setp.eq.s32 	%p7043, %r3, 52;
	ld.shared.f32 	%f20550, [_ZZ32flash_attention_v2_causal_kernelILi64ELi64ELi64EEvPKfS1_S1_PfiiiifE8V_shared+9824];
	fma.rn.f32 	%f22665, %f4524, %f20550, %f22665;
	@%p7043 bra 	$L__BB0_6707;
	setp.eq.s32 	%p7044, %r3, 53;
	ld.shared.f32 	%f20551, [_ZZ32flash_attention_v2_causal_kernelILi64ELi64ELi64EEvPKfS1_S1_PfiiiifE8V_shared+9828];
	fma.rn.f32 	%f22666, %f4524, %f20551, %f22666;
	@%p7044 bra 	$L__BB0_6707;
	setp.eq.s32 	%p7045, %r3, 54;
	ld.shared.f32 	%f20552, [_ZZ32flash_attention_v2_causal_kernelILi64ELi64ELi64EEvPKfS1_S1_PfiiiifE8V_shared+9832];
	fma.rn.f32 	%f22667, %f4524, %f20552, %f22667;
	@%p7045 bra 	$L__BB0_6707;
	setp.eq.s32 	%p7046, %r3, 55;
	ld.shared.f32 	%f20553, [_ZZ32flash_attention_v2_causal_kernelILi64ELi64ELi64EEvPKfS1_S1_PfiiiifE8V_shared+9836];
	fma.rn.f32 	%f22668, %f4524, %f20553, %f22668;
	@%p7046 bra 	$L__BB0_6707;
	setp.eq.s32 	%p7047, %r3, 56;
	ld.shared.f32 	%f20554, [_ZZ32flash_attention_v2_causal_kernelILi64ELi64ELi64EEvPKfS1_S1_PfiiiifE8V_shared+9840];
	fma.rn.f32 	%f22669, %f4524, %f20554, %f22669;
	@%p7047 bra 	$L__BB0_6707;
	setp.eq.s32 	%p7048, %r3, 57;
	ld.shared.f32 	%f20555, [_ZZ32flash_attention_v2_causal_kernelILi64ELi64ELi64EEvPKfS1_S1_PfiiiifE8V_shared+9844];
	fma.rn.f32 	%f22670, %f4524, %f20555, %f22670;
	@%p7048 bra 	$L__BB0_6707;
	setp.eq.s32 	%p7049, %r3, 58;
	ld.shared.f32 	%f20556, [_ZZ32flash_attention_v2_causal_kernelILi64ELi64ELi64EEvPKfS1_S1_PfiiiifE8V_shared+9848];
	fma.rn.f32 	%f22671, %f4524, %f20556, %f22671;
	@%p7049 bra 	$L__BB0_6707;
	setp.eq.s32 	%p7050, %r3, 59;
	ld.shared.f32 	%f20557, [_ZZ32flash_attention_v2_causal_kernelILi64ELi64ELi64EEvPKfS1_S1_PfiiiifE8V_shared+9852];
	fma.rn.f32 	%f22672, %f4524, %f20557, %f22672;
	@%p7050 bra 	$L__BB0_6707;
	setp.eq.s32 	%p7051, %r3, 60;
	ld.shared.f32 	%f20558, [_ZZ32flash_attention_v2_causal_kernelILi64ELi64ELi64EEvPKfS1_S1_PfiiiifE8V_shared+9856];
	fma.rn.f32 	%f22673, %f4524, %f20558, %f22673;
	@%p7051 bra 	$L__BB0_6707;
	setp.eq.s32 	%p7052, %r3, 61;
	ld.shared.f32 	%f20559, [_ZZ32flash_attention_v2_causal_kernelILi64ELi64ELi64EEvPKfS1_S1_PfiiiifE8V_shared+9860];
	fma.rn.f32 	%f22674, %f4524, %f20559, %f22674;
	@%p7052 bra 	$L__BB0_6707;
	setp.eq.s32 	%p7053, %r3, 62;
	ld.shared.f32 	%f20560, [_ZZ32flash_attention_v2_causal_kernelILi64ELi64ELi64EEvPKfS1_S1_PfiiiifE8V_shared+9864];
	fma.rn.f32 	%f22675, %f4524, %f20560, %f22675;
	@%p7053 bra 	$L__BB0_6707;
	setp.eq.s32 	%p7054, %r3, 63;
	ld.shared.f32 	%f20561, [_ZZ32flash_attention_v2_causal_kernelILi64ELi64ELi64EEvPKfS1_S1_PfiiiifE8V_shared+9868];
	fma.rn.f32 	%f22676, %f4524, %f20561, %f22676;
	@%p7054 bra 	$L__BB0_6707;
	ld.shared.f32 	%f20562, [_ZZ32flash_attention_v2_causal_kernelILi64ELi64ELi64EEvPKfS1_S1_PfiiiifE8V_shared+9872];
	fma.rn.f32 	%f22677, %f4524, %f20562, %f22677;
$L__BB0_6707:
	ld.param.u32 	%r1415, [_Z32flash_attention_v2_causal_kernelILi64ELi64ELi64EEvPKfS1_S1_Pfiiiif_param_6];
	shl.b32 	%r1094, %r1581, 6;
	or.b32  	%r1095, %r1094, 38;
	setp.ge.s32 	%p7055, %r1095, %r1415;
	mov.u32 	%r1096, %ctaid.x;
	shl.b32 	%r1097, %r1096, 6;
	mov.u32 	%r1098, %tid.x;
	and.b32  	%r1099, %r1098, 63;
	or.b32  	%r1100, %r1097, %r1099;
	setp.gt.u32 	%p7056, %r1095, %r1100;
	or.pred  	%p7057, %p7055, %p7056;
	@%p7057 bra 	$L__BB0_6772;
	ld.param.u32 	%r1553, [_Z32flash_attention_v2_causal_kernelILi64ELi64ELi64EEvPKfS1_S1_Pfiiiif_param_7];
	setp.eq.s32 	%p7058, %r1553, 1;
	ld.shared.f32 	%f20563, [_ZZ32flash_attention_v2_causal_kernelILi64ELi64ELi64EEvPKfS1_S1_PfiiiifE8V_shared+9880];
	fma.rn.f32 	%f22614, %f4525, %f20563, %f22614;
	@%p7058 bra 	$L__BB0_6772;
	setp.eq.s32 	%p7059, %r3, 2;
	ld.shared.f32 	%f20564, [_ZZ32flash_attention_v2_causal_kernelILi64ELi64ELi64EEvPKfS1_S1_PfiiiifE8V_shared+9884];
	fma.rn.f32 	%f22615, %f4525, %f20564, %f22615;
	@%p7059 bra 	$L__BB0_6772;
	setp.eq.s32 	%p7060, %r3, 3;
	ld.shared.f32 	%f20565, [_ZZ32flash_attention_v2_causal_kernelILi64ELi64ELi64EEvPKfS1_S1_PfiiiifE8V_shared+9888];
	fma.rn.f32 	%f22616, %f4525, %f20565, %f22616;
	@%p7060 bra 	$L__BB0_6772;
	setp.eq.s32 	%p7061, %r3, 4;
	ld.shared.f32 	%f20566, [_ZZ32flash_attention_v2_causal_kernelILi64ELi64ELi64EEvPKfS1_S1_PfiiiifE8V_shared+9892];
	fma.rn.f32 	%f22617, %f4525, %f20566, %f22617;
	@%p7061 bra 	$L__BB0_6772;
	setp.eq.s32 	%p7062, %r3, 5;
	ld.shared.f32 	%f20567, [_ZZ32flash_attention_v2_causal_kernelILi64ELi64ELi64EEvPKfS1_S1_PfiiiifE8V_shared+9896];
	fma.rn.f32 	%f22618, %f4525, %f20567, %f22618;
	@%p7062 bra 	$L__BB0_6772;
	setp.eq.s32 	%p7063, %r3, 6;
	ld.shared.f32 	%f20568, [_ZZ32flash_attention_v2_causal_kernelILi64ELi64ELi64EEvPKfS1_S1_PfiiiifE8V_shared+9900];
	fma.rn.f32 	%f22619, %f4525, %f20568, %f22619;
	@%p7063 bra 	$L__BB0_6772;
	setp.eq.s32 	%p7064, %r3, 7;
	ld.shared.f32 	%f20569, [_ZZ32flash_attention_v2_causal_kernelILi64ELi64ELi64EEvPKfS1_S1_PfiiiifE8V_shared+9904];
	fma.rn.f32 	%f22620, %f4525, %f20569, %f22620;
	@%p7064 bra 	$L__BB0_6772;
	setp.eq.s32 	%p7065, %r3, 8;
	ld.shared.f32 	%f20570, [_ZZ32flash_attention_v2_causal_kernelILi64ELi64ELi64EEvPKfS1_S1_PfiiiifE8V_shared+9908];
	fma.rn.f32 	%f22621, %f4525, %f20570, %f22621;
	@%p7065 bra 	$L__BB0_6772;
	setp.eq.s32 	%p7066, %r3, 9;
	ld.shared.f32 	%f20571, [_ZZ32flash_attention_v2_causal_kernelILi64ELi64ELi64EEvPKfS1_S1_PfiiiifE8V_shared+9912];
	fma.rn.f32 	%f22622, %f4525, %f20571, %f22622;
	@%p7066 bra 	$L__BB0_6772;
	setp.eq.s32 	%p7067, %r3, 10;
	ld.shared.f32 	%f20572, [_ZZ32flash_attention_v2_causal_kernelILi64ELi64ELi64EEvPKfS1_S1_PfiiiifE8V_shared+9916];
	fma.rn.f32 	%f22623, %f4525, %f20572, %f22623;
	@%p7067 bra 	$L__BB0_6772;
	setp.eq.s32 	%p7068, %r3, 11;
	ld.shared.f32 	%f20573, [_ZZ32flash_attention_v2_causal_kernelILi64ELi64ELi64EEvPKfS1_S1_PfiiiifE8V_shared+9920];
	fma.rn.f32 	%f22624, %f4525, %f20573, %f22624;
	@%p7068 bra 	$L__BB0_6772;
	setp.eq.s32 	%p7069, %r3, 12;
	ld.shared.f32 	%f20574, [_ZZ32flash_attention_v2_causal_kernelILi64ELi64ELi64EEvPKfS1_S1_PfiiiifE8V_shared+9924];
	fma.rn.f32 	%f22625, %f4525, %f20574, %f22625;
	@%p7069 bra 	$L__BB0_6772;
	setp.eq.s32 	%p7070, %r3, 13;
	ld.shared.f32 	%f20575, [_ZZ32flash_attention_v2_causal_kernelILi64ELi64ELi64EEvPKfS1_S1_PfiiiifE8V_shared+9928];
	fma.rn.f32 	%f22626, %f4525, %f20575, %f22626;
	@%p7070 bra 	$L__BB0_6772;
	setp.eq.s32 	%p7071, %r3, 14;
	ld.shared.f32 	%f20576, [_ZZ32flash_attention_v2_causal_kernelILi64ELi64ELi64EEvPKfS1_S1_PfiiiifE8V_shared+9932];
	fma.rn.f32 	%f22627, %f4525, %f20576, %f22627;
	@%p7071 bra 	$L__BB0_6772;
	setp.eq.s32 	%p7072, %r3, 15;
	ld.shared.f32 	%f20577, [_ZZ32flash_attention_v2_causal_kernelILi64ELi64ELi64EEvPKfS1_S1_PfiiiifE8V_shared+9936];
	fma.rn.f32 	%f22628, %f4525, %f20577, %f22628;
	@%p7072 bra 	$L__BB0_6772;
	setp.eq.s32 	%p7073, %r3, 16;
	ld.shared.f32 	%f20578, [_ZZ32flash_attention_v2_causal_kernelILi64ELi64ELi64EEvPKfS1_S1_PfiiiifE8V_shared+9940];
	fma.rn.f32 	%f22629, %f4525, %f20578, %f22629;
	@%p7073 bra 	$L__BB0_6772;
	setp.eq.s32 	%p7074, %r3, 17;
	ld.shared.f32 	%f20579, [_ZZ32flash_attention_v2_causal_kernelILi64ELi64ELi64EEvPKfS1_S1_PfiiiifE8V_shared+9944];
	fma.rn.f32 	%f22630, %f4525, %f20579, %f22630;
	@%p7074 bra 	$L__BB0_6772;
	setp.eq.s32 	%p7075, %r3, 18;
	ld.shared.f32 	%f20580, [_ZZ32flash_attention_v2_causal_kernelILi64ELi64ELi64EEvPKfS1_S1_PfiiiifE8V_shared+9948];
	fma.rn.f32 	%f22631, %f4525, %f20580, %f22631;
	@%p7075 bra 	$L__BB0_6772;
	setp.eq.s32 	%p7076, %r3, 19;
	ld.shared.f32 	%f20581, [_ZZ32flash_attention_v2_causal_kernelILi64ELi64ELi64EEvPKfS1_S1_PfiiiifE8V_shared+9952];
	fma.rn.f32 	%f22632, %f4525, %f20581, %f22632;
	@%p7076 bra 	$L__BB0_6772;
	setp.eq.s32 	%p7077, %r3, 20;
	ld.shared.f32 	%f20582, [_ZZ32flash_attention_v2_causal_kernelILi64ELi64ELi64EEvPKfS1_S1_PfiiiifE8V_shared+9956];
	fma.rn.f32 	%f22633, %f4525, %f20582, %f22633;
	@%p7077 bra 	$L__BB0_6772;
	setp.eq.s32 	%p7078, %r3, 21;
	ld.shared.f32 	%f20583, [_ZZ32flash_attention_v2_causal_kernelILi64ELi64ELi64EEvPKfS1_S1_PfiiiifE8V_shared+9960];
	fma.rn.f32 	%f22634, %f4525, %f20583, %f22634;
	@%p7078 bra 	$L__BB0_6772;
	setp.eq.s32 	%p7079, %r3, 22;
	ld.shared.f32 	%f20584, [_ZZ32flash_attention_v2_causal_kernelILi64ELi64ELi64EEvPKfS1_S1_PfiiiifE8V_shared+9964];
	fma.rn.f32 	%f22635, %f4525, %f20584, %f22635;
	@%p7079 bra 	$L__BB0_6772;
	setp.eq.s32 	%p7080, %r3, 23;
	ld.shared.f32 	%f20585, [_ZZ32flash_attention_v2_causal_kernelILi64ELi64ELi64EEvPKfS1_S1_PfiiiifE8V_shared+9968];
	fma.rn.f32 	%f22636, %f4525, %f20585, %f22636;
	@%p7080 bra 	$L__BB0_6772;
	setp.eq.s32 	%p7081, %r3, 24;
	ld.shared.f32 	%f20586, [_ZZ32flash_attention_v2_causal_kernelILi64ELi64ELi64EEvPKfS1_S1_PfiiiifE8V_shared+9972];
	fma.rn.f32 	%f22637, %f4525, %f20586, %f22637;
	@%p7081 bra 	$L__BB0_6772;
	setp.eq.s32 	%p7082, %r3, 25;
	ld.shared.f32 	%f20587, [_ZZ32flash_attention_v2_causal_kernelILi64ELi64ELi64EEvPKfS1_S1_PfiiiifE8V_shared+9976];
	fma.rn.f32 	%f22638, %f4525, %f20587, %f22638;
	@%p7082 bra 	$L__BB0_6772;
	setp.eq.s32 	%p7083, %r3, 26;
	ld.shared.f32 	%f20588, [_ZZ32flash_attention_v2_causal_kernelILi64ELi64ELi64EEvPKfS1_S1_PfiiiifE8V_shared+9980];
	fma.rn.f32 	%f22639, %f4525, %f20588, %f22639;
	@%p7083 bra 	$L__BB0_6772;
	setp.eq.s32 	%p7084, %r3, 27;
	ld.shared.f32 	%f20589, [_ZZ32flash_attention_v2_causal_kernelILi64ELi64ELi64EEvPKfS1_S1_PfiiiifE8V_shared+9984];
	fma.rn.f32 	%f22640, %f4525, %f20589, %f22640;
	@%p7084 bra 	$L__BB0_6772;
	setp.eq.s32 	%p7085, %r3, 28;
	ld.shared.f32 	%f20590, [_ZZ32flash_attention_v2_causal_kernelILi64ELi64ELi64EEvPKfS1_S1_PfiiiifE8V_shared+9988];
	fma.rn.f32 	%f22641, %f4525, %f20590, %f22641;
	@%p7085 bra 	$L__BB0_6772;
	setp.eq.s32 	%p7086, %r3, 29;
	ld.shared.f32 	%f20591, [_ZZ32flash_attention_v2_causal_kernelILi64ELi64ELi64EEvPKfS1_S1_PfiiiifE8V_shared+9992];
	fma.rn.f32 	%f22642, %f4525, %f20591, %f22642;
	@%p7086 bra 	$L__BB0_6772;
	setp.eq.s32 	%p7087, %r3, 30;
	ld.shared.f32 	%f20592, [_ZZ32flash_attention_v2_causal_kernelILi64ELi64ELi64EEvPKfS1_S1_PfiiiifE8V_shared+9996];
	fma.rn.f32 	%f22643, %f4525, %f20592, %f22643;
	@%p7087 bra 	$L__BB0_6772;
	setp.eq.s32 	%p7088, %r3, 31;
	ld.shared.f32 	%f20593, [_ZZ32flash_attention_v2_causal_kernelILi64ELi64ELi64EEvPKfS1_S1_PfiiiifE8V_shared+10000];
	fma.rn.f32 	%f22644, %f4525, %f20593, %f22644;
	@%p7088 bra 	$L__BB0_6772;
	setp.eq.s32 	%p7089, %r3, 32;
	ld.shared.f32 	%f20594, [_ZZ32flash_attention_v2_causal_kernelILi64ELi64ELi64EEvPKfS1_S1_PfiiiifE8V_shared+10004];
	fma.rn.f32 	%f22645, %f4525, %f20594, %f22645;
	@%p7089 bra 	$L__BB0_6772;
	setp.eq.s32 	%p7090, %r3, 33;
	ld.shared.f32 	%f20595, [_ZZ32flash_attention_v2_causal_kernelILi64ELi64ELi64EEvPKfS1_S1_PfiiiifE8V_shared+10008];
	fma.rn.f32 	%f22646, %f4525, %f20595, %f22646;
	@%p7090 bra 	$L__BB0_6772;
	setp.eq.s32 	%p7091, %r3, 34;
	ld.shared.f32 	%f20596, [_ZZ32flash_attention_v2_causal_kernelILi64ELi64ELi64EEvPKfS1_S1_PfiiiifE8V_shared+10012];
	fma.rn.f32 	%f22647, %f4525, %f20596, %f22647;
	@%p7091 bra 	$L__BB0_6772;
	setp.eq.s32 	%p7092, %r3, 35;
	ld.shared.f32 	%f20597, [_ZZ32flash_attention_v2_causal_kernelILi64ELi64ELi64EEvPKfS1_S1_PfiiiifE8V_shared+10016];
	fma.rn.f32 	%f22648, %f4525, %f20597, %f22648;
	@%p7092 bra 	$L__BB0_6772;
	setp.eq.s32 	%p7093, %r3, 36;
	ld.shared.f32 	%f20598, [_ZZ32flash_attention_v2_causal_kernelILi64ELi64ELi64EEvPKfS1_S1_PfiiiifE8V_shared+10020];
	fma.rn.f32 	%f22649, %f4525, %f20598, %f22649;
	@%p7093 bra 	$L__BB0_6772;
	setp.eq.s32 	%p7094, %r3, 37;
	ld.shared.f32 	%f20599, [_ZZ32flash_attention_v2_causal_kernelILi64ELi64ELi64EEvPKfS1_S1_PfiiiifE8V_shared+10024];
	fma.rn.f32 	%f22650, %f4525, %f20599, %f22650;
	@%p7094 bra 	$L__BB0_6772;
	setp.eq.s32 	%p7095, %r3, 38;
	ld.shared.f32 	%f20600, [_ZZ32flash_attention_v2_causal_kernelILi64ELi64ELi64EEvPKfS1_S1_PfiiiifE8V_shared+10028];
	fma.rn.f32 	%f22651, %f4525, %f20600, %f22651;
	@%p7095 bra 	$L__BB0_6772;
	setp.eq.s32 	%p7096, %r3, 39;
	ld.shared.f32 	%f20601, [_ZZ32flash_attention_v2_causal_kernelILi64ELi64ELi64EEvPKfS1_S1_PfiiiifE8V_shared+10032];
	fma.rn.f32 	%f22652, %f4525, %f20601, %f22652;
	@%p7096 bra 	$L__BB0_6772;
	setp.eq.s32 	%p7097, %r3, 40;
	ld.shared.f32 	%f20602, [_ZZ32flash_attention_v2_causal_kernelILi64ELi64ELi64EEvPKfS1_S1_PfiiiifE8V_shared+10036];
	fma.rn.f32 	%f22653, %f4525, %f20602, %f22653;
	@%p7097 bra 	$L__BB0_6772;
	setp.eq.s32 	%p7098, %r3, 41;
	ld.shared.f32 	%f20603, [_ZZ32flash_attention_v2_causal_kernelILi64ELi64ELi64EEvPKfS1_S1_PfiiiifE8V_shared+10040];
	fma.rn.f32 	%f22654, %f4525, %f20603, %f22654;
	@%p7098 bra 	$L__BB0_6772;
	setp.eq.s32 	%p7099, %r3, 42;
	ld.shared.f32 	%f20604, [_ZZ32flash_attention_v2_causal_kernelILi64ELi64ELi64EEvPKfS1_S1_PfiiiifE8V_shared+10044];
	fma.rn.f32 	%f22655, %f4525, %f20604, %f22655;
	@%p7099 bra 	$L__BB0_6772;
	setp.eq.s32 	%p7100, %r3, 43;
	ld.shared.f32 	%f20605, [_ZZ32flash_attention_v2_causal_kernelILi64ELi64ELi64EEvPKfS1_S1_PfiiiifE8V_shared+10048];
	fma.rn.f32 	%f22656, %f4525, %f20605, %f22656;
	@%p7100 bra 	$L__BB0_6772;
	setp.eq.s32 	%p7101, %r3, 44;
	ld.shared.f32 	%f20606, [_ZZ32flash_attention_v2_causal_kernelILi64ELi64ELi64EEvPKfS1_S1_PfiiiifE8V_shared+10052];
	fma.rn.f32 	%f22657, %f4525, %f20606, %f22657;
	@%p7101 bra 	$L__BB0_6772;
	setp.eq.s32 	%p7102, %r3, 45;
	ld.shared.f32 	%f20607, [_ZZ32flash_attention_v2_causal_kernelILi64ELi64ELi64EEvPKfS1_S1_PfiiiifE8V_shared+10056];
	fma.rn.f32 	%f22658, %f4525, %f20607, %f22658;
	@%p7102 bra 	$L__BB0_6772;
	setp.eq.s32 	%p7103, %r3, 46;
	ld.shared.f32 	%f20608, [_ZZ32flash_attention_v2_causal_kernelILi64ELi64ELi64EEvPKfS1_S1_PfiiiifE8V_shared+10060];
	fma.rn.f32 	%f22659, %f4525, %f20608, %f22659;
	@%p7103 bra 	$L__BB0_6772;
	setp.eq.s32 	%p7104, %r3, 47;
	ld.shared.f32 	%f20609, [_ZZ32flash_attention_v2_causal_kernelILi64ELi64ELi64EEvPKfS1_S1_PfiiiifE8V_shared+10064];
	fma.rn.f32 	%f22660, %f4525, %f20609, %f22660;
	@%p7104 bra 	$L__BB0_6772;
	setp.eq.s32 	%p7105, %r3, 48;
	ld.shared.f32 	%f20610, [_ZZ32flash_attention_v2_causal_kernelILi64ELi64ELi64EEvPKfS1_S1_PfiiiifE8V_shared+10068];
	fma.rn.f32 	%f22661, %f4525, %f20610, %f22661;
	@%p7105 bra 	$L__BB0_6772;
	setp.eq.s32 	%p7106, %r3, 49;
	ld.shared.f32 	%f20611, [_ZZ32flash_attention_v2_causal_kernelILi64ELi64ELi64EEvPKfS1_S1_PfiiiifE8V_shared+10072];
	fma.rn.f32 	%f22662, %f4525, %f20611, %f22662;
	@%p7106 bra 	$L__BB0_6772;
	setp.eq.s32 	%p7107, %r3, 50;
	ld.shared.f32 	%f20612, [_ZZ32flash_attention_v2_causal_kernelILi64ELi64ELi64EEvPKfS1_S1_PfiiiifE8V_shared+10076];
	fma.rn.f32 	%f22663, %f4525, %f20612, %f22663;
	@%p7107 bra 	$L__BB0_6772;
	setp.eq.s32 	%p7108, %r3, 51;
	ld.shared.f32 	%f20613, [_ZZ32flash_attention_v2_causal_kernelILi64ELi64ELi64EEvPKfS1_S1_PfiiiifE8V_shared+10080];
	fma.rn.f32 	%f22664, %f4525, %f20613, %f22664;
	@%p7108 bra 	$L__BB0_6772;
	setp.eq.s32 	%p7109, %r3, 52;
	ld.shared.f32 	%f20614, [_ZZ32flash_attention_v2_causal_kernelILi64ELi64ELi64EEvPKfS1_S1_PfiiiifE8V_shared+10084];
	fma.rn.f32 	%f22665, %f4525, %f20614, %f22665;
	@%p7109 bra 	$L__BB0_6772;
	setp.eq.s32 	%p7110, %r3, 53;
	ld.shared.f32 	%f20615, [_ZZ32flash_attention_v2_causal_kernelILi64ELi64ELi64EEvPKfS1_S1_PfiiiifE8V_shared+10088];
	fma.rn.f32 	%f22666, %f4525, %f20615, %f22666;
	@%p7110 bra 	$L__BB0_6772;
	setp.eq.s32 	%p7111, %r3, 54;
	ld.shared.f32 	%f20616, [_ZZ32flash_attention_v2_causal_kernelILi64ELi64ELi64EEvPKfS1_S1_PfiiiifE8V_shared+10092];
	fma.rn.f32 	%f22667, %f4525, %f20616, %f22667;
	@%p7111 bra 	$L__BB0_6772;
	setp.eq.s32 	%p7112, %r3, 55;
	ld.shared.f32 	%f20617, [_ZZ32flash_attention_v2_causal_kernelILi64ELi64ELi64EEvPKfS1_S1_PfiiiifE8V_shared+10096];
	fma.rn.f32 	%f22668, %f4525, %f20617, %f22668;
	@%p7112 bra 	$L__BB0_6772;
	setp.eq.s32 	%p7113, %r3, 56;
	ld.shared.f32 	%f20618, [_ZZ32flash_attention_v2_causal_kernelILi64ELi64ELi64EEvPKfS1_S1_PfiiiifE8V_shared+10100];
	fma.rn.f32 	%f22669, %f4525, %f20618, %f22669;
	@%p7113 bra 	$L__BB0_6772;
	setp.eq.s32 	%p7114, %r3, 57;
	ld.shared.f32 	%f20619, [_ZZ32flash_attention_v2_causal_kernelILi64ELi64ELi64EEvPKfS1_S1_PfiiiifE8V_shared+10104];
	fma.rn.f32 	%f22670, %f4525, %f20619, %f22670;
	@%p7114 bra 	$L__BB0_6772;
	setp.eq.s32 	%p7115, %r3, 58;
	ld.shared.f32 	%f20620, [_ZZ32flash_attention_v2_causal_kernelILi64ELi64ELi64EEvPKfS1_S1_PfiiiifE8V_shared+10108];
	fma.rn.f32 	%f22671, %f4525, %f20620, %f22671;
	@%p7115 bra 	$L__BB0_6772;
	setp.eq.s32 	%p7116, %r3, 59;
	ld.shared.f32 	%f20621, [_ZZ32flash_attention_v2_causal_kernelILi64ELi64ELi64EEvPKfS1_S1_PfiiiifE8V_shared+10112];
	fma.rn.f32 	%f22672, %f4525, %f20621, %f22672;
	@%p7116 bra 	$L__BB0_6772;
	setp.eq.s32 	%p7117, %r3, 60;
	ld.shared.f32 	%f20622, [_ZZ32flash_attention_v2_causal_kernelILi64ELi64ELi64EEvPKfS1_S1_PfiiiifE8V_shared+10116];
	fma.rn.f32 	%f22673, %f4525, %f20622, %f22673;
	@%p7117 bra 	$L__BB0_6772;
	setp.eq.s32 	%p7118, %r3, 61;
	ld.shared.f32 	%f20623, [_ZZ32flash_attention_v2_causal_kernelILi64ELi64ELi64EEvPKfS1_S1_PfiiiifE8V_shared+10120];
	fma.rn.f32 	%f22674, %f4525, %f20623, %f22674;
	@%p7118 bra 	$L__BB0_6772;
	setp.eq.s32 	%p7119, %r3, 62;
	ld.shared.f32 	%f20624, [_ZZ32flash_attention_v2_causal_kernelILi64ELi64ELi64EEvPKfS1_S1_PfiiiifE8V_shared+10124];
	fma.rn.f32 	%f22675, %f4525, %f20624, %f22675;
	@%p7119 bra 	$L__BB0_6772;
	setp.eq.s32 	%p7120, %r3, 63;
	ld.shared.f32 	%f20625, [_ZZ32flash_attention_v2_causal_kernelILi64ELi64ELi64EEvPKfS1_S1_PfiiiifE8V_shared+10128];
	fma.rn.f32 	%f22676, %f4525, %f20625, %f22676;
	@%p7120 bra 	$L__BB0_6772;
	ld.shared.f32 	%f20626, [_ZZ32flash_attention_v2_causal_kernelILi64ELi64ELi64EEvPKfS1_S1_PfiiiifE8V_shared+10132];
	fma.rn.f32 	%f22677, %f4525, %f20626, %f22677;
$L__BB0_6772:
	ld.param.u32 	%r1416, [_Z32flash_attention_v2_causal_kernelILi64ELi64ELi64EEvPKfS1_S1_Pfiiiif_param_6];
	shl.b32 	%r1102, %r1581, 6;
	or.b32  	%r1103, %r1102, 39;
	setp.ge.s32 	%p7121, %r1103, %r1416;
	mov.u32 	%r1104, %ctaid.x;
	shl.b32 	%r1105, %r1104, 6;
	mov.u32 	%r1106, %tid.x;
	and.b32  	%r1107, %r1106, 63;
	or.b32  	%r1108, %r1105, %r1107;
	setp.gt.u32 	%p7122, %r1103, %r1108;
	or.pred  	%p7123, %p7121, %p7122;
	@%p7123 bra 	$L__BB0_6837;
	ld.param.u32 	%r1554, [_Z32flash_attention_v2_causal_kernelILi64ELi64ELi64EEvPKfS1_S1_Pfiiiif_param_7];
	setp.eq.s32 	%p7124, %r1554, 1;
	ld.shared.f32 	%f20627, [_ZZ32flash_attention_v2_causal_kernelILi64ELi64ELi64EEvPKfS1_S1_PfiiiifE8V_shared+10140];
	fma.rn.f32 	%f22614, %f4526, %f20627, %f22614;
	@%p7124 bra 	$L__BB0_6837;
	setp.eq.s32 	%p7125, %r3, 2;
	ld.shared.f32 	%f20628, [_ZZ32flash_attention_v2_causal_kernelILi64ELi64ELi64EEvPKfS1_S1_PfiiiifE8V_shared+10144];
	fma.rn.f32 	%f22615, %f4526, %f20628, %f22615;
	@%p7125 bra 	$L__BB0_6837;
	setp.eq.s32 	%p7126, %r3, 3;
	ld.shared.f32 	%f20629, [_ZZ32flash_attention_v2_causal_kernelILi64ELi64ELi64EEvPKfS1_S1_PfiiiifE8V_shared+10148];
	fma.rn.f32 	%f22616, %f4526, %f20629, %f22616;
	@%p7126 bra 	$L__BB0_6837;
	setp.eq.s32 	%p7127, %r3, 4;
	ld.shared.f32 	%f20630, [_ZZ32flash_attention_v2_causal_kernelILi64ELi64ELi64EEvPKfS1_S1_PfiiiifE8V_shared+10152];
	fma.rn.f32 	%f22617, %f4526, %f20630, %f22617;
	@%p7127 bra 	$L__BB0_6837;
	setp.eq.s32 	%p7128, %r3, 5;
	ld.shared.f32 	%f20631, [_ZZ32flash_attention_v2_causal_kernelILi64ELi64ELi64EEvPKfS1_S1_PfiiiifE8V_shared+10156];
	fma.rn.f32 	%f22618, %f4526, %f20631, %f22618;
	@%p7128 bra 	$L__BB0_6837;
	setp.eq.s32 	%p7129, %r3, 6;
	ld.shared.f32 	%f20632, [_ZZ32flash_attention_v2_causal_kernelILi64ELi64ELi64EEvPKfS1_S1_PfiiiifE8V_shared+10160];
	fma.rn.f32 	%f22619, %f4526, %f20632, %f22619;
	@%p7129 bra 	$L__BB0_6837;
	setp.eq.s32 	%p7130, %r3, 7;
	ld.shared.f32 	%f20633, [_ZZ32flash_attention_v2_causal_kernelILi64ELi64ELi64EEvPKfS1_S1_PfiiiifE8V_shared+10164];
	fma.rn.f32 	%f22620, %f4526, %f20633, %f22620;
	@%p7130 bra 	$L__BB0_6837;
	setp.eq.s32 	%p7131, %r3, 8;
	ld.shared.f32 	%f20634, [_ZZ32flash_attention_v2_causal_kernelILi64ELi64ELi64EEvPKfS1_S1_PfiiiifE8V_shared+10168];
	fma.rn.f32 	%f22621, %f4526, %f20634, %f22621;
	@%p7131 bra 	$L__BB0_6837;
	setp.eq.s32 	%p7132, %r3, 9;
	ld.shared.f32 	%f20635, [_ZZ32flash_attention_v2_causal_kernelILi64ELi64ELi64EEvPKfS1_S1_PfiiiifE8V_shared+10172];
	fma.rn.f32 	%f22622, %f4526, %f20635, %f22622;
	@%p7132 bra 	$L__BB0_6837;
	setp.eq.s32 	%p7133, %r3, 10;
	ld.shared.f32 	%f20636, [_ZZ32flash_attention_v2_causal_kernelILi64ELi64ELi64EEvPKfS1_S1_PfiiiifE8V_shared+10176];
	fma.rn.f32 	%f22623, %f4526, %f20636, %f22623;
	@%p7133 bra 	$L__BB0_6837;
	setp.eq.s32 	%p7134, %r3, 11;
	ld.shared.f32 	%f20637, [_ZZ32flash_attention_v2_causal_kernelILi64ELi64ELi64EEvPKfS1_S1_PfiiiifE8V_shared+10180];
	fma.rn.f32 	%f22624, %f4526, %f20637, %f22624;
	@%p7134 bra 	$L__BB0_6837;
	setp.eq.s32 	%p7135, %r3, 12;
	ld.shared.f32 	%f20638, [_ZZ32flash_attention_v2_causal_kernelILi64ELi64ELi64EEvPKfS1_S1_PfiiiifE8V_shared+10184];
	fma.rn.f32 	%f22625, %f4526, %f20638, %f22625;
	@%p7135 bra 	$L__BB0_6837;
	setp.eq.s32 	%p7136, %r3, 13;
	ld.shared.f32 	%f20639, [_ZZ32flash_attention_v2_causal_kernelILi64ELi64ELi64EEvPKfS1_S1_PfiiiifE8V_shared+10188];
	fma.rn.f32 	%f22626, %f4526, %f20639, %f22626;
	@%p7136 bra 	$L__BB0_6837;
	setp.eq.s32 	%p7137, %r3, 14;
	ld.shared.f32 	%f20640, [_ZZ32flash_attention_v2_causal_kernelILi64ELi64ELi64EEvPKfS1_S1_PfiiiifE8V_shared+10192];
	fma.rn.f32 	%f22627, %f4526, %f20640, %f22627;
	@%p7137 bra 	$L__BB0_6837;
	setp.eq.s32 	%p7138, %r3, 15;
	ld.shared.f32 	%f20641, [_ZZ32flash_attention_v2_causal_kernelILi64ELi64ELi64EEvPKfS1_S1_PfiiiifE8V_shared+10196];
	fma.rn.f32 	%f22628, %f4526, %f20641, %f22628;
	@%p7138 bra 	$L__BB0_6837;
	setp.eq.s32 	%p7139, %r3, 16;
	ld.shared.f32 	%f20642, [_ZZ32flash_attention_v2_causal_kernelILi64ELi64ELi64EEvPKfS1_S1_PfiiiifE8V_shared+10200];
	fma.rn.f32 	%f22629, %f4526, %f20642, %f22629;
	@%p7139 bra 	$L__BB0_6837;
	setp.eq.s32 	%p7140, %r3, 17;
	ld.shared.f32 	%f20643, [_ZZ32flash_attention_v2_causal_kernelILi64ELi64ELi64EEvPKfS1_S1_PfiiiifE8V_shared+10204];
	fma.rn.f32 	%f22630, %f4526, %f20643, %f22630;
	@%p7140 bra 	$L__BB0_6837;
	setp.eq.s32 	%p7141, %r3, 18;
	ld.shared.f32 	%f20644, [_ZZ32flash_attention_v2_causal_kernelILi64ELi64ELi64EEvPKfS1_S1_PfiiiifE8V_shared+10208];
	fma.rn.f32 	%f22631, %f4526, %f20644, %f22631;
	@%p7141 bra 	$L__BB0_6837;
	setp.eq.s32 	%p7142, %r3, 19;
	ld.shared.f32 	%f20645, [_ZZ32flash_attention_v2_causal_kernelILi64ELi64ELi64EEvPKfS1_S1_PfiiiifE8V_shared+10212];
	fma.rn.f32 	%f22632, %f4526, %f20645, %f22632;
	@%p7142 bra 	$L__BB0_6837;
	setp.eq.s32 	%p7143, %r3, 20;
	ld.shared.f32 	%f20646, [_ZZ32flash_attention_v2_causal_kernelILi64ELi64ELi64EEvPKfS1_S1_PfiiiifE8V_shared+10216];
	fma.rn.f32 	%f22633, %f4526, %f20646, %f22633;
	@%p7143 bra 	$L__BB0_6837;
	setp.eq.s32 	%p7144, %r3, 21;
	ld.shared.f32 	%f20647, [_ZZ32flash_attention_v2_causal_kernelILi64ELi64ELi64EEvPKfS1_S1_PfiiiifE8V_shared+10220];
	fma.rn.f32 	%f22634, %f4526, %f20647, %f22634;
	@%p7144 bra 	$L__BB0_6837;
	setp.eq.s32 	%p7145, %r3, 22;
	ld.shared.f32 	%f20648, [_ZZ32flash_attention_v2_causal_kernelILi64ELi64ELi64EEvPKfS1_S1_PfiiiifE8V_shared+10224];
	fma.rn.f32 	%f22635, %f4526, %f20648, %f22635;
	@%p7145 bra 	$L__BB0_6837;
	setp.eq.s32 	%p7146, %r3, 23;
	ld.shared.f32 	%f20649, [_ZZ32flash_attention_v2_causal_kernelILi64ELi64ELi64EEvPKfS1_S1_PfiiiifE8V_shared+10228];
	fma.rn.f32 	%f22636, %f4526, %f20649, %f22636;
	@%p7146 bra 	$L__BB0_6837;
	setp.eq.s32 	%p7147, %r3, 24;
	ld.shared.f32 	%f20650, [_ZZ32flash_attention_v2_causal_kernelILi64ELi64ELi64EEvPKfS1_S1_PfiiiifE8V_shared+10232];
	fma.rn.f32 	%f22637, %f4526, %f20650, %f22637;
	@%p7147 bra 	$L__BB0_6837;
	setp.eq.s32 	%p7148, %r3, 25;
	ld.shared.f32 	%f20651, [_ZZ32flash_attention_v2_causal_kernelILi64ELi64ELi64EEvPKfS1_S1_PfiiiifE8V_shared+10236];
	fma.rn.f32 	%f22638, %f4526, %f20651, %f22638;
	@%p7148 bra 	$L__BB0_6837;
	setp.eq.s32 	%p7149, %r3, 26;
	ld.shared.f32 	%f20652, [_ZZ32flash_attention_v2_causal_kernelILi64ELi64ELi64EEvPKfS1_S1_PfiiiifE8V_shared+10240];
	fma.rn.f32 	%f22639, %f4526, %f20652, %f22639;
	@%p7149 bra 	$L__BB0_6837;
	setp.eq.s32 	%p7150, %r3, 27;
	ld.shared.f32 	%f20653, [_ZZ32flash_attention_v2_causal_kernelILi64ELi64ELi64EEvPKfS1_S1_PfiiiifE8V_shared+10244];
	fma.rn.f32 	%f22640, %f4526, %f20653, %f22640;
	@%p7150 bra 	$L__BB0_6837;
	setp.eq.s32 	%p7151, %r3, 28;
	ld.shared.f32 	%f20654, [_ZZ32flash_attention_v2_causal_kernelILi64ELi64ELi64EEvPKfS1_S1_PfiiiifE8V_shared+10248];
	fma.rn.f32 	%f22641, %f4526, %f20654, %f22641;
	@%p7151 bra 	$L__BB0_6837;
	setp.eq.s32 	%p7152, %r3, 29;
	ld.shared.f32 	%f20655, [_ZZ32flash_attention_v2_causal_kernelILi64ELi64ELi64EEvPKfS1_S1_PfiiiifE8V_shared+10252];
	fma.rn.f32 	%f22642, %f4526, %f20655, %f22642;
	@%p7152 bra 	$L__BB0_6837;
	setp.eq.s32 	%p7153, %r3, 30;
	ld.shared.f32 	%f20656, [_ZZ32flash_attention_v2_causal_kernelILi64ELi64ELi64EEvPKfS1_S1_PfiiiifE8V_shared+10256];
	fma.rn.f32 	%f22643, %f4526, %f20656, %f22643;
	@%p7153 bra 	$L__BB0_6837;
	setp.eq.s32 	%p7154, %r3, 31;
	ld.shared.f32 	%f20657, [_ZZ32flash_attention_v2_causal_kernelILi64ELi64ELi64EEvPKfS1_S1_PfiiiifE8V_shared+10260];
	fma.rn.f32 	%f22644, %f4526, %f20657, %f22644;
	@%p7154 bra 	$L__BB0_6837;
	setp.eq.s32 	%p7155, %r3, 32;
	ld.shared.f32 	%f20658, [_ZZ32flash_attention_v2_causal_kernelILi64ELi64ELi64EEvPKfS1_S1_PfiiiifE8V_shared+10264];
	fma.rn.f32 	%f22645, %f4526, %f20658, %f22645;
	@%p7155 bra 	$L__BB0_6837;
	setp.eq.s32 	%p7156, %r3, 33;
	ld.shared.f32 	%f20659, [_ZZ32flash_attention_v2_causal_kernelILi64ELi64ELi64EEvPKfS1_S1_PfiiiifE8V_shared+10268];
	fma.rn.f32 	%f22646, %f4526, %f20659, %f22646;
	@%p7156 bra 	$L__BB0_6837;
	setp.eq.s32 	%p7157, %r3, 34;
	ld.shared.f32 	%f20660, [_ZZ32flash_attention_v2_causal_kernelILi64ELi64ELi64EEvPKfS1_S1_PfiiiifE8V_shared+10272];
	fma.rn.f32 	%f22647, %f4526, %f20660, %f22647;
	@%p7157 bra 	$L__BB0_6837;
	setp.eq.s32 	%p7158, %r3, 35;
	ld.shared.f32 	%f20661, [_ZZ32flash_attention_v2_causal_kernelILi64ELi64ELi64EEvPKfS1_S1_PfiiiifE8V_shared+10276];
	fma.rn.f32 	%f22648, %f4526, %f20661, %f22648;
	@%p7158 bra 	$L__BB0_6837;
	setp.eq.s32 	%p7159, %r3, 36;
	ld.shared.f32 	%f20662, [_ZZ32flash_attention_v2_causal_kernelILi64ELi64ELi64EEvPKfS1_S1_PfiiiifE8V_shared+10280];
	fma.rn.f32 	%f22649, %f4526, %f20662, %f22649;
	@%p7159 bra 	$L__BB0_6837;
	setp.eq.s32 	%p7160, %r3, 37;
	ld.shared.f32 	%f20663, [_ZZ32flash_attention_v2_causal_kernelILi64ELi64ELi64EEvPKfS1_S1_PfiiiifE8V_shared+10284];
	fma.rn.f32 	%f22650, %f4526, %f20663, %f22650;
	@%p7160 bra 	$L__BB0_6837;
	setp.eq.s32 	%p7161, %r3, 38;
	ld.shared.f32 	%f20664, [_ZZ32flash_attention_v2_causal_kernelILi64ELi64ELi64EEvPKfS1_S1_PfiiiifE8V_shared+10288];
	fma.rn.f32 	%f22651, %f4526, %f20664, %f22651;
	@%p7161 bra 	$L__BB0_6837;
	setp.eq.s32 	%p7162, %r3, 39;
	ld.shared.f32 	%f20665, [_ZZ32flash_attention_v2_causal_kernelILi64ELi64ELi64EEvPKfS1_S1_PfiiiifE8V_shared+10292];
	fma.rn.f32 	%f22652, %f4526, %f20665, %f22652;
	@%p7162 bra 	$L__BB0_6837;
	setp.eq.s32 	%p7163, %r3, 40;
	ld.shared.f32 	%f20666, [_ZZ32flash_attention_v2_causal_kernelILi64ELi64ELi64EEvPKfS1_S1_PfiiiifE8V_shared+10296];
	fma.rn.f32 	%f22653, %f4526, %f20666, %f22653;
	@%p7163 bra 	$L__BB0_6837;
	setp.eq.s32 	%p7164, %r3, 41;
	ld.shared.f32 	%f20667, [_ZZ32flash_attention_v2_causal_kernelILi64ELi64ELi64EEvPKfS1_S1_PfiiiifE8V_shared+10300];
	fma.rn.f32 	%f22654, %f4526, %f20667, %f22654;
	@%p7164 bra 	$L__BB0_6837;
	setp.eq.s32 	%p7165, %r3, 42;
	ld.shared.f32 	%f20668, [_ZZ32flash_attention_v2_causal_kernelILi64ELi64ELi64EEvPKfS1_S1_PfiiiifE8V_shared+10304];
	fma.rn.f32 	%f22655, %f4526, %f20668, %f22655;
	@%p7165 bra 	$L__BB0_6837;
	setp.eq.s32 	%p7166, %r3, 43;
	ld.shared.f32 	%f20669, [_ZZ32flash_attention_v2_causal_kernelILi64ELi64ELi64EEvPKfS1_S1_PfiiiifE8V_shared+10308];
	fma.rn.f32 	%f22656, %f4526, %f20669, %f22656;
	@%p7166 bra 	$L__BB0_6837;
	setp.eq.s32 	%p7167, %r3, 44;
	ld.shared.f32 	%f20670, [_ZZ32flash_attention_v2_causal_kernelILi64ELi64ELi64EEvPKfS1_S1_PfiiiifE8V_shared+10312];
	fma.rn.f32 	%f22657, %f4526, %f20670, %f22657;
	@%p7167 bra 	$L__BB0_6837;
	setp.eq.s32 	%p7168, %r3, 45;
	ld.shared.f32 	%f20671, [_ZZ32flash_attention_v2_causal_kernelILi64ELi64ELi64EEvPKfS1_S1_PfiiiifE8V_shared+10316];
	fma.rn.f32 	%f22658, %f4526, %f20671, %f22658;
	@%p7168 bra 	$L__BB0_6837;
	setp.eq.s32 	%p7169, %r3, 46;
	ld.shared.f32 	%f20672, [_ZZ32flash_attention_v2_causal_kernelILi64ELi64ELi64EEvPKfS1_S1_PfiiiifE8V_shared+10320];
	fma.rn.f32 	%f22659, %f4526, %f20672, %f22659;
	@%p7169 bra 	$L__BB0_6837;
	setp.eq.s32 	%p7170, %r3, 47;
	ld.shared.f32 	%f20673, [_ZZ32flash_attention_v2_causal_kernelILi64ELi64ELi64EEvPKfS1_S1_PfiiiifE8V_shared+10324];
	fma.rn.f32 	%f22660, %f4526, %f20673, %f22660;
	@%p7170 bra 	$L__BB0_6837;
	setp.eq.s32 	%p7171, %r3, 48;
	ld.shared.f32 	%f20674, [_ZZ32flash_attention_v2_causal_kernelILi64ELi64ELi64EEvPKfS1_S1_PfiiiifE8V_shared+10328];
	fma.rn.f32 	%f22661, %f4526, %f20674, %f22661;
	@%p7171 bra 	$L__BB0_6837;
	setp.eq.s32 	%p7172, %r3, 49;
	ld.shared.f32 	%f20675, [_ZZ32flash_attention_v2_causal_kernelILi64ELi64ELi64EEvPKfS1_S1_PfiiiifE8V_shared+10332];
	fma.rn.f32 	%f22662, %f4526, %f20675, %f22662;
	@%p7172 bra 	$L__BB0_6837;
	setp.eq.s32 	%p7173, %r3, 50;
	ld.shared.f32 	%f20676, [_ZZ32flash_attention_v2_causal_kernelILi64ELi64ELi64EEvPKfS1_S1_PfiiiifE8V_shared+10336];
	fma.rn.f32 	%f22663, %f4526, %f20676, %f22663;
	@%p7173 bra 	$L__BB0_6837;
	setp.eq.s32 	%p7174, %r3, 51;
	ld.shared.f32 	%f20677, [_ZZ32flash_attention_v2_causal_kernelILi64ELi64ELi64EEvPKfS1_S1_PfiiiifE8V_shared+10340];
	fma.rn.f32 	%f22664, %f4526, %f20677, %f22664;
	@%p7174 bra 	$L__BB0_6837;
	setp.eq.s32 	%p7175, %r3, 52;
	ld.shared.f32 	%f20678, [_ZZ32flash_attention_v2_causal_kernelILi64ELi64ELi64EEvPKfS1_S1_PfiiiifE8V_shared+10344];
	fma.rn.f32 	%f22665, %f4526, %f20678, %f22665;
	@%p7175 bra 	$L__BB0_6837;
	setp.eq.s32 	%p7176, %r3, 53;
	ld.shared.f32 	%f20679, [_ZZ32flash_attention_v2_causal_kernelILi64ELi64ELi64EEvPKfS1_S1_PfiiiifE8V_shared+10348];
	fma.rn.f32 	%f22666, %f4526, %f20679, %f22666;
	@%p7176 bra 	$L__BB0_6837;
	setp.eq.s32 	%p7177, %r3, 54;
	ld.shared.f32 	%f20680, [_ZZ32flash_attention_v2_causal_kernelILi64ELi64ELi64EEvPKfS1_S1_PfiiiifE8V_shared+10352];
	fma.rn.f32 	%f22667, %f4526, %f20680, %f22667;
	@%p7177 bra 	$L__BB0_6837;
	setp.eq.s32 	%p7178, %r3, 55;
	ld.shared.f32 	%f20681, [_ZZ32flash_attention_v2_causal_kernelILi64ELi64ELi64EEvPKfS1_S1_PfiiiifE8V_shared+10356];
	fma.rn.f32 	%f22668, %f4526, %f20681, %f22668;
	@%p7178 bra 	$L__BB0_6837;
	setp.eq.s32 	%p7179, %r3, 56;
	ld.shared.f32 	%f20682, [_ZZ32flash_attention_v2_causal_kernelILi64ELi64ELi64EEvPKfS1_S1_PfiiiifE8V_shared+10360];
	fma.rn.f32 	%f22669, %f4526, %f20682, %f22669;
	@%p7179 bra 	$L__BB0_6837;
	setp.eq.s32 	%p7180, %r3, 57;
	ld.shared.f32 	%f20683, [_ZZ32flash_attention_v2_causal_kernelILi64ELi64ELi64EEvPKfS1_S1_PfiiiifE8V_shared+10364];
	fma.rn.f32 	%f22670, %f4526, %f20683, %f22670;
	@%p7180 bra 	$L__BB0_6837;
	setp.eq.s32 	%p7181, %r3, 58;
	ld.shared.f32 	%f20684, [_ZZ32flash_attention_v2_causal_kernelILi64ELi64ELi64EEvPKfS1_S1_PfiiiifE8V_shared+10368];
	fma.rn.f32 	%f22671, %f4526, %f20684, %f22671;
	@%p7181 bra 	$L__BB0_6837;
	setp.eq.s32 	%p7182, %r3, 59;
	ld.shared.f32 	%f20685, [_ZZ32flash_attention_v2_causal_kernelILi64ELi64ELi64EEvPKfS1_S1_PfiiiifE8V_shared+10372];
	fma.rn.f32 	%f22672, %f4526, %f20685, %f22672;
	@%p7182 bra 	$L__BB0_6837;
	setp.eq.s32 	%p7183, %r3, 60;
	ld.shared.f32 	%f20686, [_ZZ32flash_attention_v2_causal_kernelILi64ELi64ELi64EEvPKfS1_S1_PfiiiifE8V_shared+10376];
	fma.rn.f32 	%f22673, %f4526, %f20686, %f22673;
	@%p7183 bra 	$L__BB0_6837;
	setp.eq.s32 	%p7184, %r3, 61;
	ld.shared.f32 	%f20687, [_ZZ32flash_attention_v2_causal_kernelILi64ELi64ELi64EEvPKfS1_S1_PfiiiifE8V_shared+10380];
	fma.rn.f32 	%f22674, %f4526, %f20687, %f22674;
	@%p7184 bra 	$L__BB0_6837;
	setp.eq.s32 	%p7185, %r3, 62;
	ld.shared.f32 	%f20688, [_ZZ32flash_attention_v2_causal_kernelILi64ELi64ELi64EEvPKfS1_S1_PfiiiifE8V_shared+10384];
	fma.rn.f32 	%f22675, %f4526, %f20688, %f22675;
	@%p7185 bra 	$L__BB0_6837;
	setp.eq.s32 	%p7186, %r3, 63;
	ld.shared.f32 	%f20689, [_ZZ32flash_attention_v2_causal_kernelILi64ELi64ELi64EEvPKfS1_S1_PfiiiifE8V_shared+10388];
	fma.rn.f32 	%f22676, %f4526, %f20689, %f22676;
	@%p7186 bra 	$L__BB0_6837;
	ld.shared.f32 	%f20690, [_ZZ32flash_attention_v2_causal_kernelILi64ELi64ELi64EEvPKfS1_S1_PfiiiifE8V_shared+10392];
	fma.rn.f32 	%f22677, %f4526, %f20690, %f22677;
$L__BB0_6837:
	ld.param.u32 	%r1417, [_Z32flash_attention_v2_causal_kernelILi64ELi64ELi64EEvPKfS1_S1_Pfiiiif_param_6];
	shl.b32 	%r1110, %r1581, 6;
	or.b32  	%r1111, %r1110, 40;
	setp.ge.s32 	%p7187, %r1111, %r1417;
	mov.u32 	%r1112, %ctaid.x;
	shl.b32 	%r1113, %r1112, 6;
	mov.u32 	%r1114, %tid.x;
	and.b32  	%r1115, %r1114, 63;
	or.b32  	%r1116, %r1113, %r1115;
	setp.gt.u32 	%p7188, %r1111, %r1116;
	or.pred  	%p7189, %p7187, %p7188;
	@%p7189 bra 	$L__BB0_6902;
	ld.param.u32 	%r1555, [_Z32flash_attention_v2_causal_kernelILi64ELi64ELi64EEvPKfS1_S1_Pfiiiif_param_7];
	setp.eq.s32 	%p7190, %r1555, 1;
	ld.shared.f32 	%f20691, [_ZZ32flash_attention_v2_causal_kernelILi64ELi64ELi64EEvPKfS1_S1_PfiiiifE8V_shared+10400];
	fma.rn.f32 	%f22614, %f4527, %f20691, %f22614;
	@%p7190 bra 	$L__BB0_6902;
	setp.eq.s32 	%p7191, %r3, 2;
	ld.shared.f32 	%f20692, [_ZZ32flash_attention_v2_causal_kernelILi64ELi64ELi64EEvPKfS1_S1_PfiiiifE8V_shared+10404];
	fma.rn.f32 	%f22615, %f4527, %f20692, %f22615;
	@%p7191 bra 	$L__BB0_6902;
	setp.eq.s32 	%p7192, %r3, 3;
	ld.shared.f32 	%f20693, [_ZZ32flash_attention_v2_causal_kernelILi64ELi64ELi64EEvPKfS1_S1_PfiiiifE8V_shared+10408];
	fma.rn.f32 	%f22616, %f4527, %f20693, %f22616;
	@%p7192 bra 	$L__BB0_6902;
	setp.eq.s32 	%p7193, %r3, 4;
	ld.shared.f32 	%f20694, [_ZZ32flash_attention_v2_causal_kernelILi64ELi64ELi64EEvPKfS1_S1_PfiiiifE8V_shared+10412];
	fma.rn.f32 	%f22617, %f4527, %f20694, %f22617;
	@%p7193 bra 	$L__BB0_6902;
	setp.eq.s32 	%p7194, %r3, 5;
	ld.shared.f32 	%f20695, [_ZZ32flash_attention_v2_causal_kernelILi64ELi64ELi64EEvPKfS1_S1_PfiiiifE8V_shared+10416];
	fma.rn.f32 	%f22618, %f4527, %f20695, %f22618;
	@%p7194 bra 	$L__BB0_6902;
	setp.eq.s32 	%p7195, %r3, 6;
	ld.shared.f32 	%f20696, [_ZZ32flash_attention_v2_causal_kernelILi64ELi64ELi64EEvPKfS1_S1_PfiiiifE8V_shared+10420];
	fma.rn.f32 	%f22619, %f4527, %f20696, %f22619;
	@%p7195 bra 	$L__BB0_6902;
	setp.eq.s32 	%p7196, %r3, 7;
	ld.shared.f32 	%f20697, [_ZZ32flash_attention_v2_causal_kernelILi64ELi64ELi64EEvPKfS1_S1_PfiiiifE8V_shared+10424];
	fma.rn.f32 	%f22620, %f4527, %f20697, %f22620;
	@%p7196 bra 	$L__BB0_6902;
	setp.eq.s32 	%p7197, %r3, 8;
	ld.shared.f32 	%f20698, [_ZZ32flash_attention_v2_causal_kernelILi64ELi64ELi64EEvPKfS1_S1_PfiiiifE8V_shared+10428];
	fma.rn.f32 	%f22621, %f4527, %f20698, %f22621;
	@%p7197 bra 	$L__BB0_6902;
	setp.eq.s32 	%p7198, %r3, 9;
	ld.shared.f32 	%f20699, [_ZZ32flash_attention_v2_causal_kernelILi64ELi64ELi64EEvPKfS1_S1_PfiiiifE8V_shared+10432];
	fma.rn.f32 	%f22622, %f4527, %f20699, %f22622;
	@%p7198 bra 	$L__BB0_6902;
	setp.eq.s32 	%p7199, %r3, 10;
	ld.shared.f32 	%f20700, [_ZZ32flash_attention_v2_causal_kernelILi64ELi64ELi64EEvPKfS1_S1_PfiiiifE8V_shared+10436];
	fma.rn.f32 	%f22623, %f4527, %f20700, %f22623;
	@%p7199 bra 	$L__BB0_6902;
	setp.eq.s32 	%p7200, %r3, 11;
	ld.shared.f32 	%f20701, [_ZZ32flash_attention_v2_causal_kernelILi64ELi64ELi64EEvPKfS1_S1_PfiiiifE8V_shared+10440];
	fma.rn.f32 	%f22624, %f4527, %f20701, %f22624;
	@%p7200 bra 	$L__BB0_6902;
	setp.eq.s32 	%p7201, %r3, 12;
	ld.shared.f32 	%f20702, [_ZZ32flash_attention_v2_causal_kernelILi64ELi64ELi64EEvPKfS1_S1_PfiiiifE8V_shared+10444];
	fma.rn.f32 	%f22625, %f4527, %f20702, %f22625;
	@%p7201 bra 	$L__BB0_6902;
	setp.eq.s32 	%p7202, %r3, 13;
	ld.shared.f32 	%f20703, [_ZZ32flash_attention_v2_causal_kernelILi64ELi64ELi64EEvPKfS1_S1_PfiiiifE8V_shared+10448];
	fma.rn.f32 	%f22626, %f4527, %f20703, %f22626;
	@%p7202 bra 	$L__BB0_6902;
	setp.eq.s32 	%p7203, %r3, 14;
	ld.shared.f32 	%f20704, [_ZZ32flash_attention_v2_causal_kernelILi64ELi64ELi64EEvPKfS1_S1_PfiiiifE8V_shared+10452];
	fma.rn.f32 	%f22627, %f4527, %f20704, %f22627;
	@%p7203 bra 	$L__BB0_6902;
	setp.eq.s32 	%p7204, %r3, 15;
	ld.shared.f32 	%f20705, [_ZZ32flash_attention_v2_causal_kernelILi64ELi64ELi64EEvPKfS1_S1_PfiiiifE8V_shared+10456];
	fma.rn.f32 	%f22628, %f4527, %f20705, %f22628;
	@%p7204 bra 	$L__BB0_6902;
	setp.eq.s32 	%p7205, %r3, 16;
	ld.shared.f32 	%f20706, [_ZZ32flash_attention_v2_causal_kernelILi64ELi64ELi64EEvPKfS1_S1_PfiiiifE8V_shared+10460];
	fma.rn.f32 	%f22629, %f4527, %f20706, %f22629;
	@%p7205 bra 	$L__BB0_6902;
	setp.eq.s32 	%p7206, %r3, 17;
	ld.shared.f32 	%f20707, [_ZZ32flash_attention_v2_causal_kernelILi64ELi64ELi64EEvPKfS1_S1_PfiiiifE8V_shared+10464];
	fma.rn.f32 	%f22630, %f4527, %f20707, %f22630;
	@%p7206 bra 	$L__BB0_6902;
	setp.eq.s32 	%p7207, %r3, 18;
	ld.shared.f32 	%f20708, [_ZZ32flash_attention_v2_causal_kernelILi64ELi64ELi64EEvPKfS1_S1_PfiiiifE8V_shared+10468];
	fma.rn.f32 	%f22631, %f4527, %f20708, %f22631;
	@%p7207 bra 	$L__BB0_6902;
	setp.eq.s32 	%p7208, %r3, 19;
	ld.shared.f32 	%f20709, [_ZZ32flash_attention_v2_causal_kernelILi64ELi64ELi64EEvPKfS1_S1_PfiiiifE8V_shared+10472];
	fma.rn.f32 	%f22632, %f4527, %f20709, %f22632;
	@%p7208 bra 	$L__BB0_6902;
	setp.eq.s32 	%p7209, %r3, 20;
	ld.shared.f32 	%f20710, [_ZZ32flash_attention_v2_causal_kernelILi64ELi64ELi64EEvPKfS1_S1_PfiiiifE8V_shared+10476];
	fma.rn.f32 	%f22633, %f4527, %f20710, %f22633;
	@%p7209 bra 	$L__BB0_6902;
	setp.eq.s32 	%p7210, %r3, 21;
	ld.shared.f32 	%f20711, [_ZZ32flash_attention_v2_causal_kernelILi64ELi64ELi64EEvPKfS1_S1_PfiiiifE8V_shared+10480];
	fma.rn.f32 	%f22634, %f4527, %f20711, %f22634;
	@%p7210 bra 	$L__BB0_6902;
	setp.eq.s32 	%p7211, %r3, 22;
	ld.shared.f32 	%f20712, [_ZZ32flash_attention_v2_causal_kernelILi64ELi64ELi64EEvPKfS1_S1_PfiiiifE8V_shared+10484];
	fma.rn.f32 	%f22635, %f4527, %f20712, %f22635;
	@%p7211 bra 	$L__BB0_6902;
	setp.eq.s32 	%p7212, %r3, 23;
	ld.shared.f32 	%f20713, [_ZZ32flash_attention_v2_causal_kernelILi64ELi64ELi64EEvPKfS1_S1_PfiiiifE8V_shared+10488];
	fma.rn.f32 	%f22636, %f4527, %f20713, %f22636;
	@%p7212 bra 	$L__BB0_6902;
	setp.eq.s32 	%p7213, %r3, 24;
	ld.shared.f32 	%f20714, [_ZZ32flash_attention_v2_causal_kernelILi64ELi64ELi64EEvPKfS1_S1_PfiiiifE8V_shared+10492];
	fma.rn.f32 	%f22637, %f4527, %f20714, %f22637;
	@%p7213 bra 	$L__BB0_6902;
	setp.eq.s32 	%p7214, %r3, 25;
	ld.shared.f32 	%f20715, [_ZZ32flash_attention_v2_causal_kernelILi64ELi64ELi64EEvPKfS1_S1_PfiiiifE8V_shared+10496];
	fma.rn.f32 	%f22638, %f4527, %f20715, %f22638;
	@%p7214 bra 	$L__BB0_6902;
	setp.eq.s32 	%p7215, %r3, 26;
	ld.shared.f32 	%f20716, [_ZZ32flash_attention_v2_causal_kernelILi64ELi64ELi64EEvPKfS1_S1_PfiiiifE8V_shared+10500];
	fma.rn.f32 	%f22639, %f4527, %f20716, %f22639;
	@%p7215 bra 	$L__BB0_6902;
	setp.eq.s32 	%p7216, %r3, 27;
	ld.shared.f32 	%f20717, [_ZZ32flash_attention_v2_causal_kernelILi64ELi64ELi64EEvPKfS1_S1_PfiiiifE8V_shared+10504];
	fma.rn.f32 	%f22640, %f4527, %f20717, %f22640;
	@%p7216 bra 	$L__BB0_6902;
	setp.eq.s32 	%p7217, %r3, 28;
	ld.shared.f32 	%f20718, [_ZZ32flash_attention_v2_causal_kernelILi64ELi64ELi64EEvPKfS1_S1_PfiiiifE8V_shared+10508];
	fma.rn.f32 	%f22641, %f4527, %f20718, %f22641;
	@%p7217 bra 	$L__BB0_6902;
	setp.eq.s32 	%p7218, %r3, 29;
	ld.shared.f32 	%f20719, [_ZZ32flash_attention_v2_causal_kernelILi64ELi64ELi64EEvPKfS1_S1_PfiiiifE8V_shared+10512];
	fma.rn.f32 	%f22642, %f4527, %f20719, %f22642;
	@%p7218 bra 	$L__BB0_6902;
	setp.eq.s32 	%p7219, %r3, 30;
	ld.shared.f32 	%f20720, [_ZZ32flash_attention_v2_causal_kernelILi64ELi64ELi64EEvPKfS1_S1_PfiiiifE8V_shared+10516];
	fma.rn.f32 	%f22643, %f4527, %f20720, %f22643;
	@%p7219 bra 	$L__BB0_6902;
	setp.eq.s32 	%p7220, %r3, 31;
	ld.shared.f32 	%f20721, [_ZZ32flash_attention_v2_causal_kernelILi64ELi64ELi64EEvPKfS1_S1_PfiiiifE8V_shared+10520];
	fma.rn.f32 	%f22644, %f4527, %f20721, %f22644;
	@%p7220 bra 	$L__BB0_6902;
	setp.eq.s32 	%p7221, %r3, 32;
	ld.shared.f32 	%f20722, [_ZZ32flash_attention_v2_causal_kernelILi64ELi64ELi64EEvPKfS1_S1_PfiiiifE8V_shared+10524];
	fma.rn.f32 	%f22645, %f4527, %f20722, %f22645;
	@%p7221 bra 	$L__BB0_6902;
	setp.eq.s32 	%p7222, %r3, 33;
	ld.shared.f32 	%f20723, [_ZZ32flash_attention_v2_causal_kernelILi64ELi64ELi64EEvPKfS1_S1_PfiiiifE8V_shared+10528];
	fma.rn.f32 	%f22646, %f4527, %f20723, %f22646;
	@%p7222 bra 	$L__BB0_6902;
	setp.eq.s32 	%p7223, %r3, 34;
	ld.shared.f32 	%f20724, [_ZZ32flash_attention_v2_causal_kernelILi64ELi64ELi64EEvPKfS1_S1_PfiiiifE8V_shared+10532];
	fma.rn.f32 	%f22647, %f4527, %f20724, %f22647;
	@%p7223 bra 	$L__BB0_6902;
	setp.eq.s32 	%p7224, %r3, 35;
	ld.shared.f32 	%f20725, [_ZZ32flash_attention_v2_causal_kernelILi64ELi64ELi64EEvPKfS1_S1_PfiiiifE8V_shared+10536];
	fma.rn.f32 	%f22648, %f4527, %f20725, %f22648;
	@%p7224 bra 	$L__BB0_6902;
	setp.eq.s32 	%p7225, %r3, 36;
	ld.shared.f32 	%f20726, [_ZZ32flash_attention_v2_causal_kernelILi64ELi64ELi64EEvPKfS1_S1_PfiiiifE8V_shared+10540];
	fma.rn.f32 	%f22649, %f4527, %f20726, %f22649;
	@%p7225 bra 	$L__BB0_6902;
	setp.eq.s32 	%p7226, %r3, 37;
	ld.shared.f32 	%f20727, [_ZZ32flash_attention_v2_causal_kernelILi64ELi64ELi64EEvPKfS1_S1_PfiiiifE8V_shared+10544];
	fma.rn.f32 	%f22650, %f4527, %f20727, %f22650;
	@%p7226 bra 	$L__BB0_6902;
	setp.eq.s32 	%p7227, %r3, 38;
	ld.shared.f32 	%f20728, [_ZZ32flash_attention_v2_causal_kernelILi64ELi64ELi64EEvPKfS1_S1_PfiiiifE8V_shared+10548];
	fma.rn.f32 	%f22651, %f4527, %f20728, %f22651;
	@%p7227 bra 	$L__BB0_6902;
	setp.eq.s32 	%p7228, %r3, 39;
	ld.shared.f32 	%f20729, [_ZZ32flash_attention_v2_causal_kernelILi64ELi64ELi64EEvPKfS1_S1_PfiiiifE8V_shared+10552];
	fma.rn.f32 	%f22652, %f4527, %f20729, %f22652;
	@%p7228 bra 	$L__BB0_6902;
	setp.eq.s32 	%p7229, %r3, 40;
	ld.shared.f32 	%f20730, [_ZZ32flash_attention_v2_causal_kernelILi64ELi64ELi64EEvPKfS1_S1_PfiiiifE8V_shared+10556];
	fma.rn.f32 	%f22653, %f4527, %f20730, %f22653;
	@%p7229 bra 	$L__BB0_6902;
	setp.eq.s32 	%p7230, %r3, 41;
	ld.shared.f32 	%f20731, [_ZZ32flash_attention_v2_causal_kernelILi64ELi64ELi64EEvPKfS1_S1_PfiiiifE8V_shared+10560];
	fma.rn.f32 	%f22654, %f4527, %f20731, %f22654;
	@%p7230 bra 	$L__BB0_6902;
	setp.eq.s32 	%p7231, %r3, 42;
	ld.shared.f32 	%f20732, [_ZZ32flash_attention_v2_causal_kernelILi64ELi64ELi64EEvPKfS1_S1_PfiiiifE8V_shared+10564];
	fma.rn.f32 	%f22655, %f4527, %f20732, %f22655;
	@%p7231 bra 	$L__BB0_6902;
	setp.eq.s32 	%p7232, %r3, 43;
	ld.shared.f32 	%f20733, [_ZZ32flash_attention_v2_causal_kernelILi64ELi64ELi64EEvPKfS1_S1_PfiiiifE8V_shared+10568];
	fma.rn.f32 	%f22656, %f4527, %f20733, %f22656;
	@%p7232 bra 	$L__BB0_6902;
	setp.eq.s32 	%p7233, %r3, 44;
	ld.shared.f32 	%f20734, [_ZZ32flash_attention_v2_causal_kernelILi64ELi64ELi64EEvPKfS1_S1_PfiiiifE8V_shared+10572];
	fma.rn.f32 	%f22657, %f4527, %f20734, %f22657;
	@%p7233 bra 	$L__BB0_6902;
	setp.eq.s32 	%p7234, %r3, 45;
	ld.shared.f32 	%f20735, [_ZZ32flash_attention_v2_causal_kernelILi64ELi64ELi64EEvPKfS1_S1_PfiiiifE8V_shared+10576];
	fma.rn.f32 	%f22658, %f4527, %f20735, %f22658;
	@%p7234 bra 	$L__BB0_6902;
	setp.eq.s32 	%p7235, %r3, 46;
	ld.shared.f32 	%f20736, [_ZZ32flash_attention_v2_causal_kernelILi64ELi64ELi64EEvPKfS1_S1_PfiiiifE8V_shared+10580];
	fma.rn.f32 	%f22659, %f4527, %f20736, %f22659;
	@%p7235 bra 	$L__BB0_6902;
	setp.eq.s32 	%p7236, %r3, 47;
	ld.shared.f32 	%f20737, [_ZZ32flash_attention_v2_causal_kernelILi64ELi64ELi64EEvPKfS1_S1_PfiiiifE8V_shared+10584];
	fma.rn.f32 	%f22660, %f4527, %f20737, %f22660;
	@%p7236 bra 	$L__BB0_6902;
	setp.eq.s32 	%p7237, %r3, 48;
	ld.shared.f32 	%f20738, [_ZZ32flash_attention_v2_causal_kernelILi64ELi64ELi64EEvPKfS1_S1_PfiiiifE8V_shared+10588];
	fma.rn.f32 	%f22661, %f4527, %f20738, %f22661;
	@%p7237 bra 	$L__BB0_6902;
	setp.eq.s32 	%p7238, %r3, 49;
	ld.shared.f32 	%f20739, [_ZZ32flash_attention_v2_causal_kernelILi64ELi64ELi64EEvPKfS1_S1_PfiiiifE8V_shared+10592];
	fma.rn.f32 	%f22662, %f4527, %f20739, %f22662;
	@%p7238 bra 	$L__BB0_6902;
	setp.eq.s32 	%p7239, %r3, 50;
	ld.shared.f32 	%f20740, [_ZZ32flash_attention_v2_causal_kernelILi64ELi64ELi64EEvPKfS1_S1_PfiiiifE8V_shared+10596];
	fma.rn.f32 	%f22663, %f4527, %f20740, %f22663;
	@%p7239 bra 	$L__BB0_6902;
	setp.eq.s32 	%p7240, %r3, 51;
	ld.shared.f32 	%f20741, [_ZZ32flash_attention_v2_causal_kernelILi64ELi64ELi64EEvPKfS1_S1_PfiiiifE8V_shared+10600];
	fma.rn.f32 	%f22664, %f4527, %f20741, %f22664;
	@%p7240 bra 	$L__BB0_6902;
	setp.eq.s32 	%p7241, %r3, 52;
	ld.shared.f32 	%f20742, [_ZZ32flash_attention_v2_causal_kernelILi64ELi64ELi64EEvPKfS1_S1_PfiiiifE8V_shared+10604];
	fma.rn.f32 	%f22665, %f4527, %f20742, %f22665;
	@%p7241 bra 	$L__BB0_6902;
	setp.eq.s32 	%p7242, %r3, 53;
	ld.shared.f32 	%f20743, [_ZZ32flash_attention_v2_causal_kernelILi64ELi64ELi64EEvPKfS1_S1_PfiiiifE8V_shared+10608];
	fma.rn.f32 	%f22666, %f4527, %f20743, %f22666;
	@%p7242 bra 	$L__BB0_6902;
	setp.eq.s32 	%p7243, %r3, 54;
	ld.shared.f32 	%f20744, [_ZZ32flash_attention_v2_causal_kernelILi64ELi64ELi64EEvPKfS1_S1_PfiiiifE8V_shared+10612];
	fma.rn.f32 	%f22667, %f4527, %f20744, %f22667;
	@%p7243 bra 	$L__BB0_6902;
	setp.eq.s32 	%p7244, %r3, 55;
	ld.shared.f32 	%f20745, [_ZZ32flash_attention_v2_causal_kernelILi64ELi64ELi64EEvPKfS1_S1_PfiiiifE8V_shared+10616];
	fma.rn.f32 	%f22668, %f4527, %f20745, %f22668;
	@%p7244 bra 	$L__BB0_6902;
	setp.eq.s32 	%p7245, %r3, 56;
	ld.shared.f32 	%f20746, [_ZZ32flash_attention_v2_causal_kernelILi64ELi64ELi64EEvPKfS1_S1_PfiiiifE8V_shared+10620];
	fma.rn.f32 	%f22669, %f4527, %f20746, %f22669;
	@%p7245 bra 	$L__BB0_6902;
	setp.eq.s32 	%p7246, %r3, 57;
	ld.shared.f32 	%f20747, [_ZZ32flash_attention_v2_causal_kernelILi64ELi64ELi64EEvPKfS1_S1_PfiiiifE8V_shared+10624];
	fma.rn.f32 	%f22670, %f4527, %f20747, %f22670;
	@%p7246 bra 	$L__BB0_6902;
	setp.eq.s32 	%p7247, %r3, 58;
	ld.shared.f32 	%f20748, [_ZZ32flash_attention_v2_causal_kernelILi64ELi64ELi64EEvPKfS1_S1_PfiiiifE8V_shared+10628];
	fma.rn.f32 	%f22671, %f4527, %f20748, %f22671;
	@%p7247 bra 	$L__BB0_6902;
	setp.eq.s32 	%p7248, %r3, 59;
	ld.shared.f32 	%f20749, [_ZZ32flash_attention_v2_causal_kernelILi64ELi64ELi64EEvPKfS1_S1_PfiiiifE8V_shared+10632];
	fma.rn.f32 	%f22672, %f4527, %f20749, %f22672;
	@%p7248 bra 	$L__BB0_6902;
	setp.eq.s32 	%p7249, %r3, 60;
	ld.shared.f32 	%f20750, [_ZZ32flash_attention_v2_causal_kernelILi64ELi64ELi64EEvPKfS1_S1_PfiiiifE8V_shared+10636];
	fma.rn.f32 	%f22673, %f4527, %f20750, %f22673;
	@%p7249 bra 	$L__BB0_6902;
	setp.eq.s32 	%p7250, %r3, 61;
	ld.shared.f32 	%f20751, [_ZZ32flash_attention_v2_causal_kernelILi64ELi64ELi64EEvPKfS1_S1_PfiiiifE8V_shared+10640];
	fma.rn.f32 	%f22674, %f4527, %f20751, %f22674;
	@%p7250 bra 	$L__BB0_6902;
	setp.eq.s32 	%p7251, %r3, 62;
	ld.shared.f32 	%f20752, [_ZZ32flash_attention_v2_causal_kernelILi64ELi64ELi64EEvPKfS1_S1_PfiiiifE8V_shared+10644];
	fma.rn.f32 	%f22675, %f4527, %f20752, %f22675;
	@%p7251 bra 	$L__BB0_6902;
	setp.eq.s32 	%p7252, %r3, 63;
	ld.shared.f32 	%f20753, [_ZZ32flash_attention_v2_causal_kernelILi64ELi64ELi64EEvPKfS1_S1_PfiiiifE8V_shared+10648];
	fma.rn.f32 	%f22676, %f4527, %f20753, %f22676;
	@%p7252 bra 	$L__BB0_6902;
	ld.shared.f32 	%f20754, [_ZZ32flash_attention_v2_causal_kernelILi64ELi64ELi64EEvPKfS1_S1_PfiiiifE8V_shared+10652];
	fma.rn.f32 	%f22677, %f4527, %f20754, %f22677;
$L__BB0_6902:
	ld.param.u32 	%r1418, [_Z32flash_attention_v2_causal_kernelILi64ELi64ELi64EEvPKfS1_S1_Pfiiiif_param_6];
	shl.b32 	%r1118, %r1581, 6;
	or.b32  	%r1119, %r1118, 41;
	setp.ge.s32 	%p7253, %r1119, %r1418;
	mov.u32 	%r1120, %ctaid.x;
	shl.b32 	%r1121, %r1120, 6;
	mov.u32 	%r1122, %tid.x;
	and.b32  	%r1123, %r1122, 63;
	or.b32  	%r1124, %r1121, %r1123;
	setp.gt.u32 	%p7254, %r1119, %r1124;
	or.pred  	%p7255, %p7253, %p7254;
	@%p7255 bra 	$L__BB0_6967;
	ld.param.u32 	%r1556, [_Z32flash_attention_v2_causal_kernelILi64ELi64ELi64EEvPKfS1_S1_Pfiiiif_param_7];
	setp.eq.s32 	%p7256, %r1556, 1;
	ld.shared.f32 	%f20755, [_ZZ32flash_attention_v2_causal_kernelILi64ELi64ELi64EEvPKfS1_S1_PfiiiifE8V_shared+10660];
	fma.rn.f32 	%f22614, %f4528, %f20755, %f22614;
	@%p7256 bra 	$L__BB0_6967;
	setp.eq.s32 	%p7257, %r3, 2;
	ld.shared.f32 	%f20756, [_ZZ32flash_attention_v2_causal_kernelILi64ELi64ELi64EEvPKfS1_S1_PfiiiifE8V_shared+10664];
	fma.rn.f32 	%f22615, %f4528, %f20756, %f22615;
	@%p7257 bra 	$L__BB0_6967;
	setp.eq.s32 	%p7258, %r3, 3;
	ld.shared.f32 	%f20757, [_ZZ32flash_attention_v2_causal_kernelILi64ELi64ELi64EEvPKfS1_S1_PfiiiifE8V_shared+10668];
	fma.rn.f32 	%f22616, %f4528, %f20757, %f22616;
	@%p7258 bra 	$L__BB0_6967;
	setp.eq.s32 	%p7259, %r3, 4;
	ld.shared.f32 	%f20758, [_ZZ32flash_attention_v2_causal_kernelILi64ELi64ELi64EEvPKfS1_S1_PfiiiifE8V_shared+10672];
	fma.rn.f32 	%f22617, %f4528, %f20758, %f22617;
	@%p7259 bra 	$L__BB0_6967;
	setp.eq.s32 	%p7260, %r3, 5;
	ld.shared.f32 	%f20759, [_ZZ32flash_attention_v2_causal_kernelILi64ELi64ELi64EEvPKfS1_S1_PfiiiifE8V_shared+10676];
	fma.rn.f32 	%f22618, %f4528, %f20759, %f22618;
	@%p7260 bra 	$L__BB0_6967;
	setp.eq.s32 	%p7261, %r3, 6;
	ld.shared.f32 	%f20760, [_ZZ32flash_attention_v2_causal_kernelILi64ELi64ELi64EEvPKfS1_S1_PfiiiifE8V_shared+10680];
	fma.rn.f32 	%f22619, %f4528, %f20760, %f22619;
	@%p7261 bra 	$L__BB0_6967;
	setp.eq.s32 	%p7262, %r3, 7;
	ld.shared.f32 	%f20761, [_ZZ32flash_attention_v2_causal_kernelILi64ELi64ELi64EEvPKfS1_S1_PfiiiifE8V_shared+10684];
	fma.rn.f32 	%f22620, %f4528, %f20761, %f22620;
	@%p7262 bra 	$L__BB0_6967;
	setp.eq.s32 	%p7263, %r3, 8;
	ld.shared.f32 	%f20762, [_ZZ32flash_attention_v2_causal_kernelILi64ELi64ELi64EEvPKfS1_S1_PfiiiifE8V_shared+10688];
	fma.rn.f32 	%f22621, %f4528, %f20762, %f22621;
	@%p7263 bra 	$L__BB0_6967;
	setp.eq.s32 	%p7264, %r3, 9;
	ld.shared.f32 	%f20763, [_ZZ32flash_attention_v2_causal_kernelILi64ELi64ELi64EEvPKfS1_S1_PfiiiifE8V_shared+10692];
	fma.rn.f32 	%f22622, %f4528, %f20763, %f22622;
	@%p7264 bra 	$L__BB0_6967;
	setp.eq.s32 	%p7265, %r3, 10;
	ld.shared.f32 	%f20764, [_ZZ32flash_attention_v2_causal_kernelILi64ELi64ELi64EEvPKfS1_S1_PfiiiifE8V_shared+10696];
	fma.rn.f32 	%f22623, %f4528, %f20764, %f22623;
	@%p7265 bra 	$L__BB0_6967;
	setp.eq.s32 	%p7266, %r3, 11;
	ld.shared.f32 	%f20765, [_ZZ32flash_attention_v2_causal_kernelILi64ELi64ELi64EEvPKfS1_S1_PfiiiifE8V_shared+10700];
	fma.rn.f32 	%f22624, %f4528, %f20765, %f22624;
	@%p7266 bra 	$L__BB0_6967;
	setp.eq.s32 	%p7267, %r3, 12;
	ld.shared.f32 	%f20766, [_ZZ32flash_attention_v2_causal_kernelILi64ELi64ELi64EEvPKfS1_S1_PfiiiifE8V_shared+10704];
	fma.rn.f32 	%f22625, %f4528, %f20766, %f22625;
	@%p7267 bra 	$L__BB0_6967;
	setp.eq.s32 	%p7268, %r3, 13;
	ld.shared.f32 	%f20767, [_ZZ32flash_attention_v2_causal_kernelILi64ELi64ELi64EEvPKfS1_S1_PfiiiifE8V_shared+10708];
	fma.rn.f32 	%f22626, %f4528, %f20767, %f22626;
	@%p7268 bra 	$L__BB0_6967;
	setp.eq.s32 	%p7269, %r3, 14;
	ld.shared.f32 	%f20768, [_ZZ32flash_attention_v2_causal_kernelILi64ELi64ELi64EEvPKfS1_S1_PfiiiifE8V_shared+10712];
	fma.rn.f32 	%f22627, %f4528, %f20768, %f22627;
	@%p7269 bra 	$L__BB0_6967;
	setp.eq.s32 	%p7270, %r3, 15;
	ld.shared.f32 	%f20769, [_ZZ32flash_attention_v2_causal_kernelILi64ELi64ELi64EEvPKfS1_S1_PfiiiifE8V_shared+10716];
	fma.rn.f32 	%f22628, %f4528, %f20769, %f22628;
	@%p7270 bra 	$L__BB0_6967;
	setp.eq.s32 	%p7271, %r3, 16;
	ld.shared.f32 	%f20770, [_ZZ32flash_attention_v2_causal_kernelILi64ELi64ELi64EEvPKfS1_S1_PfiiiifE8V_shared+10720];
	fma.rn.f32 	%f22629, %f4528, %f20770, %f22629;
	@%p7271 bra 	$L__BB0_6967;
	setp.eq.s32 	%p7272, %r3, 17;
	ld.shared.f32 	%f20771, [_ZZ32flash_attention_v2_causal_kernelILi64ELi64ELi64EEvPKfS1_S1_PfiiiifE8V_shared+10724];
	fma.rn.f32 	%f22630, %f4528, %f20771, %f22630;
	@%p7272 bra 	$L__BB0_6967;
	setp.eq.s32 	%p7273, %r3, 18;
	ld.shared.f32 	%f20772, [_ZZ32flash_attention_v2_causal_kernelILi64ELi64ELi64EEvPKfS1_S1_PfiiiifE8V_shared+10728];
	fma.rn.f32 	%f22631, %f4528, %f20772, %f22631;
	@%p7273 bra 	$L__BB0_6967;
	setp.eq.s32 	%p7274, %r3, 19;
	ld.shared.f32 	%f20773, [_ZZ32flash_attention_v2_causal_kernelILi64ELi64ELi64EEvPKfS1_S1_PfiiiifE8V_shared+10732];
	fma.rn.f32 	%f22632, %f4528, %f20773, %f22632;
	@%p7274 bra 	$L__BB0_6967;
	setp.eq.s32 	%p7275, %r3, 20;
	ld.shared.f32 	%f20774, [_ZZ32flash_attention_v2_causal_kernelILi64ELi64ELi64EEvPKfS1_S1_PfiiiifE8V_shared+10736];
	fma.rn.f32 	%f22633, %f4528, %f20774, %f22633;
	@%p7275 bra 	$L__BB0_6967;
	setp.eq.s32 	%p7276, %r3, 21;
	ld.shared.f32 	%f20775, [_ZZ32flash_attention_v2_causal_kernelILi64ELi64ELi64EEvPKfS1_S1_PfiiiifE8V_shared+10740];
	fma.rn.f32 	%f22634, %f4528, %f20775, %f22634;
	@%p7276 bra 	$L__BB0_6967;
	setp.eq.s32 	%p7277, %r3, 22;
	ld.shared.f32 	%f20776, [_ZZ32flash_attention_v2_causal_kernelILi64ELi64ELi64EEvPKfS1_S1_PfiiiifE8V_shared+10744];
	fma.rn.f32 	%f22635, %f4528, %f20776, %f22635;
	@%p7277 bra 	$L__BB0_6967;
	setp.eq.s32 	%p7278, %r3, 23;
	ld.shared.f32 	%f20777, [_ZZ32flash_attention_v2_causal_kernelILi64ELi64ELi64EEvPKfS1_S1_PfiiiifE8V_shared+10748];
	fma.rn.f32 	%f22636, %f4528, %f20777, %f22636;
	@%p7278 bra 	$L__BB0_6967;
	setp.eq.s32 	%p7279, %r3, 24;
	ld.shared.f32 	%f20778, [_ZZ32flash_attention_v2_causal_kernelILi64ELi64ELi64EEvPKfS1_S1_PfiiiifE8V_shared+10752];
	fma.rn.f32 	%f22637, %f4528, %f20778, %f22637;
	@%p7279 bra 	$L__BB0_6967;
	setp.eq.s32 	%p7280, %r3, 25;
	ld.shared.f32 	%f20779, [_ZZ32flash_attention_v2_causal_kernelILi64ELi64ELi64EEvPKfS1_S1_PfiiiifE8V_shared+10756];
	fma.rn.f32 	%f22638, %f4528, %f20779, %f22638;
	@%p7280 bra 	$L__BB0_6967;
	setp.eq.s32 	%p7281, %r3, 26;
	ld.shared.f32 	%f20780, [_ZZ32flash_attention_v2_causal_kernelILi64ELi64ELi64EEvPKfS1_S1_PfiiiifE8V_shared+10760];
	fma.rn.f32 	%f22639, %f4528, %f20780, %f22639;
	@%p7281 bra 	$L__BB0_6967;
	setp.eq.s32 	%p7282, %r3, 27;
	ld.shared.f32 	%f20781, [_ZZ32flash_attention_v2_causal_kernelILi64ELi64ELi64EEvPKfS1_S1_PfiiiifE8V_shared+10764];
	fma.rn.f32 	%f22640, %f4528, %f20781, %f22640;
	@%p7282 bra 	$L__BB0_6967;
	setp.eq.s32 	%p7283, %r3, 28;
	ld.shared.f32 	%f20782, [_ZZ32flash_attention_v2_causal_kernelILi64ELi64ELi64EEvPKfS1_S1_PfiiiifE8V_shared+10768];
	fma.rn.f32 	%f22641, %f4528, %f20782, %f22641;
	@%p7283 bra 	$L__BB0_6967;
	setp.eq.s32 	%p7284, %r3, 29;
	ld.shared.f32 	%f20783, [_ZZ32flash_attention_v2_causal_kernelILi64ELi64ELi64EEvPKfS1_S1_PfiiiifE8V_shared+10772];
	fma.rn.f32 	%f22642, %f4528, %f20783, %f22642;
	@%p7284 bra 	$L__BB0_6967;
	setp.eq.s32 	%p7285, %r3, 30;
	ld.shared.f32 	%f20784, [_ZZ32flash_attention_v2_causal_kernelILi64ELi64ELi64EEvPKfS1_S1_PfiiiifE8V_shared+10776];
	fma.rn.f32 	%f22643, %f4528, %f20784, %f22643;
	@%p7285 bra 	$L__BB0_6967;
	setp.eq.s32 	%p7286, %r3, 31;
	ld.shared.f32 	%f20785, [_ZZ32flash_attention_v2_causal_kernelILi64ELi64ELi64EEvPKfS1_S1_PfiiiifE8V_shared+10780];
	fma.rn.f32 	%f22644, %f4528, %f20785, %f22644;
	@%p7286 bra 	$L__BB0_6967;
	setp.eq.s32 	%p7287, %r3, 32;
	ld.shared.f32 	%f20786, [_ZZ32flash_attention_v2_causal_kernelILi64ELi64ELi64EEvPKfS1_S1_PfiiiifE8V_shared+10784];
	fma.rn.f32 	%f22645, %f4528, %f20786, %f22645;
	@%p7287 bra 	$L__BB0_6967;
	setp.eq.s32 	%p7288, %r3, 33;
	ld.shared.f32 	%f20787, [_ZZ32flash_attention_v2_causal_kernelILi64ELi64ELi64EEvPKfS1_S1_PfiiiifE8V_shared+10788];
	fma.rn.f32 	%f22646, %f4528, %f20787, %f22646;
	@%p7288 bra 	$L__BB0_6967;
	setp.eq.s32 	%p7289, %r3, 34;
	ld.shared.f32 	%f20788, [_ZZ32flash_attention_v2_causal_kernelILi64ELi64ELi64EEvPKfS1_S1_PfiiiifE8V_shared+10792];
	fma.rn.f32 	%f22647, %f4528, %f20788, %f22647;
	@%p7289 bra 	$L__BB0_6967;
	setp.eq.s32 	%p7290, %r3, 35;
	ld.shared.f32 	%f20789, [_ZZ32flash_attention_v2_causal_kernelILi64ELi64ELi64EEvPKfS1_S1_PfiiiifE8V_shared+10796];
	fma.rn.f32 	%f22648, %f4528, %f20789, %f22648;
	@%p7290 bra 	$L__BB0_6967;
	setp.eq.s32 	%p7291, %r3, 36;
	ld.shared.f32 	%f20790, [_ZZ32flash_attention_v2_causal_kernelILi64ELi64ELi64EEvPKfS1_S1_PfiiiifE8V_shared+10800];
	fma.rn.f32 	%f22649, %f4528, %f20790, %f22649;
	@%p7291 bra 	$L__BB0_6967;
	setp.eq.s32 	%p7292, %r3, 37;
	ld.shared.f32 	%f20791, [_ZZ32flash_attention_v2_causal_kernelILi64ELi64ELi64EEvPKfS1_S1_PfiiiifE8V_shared+10804];
	fma.rn.f32 	%f22650, %f4528, %f20791, %f22650;
	@%p7292 bra 	$L__BB0_6967;
	setp.eq.s32 	%p7293, %r3, 38;
	ld.shared.f32 	%f20792, [_ZZ32flash_attention_v2_causal_kernelILi64ELi64ELi64EEvPKfS1_S1_PfiiiifE8V_shared+10808];
	fma.rn.f32 	%f22651, %f4528, %f20792, %f22651;
	@%p7293 bra 	$L__BB0_6967;
	setp.eq.s32 	%p7294, %r3, 39;
	ld.shared.f32 	%f20793, [_ZZ32flash_attention_v2_causal_kernelILi64ELi64ELi64EEvPKfS1_S1_PfiiiifE8V_shared+10812];
	fma.rn.f32 	%f22652, %f4528, %f20793, %f22652;
	@%p7294 bra 	$L__BB0_6967;
	setp.eq.s32 	%p7295, %r3, 40;
	ld.shared.f32 	%f20794, [_ZZ32flash_attention_v2_causal_kernelILi64ELi64ELi64EEvPKfS1_S1_PfiiiifE8V_shared+10816];
	fma.rn.f32 	%f22653, %f4528, %f20794, %f22653;
	@%p7295 bra 	$L__BB0_6967;
	setp.eq.s32 	%p7296, %r3, 41;
	ld.shared.f32 	%f20795, [_ZZ32flash_attention_v2_causal_kernelILi64ELi64ELi64EEvPKfS1_S1_PfiiiifE8V_shared+10820];
	fma.rn.f32 	%f22654, %f4528, %f20795, %f22654;
	@%p7296 bra 	$L__BB0_6967;
	setp.eq.s32 	%p7297, %r3, 42;
	ld.shared.f32 	%f20796, [_ZZ32flash_attention_v2_causal_kernelILi64ELi64ELi64EEvPKfS1_S1_PfiiiifE8V_shared+10824];
	fma.rn.f32 	%f22655, %f4528, %f20796, %f22655;
	@%p7297 bra 	$L__BB0_6967;
	setp.eq.s32 	%p7298, %r3, 43;
	ld.shared.f32 	%f20797, [_ZZ32flash_attention_v2_causal_kernelILi64ELi64ELi64EEvPKfS1_S1_PfiiiifE8V_shared+10828];
	fma.rn.f32 	%f22656, %f4528, %f20797, %f22656;
	@%p7298 bra 	$L__BB0_6967;
	setp.eq.s32 	%p7299, %r3, 44;
	ld.shared.f32 	%f20798, [_ZZ32flash_attention_v2_causal_kernelILi64ELi64ELi64EEvPKfS1_S1_PfiiiifE8V_shared+10832];
	fma.rn.f32 	%f22657, %f4528, %f20798, %f22657;
	@%p7299 bra 	$L__BB0_6967;
	setp.eq.s32 	%p7300, %r3, 45;
	ld.shared.f32 	%f20799, [_ZZ32flash_attention_v2_causal_kernelILi64ELi64ELi64EEvPKfS1_S1_PfiiiifE8V_shared+10836];
	fma.rn.f32 	%f22658, %f4528, %f20799, %f22658;
	@%p7300 bra 	$L__BB0_6967;
	setp.eq.s32 	%p7301, %r3, 46;
	ld.shared.f32 	%f20800, [_ZZ32flash_attention_v2_causal_kernelILi64ELi64ELi64EEvPKfS1_S1_PfiiiifE8V_shared+10840];
	fma.rn.f32 	%f22659, %f4528, %f20800, %f22659;
	@%p7301 bra 	$L__BB0_6967;
	setp.eq.s32 	%p7302, %r3, 47;
	ld.shared.f32 	%f20801, [_ZZ32flash_attention_v2_causal_kernelILi64ELi64ELi64EEvPKfS1_S1_PfiiiifE8V_shared+10844];
	fma.rn.f32 	%f22660, %f4528, %f20801, %f22660;
	@%p7302 bra 	$L__BB0_6967;
	setp.eq.s32 	%p7303, %r3, 48;
	ld.shared.f32 	%f20802, [_ZZ32flash_attention_v2_causal_kernelILi64ELi64ELi64EEvPKfS1_S1_PfiiiifE8V_shared+10848];
	fma.rn.f32 	%f22661, %f4528, %f20802, %f22661;
	@%p7303 bra 	$L__BB0_6967;
	setp.eq.s32 	%p7304, %r3, 49;
	ld.shared.f32 	%f20803, [_ZZ32flash_attention_v2_causal_kernelILi64ELi64ELi64EEvPKfS1_S1_PfiiiifE8V_shared+10852];
	fma.rn.f32 	%f22662, %f4528, %f20803, %f22662;
	@%p7304 bra 	$L__BB0_6967;
	setp.eq.s32 	%p7305, %r3, 50;
	ld.shared.f32 	%f20804, [_ZZ32flash_attention_v2_causal_kernelILi64ELi64ELi64EEvPKfS1_S1_PfiiiifE8V_shared+10856];
	fma.rn.f32 	%f22663, %f4528, %f20804, %f22663;
	@%p7305 bra 	$L__BB0_6967;
	setp.eq.s32 	%p7306, %r3, 51;
	ld.shared.f32 	%f20805, [_ZZ32flash_attention_v2_causal_kernelILi64ELi64ELi64EEvPKfS1_S1_PfiiiifE8V_shared+10860];
	fma.rn.f32 	%f22664, %f4528, %f20805, %f22664;
	@%p7306 bra 	$L__BB0_6967;
	setp.eq.s32 	%p7307, %r3, 52;
	ld.shared.f32 	%f20806, [_ZZ32flash_attention_v2_causal_kernelILi64ELi64ELi64EEvPKfS1_S1_PfiiiifE8V_shared+10864];
	fma.rn.f32 	%f22665, %f4528, %f20806, %f22665;
	@%p7307 bra 	$L__BB0_6967;
	setp.eq.s32 	%p7308, %r3, 53;
	ld.shared.f32 	%f20807, [_ZZ32flash_attention_v2_causal_kernelILi64ELi64ELi64EEvPKfS1_S1_PfiiiifE8V_shared+10868];
	fma.rn.f32 	%f22666, %f4528, %f20807, %f22666;
	@%p7308 bra 	$L__BB0_6967;
	setp.eq.s32 	%p7309, %r3, 54;
	ld.shared.f32 	%f20808, [_ZZ32flash_attention_v2_causal_kernelILi64ELi64ELi64EEvPKfS1_S1_PfiiiifE8V_shared+10872];
	fma.rn.f32 	%f22667, %f4528, %f20808, %f22667;
	@%p7309 bra 	$L__BB0_6967;
	setp.eq.s32 	%p7310, %r3, 55;
	ld.shared.f32 	%f20809, [_ZZ32flash_attention_v2_causal_kernelILi64ELi64ELi64EEvPKfS1_S1_PfiiiifE8V_shared+10876];
	fma.rn.f32 	%f22668, %f4528, %f20809, %f22668;
	@%p7310 bra 	$L__BB0_6967;
	setp.eq.s32 	%p7311, %r3, 56;
	ld.shared.f32 	%f20810, [_ZZ32flash_attention_v2_causal_kernelILi64ELi64ELi64EEvPKfS1_S1_PfiiiifE8V_shared+10880];
	fma.rn.f32 	%f22669, %f4528, %f20810, %f22669;
	@%p7311 bra 	$L__BB0_6967;
	setp.eq.s32 	%p7312, %r3, 57;
	ld.shared.f32 	%f20811, [_ZZ32flash_attention_v2_causal_kernelILi64ELi64ELi64EEvPKfS1_S1_PfiiiifE8V_shared+10884];
	fma.rn.f32 	%f22670, %f4528, %f20811, %f22670;
	@%p7312 bra 	$L__BB0_6967;
	setp.eq.s32 	%p7313, %r3, 58;
	ld.shared.f32 	%f20812, [_ZZ32flash_attention_v2_causal_kernelILi64ELi64ELi64EEvPKfS1_S1_PfiiiifE8V_shared+10888];
	fma.rn.f32 	%f22671, %f4528, %f20812, %f22671;
	@%p7313 bra 	$L__BB0_6967;
	setp.eq.s32 	%p7314, %r3, 59;
	ld.shared.f32 	%f20813, [_ZZ32flash_attention_v2_causal_kernelILi64ELi64ELi64EEvPKfS1_S1_PfiiiifE8V_shared+10892];
	fma.rn.f32 	%f22672, %f4528, %f20813, %f22672;
	@%p7314 bra 	$L__BB0_6967;
	setp.eq.s32 	%p7315, %r3, 60;
	ld.shared.f32 	%f20814, [_ZZ32flash_attention_v2_causal_kernelILi64ELi64ELi64EEvPKfS1_S1_PfiiiifE8V_shared+10896];
	fma.rn.f32 	%f22673, %f4528, %f20814, %f22673;
	@%p7315 bra 	$L__BB0_6967;
	setp.eq.s32 	%p7316, %r3, 61;
	ld.shared.f32 	%f20815, [_ZZ32flash_attention_v2_causal_kernelILi64ELi64ELi64EEvPKfS1_S1_PfiiiifE8V_shared+10900];
	fma.rn.f32 	%f22674, %f4528, %f20815, %f22674;
	@%p7316 bra 	$L__BB0_6967;
	setp.eq.s32 	%p7317, %r3, 62;
	ld.shared.f32 	%f20816, [_ZZ32flash_attention_v2_causal_kernelILi64ELi64ELi64EEvPKfS1_S1_PfiiiifE8V_shared+10904];
	fma.rn.f32 	%f22675, %f4528, %f20816, %f22675;
	@%p7317 bra 	$L__BB0_6967;
	setp.eq.s32 	%p7318, %r3, 63;
	ld.shared.f32 	%f20817, [_ZZ32flash_attention_v2_causal_kernelILi64ELi64ELi64EEvPKfS1_S1_PfiiiifE8V_shared+10908];
	fma.rn.f32 	%f22676, %f4528, %f20817, %f22676;
	@%p7318 bra 	$L__BB0_6967;
	ld.shared.f32 	%f20818, [_ZZ32flash_attention_v2_causal_kernelILi64ELi64ELi64EEvPKfS1_S1_PfiiiifE8V_shared+10912];
	fma.rn.f32 	%f22677, %f4528, %f20818, %f22677;
$L__BB0_6967:
	ld.param.u32 	%r1419, [_Z32flash_attention_v2_causal_kernelILi64ELi64ELi64EEvPKfS1_S1_Pfiiiif_param_6];
	shl.b32 	%r1126, %r1581, 6;
	or.b32  	%r1127, %r1126, 42;
	setp.ge.s32 	%p7319, %r1127, %r1419;
	mov.u32 	%r1128, %ctaid.x;
	shl.b32 	%r1129, %r1128, 6;
	mov.u32 	%r1130, %tid.x;
	and.b32  	%r1131, %r1130, 63;
	or.b32  	%r1132, %r1129, %r1131;
	setp.gt.u32 	%p7320, %r1127, %r1132;
	or.pred  	%p7321, %p7319, %p7320;
	@%p7321 bra 	$L__BB0_7032;
	ld.param.u32 	%r1557, [_Z32flash_attention_v2_causal_kernelILi64ELi64ELi64EEvPKfS1_S1_Pfiiiif_param_7];
	setp.eq.s32 	%p7322, %r1557, 1;
	ld.shared.f32 	%f20819, [_ZZ32flash_attention_v2_causal_kernelILi64ELi64ELi64EEvPKfS1_S1_PfiiiifE8V_shared+10920];
	fma.rn.f32 	%f22614, %f4529, %f20819, %f22614;
	@%p7322 bra 	$L__BB0_7032;
	setp.eq.s32 	%p7323, %r3, 2;
	ld.shared.f32 	%f20820, [_ZZ32flash_attention_v2_causal_kernelILi64ELi64ELi64EEvPKfS1_S1_PfiiiifE8V_shared+10924];
	fma.rn.f32 	%f22615, %f4529, %f20820, %f22615;
	@%p7323 bra 	$L__BB0_7032;
	setp.eq.s32 	%p7324, %r3, 3;
	ld.shared.f32 	%f20821, [_ZZ32flash_attention_v2_causal_kernelILi64ELi64ELi64EEvPKfS1_S1_PfiiiifE8V_shared+10928];
	fma.rn.f32 	%f22616, %f4529, %f20821, %f22616;
	@%p7324 bra 	$L__BB0_7032;
	setp.eq.s32 	%p7325, %r3, 4;
	ld.shared.f32 	%f20822, [_ZZ32flash_attention_v2_causal_kernelILi64ELi64ELi64EEvPKfS1_S1_PfiiiifE8V_shared+10932];
	fma.rn.f32 	%f22617, %f4529, %f20822, %f22617;
	@%p7325 bra 	$L__BB0_7032;
	setp.eq.s32 	%p7326, %r3, 5;
	ld.shared.f32 	%f20823, [_ZZ32flash_attention_v2_causal_kernelILi64ELi64ELi64EEvPKfS1_S1_PfiiiifE8V_shared+10936];
	fma.rn.f32 	%f22618, %f4529, %f20823, %f22618;
	@%p7326 bra 	$L__BB0_7032;
	setp.eq.s32 	%p7327, %r3, 6;
	ld.shared.f32 	%f20824, [_ZZ32flash_attention_v2_causal_kernelILi64ELi64ELi64EEvPKfS1_S1_PfiiiifE8V_shared+10940];
	fma.rn.f32 	%f22619, %f4529, %f20824, %f22619;
	@%p7327 bra 	$L__BB0_7032;
	setp.eq.s32 	%p7328, %r3, 7;
	ld.shared.f32 	%f20825, [_ZZ32flash_attention_v2_causal_kernelILi64ELi64ELi64EEvPKfS1_S1_PfiiiifE8V_shared+10944];
	fma.rn.f32 	%f22620, %f4529, %f20825, %f22620;
	@%p7328 bra 	$L__BB0_7032;
	setp.eq.s32 	%p7329, %r3, 8;
	ld.shared.f32 	%f20826, [_ZZ32flash_attention_v2_causal_kernelILi64ELi64ELi64EEvPKfS1_S1_PfiiiifE8V_shared+10948];
	fma.rn.f32 	%f22621, %f4529, %f20826, %f22621;
	@%p7329 bra 	$L__BB0_7032;
	setp.eq.s32 	%p7330, %r3, 9;
	ld.shared.f32 	%f20827, [_ZZ32flash_attention_v2_causal_kernelILi64ELi64ELi64EEvPKfS1_S1_PfiiiifE8V_shared+10952];
	fma.rn.f32 	%f22622, %f4529, %f20827, %f22622;
	@%p7330 bra 	$L__BB0_7032;
	setp.eq.s32 	%p7331, %r3, 10;
	ld.shared.f32 	%f20828, [_ZZ32flash_attention_v2_causal_kernelILi64ELi64ELi64EEvPKfS1_S1_PfiiiifE8V_shared+10956];
	fma.rn.f32 	%f22623, %f4529, %f20828, %f22623;
	@%p7331 bra 	$L__BB0_7032;
	setp.eq.s32 	%p7332, %r3, 11;
	ld.shared.f32 	%f20829, [_ZZ32flash_attention_v2_causal_kernelILi64ELi64ELi64EEvPKfS1_S1_PfiiiifE8V_shared+10960];
	fma.rn.f32 	%f22624, %f4529, %f20829, %f22624;
	@%p7332 bra 	$L__BB0_7032;
	setp.eq.s32 	%p7333, %r3, 12;
	ld.shared.f32 	%f20830, [_ZZ32flash_attention_v2_causal_kernelILi64ELi64ELi64EEvPKfS1_S1_PfiiiifE8V_shared+10964];
	fma.rn.f32 	%f22625, %f4529, %f20830, %f22625;
	@%p7333 bra 	$L__BB0_7032;
	setp.eq.s32 	%p7334, %r3, 13;
	ld.shared.f32 	%f20831, [_ZZ32flash_attention_v2_causal_kernelILi64ELi64ELi64EEvPKfS1_S1_PfiiiifE8V_shared+10968];
	fma.rn.f32 	%f22626, %f4529, %f20831, %f22626;
	@%p7334 bra 	$L__BB0_7032;
	setp.eq.s32 	%p7335, %r3, 14;
	ld.shared.f32 	%f20832, [_ZZ32flash_attention_v2_causal_kernelILi64ELi64ELi64EEvPKfS1_S1_PfiiiifE8V_shared+10972];
	fma.rn.f32 	%f22627, %f4529, %f20832, %f22627;
	@%p7335 bra 	$L__BB0_7032;
	setp.eq.s32 	%p7336, %r3, 15;
	ld.shared.f32 	%f20833, [_ZZ32flash_attention_v2_causal_kernelILi64ELi64ELi64EEvPKfS1_S1_PfiiiifE8V_shared+10976];
	fma.rn.f32 	%f22628, %f4529, %f20833, %f22628;
	@%p7336 bra 	$L__BB0_7032;
	setp.eq.s32 	%p7337, %r3, 16;
	ld.shared.f32 	%f20834, [_ZZ32flash_attention_v2_causal_kernelILi64ELi64ELi64EEvPKfS1_S1_PfiiiifE8V_shared+10980];
	fma.rn.f32 	%f22629, %f4529, %f20834, %f22629;
	@%p7337 bra 	$L__BB0_7032;
	setp.eq.s32 	%p7338, %r3, 17;
	ld.shared.f32 	%f20835, [_ZZ32flash_attention_v2_causal_kernelILi64ELi64ELi64EEvPKfS1_S1_PfiiiifE8V_shared+10984];
	fma.rn.f32 	%f22630, %f4529, %f20835, %f22630;
	@%p7338 bra 	$L__BB0_7032;
	setp.eq.s32 	%p7339, %r3, 18;
	ld.shared.f32 	%f20836, [_ZZ32flash_attention_v2_causal_kernelILi64ELi64ELi64EEvPKfS1_S1_PfiiiifE8V_shared+10988];
	fma.rn.f32 	%f22631, %f4529, %f20836, %f22631;
	@%p7339 bra 	$L__BB0_7032;
	setp.eq.s32 	%p7340, %r3, 19;
	ld.shared.f32 	%f20837, [_ZZ32flash_attention_v2_causal_kernelILi64ELi64ELi64EEvPKfS1_S1_PfiiiifE8V_shared+10992];
	fma.rn.f32 	%f22632, %f4529, %f20837, %f22632;
	@%p7340 bra 	$L__BB0_7032;
	setp.eq.s32 	%p7341, %r3, 20;
	ld.shared.f32 	%f20838, [_ZZ32flash_attention_v2_causal_kernelILi64ELi64ELi64EEvPKfS1_S1_PfiiiifE8V_shared+10996];
	fma.rn.f32 	%f22633, %f4529, %f20838, %f22633;
	@%p7341 bra 	$L__BB0_7032;
	setp.eq.s32 	%p7342, %r3, 21;
	ld.shared.f32 	%f20839, [_ZZ32flash_attention_v2_causal_kernelILi64ELi64ELi64EEvPKfS1_S1_PfiiiifE8V_shared+11000];
	fma.rn.f32 	%f22634, %f4529, %f20839, %f22634;
	@%p7342 bra 	$L__BB0_7032;
	setp.eq.s32 	%p7343, %r3, 22;
	ld.shared.f32 	%f20840, [_ZZ32flash_attention_v2_causal_kernelILi64ELi64ELi64EEvPKfS1_S1_PfiiiifE8V_shared+11004];
	fma.rn.f32 	%f22635, %f4529, %f20840, %f22635;
	@%p7343 bra 	$L__BB0_7032;
	setp.eq.s32 	%p7344, %r3, 23;
	ld.shared.f32 	%f20841, [_ZZ32flash_attention_v2_causal_kernelILi64ELi64ELi64EEvPKfS1_S1_PfiiiifE8V_shared+11008];
	fma.rn.f32 	%f22636, %f4529, %f20841, %f22636;
	@%p7344 bra 	$L__BB0_7032;
	setp.eq.s32 	%p7345, %r3, 24;
	ld.shared.f32 	%f20842, [_ZZ32flash_attention_v2_causal_kernelILi64ELi64ELi64EEvPKfS1_S1_PfiiiifE8V_shared+11012];
	fma.rn.f32 	%f22637, %f4529, %f20842, %f22637;
	@%p7345 bra 	$L__BB0_7032;
	setp.eq.s32 	%p7346, %r3, 25;
	ld.shared.f32 	%f20843, [_ZZ32flash_attention_v2_causal_kernelILi64ELi64ELi64EEvPKfS1_S1_PfiiiifE8V_shared+11016];
	fma.rn.f32 	%f22638, %f4529, %f20843, %f22638;
	@%p7346 bra 	$L__BB0_7032;
	setp.eq.s32 	%p7347, %r3, 26;
	ld.shared.f32 	%f20844, [_ZZ32flash_attention_v2_causal_kernelILi64ELi64ELi64EEvPKfS1_S1_PfiiiifE8V_shared+11020];
	fma.rn.f32 	%f22639, %f4529, %f20844, %f22639;
	@%p7347 bra 	$L__BB0_7032;
	setp.eq.s32 	%p7348, %r3, 27;
	ld.shared.f32 	%f20845, [_ZZ32flash_attention_v2_causal_kernelILi64ELi64ELi64EEvPKfS1_S1_PfiiiifE8V_shared+11024];
	fma.rn.f32 	%f22640, %f4529, %f20845, %f22640;
	@%p7348 bra 	$L__BB0_7032;
	setp.eq.s32 	%p7349, %r3, 28;
	ld.shared.f32 	%f20846, [_ZZ32flash_attention_v2_causal_kernelILi64ELi64ELi64EEvPKfS1_S1_PfiiiifE8V_shared+11028];
	fma.rn.f32 	%f22641, %f4529, %f20846, %f22641;
	@%p7349 bra 	$L__BB0_7032;
	setp.eq.s32 	%p7350, %r3, 29;
	ld.shared.f32 	%f20847, [_ZZ32flash_attention_v2_causal_kernelILi64ELi64ELi64EEvPKfS1_S1_PfiiiifE8V_shared+11032];
	fma.rn.f32 	%f22642, %f4529, %f20847, %f22642;
	@%p7350 bra 	$L__BB0_7032;
	setp.eq.s32 	%p7351, %r3, 30;
	ld.shared.f32 	%f20848, [_ZZ32flash_attention_v2_causal_kernelILi64ELi64ELi64EEvPKfS1_S1_PfiiiifE8V_shared+11036];
	fma.rn.f32 	%f22643, %f4529, %f20848, %f22643;
	@%p7351 bra 	$L__BB0_7032;
	setp.eq.s32 	%p7352, %r3, 31;
	ld.shared.f32 	%f20849, [_ZZ32flash_attention_v2_causal_kernelILi64ELi64ELi64EEvPKfS1_S1_PfiiiifE8V_shared+11040];
	fma.rn.f32 	%f22644, %f4529, %f20849, %f22644;
	@%p7352 bra 	$L__BB0_7032;
	setp.eq.s32 	%p7353, %r3, 32;
	ld.shared.f32 	%f20850, [_ZZ32flash_attention_v2_causal_kernelILi64ELi64ELi64EEvPKfS1_S1_PfiiiifE8V_shared+11044];
	fma.rn.f32 	%f22645, %f4529, %f20850, %f22645;
	@%p7353 bra 	$L__BB0_7032;
	setp.eq.s32 	%p7354, %r3, 33;
	ld.shared.f32 	%f20851, [_ZZ32flash_attention_v2_causal_kernelILi64ELi64ELi64EEvPKfS1_S1_PfiiiifE8V_shared+11048];
	fma.rn.f32 	%f22646, %f4529, %f20851, %f22646;
	@%p7354 bra 	$L__BB0_7032;
	setp.eq.s32 	%p7355, %r3, 34;
	ld.shared.f32 	%f20852, [_ZZ32flash_attention_v2_causal_kernelILi64ELi64ELi64EEvPKfS1_S1_PfiiiifE8V_shared+11052];
	fma.rn.f32 	%f22647, %f4529, %f20852, %f22647;
	@%p7355 bra 	$L__BB0_7032;
	setp.eq.s32 	%p7356, %r3, 35;
	ld.shared.f32 	%f20853, [_ZZ32flash_attention_v2_causal_kernelILi64ELi64ELi64EEvPKfS1_S1_PfiiiifE8V_shared+11056];
	fma.rn.f32 	%f22648, %f4529, %f20853, %f22648;
	@%p7356 bra 	$L__BB0_7032;
	setp.eq.s32 	%p7357, %r3, 36;
	ld.shared.f32 	%f20854, [_ZZ32flash_attention_v2_causal_kernelILi64ELi64ELi64EEvPKfS1_S1_PfiiiifE8V_shared+11060];
	fma.rn.f32 	%f22649, %f4529, %f20854, %f22649;
	@%p7357 bra 	$L__BB0_7032;
	setp.eq.s32 	%p7358, %r3, 37;
	ld.shared.f32 	%f20855, [_ZZ32flash_attention_v2_causal_kernelILi64ELi64ELi64EEvPKfS1_S1_PfiiiifE8V_shared+11064];
	fma.rn.f32 	%f22650, %f4529, %f20855, %f22650;
	@%p7358 bra 	$L__BB0_7032;
	setp.eq.s32 	%p7359, %r3, 38;
	ld.shared.f32 	%f20856, [_ZZ32flash_attention_v2_causal_kernelILi64ELi64ELi64EEvPKfS1_S1_PfiiiifE8V_shared+11068];
	fma.rn.f32 	%f22651, %f4529, %f20856, %f22651;
	@%p7359 bra 	$L__BB0_7032;
	setp.eq.s32 	%p7360, %r3, 39;
	ld.shared.f32 	%f20857, [_ZZ32flash_attention_v2_causal_kernelILi64ELi64ELi64EEvPKfS1_S1_PfiiiifE8V_shared+11072];
	fma.rn.f32 	%f22652, %f4529, %f20857, %f22652;
	@%p7360 bra 	$L__BB0_7032;
	setp.eq.s32 	%p7361, %r3, 40;
	ld.shared.f32 	%f20858, [_ZZ32flash_attention_v2_causal_kernelILi64ELi64ELi64EEvPKfS1_S1_PfiiiifE8V_shared+11076];
	fma.rn.f32 	%f22653, %f4529, %f20858, %f22653;
	@%p7361 bra 	$L__BB0_7032;
	setp.eq.s32 	%p7362, %r3, 41;
	ld.shared.f32 	%f20859, [_ZZ32flash_attention_v2_causal_kernelILi64ELi64ELi64EEvPKfS1_S1_PfiiiifE8V_shared+11080];
	fma.rn.f32 	%f22654, %f4529, %f20859, %f22654;
	@%p7362 bra 	$L__BB0_7032;
	setp.eq.s32 	%p7363, %r3, 42;
	ld.shared.f32 	%f20860, [_ZZ32flash_attention_v2_causal_kernelILi64ELi64ELi64EEvPKfS1_S1_PfiiiifE8V_shared+11084];
	fma.rn.f32 	%f22655, %f4529, %f20860, %f22655;
	@%p7363 bra 	$L__BB0_7032;
	setp.eq.s32 	%p7364, %r3, 43;
	ld.shared.f32 	%f20861, [_ZZ32flash_attention_v2_causal_kernelILi64ELi64ELi64EEvPKfS1_S1_PfiiiifE8V_shared+11088];
	fma.rn.f32 	%f22656, %f4529, %f20861, %f22656;
	@%p7364 bra 	$L__BB0_7032;
	setp.eq.s32 	%p7365, %r3, 44;
	ld.shared.f32 	%f20862, [_ZZ32flash_attention_v2_causal_kernelILi64ELi64ELi64EEvPKfS1_S1_PfiiiifE8V_shared+11092];
	fma.rn.f32 	%f22657, %f4529, %f20862, %f22657;
	@%p7365 bra 	$L__BB0_7032;
	setp.eq.s32 	%p7366, %r3, 45;
	ld.shared.f32 	%f20863, [_ZZ32flash_attention_v2_causal_kernelILi64ELi64ELi64EEvPKfS1_S1_PfiiiifE8V_shared+11096];
	fma.rn.f32 	%f22658, %f4529, %f20863, %f22658;
	@%p7366 bra 	$L__BB0_7032;
	setp.eq.s32 	%p7367, %r3, 46;
	ld.shared.f32 	%f20864, [_ZZ32flash_attention_v2_causal_kernelILi64ELi64ELi64EEvPKfS1_S1_PfiiiifE8V_shared+11100];
	fma.rn.f32 	%f22659, %f4529, %f20864, %f22659;
	@%p7367 bra 	$L__BB0_7032;
	setp.eq.s32 	%p7368, %r3, 47;
	ld.shared.f32 	%f20865, [_ZZ32flash_attention_v2_causal_kernelILi64ELi64ELi64EEvPKfS1_S1_PfiiiifE8V_shared+11104];
	fma.rn.f32 	%f22660, %f4529, %f20865, %f22660;
	@%p7368 bra 	$L__BB0_7032;
	setp.eq.s32 	%p7369, %r3, 48;
	ld.shared.f32 	%f20866, [_ZZ32flash_attention_v2_causal_kernelILi64ELi64ELi64EEvPKfS1_S1_PfiiiifE8V_shared+11108];
	fma.rn.f32 	%f22661, %f4529, %f20866, %f22661;
	@%p7369 bra 	$L__BB0_7032;
	setp.eq.s32 	%p7370, %r3, 49;
	ld.shared.f32 	%f20867, [_ZZ32flash_attention_v2_causal_kernelILi64ELi64ELi64EEvPKfS1_S1_PfiiiifE8V_shared+11112];
	fma.rn.f32 	%f22662, %f4529, %f20867, %f22662;
	@%p7370 bra 	$L__BB0_7032;
	setp.eq.s32 	%p7371, %r3, 50;
	ld.shared.f32 	%f20868, [_ZZ32flash_attention_v2_causal_kernelILi64ELi64ELi64EEvPKfS1_S1_PfiiiifE8V_shared+11116];
	fma.rn.f32 	%f22663, %f4529, %f20868, %f22663;
	@%p7371 bra 	$L__BB0_7032;
	setp.eq.s32 	%p7372, %r3, 51;
	ld.shared.f32 	%f20869, [_ZZ32flash_attention_v2_causal_kernelILi64ELi64ELi64EEvPKfS1_S1_PfiiiifE8V_shared+11120];
	fma.rn.f32 	%f22664, %f4529, %f20869, %f22664;
	@%p7372 bra 	$L__BB0_7032;
	setp.eq.s32 	%p7373, %r3, 52;
	ld.shared.f32 	%f20870, [_ZZ32flash_attention_v2_causal_kernelILi64ELi64ELi64EEvPKfS1_S1_PfiiiifE8V_shared+11124];
	fma.rn.f32 	%f22665, %f4529, %f20870, %f22665;
	@%p7373 bra 	$L__BB0_7032;
	setp.eq.s32 	%p7374, %r3, 53;
	ld.shared.f32 	%f20871, [_ZZ32flash_attention_v2_causal_kernelILi64ELi64ELi64EEvPKfS1_S1_PfiiiifE8V_shared+11128];
	fma.rn.f32 	%f22666, %f4529, %f20871, %f22666;
	@%p7374 bra 	$L__BB0_7032;
	setp.eq.s32 	%p7375, %r3, 54;
	ld.shared.f32 	%f20872, [_ZZ32flash_attention_v2_causal_kernelILi64ELi64ELi64EEvPKfS1_S1_PfiiiifE8V_shared+11132];
	fma.rn.f32 	%f22667, %f4529, %f20872, %f22667;
	@%p7375 bra 	$L__BB0_7032;
	setp.eq.s32 	%p7376, %r3, 55;
	ld.shared.f32 	%f20873, [_ZZ32flash_attention_v2_causal_kernelILi64ELi64ELi64EEvPKfS1_S1_PfiiiifE8V_shared+11136];
	fma.rn.f32 	%f22668, %f4529, %f20873, %f22668;
	@%p7376 bra 	$L__BB0_7032;
	setp.eq.s32 	%p7377, %r3, 56;
	ld.shared.f32 	%f20874, [_ZZ32flash_attention_v2_causal_kernelILi64ELi64ELi64EEvPKfS1_S1_PfiiiifE8V_shared+11140];
	fma.rn.f32 	%f22669, %f4529, %f20874, %f22669;
	@%p7377 bra 	$L__BB0_7032;
	setp.eq.s32 	%p7378, %r3, 57;
	ld.shared.f32 	%f20875, [_ZZ32flash_attention_v2_causal_kernelILi64ELi64ELi64EEvPKfS1_S1_PfiiiifE8V_shared+11144];
	fma.rn.f32 	%f22670, %f4529, %f20875, %f22670;
	@%p7378 bra 	$L__BB0_7032;
	setp.eq.s32 	%p7379, %r3, 58;
	ld.shared.f32 	%f20876, [_ZZ32flash_attention_v2_causal_kernelILi64ELi64ELi64EEvPKfS1_S1_PfiiiifE8V_shared+11148];
	fma.rn.f32 	%f22671, %f4529, %f20876, %f22671;
	@%p7379 bra 	$L__BB0_7032;
	setp.eq.s32 	%p7380, %r3, 59;
	ld.shared.f32 	%f20877, [_ZZ32flash_attention_v2_causal_kernelILi64ELi64ELi64EEvPKfS1_S1_PfiiiifE8V_shared+11152];
	fma.rn.f32 	%f22672, %f4529, %f20877, %f22672;
	@%p7380 bra 	$L__BB0_7032;
	setp.eq.s32 	%p7381, %r3, 60;
	ld.shared.f32 	%f20878, [_ZZ32flash_attention_v2_causal_kernelILi64ELi64ELi64EEvPKfS1_S1_PfiiiifE8V_shared+11156];
	fma.rn.f32 	%f22673, %f4529, %f20878, %f22673;
	@%p7381 bra 	$L__BB0_7032;
	setp.eq.s32 	%p7382, %r3, 61;
	ld.shared.f32 	%f20879, [_ZZ32flash_attention_v2_causal_kernelILi64ELi64ELi64EEvPKfS1_S1_PfiiiifE8V_shared+11160];
	fma.rn.f32 	%f22674, %f4529, %f20879, %f22674;
	@%p7382 bra 	$L__BB0_7032;
	setp.eq.s32 	%p7383, %r3, 62;
	ld.shared.f32 	%f20880, [_ZZ32flash_attention_v2_causal_kernelILi64ELi64ELi64EEvPKfS1_S1_PfiiiifE8V_shared+11164];
	fma.rn.f32 	%f22675, %f4529, %f20880, %f22675;
	@%p7383 bra 	$L__BB0_7032;
	setp.eq.s32 	%p7384, %r3, 63;
	ld.shared.f32 	%f20881, [_ZZ32flash_attention_v2_causal_kernelILi64ELi64ELi64EEvPKfS1_S1_PfiiiifE8V_shared+11168];
	fma.rn.f32 	%f22676, %f4529, %f20881, %f22676;
	@%p7384 bra 	$L__BB0_7032;
	ld.shared.f32 	%f20882, [_ZZ32flash_attention_v2_causal_kernelILi64ELi64ELi64EEvPKfS1_S1_PfiiiifE8V_shared+11172];
	fma.rn.f32 	%f22677, %f4529, %f20882, %f22677;
$L__BB0_7032:
	ld.param.u32 	%r1420, [_Z32flash_attention_v2_causal_kernelILi64ELi64ELi64EEvPKfS1_S1_Pfiiiif_param_6];
	shl.b32 	%r1134, %r1581, 6;
	or.b32  	%r1135, %r1134, 43;
	setp.ge.s32 	%p7385, %r1135, %r1420;
	mov.u32 	%r1136, %ctaid.x;
	shl.b32 	%r1137, %r1136, 6;
	mov.u32 	%r1138, %tid.x;
	and.b32  	%r1139, %r1138, 63;
	or.b32  	%r1140, %r1137, %r1139;
	setp.gt.u32 	%p7386, %r1135, %r1140;
	or.pred  	%p7387, %p7385, %p7386;
	@%p7387 bra 	$L__BB0_7097;
	ld.param.u32 	%r1558, [_Z32flash_attention_v2_causal_kernelILi64ELi64ELi64EEvPKfS1_S1_Pfiiiif_param_7];
	setp.eq.s32 	%p7388, %r1558, 1;
	ld.shared.f32 	%f20883, [_ZZ32flash_attention_v2_causal_kernelILi64ELi64ELi64EEvPKfS1_S1_PfiiiifE8V_shared+11180];
	fma.rn.f32 	%f22614, %f4530, %f20883, %f22614;
	@%p7388 bra 	$L__BB0_7097;
	setp.eq.s32 	%p7389, %r3, 2;
	ld.shared.f32 	%f20884, [_ZZ32flash_attention_v2_causal_kernelILi64ELi64ELi64EEvPKfS1_S1_PfiiiifE8V_shared+11184];
	fma.rn.f32 	%f22615, %f4530, %f20884, %f22615;
	@%p7389 bra 	$L__BB0_7097;
	setp.eq.s32 	%p7390, %r3, 3;
	ld.shared.f32 	%f20885, [_ZZ32flash_attention_v2_causal_kernelILi64ELi64ELi64EEvPKfS1_S1_PfiiiifE8V_shared+11188];
	fma.rn.f32 	%f22616, %f4530, %f20885, %f22616;
	@%p7390 bra 	$L__BB0_7097;
	setp.eq.s32 	%p7391, %r3, 4;
	ld.shared.f32 	%f20886, [_ZZ32flash_attention_v2_causal_kernelILi64ELi64ELi64EEvPKfS1_S1_PfiiiifE8V_shared+11192];
	fma.rn.f32 	%f22617, %f4530, %f20886, %f22617;
	@%p7391 bra 	$L__BB0_7097;
	setp.eq.s32 	%p7392, %r3, 5;
	ld.shared.f32 	%f20887, [_ZZ32flash_attention_v2_causal_kernelILi64ELi64ELi64EEvPKfS1_S1_PfiiiifE8V_shared+11196];
	fma.rn.f32 	%f22618, %f4530, %f20887, %f22618;
	@%p7392 bra 	$L__BB0_7097;
	setp.eq.s32 	%p7393, %r3, 6;
	ld.shared.f32 	%f20888, [_ZZ32flash_attention_v2_causal_kernelILi64ELi64ELi64EEvPKfS1_S1_PfiiiifE8V_shared+11200];
	fma.rn.f32 	%f22619, %f4530, %f20888, %f22619;
	@%p7393 bra 	$L__BB0_7097;
	setp.eq.s32 	%p7394, %r3, 7;
	ld.shared.f32 	%f20889, [_ZZ32flash_attention_v2_causal_kernelILi64ELi64ELi64EEvPKfS1_S1_PfiiiifE8V_shared+11204];
	fma.rn.f32 	%f22620, %f4530, %f20889, %f22620;
	@%p7394 bra 	$L__BB0_7097;
	setp.eq.s32 	%p7395, %r3, 8;
	ld.shared.f32 	%f20890, [_ZZ32flash_attention_v2_causal_kernelILi64ELi64ELi64EEvPKfS1_S1_PfiiiifE8V_shared+11208];
	fma.rn.f32 	%f22621, %f4530, %f20890, %f22621;
	@%p7395 bra 	$L__BB0_7097;
	setp.eq.s32 	%p7396, %r3, 9;
	ld.shared.f32 	%f20891, [_ZZ32flash_attention_v2_causal_kernelILi64ELi64ELi64EEvPKfS1_S1_PfiiiifE8V_shared+11212];
	fma.rn.f32 	%f22622, %f4530, %f20891, %f22622;
	@%p7396 bra 	$L__BB0_7097;
	setp.eq.s32 	%p7397, %r3, 10;
	ld.shared.f32 	%f20892, [_ZZ32flash_attention_v2_causal_kernelILi64ELi64ELi64EEvPKfS1_S1_PfiiiifE8V_shared+11216];
	fma.rn.f32 	%f22623, %f4530, %f20892, %f22623;
	@%p7397 bra 	$L__BB0_7097;
	setp.eq.s32 	%p7398, %r3, 11;
	ld.shared.f32 	%f20893, [_ZZ32flash_attention_v2_causal_kernelILi64ELi64ELi64EEvPKfS1_S1_PfiiiifE8V_shared+11220];
	fma.rn.f32 	%f22624, %f4530, %f20893, %f22624;
	@%p7398 bra 	$L__BB0_7097;
	setp.eq.s32 	%p7399, %r3, 12;
	ld.shared.f32 	%f20894, [_ZZ32flash_attention_v2_causal_kernelILi64ELi64ELi64EEvPKfS1_S1_PfiiiifE8V_shared+11224];
	fma.rn.f32 	%f22625, %f4530, %f20894, %f22625;
	@%p7399 bra 	$L__BB0_7097;
	setp.eq.s32 	%p7400, %r3, 13;
	ld.shared.f32 	%f20895, [_ZZ32flash_attention_v2_causal_kernelILi64ELi64ELi64EEvPKfS1_S1_PfiiiifE8V_shared+11228];
	fma.rn.f32 	%f22626, %f4530, %f20895, %f22626;
	@%p7400 bra 	$L__BB0_7097;
	setp.eq.s32 	%p7401, %r3, 14;
	ld.shared.f32 	%f20896, [_ZZ32flash_attention_v2_causal_kernelILi64ELi64ELi64EEvPKfS1_S1_PfiiiifE8V_shared+11232];
	fma.rn.f32 	%f22627, %f4530, %f20896, %f22627;
	@%p7401 bra 	$L__BB0_7097;
	setp.eq.s32 	%p7402, %r3, 15;
	ld.shared.f32 	%f20897, [_ZZ32flash_attention_v2_causal_kernelILi64ELi64ELi64EEvPKfS1_S1_PfiiiifE8V_shared+11236];
	fma.rn.f32 	%f22628, %f4530, %f20897, %f22628;
	@%p7402 bra 	$L__BB0_7097;
	setp.eq.s32 	%p7403, %r3, 16;
	ld.shared.f32 	%f20898, [_ZZ32flash_attention_v2_causal_kernelILi64ELi64ELi64EEvPKfS1_S1_PfiiiifE8V_shared+11240];
	fma.rn.f32 	%f22629, %f4530, %f20898, %f22629;
	@%p7403 bra 	$L__BB0_7097;
	setp.eq.s32 	%p7404, %r3, 17;
	ld.shared.f32 	%f20899, [_ZZ32flash_attention_v2_causal_kernelILi64ELi64ELi64EEvPKfS1_S1_PfiiiifE8V_shared+11244];
	fma.rn.f32 	%f22630, %f4530, %f20899, %f22630;
	@%p7404 bra 	$L__BB0_7097;
	setp.eq.s32 	%p7405, %r3, 18;
	ld.shared.f32 	%f20900, [_ZZ32flash_attention_v2_causal_kernelILi64ELi64ELi64EEvPKfS1_S1_PfiiiifE8V_shared+11248];
	fma.rn.f32 	%f22631, %f4530, %f20900, %f22631;
	@%p7405 bra 	$L__BB0_7097;
	setp.eq.s32 	%p7406, %r3, 19;
	ld.shared.f32 	%f20901, [_ZZ32flash_attention_v2_causal_kernelILi64ELi64ELi64EEvPKfS1_S1_PfiiiifE8V_shared+11252];
	fma.rn.f32 	%f22632, %f4530, %f20901, %f22632;
	@%p7406 bra 	$L__BB0_7097;
	setp.eq.s32 	%p7407, %r3, 20;
	ld.shared.f32 	%f20902, [_ZZ32flash_attention_v2_causal_kernelILi64ELi64ELi64EEvPKfS1_S1_PfiiiifE8V_shared+11256];
	fma.rn.f32 	%f22633, %f4530, %f20902, %f22633;
	@%p7407 bra 	$L__BB0_7097;
	setp.eq.s32 	%p7408, %r3, 21;
	ld.shared.f32 	%f20903, [_ZZ32flash_attention_v2_causal_kernelILi64ELi64ELi64EEvPKfS1_S1_PfiiiifE8V_shared+11260];
	fma.rn.f32 	%f22634, %f4530, %f20903, %f22634;
	@%p7408 bra 	$L__BB0_7097;
	setp.eq.s32 	%p7409, %r3, 22;
	ld.shared.f32 	%f20904, [_ZZ32flash_attention_v2_causal_kernelILi64ELi64ELi64EEvPKfS1_S1_PfiiiifE8V_shared+11264];
	fma.rn.f32 	%f22635, %f4530, %f20904, %f22635;
	@%p7409 bra 	$L__BB0_7097;
	setp.eq.s32 	%p7410, %r3, 23;
	ld.shared.f32 	%f20905, [_ZZ32flash_attention_v2_causal_kernelILi64ELi64ELi64EEvPKfS1_S1_PfiiiifE8V_shared+11268];
	fma.rn.f32 	%f22636, %f4530, %f20905, %f22636;
	@%p7410 bra 	$L__BB0_7097;
	setp.eq.s32 	%p7411, %r3, 24;
	ld.shared.f32 	%f20906, [_ZZ32flash_attention_v2_causal_kernelILi64ELi64ELi64EEvPKfS1_S1_PfiiiifE8V_shared+11272];
	fma.rn.f32 	%f22637, %f4530, %f20906, %f22637;
	@%p7411 bra 	$L__BB0_7097;
	setp.eq.s32 	%p7412, %r3, 25;
	ld.shared.f32 	%f20907, [_ZZ32flash_attention_v2_causal_kernelILi64ELi64ELi64EEvPKfS1_S1_PfiiiifE8V_shared+11276];
	fma.rn.f32 	%f22638, %f4530, %f20907, %f22638;
	@%p7412 bra 	$L__BB0_7097;
	setp.eq.s32 	%p7413, %r3, 26;
	ld.shared.f32 	%f20908, [_ZZ32flash_attention_v2_causal_kernelILi64ELi64ELi64EEvPKfS1_S1_PfiiiifE8V_shared+11280];
	fma.rn.f32 	%f22639, %f4530, %f20908, %f22639;
	@%p7413 bra 	$L__BB0_7097;
	setp.eq.s32 	%p7414, %r3, 27;
	ld.shared.f32 	%f20909, [_ZZ32flash_attention_v2_causal_kernelILi64ELi64ELi64EEvPKfS1_S1_PfiiiifE8V_shared+11284];
	fma.rn.f32 	%f22640, %f4530, %f20909, %f22640;
	@%p7414 bra 	$L__BB0_7097;
	setp.eq.s32 	%p7415, %r3, 28;
	ld.shared.f32 	%f20910, [_ZZ32flash_attention_v2_causal_kernelILi64ELi64ELi64EEvPKfS1_S1_PfiiiifE8V_shared+11288];
	fma.rn.f32 	%f22641, %f4530, %f20910, %f22641;
	@%p7415 bra 	$L__BB0_7097;
	setp.eq.s32 	%p7416, %r3, 29;
	ld.shared.f32 	%f20911, [_ZZ32flash_attention_v2_causal_kernelILi64ELi64ELi64EEvPKfS1_S1_PfiiiifE8V_shared+11292];
	fma.rn.f32 	%f22642, %f4530, %f20911, %f22642;
	@%p7416 bra 	$L__BB0_7097;
	setp.eq.s32 	%p7417, %r3, 30;
	ld.shared.f32 	%f20912, [_ZZ32flash_attention_v2_causal_kernelILi64ELi64ELi64EEvPKfS1_S1_PfiiiifE8V_shared+11296];
	fma.rn.f32 	%f22643, %f4530, %f20912, %f22643;
	@%p7417 bra 	$L__BB0_7097;
	setp.eq.s32 	%p7418, %r3, 31;
	ld.shared.f32 	%f20913, [_ZZ32flash_attention_v2_causal_kernelILi64ELi64ELi64EEvPKfS1_S1_PfiiiifE8V_shared+11300];
	fma.rn.f32 	%f22644, %f4530, %f20913, %f22644;
	@%p7418 bra 	$L__BB0_7097;
	setp.eq.s32 	%p7419, %r3, 32;
	ld.shared.f32 	%f20914, [_ZZ32flash_attention_v2_causal_kernelILi64ELi64ELi64EEvPKfS1_S1_PfiiiifE8V_shared+11304];
	fma.rn.f32 	%f22645, %f4530, %f20914, %f22645;
	@%p7419 bra 	$L__BB0_7097;
	setp.eq.s32 	%p7420, %r3, 33;
	ld.shared.f32 	%f20915, [_ZZ32flash_attention_v2_causal_kernelILi64ELi64ELi64EEvPKfS1_S1_PfiiiifE8V_shared+11308];
	fma.rn.f32 	%f22646, %f4530, %f20915, %f22646;
	@%p7420 bra 	$L__BB0_7097;
	setp.eq.s32 	%p7421, %r3, 34;
	ld.shared.f32 	%f20916, [_ZZ32flash_attention_v2_causal_kernelILi64ELi64ELi64EEvPKfS1_S1_PfiiiifE8V_shared+11312];
	fma.rn.f32 	%f22647, %f4530, %f20916, %f22647;
	@%p7421 bra 	$L__BB0_7097;
	setp.eq.s32 	%p7422, %r3, 35;
	ld.shared.f32 	%f20917, [_ZZ32flash_attention_v2_causal_kernelILi64ELi64ELi64EEvPKfS1_S1_PfiiiifE8V_shared+11316];
	fma.rn.f32 	%f22648, %f4530, %f20917, %f22648;
	@%p7422 bra 	$L__BB0_7097;
	setp.eq.s32 	%p7423, %r3, 36;
	ld.shared.f32 	%f20918, [_ZZ32flash_attention_v2_causal_kernelILi64ELi64ELi64EEvPKfS1_S1_PfiiiifE8V_shared+11320];
	fma.rn.f32 	%f22649, %f4530, %f20918, %f22649;
	@%p7423 bra 	$L__BB0_7097;
	setp.eq.s32 	%p7424, %r3, 37;
	ld.shared.f32 	%f20919, [_ZZ32flash_attention_v2_causal_kernelILi64ELi64ELi64EEvPKfS1_S1_PfiiiifE8V_shared+11324];
	fma.rn.f32 	%f22650, %f4530, %f20919, %f22650;
	@%p7424 bra 	$L__BB0_7097;
	setp.eq.s32 	%p7425, %r3, 38;
	ld.shared.f32 	%f20920, [_ZZ32flash_attention_v2_causal_kernelILi64ELi64ELi64EEvPKfS1_S1_PfiiiifE8V_shared+11328];
	fma.rn.f32 	%f22651, %f4530, %f20920, %f22651;
	@%p7425 bra 	$L__BB0_7097;
	setp.eq.s32 	%p7426, %r3, 39;
	ld.shared.f32 	%f20921, [_ZZ32flash_attention_v2_causal_kernelILi64ELi64ELi64EEvPKfS1_S1_PfiiiifE8V_shared+11332];
	fma.rn.f32 	%f22652, %f4530, %f20921, %f22652;
	@%p7426 bra 	$L__BB0_7097;
	setp.eq.s32 	%p7427, %r3, 40;
	ld.shared.f32 	%f20922, [_ZZ32flash_attention_v2_causal_kernelILi64ELi64ELi64EEvPKfS1_S1_PfiiiifE8V_shared+11336];
	fma.rn.f32 	%f22653, %f4530, %f20922, %f22653;
	@%p7427 bra 	$L__BB0_7097;
	setp.eq.s32 	%p7428, %r3, 41;
	ld.shared.f32 	%f20923, [_ZZ32flash_attention_v2_causal_kernelILi64ELi64ELi64EEvPKfS1_S1_PfiiiifE8V_shared+11340];
	fma.rn.f32 	%f22654, %f4530, %f20923, %f22654;
	@%p7428 bra 	$L__BB0_7097;
	setp.eq.s32 	%p7429, %r3, 42;
	ld.shared.f32 	%f20924, [_ZZ32flash_attention_v2_causal_kernelILi64ELi64ELi64EEvPKfS1_S1_PfiiiifE8V_shared+11344];
	fma.rn.f32 	%f22655, %f4530, %f20924, %f22655;
	@%p7429 bra 	$L__BB0_7097;
	setp.eq.s32 	%p7430, %r3, 43;
	ld.shared.f32 	%f20925, [_ZZ32flash_attention_v2_causal_kernelILi64ELi64ELi64EEvPKfS1_S1_PfiiiifE8V_shared+11348];
	fma.rn.f32 	%f22656, %f4530, %f20925, %f22656;
	@%p7430 bra 	$L__BB0_7097;
	setp.eq.s32 	%p7431, %r3, 44;
	ld.shared.f32 	%f20926, [_ZZ32flash_attention_v2_causal_kernelILi64ELi64ELi64EEvPKfS1_S1_PfiiiifE8V_shared+11352];
	fma.rn.f32 	%f22657, %f4530, %f20926, %f22657;
	@%p7431 bra 	$L__BB0_7097;
	setp.eq.s32 	%p7432, %r3, 45;
	ld.shared.f32 	%f20927, [_ZZ32flash_attention_v2_causal_kernelILi64ELi64ELi64EEvPKfS1_S1_PfiiiifE8V_shared+11356];
	fma.rn.f32 	%f22658, %f4530, %f20927, %f22658;
	@%p7432 bra 	$L__BB0_7097;
	setp.eq.s32 	%p7433, %r3, 46;
	ld.shared.f32 	%f20928, [_ZZ32flash_attention_v2_causal_kernelILi64ELi64ELi64EEvPKfS1_S1_PfiiiifE8V_shared+11360];
	fma.rn.f32 	%f22659, %f4530, %f20928, %f22659;
	@%p7433 bra 	$L__BB0_7097;
	setp.eq.s32 	%p7434, %r3, 47;
	ld.shared.f32 	%f20929, [_ZZ32flash_attention_v2_causal_kernelILi64ELi64ELi64EEvPKfS1_S1_PfiiiifE8V_shared+11364];
	fma.rn.f32 	%f22660, %f4530, %f20929, %f22660;
	@%p7434 bra 	$L__BB0_7097;
	setp.eq.s32 	%p7435, %r3, 48;
	ld.shared.f32 	%f20930, [_ZZ32flash_attention_v2_causal_kernelILi64ELi64ELi64EEvPKfS1_S1_PfiiiifE8V_shared+11368];
	fma.rn.f32 	%f22661, %f4530, %f20930, %f22661;
	@%p7435 bra 	$L__BB0_7097;
	setp.eq.s32 	%p7436, %r3, 49;
	ld.shared.f32 	%f20931, [_ZZ32flash_attention_v2_causal_kernelILi64ELi64ELi64EEvPKfS1_S1_PfiiiifE8V_shared+11372];
	fma.rn.f32 	%f22662, %f4530, %f20931, %f22662;
	@%p7436 bra 	$L__BB0_7097;
	setp.eq.s32 	%p7437, %r3, 50;
	ld.shared.f32 	%f20932, [_ZZ32flash_attention_v2_causal_kernelILi64ELi64ELi64EEvPKfS1_S1_PfiiiifE8V_shared+11376];
	fma.rn.f32 	%f22663, %f4530, %f20932, %f22663;
	@%p7437 bra 	$L__BB0_7097;
	setp.eq.s32 	%p7438, %r3, 51;
	ld.shared.f32 	%f20933, [_ZZ32flash_attention_v2_causal_kernelILi64ELi64ELi64EEvPKfS1_S1_PfiiiifE8V_shared+11380];
	fma.rn.f32 	%f22664, %f4530, %f20933, %f22664;
	@%p7438 bra 	$L__BB0_7097;
	setp.eq.s32 	%p7439, %r3, 52;
	ld.shared.f32 	%f20934, [_ZZ32flash_attention_v2_causal_kernelILi64ELi64ELi64EEvPKfS1_S1_PfiiiifE8V_shared+11384];
	fma.rn.f32 	%f22665, %f4530, %f20934, %f22665;
	@%p7439 bra 	$L__BB0_7097;
	setp.eq.s32 	%p7440, %r3, 53;
	ld.shared.f32 	%f20935, [_ZZ32flash_attention_v2_causal_kernelILi64ELi64ELi64EEvPKfS1_S1_PfiiiifE8V_shared+11388];
	fma.rn.f32 	%f22666, %f4530, %f20935, %f22666;
	@%p7440 bra 	$L__BB0_7097;
	setp.eq.s32 	%p7441, %r3, 54;
	ld.shared.f32 	%f20936, [_ZZ32flash_attention_v2_causal_kernelILi64ELi64ELi64EEvPKfS1_S1_PfiiiifE8V_shared+11392];
	fma.rn.f32 	%f22667, %f4530, %f20936, %f22667;
	@%p7441 bra 	$L__BB0_7097;
	setp.eq.s32 	%p7442, %r3, 55;
	ld.shared.f32 	%f20937, [_ZZ32flash_attention_v2_causal_kernelILi64ELi64ELi64EEvPKfS1_S1_PfiiiifE8V_shared+11396];
	fma.rn.f32 	%f22668, %f4530, %f20937, %f22668;
	@%p7442 bra 	$L__BB0_7097;
	setp.eq.s32 	%p7443, %r3, 56;
	ld.shared.f32 	%f20938, [_ZZ32flash_attention_v2_causal_kernelILi64ELi64ELi64EEvPKfS1_S1_PfiiiifE8V_shared+11400];
	fma.rn.f32 	%f22669, %f4530, %f20938, %f22669;
	@%p7443 bra 	$L__BB0_7097;
	setp.eq.s32 	%p7444, %r3, 57;
	ld.shared.f32 	%f20939, [_ZZ32flash_attention_v2_causal_kernelILi64ELi64ELi64EEvPKfS1_S1_PfiiiifE8V_shared+11404];
	fma.rn.f32 	%f22670, %f4530, %f20939, %f22670;
	@%p7444 bra 	$L__BB0_7097;
	setp.eq.s32 	%p7445, %r3, 58;
	ld.shared.f32 	%f20940, [_ZZ32flash_attention_v2_causal_kernelILi64ELi64ELi64EEvPKfS1_S1_PfiiiifE8V_shared+11408];
	fma.rn.f32 	%f22671, %f4530, %f20940, %f22671;
	@%p7445 bra 	$L__BB0_7097;
	setp.eq.s32 	%p7446, %r3, 59;
	ld.shared.f32 	%f20941, [_ZZ32flash_attention_v2_causal_kernelILi64ELi64ELi64EEvPKfS1_S1_PfiiiifE8V_shared+11412];
	fma.rn.f32 	%f22672, %f4530, %f20941, %f22672;
	@%p7446 bra 	$L__BB0_7097;
	setp.eq.s32 	%p7447, %r3, 60;
	ld.shared.f32 	%f20942, [_ZZ32flash_attention_v2_causal_kernelILi64ELi64ELi64EEvPKfS1_S1_PfiiiifE8V_shared+11416];
	fma.rn.f32 	%f22673, %f4530, %f20942, %f22673;
	@%p7447 bra 	$L__BB0_7097;
	setp.eq.s32 	%p7448, %r3, 61;
	ld.shared.f32 	%f20943, [_ZZ32flash_attention_v2_causal_kernelILi64ELi64ELi64EEvPKfS1_S1_PfiiiifE8V_shared+11420];
	fma.rn.f32 	%f22674, %f4530, %f20943, %f22674;
	@%p7448 bra 	$L__BB0_7097;
	setp.eq.s32 	%p7449, %r3, 62;
	ld.shared.f32 	%f20944, [_ZZ32flash_attention_v2_causal_kernelILi64ELi64ELi64EEvPKfS1_S1_PfiiiifE8V_shared+11424];
	fma.rn.f32 	%f22675, %f4530, %f20944, %f22675;
	@%p7449 bra 	$L__BB0_7097;
	setp.eq.s32 	%p7450, %r3, 63;
	ld.shared.f32 	%f20945, [_ZZ32flash_attention_v2_causal_kernelILi64ELi64ELi64EEvPKfS1_S1_PfiiiifE8V_shared+11428];
	fma.rn.f32 	%f22676, %f4530, %f20945, %f22676;
	@%p7450 bra 	$L__BB0_7097;
	ld.shared.f32 	%f20946, [_ZZ32flash_attention_v2_causal_kernelILi64ELi64ELi64EEvPKfS1_S1_PfiiiifE8V_shared+11432];
	fma.rn.f32 	%f22677, %f4530, %f20946, %f22677;
$L__BB0_7097:
	ld.param.u32 	%r1421, [_Z32flash_attention_v2_causal_kernelILi64ELi64ELi64EEvPKfS1_S1_Pfiiiif_param_6];
	shl.b32 	%r1142, %r1581, 6;
	or.b32  	%r1143, %r1142, 44;
	setp.ge.s32 	%p7451, %r1143, %r1421;
	mov.u32 	%r1144, %ctaid.x;
	shl.b32 	%r1145, %r1144, 6;
	mov.u32 	%r1146, %tid.x;
	and.b32  	%r1147, %r1146, 63;
	or.b32  	%r1148, %r1145, %r1147;
	setp.gt.u32 	%p7452, %r1143, %r1148;
	or.pred  	%p7453, %p7451, %p7452;
	@%p7453 bra 	$L__BB0_7162;
	ld.param.u32 	%r1559, [_Z32flash_attention_v2_causal_kernelILi64ELi64ELi64EEvPKfS1_S1_Pfiiiif_param_7];
	setp.eq.s32 	%p7454, %r1559, 1;
	ld.shared.f32 	%f20947, [_ZZ32flash_attention_v2_causal_kernelILi64ELi64ELi64EEvPKfS1_S1_PfiiiifE8V_shared+11440];
	fma.rn.f32 	%f22614, %f4531, %f20947, %f22614;
	@%p7454 bra 	$L__BB0_7162;
	setp.eq.s32 	%p7455, %r3, 2;
	ld.shared.f32 	%f20948, [_ZZ32flash_attention_v2_causal_kernelILi64ELi64ELi64EEvPKfS1_S1_PfiiiifE8V_shared+11444];
	fma.rn.f32 	%f22615, %f4531, %f20948, %f22615;
	@%p7455 bra 	$L__BB0_7162;
	setp.eq.s32 	%p7456, %r3, 3;
	ld.shared.f32 	%f20949, [_ZZ32flash_attention_v2_causal_kernelILi64ELi64ELi64EEvPKfS1_S1_PfiiiifE8V_shared+11448];
	fma.rn.f32 	%f22616, %f4531, %f20949, %f22616;
	@%p7456 bra 	$L__BB0_7162;
	setp.eq.s32 	%p7457, %r3, 4;
	ld.shared.f32 	%f20950, [_ZZ32flash_attention_v2_causal_kernelILi64ELi64ELi64EEvPKfS1_S1_PfiiiifE8V_shared+11452];
	fma.rn.f32 	%f22617, %f4531, %f20950, %f22617;
	@%p7457 bra 	$L__BB0_7162;
	setp.eq.s32 	%p7458, %r3, 5;
	ld.shared.f32 	%f20951, [_ZZ32flash_attention_v2_causal_kernelILi64ELi64ELi64EEvPKfS1_S1_PfiiiifE8V_shared+11456];
	fma.rn.f32 	%f22618, %f4531, %f20951, %f22618;
	@%p7458 bra 	$L__BB0_7162;
	setp.eq.s32 	%p7459, %r3, 6;
	ld.shared.f32 	%f20952, [_ZZ32flash_attention_v2_causal_kernelILi64ELi64ELi64EEvPKfS1_S1_PfiiiifE8V_shared+11460];
	fma.rn.f32 	%f22619, %f4531, %f20952, %f22619;
	@%p7459 bra 	$L__BB0_7162;
	setp.eq.s32 	%p7460, %r3, 7;
	ld.shared.f32 	%f20953, [_ZZ32flash_attention_v2_causal_kernelILi64ELi64ELi64EEvPKfS1_S1_PfiiiifE8V_shared+11464];
	fma.rn.f32 	%f22620, %f4531, %f20953, %f22620;
	@%p7460 bra 	$L__BB0_7162;
	setp.eq.s32 	%p7461, %r3, 8;
	ld.shared.f32 	%f20954, [_ZZ32flash_attention_v2_causal_kernelILi64ELi64ELi64EEvPKfS1_S1_PfiiiifE8V_shared+11468];
	fma.rn.f32 	%f22621, %f4531, %f20954, %f22621;
	@%p7461 bra 	$L__BB0_7162;
	setp.eq.s32 	%p7462, %r3, 9;
	ld.shared.f32 	%f20955, [_ZZ32flash_attention_v2_causal_kernelILi64ELi64ELi64EEvPKfS1_S1_PfiiiifE8V_shared+11472];
	fma.rn.f32 	%f22622, %f4531, %f20955, %f22622;
	@%p7462 bra 	$L__BB0_7162;
	setp.eq.s32 	%p7463, %r3, 10;
	ld.shared.f32 	%f20956, [_ZZ32flash_attention_v2_causal_kernelILi64ELi64ELi64EEvPKfS1_S1_PfiiiifE8V_shared+11476];
	fma.rn.f32 	%f22623, %f4531, %f20956, %f22623;
	@%p7463 bra 	$L__BB0_7162;
	setp.eq.s32 	%p7464, %r3, 11;
	ld.shared.f32 	%f20957, [_ZZ32flash_attention_v2_causal_kernelILi64ELi64ELi64EEvPKfS1_S1_PfiiiifE8V_shared+11480];
	fma.rn.f32 	%f22624, %f4531, %f20957, %f22624;
	@%p7464 bra 	$L__BB0_7162;
	setp.eq.s32 	%p7465, %r3, 12;
	ld.shared.f32 	%f20958, [_ZZ32flash_attention_v2_causal_kernelILi64ELi64ELi64EEvPKfS1_S1_PfiiiifE8V_shared+11484];
	fma.rn.f32 	%f22625, %f4531, %f20958, %f22625;
	@%p7465 bra 	$L__BB0_7162;
	setp.eq.s32 	%p7466, %r3, 13;
	ld.shared.f32 	%f20959, [_ZZ32flash_attention_v2_causal_kernelILi64ELi64ELi64EEvPKfS1_S1_PfiiiifE8V_shared+11488];
	fma.rn.f32 	%f22626, %f4531, %f20959, %f22626;
	@%p7466 bra 	$L__BB0_7162;
	setp.eq.s32 	%p7467, %r3, 14;
	ld.shared.f32 	%f20960, [_ZZ32flash_attention_v2_causal_kernelILi64ELi64ELi64EEvPKfS1_S1_PfiiiifE8V_shared+11492];
	fma.rn.f32 	%f22627, %f4531, %f20960, %f22627;
	@%p7467 bra 	$L__BB0_7162;
	setp.eq.s32 	%p7468, %r3, 15;
	ld.shared.f32 	%f20961, [_ZZ32flash_attention_v2_causal_kernelILi64ELi64ELi64EEvPKfS1_S1_PfiiiifE8V_shared+11496];
	fma.rn.f32 	%f22628, %f4531, %f20961, %f22628;
	@%p7468 bra 	$L__BB0_7162;
	setp.eq.s32 	%p7469, %r3, 16;
	ld.shared.f32 	%f20962, [_ZZ32flash_attention_v2_causal_kernelILi64ELi64ELi64EEvPKfS1_S1_PfiiiifE8V_shared+11500];
	fma.rn.f32 	%f22629, %f4531, %f20962, %f22629;
	@%p7469 bra 	$L__BB0_7162;
	setp.eq.s32 	%p7470, %r3, 17;
	ld.shared.f32 	%f20963, [_ZZ32flash_attention_v2_causal_kernelILi64ELi64ELi64EEvPKfS1_S1_PfiiiifE8V_shared+11504];
	fma.rn.f32 	%f22630, %f4531, %f20963, %f22630;
	@%p7470 bra 	$L__BB0_7162;
	setp.eq.s32 	%p7471, %r3, 18;
	ld.shared.f32 	%f20964, [_ZZ32flash_attention_v2_causal_kernelILi64ELi64ELi64EEvPKfS1_S1_PfiiiifE8V_shared+11508];
	fma.rn.f32 	%f22631, %f4531, %f20964, %f22631;
	@%p7471 bra 	$L__BB0_7162;
	setp.eq.s32 	%p7472, %r3, 19;
	ld.shared.f32 	%f20965, [_ZZ32flash_attention_v2_causal_kernelILi64ELi64ELi64EEvPKfS1_S1_PfiiiifE8V_shared+11512];
	fma.rn.f32 	%f22632, %f4531, %f20965, %f22632;
	@%p7472 bra 	$L__BB0_7162;
	setp.eq.s32 	%p7473, %r3, 20;
	ld.shared.f32 	%f20966, [_ZZ32flash_attention_v2_causal_kernelILi64ELi64ELi64EEvPKfS1_S1_PfiiiifE8V_shared+11516];
	fma.rn.f32 	%f22633, %f4531, %f20966, %f22633;
	@%p7473 bra 	$L__BB0_7162;
	setp.eq.s32 	%p7474, %r3, 21;
	ld.shared.f32 	%f20967, [_ZZ32flash_attention_v2_causal_kernelILi64ELi64ELi64EEvPKfS1_S1_PfiiiifE8V_shared+11520];
	fma.rn.f32 	%f22634, %f4531, %f20967, %f22634;
	@%p7474 bra 	$L__BB0_7162;
	setp.eq.s32 	%p7475, %r3, 22;
	ld.shared.f32 	%f20968, [_ZZ32flash_attention_v2_causal_kernelILi64ELi64ELi64EEvPKfS1_S1_PfiiiifE8V_shared+11524];
	fma.rn.f32 	%f22635, %f4531, %f20968, %f22635;
	@%p7475 bra 	$L__BB0_7162;
	setp.eq.s32 	%p7476, %r3, 23;
	ld.shared.f32 	%f20969, [_ZZ32flash_attention_v2_causal_kernelILi64ELi64ELi64EEvPKfS1_S1_PfiiiifE8V_shared+11528];
	fma.rn.f32 	%f22636, %f4531, %f20969, %f22636;
	@%p7476 bra 	$L__BB0_7162;
	setp.eq.s32 	%p7477, %r3, 24;
	ld.shared.f32 	%f20970, [_ZZ32flash_attention_v2_causal_kernelILi64ELi64ELi64EEvPKfS1_S1_PfiiiifE8V_shared+11532];
	fma.rn.f32 	%f22637, %f4531, %f20970, %f22637;
	@%p7477 bra 	$L__BB0_7162;
	setp.eq.s32 	%p7478, %r3, 25;
	ld.shared.f32 	%f20971, [_ZZ32flash_attention_v2_causal_kernelILi64ELi64ELi64EEvPKfS1_S1_PfiiiifE8V_shared+11536];
	fma.rn.f32 	%f22638, %f4531, %f20971, %f22638;
	@%p7478 bra 	$L__BB0_7162;
	setp.eq.s32 	%p7479, %r3, 26;
	ld.shared.f32 	%f20972, [_ZZ32flash_attention_v2_causal_kernelILi64ELi64ELi64EEvPKfS1_S1_PfiiiifE8V_shared+11540];
	fma.rn.f32 	%f22639, %f4531, %f20972, %f22639;
	@%p7479 bra 	$L__BB0_7162;
	setp.eq.s32 	%p7480, %r3, 27;
	ld.shared.f32 	%f20973, [_ZZ32flash_attention_v2_causal_kernelILi64ELi64ELi64EEvPKfS1_S1_PfiiiifE8V_shared+11544];
	fma.rn.f32 	%f22640, %f4531, %f20973, %f22640;
	@%p7480 bra 	$L__BB0_7162;
	setp.eq.s32 	%p7481, %r3, 28;
	ld.shared.f32 	%f20974, [_ZZ32flash_attention_v2_causal_kernelILi64ELi64ELi64EEvPKfS1_S1_PfiiiifE8V_shared+11548];
	fma.rn.f32 	%f22641, %f4531, %f20974, %f22641;
	@%p7481 bra 	$L__BB0_7162;
	setp.eq.s32 	%p7482, %r3, 29;
	ld.shared.f32 	%f20975, [_ZZ32flash_attention_v2_causal_kernelILi64ELi64ELi64EEvPKfS1_S1_PfiiiifE8V_shared+11552];
	fma.rn.f32 	%f22642, %f4531, %f20975, %f22642;
	@%p7482 bra 	$L__BB0_7162;
	setp.eq.s32 	%p7483, %r3, 30;
	ld.shared.f32 	%f20976, [_ZZ32flash_attention_v2_causal_kernelILi64ELi64ELi64EEvPKfS1_S1_PfiiiifE8V_shared+11556];
	fma.rn.f32 	%f22643, %f4531, %f20976, %f22643;
	@%p7483 bra 	$L__BB0_7162;
	setp.eq.s32 	%p7484, %r3, 31;
	ld.shared.f32 	%f20977, [_ZZ32flash_attention_v2_causal_kernelILi64ELi64ELi64EEvPKfS1_S1_PfiiiifE8V_shared+11560];
	fma.rn.f32 	%f22644, %f4531, %f20977, %f22644;
	@%p7484 bra 	$L__BB0_7162;
	setp.eq.s32 	%p7485, %r3, 32;
	ld.shared.f32 	%f20978, [_ZZ32flash_attention_v2_causal_kernelILi64ELi64ELi64EEvPKfS1_S1_PfiiiifE8V_shared+11564];
	fma.rn.f32 	%f22645, %f4531, %f20978, %f22645;
	@%p7485 bra 	$L__BB0_7162;
	setp.eq.s32 	%p7486, %r3, 33;
	ld.shared.f32 	%f20979, [_ZZ32flash_attention_v2_causal_kernelILi64ELi64ELi64EEvPKfS1_S1_PfiiiifE8V_shared+11568];
	fma.rn.f32 	%f22646, %f4531, %f20979, %f22646;
	@%p7486 bra 	$L__BB0_7162;
	setp.eq.s32 	%p7487, %r3, 34;
	ld.shared.f32 	%f20980, [_ZZ32flash_attention_v2_causal_kernelILi64ELi64ELi64EEvPKfS1_S1_PfiiiifE8V_shared+11572];
	fma.rn.f32 	%f22647, %f4531, %f20980, %f22647;
	@%p7487 bra 	$L__BB0_7162;
	setp.eq.s32 	%p7488, %r3, 35;
	ld.shared.f32 	%f20981, [_ZZ32flash_attention_v2_causal_kernelILi64ELi64ELi64EEvPKfS1_S1_PfiiiifE8V_shared+11576];
	fma.rn.f32 	%f22648, %f4531, %f20981, %f22648;
	@%p7488 bra 	$L__BB0_7162;
	setp.eq.s32 	%p7489, %r3, 36;
	ld.shared.f32 	%f20982, [_ZZ32flash_attention_v2_causal_kernelILi64ELi64ELi64EEvPKfS1_S1_PfiiiifE8V_shared+11580];
	fma.rn.f32 	%f22649, %f4531, %f20982, %f22649;
	@%p7489 bra 	$L__BB0_7162;
	setp.eq.s32 	%p7490, %r3, 37;
	ld.shared.f32 	%f20983, [_ZZ32flash_attention_v2_causal_kernelILi64ELi64ELi64EEvPKfS1_S1_PfiiiifE8V_shared+11584];
	fma.rn.f32 	%f22650, %f4531, %f20983, %f22650;
	@%p7490 bra 	$L__BB0_7162;
	setp.eq.s32 	%p7491, %r3, 38;
	ld.shared.f32 	%f20984, [_ZZ32flash_attention_v2_causal_kernelILi64ELi64ELi64EEvPKfS1_S1_PfiiiifE8V_shared+11588];
	fma.rn.f32 	%f22651, %f4531, %f20984, %f22651;
	@%p7491 bra 	$L__BB0_7162;
	setp.eq.s32 	%p7492, %r3, 39;
	ld.shared.f32 	%f20985, [_ZZ32flash_attention_v2_causal_kernelILi64ELi64ELi64EEvPKfS1_S1_PfiiiifE8V_shared+11592];
	fma.rn.f32 	%f22652, %f4531, %f20985, %f22652;
	@%p7492 bra 	$L__BB0_7162;
	setp.eq.s32 	%p7493, %r3, 40;
	ld.shared.f32 	%f20986, [_ZZ32flash_attention_v2_causal_kernelILi64ELi64ELi64EEvPKfS1_S1_PfiiiifE8V_shared+11596];
	fma.rn.f32 	%f22653, %f4531, %f20986, %f22653;
	@%p7493 bra 	$L__BB0_7162;
	setp.eq.s32 	%p7494, %r3, 41;
	ld.shared.f32 	%f20987, [_ZZ32flash_attention_v2_causal_kernelILi64ELi64ELi64EEvPKfS1_S1_PfiiiifE8V_shared+11600];
	fma.rn.f32 	%f22654, %f4531, %f20987, %f22654;
	@%p7494 bra 	$L__BB0_7162;
	setp.eq.s32 	%p7495, %r3, 42;
	ld.shared.f32 	%f20988, [_ZZ32flash_attention_v2_causal_kernelILi64ELi64ELi64EEvPKfS1_S1_PfiiiifE8V_shared+11604];
	fma.rn.f32 	%f22655, %f4531, %f20988, %f22655;
	@%p7495 bra 	$L__BB0_7162;
	setp.eq.s32 	%p7496, %r3, 43;
	ld.shared.f32 	%f20989, [_ZZ32flash_attention_v2_causal_kernelILi64ELi64ELi64EEvPKfS1_S1_PfiiiifE8V_shared+11608];
	fma.rn.f32 	%f22656, %f4531, %f20989, %f22656;
	@%p7496 bra 	$L__BB0_7162;
	setp.eq.s32 	%p7497, %r3, 44;
	ld.shared.f32 	%f20990, [_ZZ32flash_attention_v2_causal_kernelILi64ELi64ELi64EEvPKfS1_S1_PfiiiifE8V_shared+11612];
	fma.rn.f32 	%f22657, %f4531, %f20990, %f22657;
	@%p7497 bra 	$L__BB0_7162;
	setp.eq.s32 	%p7498, %r3, 45;
	ld.shared.f32 	%f20991, [_ZZ32flash_attention_v2_causal_kernelILi64ELi64ELi64EEvPKfS1_S1_PfiiiifE8V_shared+11616];
	fma.rn.f32 	%f22658, %f4531, %f20991, %f22658;
	@%p7498 bra 	$L__BB0_7162;
	setp.eq.s32 	%p7499, %r3, 46;
	ld.shared.f32 	%f20992, [_ZZ32flash_attention_v2_causal_kernelILi64ELi64ELi64EEvPKfS1_S1_PfiiiifE8V_shared+11620];
	fma.rn.f32 	%f22659, %f4531, %f20992, %f22659;
	@%p7499 bra 	$L__BB0_7162;
	setp.eq.s32 	%p7500, %r3, 47;
	ld.shared.f32 	%f20993, [_ZZ32flash_attention_v2_causal_kernelILi64ELi64ELi64EEvPKfS1_S1_PfiiiifE8V_shared+11624];
	fma.rn.f32 	%f22660, %f4531, %f20993, %f22660;
	@%p7500 bra 	$L__BB0_7162;
	setp.eq.s32 	%p7501, %r3, 48;
	ld.shared.f32 	%f20994, [_ZZ32flash_attention_v2_causal_kernelILi64ELi64ELi64EEvPKfS1_S1_PfiiiifE8V_shared+11628];
	fma.rn.f32 	%f22661, %f4531, %f20994, %f22661;
	@%p7501 bra 	$L__BB0_7162;
	setp.eq.s32 	%p7502, %r3, 49;
	ld.shared.f32 	%f20995, [_ZZ32flash_attention_v2_causal_kernelILi64ELi64ELi64EEvPKfS1_S1_PfiiiifE8V_shared+11632];
	fma.rn.f32 	%f22662, %f4531, %f20995, %f22662;
	@%p7502 bra 	$L__BB0_7162;
	setp.eq.s32 	%p7503, %r3, 50;
	ld.shared.f32 	%f20996, [_ZZ32flash_attention_v2_causal_kernelILi64ELi64ELi64EEvPKfS1_S1_PfiiiifE8V_shared+11636];
	fma.rn.f32 	%f22663, %f4531, %f20996, %f22663;
	@%p7503 bra 	$L__BB0_7162;
	setp.eq.s32 	%p7504, %r3, 51;
	ld.shared.f32 	%f20997, [_ZZ32flash_attention_v2_causal_kernelILi64ELi64ELi64EEvPKfS1_S1_PfiiiifE8V_shared+11640];
	fma.rn.f32 	%f22664, %f4531, %f20997, %f22664;
	@%p7504 bra 	$L__BB0_7162;
	setp.eq.s32 	%p7505, %r3, 52;
	ld.shared.f32 	%f20998, [_ZZ32flash_attention_v2_causal_kernelILi64ELi64ELi64EEvPKfS1_S1_PfiiiifE8V_shared+11644];
	fma.rn.f32 	%f22665, %f4531, %f20998, %f22665;
	@%p7505 bra 	$L__BB0_7162;
	setp.eq.s32 	%p7506, %r3, 53;
	ld.shared.f32 	%f20999, [_ZZ32flash_attention_v2_causal_kernelILi64ELi64ELi64EEvPKfS1_S1_PfiiiifE8V_shared+11648];
	fma.rn.f32 	%f22666, %f4531, %f20999, %f22666;
	@%p7506 bra 	$L__BB0_7162;
	setp.eq.s32 	%p7507, %r3, 54;
	ld.shared.f32 	%f21000, [_ZZ32flash_attention_v2_causal_kernelILi64ELi64ELi64EEvPKfS1_S1_PfiiiifE8V_shared+11652];
	fma.rn.f32 	%f22667, %f4531, %f21000, %f22667;
	@%p7507 bra 	$L__BB0_7162;
	setp.eq.s32 	%p7508, %r3, 55;
	ld.shared.f32 	%f21001, [_ZZ32flash_attention_v2_causal_kernelILi64ELi64ELi64EEvPKfS1_S1_PfiiiifE8V_shared+11656];
	fma.rn.f32 	%f22668, %f4531, %f21001, %f22668;
	@%p7508 bra 	$L__BB0_7162;
	setp.eq.s32 	%p7509, %r3, 56;
	ld.shared.f32 	%f21002, [_ZZ32flash_attention_v2_causal_kernelILi64ELi64ELi64EEvPKfS1_S1_PfiiiifE8V_shared+11660];
	fma.rn.f32 	%f22669, %f4531, %f21002, %f22669;
	@%p7509 bra 	$L__BB0_7162;
	setp.eq.s32 	%p7510, %r3, 57;
	ld.shared.f32 	%f21003, [_ZZ32flash_attention_v2_causal_kernelILi64ELi64ELi64EEvPKfS1_S1_PfiiiifE8V_shared+11664];
	fma.rn.f32 	%f22670, %f4531, %f21003, %f22670;
	@%p7510 bra 	$L__BB0_7162;
	setp.eq.s32 	%p7511, %r3, 58;
	ld.shared.f32 	%f21004, [_ZZ32flash_attention_v2_causal_kernelILi64ELi64ELi64EEvPKfS1_S1_PfiiiifE8V_shared+11668];
	fma.rn.f32 	%f22671, %f4531, %f21004, %f22671;
	@%p7511 bra 	$L__BB0_7162;
	setp.eq.s32 	%p7512, %r3, 59;
	ld.shared.f32 	%f21005, [_ZZ32flash_attention_v2_causal_kernelILi64ELi64ELi64EEvPKfS1_S1_PfiiiifE8V_shared+11672];
	fma.rn.f32 	%f22672, %f4531, %f21005, %f22672;
	@%p7512 bra 	$L__BB0_7162;
	setp.eq.s32 	%p7513, %r3, 60;
	ld.shared.f32 	%f21006, [_ZZ32flash_attention_v2_causal_kernelILi64ELi64ELi64EEvPKfS1_S1_PfiiiifE8V_shared+11676];
	fma.rn.f32 	%f22673, %f4531, %f21006, %f22673;
	@%p7513 bra 	$L__BB0_7162;
	setp.eq.s32 	%p7514, %r3, 61;
	ld.shared.f32 	%f21007, [_ZZ32flash_attention_v2_causal_kernelILi64ELi64ELi64EEvPKfS1_S1_PfiiiifE8V_shared+11680];
	fma.rn.f32 	%f22674, %f4531, %f21007, %f22674;
	@%p7514 bra 	$L__BB0_7162;
	setp.eq.s32 	%p7515, %r3, 62;
	ld.shared.f32 	%f21008, [_ZZ32flash_attention_v2_causal_kernelILi64ELi64ELi64EEvPKfS1_S1_PfiiiifE8V_shared+11684];
	fma.rn.f32 	%f22675, %f4531, %f21008, %f22675;
	@%p7515 bra 	$L__BB0_7162;
	setp.eq.s32 	%p7516, %r3, 63;
	ld.shared.f32 	%f21009, [_ZZ32flash_attention_v2_causal_kernelILi64ELi64ELi64EEvPKfS1_S1_PfiiiifE8V_shared+11688];
	fma.rn.f32 	%f22676, %f4531, %f21009, %f22676;
	@%p7516 bra 	$L__BB0_7162;
	ld.shared.f32 	%f21010, [_ZZ32flash_attention_v2_causal_kernelILi64ELi64ELi64EEvPKfS1_S1_PfiiiifE8V_shared+11692];
	fma.rn.f32 	%f22677, %f4531, %f21010, %f22677;
$L__BB0_7162:
	ld.param.u32 	%r1422, [_Z32flash_attention_v2_causal_kernelILi64ELi64ELi64EEvPKfS1_S1_Pfiiiif_param_6];
	shl.b32 	%r1150, %r1581, 6;
	or.b32  	%r1151, %r1150, 45;
	setp.ge.s32 	%p7517, %r1151, %r1422;
	mov.u32 	%r1152, %ctaid.x;
	shl.b32 	%r1153, %r1152, 6;
	mov.u32 	%r1154, %tid.x;
	and.b32  	%r1155, %r1154, 63;
	or.b32  	%r1156, %r1153, %r1155;
	setp.gt.u32 	%p7518, %r1151, %r1156;
	or.pred  	%p7519, %p7517, %p7518;
	@%p7519 bra 	$L__BB0_7227;
	ld.param.u32 	%r1560, [_Z32flash_attention_v2_causal_kernelILi64ELi64ELi64EEvPKfS1_S1_Pfiiiif_param_7];
	setp.eq.s32 	%p7520, %r1560, 1;
	ld.shared.f32 	%f21011, [_ZZ32flash_attention_v2_causal_kernelILi64ELi64ELi64EEvPKfS1_S1_PfiiiifE8V_shared+11700];
	fma.rn.f32 	%f22614, %f4532, %f21011, %f22614;
	@%p7520 bra 	$L__BB0_7227;
	setp.eq.s32 	%p7521, %r3, 2;
	ld.shared.f32 	%f21012, [_ZZ32flash_attention_v2_causal_kernelILi64ELi64ELi64EEvPKfS1_S1_PfiiiifE8V_shared+11704];
	fma.rn.f32 	%f22615, %f4532, %f21012, %f22615;
	@%p7521 bra 	$L__BB0_7227;
	setp.eq.s32 	%p7522, %r3, 3;
	ld.shared.f32 	%f21013, [_ZZ32flash_attention_v2_causal_kernelILi64ELi64ELi64EEvPKfS1_S1_PfiiiifE8V_shared+11708];
	fma.rn.f32 	%f22616, %f4532, %f21013, %f22616;
	@%p7522 bra 	$L__BB0_7227;
	setp.eq.s32 	%p7523, %r3, 4;
	ld.shared.f32 	%f21014, [_ZZ32flash_attention_v2_causal_kernelILi64ELi64ELi64EEvPKfS1_S1_PfiiiifE8V_shared+11712];
	fma.rn.f32 	%f22617, %f4532, %f21014, %f22617;
	@%p7523 bra 	$L__BB0_7227;
	setp.eq.s32 	%p7524, %r3, 5;
	ld.shared.f32 	%f21015, [_ZZ32flash_attention_v2_causal_kernelILi64ELi64ELi64EEvPKfS1_S1_PfiiiifE8V_shared+11716];
	fma.rn.f32 	%f22618, %f4532, %f21015, %f22618;
	@%p7524 bra 	$L__BB0_7227;
	setp.eq.s32 	%p7525, %r3, 6;
	ld.shared.f32 	%f21016, [_ZZ32flash_attention_v2_causal_kernelILi64ELi64ELi64EEvPKfS1_S1_PfiiiifE8V_shared+11720];
	fma.rn.f32 	%f22619, %f4532, %f21016, %f22619;
	@%p7525 bra 	$L__BB0_7227;
	setp.eq.s32 	%p7526, %r3, 7;
	ld.shared.f32 	%f21017, [_ZZ32flash_attention_v2_causal_kernelILi64ELi64ELi64EEvPKfS1_S1_PfiiiifE8V_shared+11724];
	fma.rn.f32 	%f22620, %f4532, %f21017, %f22620;
	@%p7526 bra 	$L__BB0_7227;
	setp.eq.s32 	%p7527, %r3, 8;
	ld.shared.f32 	%f21018, [_ZZ32flash_attention_v2_causal_kernelILi64ELi64ELi64EEvPKfS1_S1_PfiiiifE8V_shared+11728];
	fma.rn.f32 	%f22621, %f4532, %f21018, %f22621;
	@%p7527 bra 	$L__BB0_7227;
	setp.eq.s32 	%p7528, %r3, 9;
	ld.shared.f32 	%f21019, [_ZZ32flash_attention_v2_causal_kernelILi64ELi64ELi64EEvPKfS1_S1_PfiiiifE8V_shared+11732];
	fma.rn.f32 	%f22622, %f4532, %f21019, %f22622;
	@%p7528 bra 	$L__BB0_7227;
	setp.eq.s32 	%p7529, %r3, 10;
	ld.shared.f32 	%f21020, [_ZZ32flash_attention_v2_causal_kernelILi64ELi64ELi64EEvPKfS1_S1_PfiiiifE8V_shared+11736];
	fma.rn.f32 	%f22623, %f4532, %f21020, %f22623;
	@%p7529 bra 	$L__BB0_7227;
	setp.eq.s32 	%p7530, %r3, 11;
	ld.shared.f32 	%f21021, [_ZZ32flash_attention_v2_causal_kernelILi64ELi64ELi64EEvPKfS1_S1_PfiiiifE8V_shared+11740];
	fma.rn.f32 	%f22624, %f4532, %f21021, %f22624;
	@%p7530 bra 	$L__BB0_7227;
	setp.eq.s32 	%p7531, %r3, 12;
	ld.shared.f32 	%f21022, [_ZZ32flash_attention_v2_causal_kernelILi64ELi64ELi64EEvPKfS1_S1_PfiiiifE8V_shared+11744];
	fma.rn.f32 	%f22625, %f4532, %f21022, %f22625;
	@%p7531 bra 	$L__BB0_7227;
	setp.eq.s32 	%p7532, %r3, 13;
	ld.shared.f32 	%f21023, [_ZZ32flash_attention_v2_causal_kernelILi64ELi64ELi64EEvPKfS1_S1_PfiiiifE8V_shared+11748];
	fma.rn.f32 	%f22626, %f4532, %f21023, %f22626;
	@%p7532 bra 	$L__BB0_7227;
	setp.eq.s32 	%p7533, %r3, 14;
	ld.shared.f32 	%f21024, [_ZZ32flash_attention_v2_causal_kernelILi64ELi64ELi64EEvPKfS1_S1_PfiiiifE8V_shared+11752];
	fma.rn.f32 	%f22627, %f4532, %f21024, %f22627;
	@%p7533 bra 	$L__BB0_7227;
	setp.eq.s32 	%p7534, %r3, 15;
	ld.shared.f32 	%f21025, [_ZZ32flash_attention_v2_causal_kernelILi64ELi64ELi64EEvPKfS1_S1_PfiiiifE8V_shared+11756];
	fma.rn.f32 	%f22628, %f4532, %f21025, %f22628;
	@%p7534 bra 	$L__BB0_7227;
	setp.eq.s32 	%p7535, %r3, 16;
	ld.shared.f32 	%f21026, [_ZZ32flash_attention_v2_causal_kernelILi64ELi64ELi64EEvPKfS1_S1_PfiiiifE8V_shared+11760];
	fma.rn.f32 	%f22629, %f4532, %f21026, %f22629;
	@%p7535 bra 	$L__BB0_7227;
	setp.eq.s32 	%p7536, %r3, 17;
	ld.shared.f32 	%f21027, [_ZZ32flash_attention_v2_causal_kernelILi64ELi64ELi64EEvPKfS1_S1_PfiiiifE8V_shared+11764];
	fma.rn.f32 	%f22630, %f4532, %f21027, %f22630;
	@%p7536 bra 	$L__BB0_7227;
	setp.eq.s32 	%p7537, %r3, 18;
	ld.shared.f32 	%f21028, [_ZZ32flash_attention_v2_causal_kernelILi64ELi64ELi64EEvPKfS1_S1_PfiiiifE8V_shared+11768];
	fma.rn.f32 	%f22631, %f4532, %f21028, %f22631;
	@%p7537 bra 	$L__BB0_7227;
	setp.eq.s32 	%p7538, %r3, 19;
	ld.shared.f32 	%f21029, [_ZZ32flash_attention_v2_causal_kernelILi64ELi64ELi64EEvPKfS1_S1_PfiiiifE8V_shared+11772];
	fma.rn.f32 	%f22632, %f4532, %f21029, %f22632;
	@%p7538 bra 	$L__BB0_7227;
	setp.eq.s32 	%p7539, %r3, 20;
	ld.shared.f32 	%f21030, [_ZZ32flash_attention_v2_causal_kernelILi64ELi64ELi64EEvPKfS1_S1_PfiiiifE8V_shared+11776];
	fma.rn.f32 	%f22633, %f4532, %f21030, %f22633;
	@%p7539 bra 	$L__BB0_7227;
	setp.eq.s32 	%p7540, %r3, 21;
	ld.shared.f32 	%f21031, [_ZZ32flash_attention_v2_causal_kernelILi64ELi64ELi64EEvPKfS1_S1_PfiiiifE8V_shared+11780];
	fma.rn.f32 	%f22634, %f4532, %f21031, %f22634;
	@%p7540 bra 	$L__BB0_7227;
	setp.eq.s32 	%p7541, %r3, 22;
	ld.shared.f32 	%f21032, [_ZZ32flash_attention_v2_causal_kernelILi64ELi64ELi64EEvPKfS1_S1_PfiiiifE8V_shared+11784];
	fma.rn.f32 	%f22635, %f4532, %f21032, %f22635;
	@%p7541 bra 	$L__BB0_7227;
	setp.eq.s32 	%p7542, %r3, 23;
	ld.shared.f32 	%f21033, [_ZZ32flash_attention_v2_causal_kernelILi64ELi64ELi64EEvPKfS1_S1_PfiiiifE8V_shared+11788];
	fma.rn.f32 	%f22636, %f4532, %f21033, %f22636;
	@%p7542 bra 	$L__BB0_7227;
	setp.eq.s32 	%p7543, %r3, 24;
	ld.shared.f32 	%f21034, [_ZZ32flash_attention_v2_causal_kernelILi64ELi64ELi64EEvPKfS1_S1_PfiiiifE8V_shared+11792];
	fma.rn.f32 	%f22637, %f4532, %f21034, %f22637;
	@%p7543 bra 	$L__BB0_7227;
	setp.eq.s32 	%p7544, %r3, 25;
	ld.shared.f32 	%f21035, [_ZZ32flash_attention_v2_causal_kernelILi64ELi64ELi64EEvPKfS1_S1_PfiiiifE8V_shared+11796];
	fma.rn.f32 	%f22638, %f4532, %f21035, %f22638;
	@%p7544 bra 	$L__BB0_7227;
	setp.eq.s32 	%p7545, %r3, 26;
	ld.shared.f32 	%f21036, [_ZZ32flash_attention_v2_causal_kernelILi64ELi64ELi64EEvPKfS1_S1_PfiiiifE8V_shared+11800];
	fma.rn.f32 	%f22639, %f4532, %f21036, %f22639;
	@%p7545 bra 	$L__BB0_7227;
	setp.eq.s32 	%p7546, %r3, 27;
	ld.shared.f32 	%f21037, [_ZZ32flash_attention_v2_causal_kernelILi64ELi64ELi64EEvPKfS1_S1_PfiiiifE8V_shared+11804];
	fma.rn.f32 	%f22640, %f4532, %f21037, %f22640;
	@%p7546 bra 	$L__BB0_7227;
	setp.eq.s32 	%p7547, %r3, 28;
	ld.shared.f32 	%f21038, [_ZZ32flash_attention_v2_causal_kernelILi64ELi64ELi64EEvPKfS1_S1_PfiiiifE8V_shared+11808];
	fma.rn.f32 	%f22641, %f4532, %f21038, %f22641;
	@%p7547 bra 	$L__BB0_7227;
	setp.eq.s32 	%p7548, %r3, 29;
	ld.shared.f32 	%f21039, [_ZZ32flash_attention_v2_causal_kernelILi64ELi64ELi64EEvPKfS1_S1_PfiiiifE8V_shared+11812];
	fma.rn.f32 	%f22642, %f4532, %f21039, %f22642;
	@%p7548 bra 	$L__BB0_7227;
	setp.eq.s32 	%p7549, %r3, 30;
	ld.shared.f32 	%f21040, [_ZZ32flash_attention_v2_causal_kernelILi64ELi64ELi64EEvPKfS1_S1_PfiiiifE8V_shared+11816];
	fma.rn.f32 	%f22643, %f4532, %f21040, %f22643;
	@%p7549 bra 	$L__BB0_7227;
	setp.eq.s32 	%p7550, %r3, 31;
	ld.shared.f32 	%f21041, [_ZZ32flash_attention_v2_causal_kernelILi64ELi64ELi64EEvPKfS1_S1_PfiiiifE8V_shared+11820];
	fma.rn.f32 	%f22644, %f4532, %f21041, %f22644;
	@%p7550 bra 	$L__BB0_7227;
	setp.eq.s32 	%p7551, %r3, 32;
	ld.shared.f32 	%f21042, [_ZZ32flash_attention_v2_causal_kernelILi64ELi64ELi64EEvPKfS1_S1_PfiiiifE8V_shared+11824];
	fma.rn.f32 	%f22645, %f4532, %f21042, %f22645;
	@%p7551 bra 	$L__BB0_7227;
	setp.eq.s32 	%p7552, %r3, 33;
	ld.shared.f32 	%f21043, [_ZZ32flash_attention_v2_causal_kernelILi64ELi64ELi64EEvPKfS1_S1_PfiiiifE8V_shared+11828];
	fma.rn.f32 	%f22646, %f4532, %f21043, %f22646;
	@%p7552 bra 	$L__BB0_7227;
	setp.eq.s32 	%p7553, %r3, 34;
	ld.shared.f32 	%f21044, [_ZZ32flash_attention_v2_causal_kernelILi64ELi64ELi64EEvPKfS1_S1_PfiiiifE8V_shared+11832];
	fma.rn.f32 	%f22647, %f4532, %f21044, %f22647;
	@%p7553 bra 	$L__BB0_7227;
	setp.eq.s32 	%p7554, %r3, 35;
	ld.shared.f32 	%f21045, [_ZZ32flash_attention_v2_causal_kernelILi64ELi64ELi64EEvPKfS1_S1_PfiiiifE8V_shared+11836];
	fma.rn.f32 	%f22648, %f4532, %f21045, %f22648;
	@%p7554 bra 	$L__BB0_7227;
	setp.eq.s32 	%p7555, %r3, 36;
	ld.shared.f32 	%f21046, [_ZZ32flash_attention_v2_causal_kernelILi64ELi64ELi64EEvPKfS1_S1_PfiiiifE8V_shared+11840];
	fma.rn.f32 	%f22649, %f4532, %f21046, %f22649;
	@%p7555 bra 	$L__BB0_7227;
	setp.eq.s32 	%p7556, %r3, 37;
	ld.shared.f32 	%f21047, [_ZZ32flash_attention_v2_causal_kernelILi64ELi64ELi64EEvPKfS1_S1_PfiiiifE8V_shared+11844];
	fma.rn.f32 	%f22650, %f4532, %f21047, %f22650;
	@%p7556 bra 	$L__BB0_7227;
	setp.eq.s32 	%p7557, %r3, 38;
	ld.shared.f32 	%f21048, [_ZZ32flash_attention_v2_causal_kernelILi64ELi64ELi64EEvPKfS1_S1_PfiiiifE8V_shared+11848];
	fma.rn.f32 	%f22651, %f4532, %f21048, %f22651;
	@%p7557 bra 	$L__BB0_7227;
	setp.eq.s32 	%p7558, %r3, 39;
	ld.shared.f32 	%f21049, [_ZZ32flash_attention_v2_causal_kernelILi64ELi64ELi64EEvPKfS1_S1_PfiiiifE8V_shared+11852];
	fma.rn.f32 	%f22652, %f4532, %f21049, %f22652;
	@%p7558 bra 	$L__BB0_7227;
	setp.eq.s32 	%p7559, %r3, 40;
	ld.shared.f32 	%f21050, [_ZZ32flash_attention_v2_causal_kernelILi64ELi64ELi64EEvPKfS1_S1_PfiiiifE8V_shared+11856];
	fma.rn.f32 	%f22653, %f4532, %f21050, %f22653;
	@%p7559 bra 	$L__BB0_7227;
	setp.eq.s32 	%p7560, %r3, 41;
	ld.shared.f32 	%f21051, [_ZZ32flash_attention_v2_causal_kernelILi64ELi64ELi64EEvPKfS1_S1_PfiiiifE8V_shared+11860];
	fma.rn.f32 	%f22654, %f4532, %f21051, %f22654;
	@%p7560 bra 	$L__BB0_7227;
	setp.eq.s32 	%p7561, %r3, 42;
	ld.shared.f32 	%f21052, [_ZZ32flash_attention_v2_causal_kernelILi64ELi64ELi64EEvPKfS1_S1_PfiiiifE8V_shared+11864];
	fma.rn.f32 	%f22655, %f4532, %f21052, %f22655;
	@%p7561 bra 	$L__BB0_7227;
	setp.eq.s32 	%p7562, %r3, 43;
	ld.shared.f32 	%f21053, [_ZZ32flash_attention_v2_causal_kernelILi64ELi64ELi64EEvPKfS1_S1_PfiiiifE8V_shared+11868];
	fma.rn.f32 	%f22656, %f4532, %f21053, %f22656;
	@%p7562 bra 	$L__BB0_7227;
	setp.eq.s32 	%p7563, %r3, 44;
	ld.shared.f32 	%f21054, [_ZZ32flash_attention_v2_causal_kernelILi64ELi64ELi64EEvPKfS1_S1_PfiiiifE8V_shared+11872];
	fma.rn.f32 	%f22657, %f4532, %f21054, %f22657;
	@%p7563 bra 	$L__BB0_7227;
	setp.eq.s32 	%p7564, %r3, 45;
	ld.shared.f32 	%f21055, [_ZZ32flash_attention_v2_causal_kernelILi64ELi64ELi64EEvPKfS1_S1_PfiiiifE8V_shared+11876];
	fma.rn.f32 	%f22658, %f4532, %f21055, %f22658;
	@%p7564 bra 	$L__BB0_7227;
	setp.eq.s32 	%p7565, %r3, 46;
	ld.shared.f32 	%f21056, [_ZZ32flash_attention_v2_causal_kernelILi64ELi64ELi64EEvPKfS1_S1_PfiiiifE8V_shared+11880];
	fma.rn.f32 	%f22659, %f4532, %f21056, %f22659;
	@%p7565 bra 	$L__BB0_7227;
	setp.eq.s32 	%p7566, %r3, 47;
	ld.shared.f32 	%f21057, [_ZZ32flash_attention_v2_causal_kernelILi64ELi64ELi64EEvPKfS1_S1_PfiiiifE8V_shared+11884];
	fma.rn.f32 	%f22660, %f4532, %f21057, %f22660;
	@%p7566 bra 	$L__BB0_7227;
	setp.eq.s32 	%p7567, %r3, 48;
	ld.shared.f32 	%f21058, [_ZZ32flash_attention_v2_causal_kernelILi64ELi64ELi64EEvPKfS1_S1_PfiiiifE8V_shared+11888];
	fma.rn.f32 	%f22661, %f4532, %f21058, %f22661;
	@%p7567 bra 	$L__BB0_7227;
	setp.eq.s32 	%p7568, %r3, 49;
	ld.shared.f32 	%f21059, [_ZZ32flash_attention_v2_causal_kernelILi64ELi64ELi64EEvPKfS1_S1_PfiiiifE8V_shared+11892];
	fma.rn.f32 	%f22662, %f4532, %f21059, %f22662;
	@%p7568 bra 	$L__BB0_7227;
	setp.eq.s32 	%p7569, %r3, 50;
	ld.shared.f32 	%f21060, [_ZZ32flash_attention_v2_causal_kernelILi64ELi64ELi64EEvPKfS1_S1_PfiiiifE8V_shared+11896];
	fma.rn.f32 	%f22663, %f4532, %f21060, %f22663;
	@%p7569 bra 	$L__BB0_7227;
	setp.eq.s32 	%p7570, %r3, 51;
	ld.shared.f32 	%f21061, [_ZZ32flash_attention_v2_causal_kernelILi64ELi64ELi64EEvPKfS1_S1_PfiiiifE8V_shared+11900];
	fma.rn.f32 	%f22664, %f4532, %f21061, %f22664;
	@%p7570 bra 	$L__BB0_7227;
	setp.eq.s32 	%p7571, %r3, 52;
	ld.shared.f32 	%f21062, [_ZZ32flash_attention_v2_causal_kernelILi64ELi64ELi64EEvPKfS1_S1_PfiiiifE8V_shared+11904];
	fma.rn.f32 	%f22665, %f4532, %f21062, %f22665;
	@%p7571 bra 	$L__BB0_7227;
	setp.eq.s32 	%p7572, %r3, 53;
	ld.shared.f32 	%f21063, [_ZZ32flash_attention_v2_causal_kernelILi64ELi64ELi64EEvPKfS1_S1_PfiiiifE8V_shared+11908];
	fma.rn.f32 	%f22666, %f4532, %f21063, %f22666;
	@%p7572 bra 	$L__BB0_7227;
	setp.eq.s32 	%p7573, %r3, 54;
	ld.shared.f32 	%f21064, [_ZZ32flash_attention_v2_causal_kernelILi64ELi64ELi64EEvPKfS1_S1_PfiiiifE8V_shared+11912];
	fma.rn.f32 	%f22667, %f4532, %f21064, %f22667;
	@%p7573 bra 	$L__BB0_7227;
	setp.eq.s32 	%p7574, %r3, 55;
	ld.shared.f32 	%f21065, [_ZZ32flash_attention_v2_causal_kernelILi64ELi64ELi64EEvPKfS1_S1_PfiiiifE8V_shared+11916];
	fma.rn.f32 	%f22668, %f4532, %f21065, %f22668;
	@%p7574 bra 	$L__BB0_7227;
	setp.eq.s32 	%p7575, %r3, 56;
	ld.shared.f32 	%f21066, [_ZZ32flash_attention_v2_causal_kernelILi64ELi64ELi64EEvPKfS1_S1_PfiiiifE8V_shared+11920];
	fma.rn.f32 	%f22669, %f4532, %f21066, %f22669;
	@%p7575 bra 	$L__BB0_7227;
	setp.eq.s32 	%p7576, %r3, 57;
	ld.shared.f32 	%f21067, [_ZZ32flash_attention_v2_causal_kernelILi64ELi64ELi64EEvPKfS1_S1_PfiiiifE8V_shared+11924];
	fma.rn.f32 	%f22670, %f4532, %f21067, %f22670;
	@%p7576 bra 	$L__BB0_7227;
	setp.eq.s32 	%p7577, %r3, 58;
	ld.shared.f32 	%f21068, [_ZZ32flash_attention_v2_causal_kernelILi64ELi64ELi64EEvPKfS1_S1_PfiiiifE8V_shared+11928];
	fma.rn.f32 	%f22671, %f4532, %f21068, %f22671;
	@%p7577 bra 	$L__BB0_7227;
	setp.eq.s32 	%p7578, %r3, 59;
	ld.shared.f32 	%f21069, [_ZZ32flash_attention_v2_causal_kernelILi64ELi64ELi64EEvPKfS1_S1_PfiiiifE8V_shared+11932];
	fma.rn.f32 	%f22672, %f4532, %f21069, %f22672;
	@%p7578 bra 	$L__BB0_7227;
	setp.eq.s32 	%p7579, %r3, 60;
	ld.shared.f32 	%f21070, [_ZZ32flash_attention_v2_causal_kernelILi64ELi64ELi64EEvPKfS1_S1_PfiiiifE8V_shared+11936];
	fma.rn.f32 	%f22673, %f4532, %f21070, %f22673;
	@%p7579 bra 	$L__BB0_7227;
	setp.eq.s32 	%p7580, %r3, 61;
	ld.shared.f32 	%f21071, [_ZZ32flash_attention_v2_causal_kernelILi64ELi64ELi64EEvPKfS1_S1_PfiiiifE8V_shared+11940];
	fma.rn.f32 	%f22674, %f4532, %f21071, %f22674;
	@%p7580 bra 	$L__BB0_7227;
	setp.eq.s32 	%p7581, %r3, 62;
	ld.shared.f32 	%f21072, [_ZZ32flash_attention_v2_causal_kernelILi64ELi64ELi64EEvPKfS1_S1_PfiiiifE8V_shared+11944];
	fma.rn.f32 	%f22675, %f4532, %f21072, %f22675;
	@%p7581 bra 	$L__BB0_7227;
	setp.eq.s32 	%p7582, %r3, 63;
	ld.shared.f32 	%f21073, [_ZZ32flash_attention_v2_causal_kernelILi64ELi64ELi64EEvPKfS1_S1_PfiiiifE8V_shared+11948];
	fma.rn.f32 	%f22676, %f4532, %f21073, %f22676;
	@%p7582 bra 	$L__BB0_7227;
	ld.shared.f32 	%f21074, [_ZZ32flash_attention_v2_causal_kernelILi64ELi64ELi64EEvPKfS1_S1_PfiiiifE8V_shared+11952];
	fma.rn.f32 	%f22677, %f4532, %f21074, %f22677;
$L__BB0_7227:
	ld.param.u32 	%r1423, [_Z32flash_attention_v2_causal_kernelILi64ELi64ELi64EEvPKfS1_S1_Pfiiiif_param_6];
	shl.b32 	%r1158, %r1581, 6;
	or.b32  	%r1159, %r1158, 46;
	setp.ge.s32 	%p7583, %r1159, %r1423;
	mov.u32 	%r1160, %ctaid.x;
	shl.b32 	%r1161, %r1160, 6;
	mov.u32 	%r1162, %tid.x;
	and.b32  	%r1163, %r1162, 63;
	or.b32  	%r1164, %r1161, %r1163;
	setp.gt.u32 	%p7584, %r1159, %r1164;
	or.pred  	%p7585, %p7583, %p7584;
	@%p7585 bra 	$L__BB0_7292;
	ld.param.u32 	%r1561, [_Z32flash_attention_v2_causal_kernelILi64ELi64ELi64EEvPKfS1_S1_Pfiiiif_param_7];
	setp.eq.s32 	%p7586, %r1561, 1;
	ld.shared.f32 	%f21075, [_ZZ32flash_attention_v2_causal_kernelILi64ELi64ELi64EEvPKfS1_S1_PfiiiifE8V_shared+11960];
	fma.rn.f32 	%f22614, %f4533, %f21075, %f22614;
	@%p7586 bra 	$L__BB0_7292;
	setp.eq.s32 	%p7587, %r3, 2;
	ld.shared.f32 	%f21076, [_ZZ32flash_attention_v2_causal_kernelILi64ELi64ELi64EEvPKfS1_S1_PfiiiifE8V_shared+11964];
	fma.rn.f32 	%f22615, %f4533, %f21076, %f22615;
	@%p7587 bra 	$L__BB0_7292;
	setp.eq.s32 	%p7588, %r3, 3;
	ld.shared.f32 	%f21077, [_ZZ32flash_attention_v2_causal_kernelILi64ELi64ELi64EEvPKfS1_S1_PfiiiifE8V_shared+11968];
	fma.rn.f32 	%f22616, %f4533, %f21077, %f22616;
	@%p7588 bra 	$L__BB0_7292;
	setp.eq.s32 	%p7589, %r3, 4;
	ld.shared.f32 	%f21078, [_ZZ32flash_attention_v2_causal_kernelILi64ELi64ELi64EEvPKfS1_S1_PfiiiifE8V_shared+11972];
	fma.rn.f32 	%f22617, %f4533, %f21078, %f22617;
	@%p7589 bra 	$L__BB0_7292;
	setp.eq.s32 	%p7590, %r3, 5;
	ld.shared.f32 	%f21079, [_ZZ32flash_attention_v2_causal_kernelILi64ELi64ELi64EEvPKfS1_S1_PfiiiifE8V_shared+11976];
	fma.rn.f32 	%f22618, %f4533, %f21079, %f22618;
	@%p7590 bra 	$L__BB0_7292;
	setp.eq.s32 	%p7591, %r3, 6;
	ld.shared.f32 	%f21080, [_ZZ32flash_attention_v2_causal_kernelILi64ELi64ELi64EEvPKfS1_S1_PfiiiifE8V_shared+11980];
	fma.rn.f32 	%f22619, %f4533, %f21080, %f22619;
	@%p7591 bra 	$L__BB0_7292;
	setp.eq.s32 	%p7592, %r3, 7;
	ld.shared.f32 	%f21081, [_ZZ32flash_attention_v2_causal_kernelILi64ELi64ELi64EEvPKfS1_S1_PfiiiifE8V_shared+11984];
	fma.rn.f32 	%f22620, %f4533, %f21081, %f22620;
	@%p7592 bra 	$L__BB0_7292;
	setp.eq.s32 	%p7593, %r3, 8;
	ld.shared.f32 	%f21082, [_ZZ32flash_attention_v2_causal_kernelILi64ELi64ELi64EEvPKfS1_S1_PfiiiifE8V_shared+11988];
	fma.rn.f32 	%f22621, %f4533, %f21082, %f22621;
	@%p7593 bra 	$L__BB0_7292;
	setp.eq.s32 	%p7594, %r3, 9;
	ld.shared.f32 	%f21083, [_ZZ32flash_attention_v2_causal_kernelILi64ELi64ELi64EEvPKfS1_S1_PfiiiifE8V_shared+11992];
	fma.rn.f32 	%f22622, %f4533, %f21083, %f22622;
	@%p7594 bra 	$L__BB0_7292;
	setp.eq.s32 	%p7595, %r3, 10;
	ld.shared.f32 	%f21084, [_ZZ32flash_attention_v2_causal_kernelILi64ELi64ELi64EEvPKfS1_S1_PfiiiifE8V_shared+11996];
	fma.rn.f32 	%f22623, %f4533, %f21084, %f22623;
	@%p7595 bra 	$L__BB0_7292;
	setp.eq.s32 	%p7596, %r3, 11;
	ld.shared.f32 	%f21085, [_ZZ32flash_attention_v2_causal_kernelILi64ELi64ELi64EEvPKfS1_S1_PfiiiifE8V_shared+12000];
	fma.rn.f32 	%f22624, %f4533, %f21085, %f22624;
	@%p7596 bra 	$L__BB0_7292;
	setp.eq.s32 	%p7597, %r3, 12;
	ld.shared.f32 	%f21086, [_ZZ32flash_attention_v2_causal_kernelILi64ELi64ELi64EEvPKfS1_S1_PfiiiifE8V_shared+12004];
	fma.rn.f32 	%f22625, %f4533, %f21086, %f22625;
	@%p7597 bra 	$L__BB0_7292;
	setp.eq.s32 	%p7598, %r3, 13;
	ld.shared.f32 	%f21087, [_ZZ32flash_attention_v2_causal_kernelILi64ELi64ELi64EEvPKfS1_S1_PfiiiifE8V_shared+12008];
	fma.rn.f32 	%f22626, %f4533, %f21087, %f22626;
	@%p7598 bra 	$L__BB0_7292;
	setp.eq.s32 	%p7599, %r3, 14;
	ld.shared.f32 	%f21088, [_ZZ32flash_attention_v2_causal_kernelILi64ELi64ELi64EEvPKfS1_S1_PfiiiifE8V_shared+12012];
	fma.rn.f32 	%f22627, %f4533, %f21088, %f22627;
	@%p7599 bra 	$L__BB0_7292;
	setp.eq.s32 	%p7600, %r3, 15;
	ld.shared.f32 	%f21089, [_ZZ32flash_attention_v2_causal_kernelILi64ELi64ELi64EEvPKfS1_S1_PfiiiifE8V_shared+12016];
	fma.rn.f32 	%f22628, %f4533, %f21089, %f22628;
	@%p7600 bra 	$L__BB0_7292;
	setp.eq.s32 	%p7601, %r3, 16;
	ld.shared.f32 	%f21090, [_ZZ32flash_attention_v2_causal_kernelILi64ELi64ELi64EEvPKfS1_S1_PfiiiifE8V_shared+12020];
	fma.rn.f32 	%f22629, %f4533, %f21090, %f22629;
	@%p7601 bra 	$L__BB0_7292;
	setp.eq.s32 	%p7602, %r3, 17;
	ld.shared.f32 	%f21091, [_ZZ32flash_attention_v2_causal_kernelILi64ELi64ELi64EEvPKfS1_S1_PfiiiifE8V_shared+12024];
	fma.rn.f32 	%f22630, %f4533, %f21091, %f22630;
	@%p7602 bra 	$L__BB0_7292;
	setp.eq.s32 	%p7603, %r3, 18;
	ld.shared.f32 	%f21092, [_ZZ32flash_attention_v2_causal_kernelILi64ELi64ELi64EEvPKfS1_S1_PfiiiifE8V_shared+12028];
	fma.rn.f32 	%f22631, %f4533, %f21092, %f22631;
	@%p7603 bra 	$L__BB0_7292;
	setp.eq.s32 	%p7604, %r3, 19;
	ld.shared.f32 	%f21093, [_ZZ32flash_attention_v2_causal_kernelILi64ELi64ELi64EEvPKfS1_S1_PfiiiifE8V_shared+12032];
	fma.rn.f32 	%f22632, %f4533, %f21093, %f22632;
	@%p7604 bra 	$L__BB0_7292;
	setp.eq.s32 	%p7605, %r3, 20;
	ld.shared.f32 	%f21094, [_ZZ32flash_attention_v2_causal_kernelILi64ELi64ELi64EEvPKfS1_S1_PfiiiifE8V_shared+12036];
	fma.rn.f32 	%f22633, %f4533, %f21094, %f22633;
	@%p7605 bra 	$L__BB0_7292;
	setp.eq.s32 	%p7606, %r3, 21;
	ld.shared.f32 	%f21095, [_ZZ32flash_attention_v2_causal_kernelILi64ELi64ELi64EEvPKfS1_S1_PfiiiifE8V_shared+12040];
	fma.rn.f32 	%f22634, %f4533, %f21095, %f22634;
	@%p7606 bra 	$L__BB0_7292;
	setp.eq.s32 	%p7607, %r3, 22;
	ld.shared.f32 	%f21096, [_ZZ32flash_attention_v2_causal_kernelILi64ELi64ELi64EEvPKfS1_S1_PfiiiifE8V_shared+12044];
	fma.rn.f32 	%f22635, %f4533, %f21096, %f22635;
	@%p7607 bra 	$L__BB0_7292;
	setp.eq.s32 	%p7608, %r3, 23;
	ld.shared.f32 	%f21097, [_ZZ32flash_attention_v2_causal_kernelILi64ELi64ELi64EEvPKfS1_S1_PfiiiifE8V_shared+12048];
	fma.rn.f32 	%f22636, %f4533, %f21097, %f22636;
	@%p7608 bra 	$L__BB0_7292;
	setp.eq.s32 	%p7609, %r3, 24;
	ld.shared.f32 	%f21098, [_ZZ32flash_attention_v2_causal_kernelILi64ELi64ELi64EEvPKfS1_S1_PfiiiifE8V_shared+12052];
	fma.rn.f32 	%f22637, %f4533, %f21098, %f22637;
	@%p7609 bra 	$L__BB0_7292;
	setp.eq.s32 	%p7610, %r3, 25;
	ld.shared.f32 	%f21099, [_ZZ32flash_attention_v2_causal_kernelILi64ELi64ELi64EEvPKfS1_S1_PfiiiifE8V_shared+12056];
	fma.rn.f32 	%f22638, %f4533, %f21099, %f22638;
	@%p7610 bra 	$L__BB0_7292;
	setp.eq.s32 	%p7611, %r3, 26;
	ld.shared.f32 	%f21100, [_ZZ32flash_attention_v2_causal_kernelILi64ELi64ELi64EEvPKfS1_S1_PfiiiifE8V_shared+12060];
	fma.rn.f32 	%f22639, %f4533, %f21100, %f22639;
	@%p7611 bra 	$L__BB0_7292;
	setp.eq.s32 	%p7612, %r3, 27;
	ld.shared.f32 	%f21101, [_ZZ32flash_attention_v2_causal_kernelILi64ELi64ELi64EEvPKfS1_S1_PfiiiifE8V_shared+12064];
	fma.rn.f32 	%f22640, %f4533, %f21101, %f22640;
	@%p7612 bra 	$L__BB0_7292;
	setp.eq.s32 	%p7613, %r3, 28;
	ld.shared.f32 	%f21102, [_ZZ32flash_attention_v2_causal_kernelILi64ELi64ELi64EEvPKfS1_S1_PfiiiifE8V_shared+12068];
	fma.rn.f32 	%f22641, %f4533, %f21102, %f22641;
	@%p7613 bra 	$L__BB0_7292;
	setp.eq.s32 	%p7614, %r3, 29;
	ld.shared.f32 	%f21103, [_ZZ32flash_attention_v2_causal_kernelILi64ELi64ELi64EEvPKfS1_S1_PfiiiifE8V_shared+12072];
	fma.rn.f32 	%f22642, %f4533, %f21103, %f22642;
	@%p7614 bra 	$L__BB0_7292;
	setp.eq.s32 	%p7615, %r3, 30;
	ld.shared.f32 	%f21104, [_ZZ32flash_attention_v2_causal_kernelILi64ELi64ELi64EEvPKfS1_S1_PfiiiifE8V_shared+12076];
	fma.rn.f32 	%f22643, %f4533, %f21104, %f22643;
	@%p7615 bra 	$L__BB0_7292;
	setp.eq.s32 	%p7616, %r3, 31;
	ld.shared.f32 	%f21105, [_ZZ32flash_attention_v2_causal_kernelILi64ELi64ELi64EEvPKfS1_S1_PfiiiifE8V_shared+12080];
	fma.rn.f32 	%f22644, %f4533, %f21105, %f22644;
	@%p7616 bra 	$L__BB0_7292;
	setp.eq.s32 	%p7617, %r3, 32;
	ld.shared.f32 	%f21106, [_ZZ32flash_attention_v2_causal_kernelILi64ELi64ELi64EEvPKfS1_S1_PfiiiifE8V_shared+12084];
	fma.rn.f32 	%f22645, %f4533, %f21106, %f22645;
	@%p7617 bra 	$L__BB0_7292;
	setp.eq.s32 	%p7618, %r3, 33;
	ld.shared.f32 	%f21107, [_ZZ32flash_attention_v2_causal_kernelILi64ELi64ELi64EEvPKfS1_S1_PfiiiifE8V_shared+12088];
	fma.rn.f32 	%f22646, %f4533, %f21107, %f22646;
	@%p7618 bra 	$L__BB0_7292;
	setp.eq.s32 	%p7619, %r3, 34;
	ld.shared.f32 	%f21108, [_ZZ32flash_attention_v2_causal_kernelILi64ELi64ELi64EEvPKfS1_S1_PfiiiifE8V_shared+12092];
	fma.rn.f32 	%f22647, %f4533, %f21108, %f22647;
	@%p7619 bra 	$L__BB0_7292;
	setp.eq.s32 	%p7620, %r3, 35;
	ld.shared.f32 	%f21109, [_ZZ32flash_attention_v2_causal_kernelILi64ELi64ELi64EEvPKfS1_S1_PfiiiifE8V_shared+12096];
	fma.rn.f32 	%f22648, %f4533, %f21109, %f22648;
	@%p7620 bra 	$L__BB0_7292;
	setp.eq.s32 	%p7621, %r3, 36;
	ld.shared.f32 	%f21110, [_ZZ32flash_attention_v2_causal_kernelILi64ELi64ELi64EEvPKfS1_S1_PfiiiifE8V_shared+12100];
	fma.rn.f32 	%f22649, %f4533, %f21110, %f22649;
	@%p7621 bra 	$L__BB0_7292;
	setp.eq.s32 	%p7622, %r3, 37;
	ld.shared.f32 	%f21111, [_ZZ32flash_attention_v2_causal_kernelILi64ELi64ELi64EEvPKfS1_S1_PfiiiifE8V_shared+12104];
	fma.rn.f32 	%f22650, %f4533, %f21111, %f22650;
	@%p7622 bra 	$L__BB0_7292;
	setp.eq.s32 	%p7623, %r3, 38;
	ld.shared.f32 	%f21112, [_ZZ32flash_attention_v2_causal_kernelILi64ELi64ELi64EEvPKfS1_S1_PfiiiifE8V_shared+12108];
	fma.rn.f32 	%f22651, %f4533, %f21112, %f22651;
	@%p7623 bra 	$L__BB0_7292;
	setp.eq.s32 	%p7624, %r3, 39;
	ld.shared.f32 	%f21113, [_ZZ32flash_attention_v2_causal_kernelILi64ELi64ELi64EEvPKfS1_S1_PfiiiifE8V_shared+12112];
	fma.rn.f32 	%f22652, %f4533, %f21113, %f22652;
	@%p7624 bra 	$L__BB0_7292;
	setp.eq.s32 	%p7625, %r3, 40;
	ld.shared.f32 	%f21114, [_ZZ32flash_attention_v2_causal_kernelILi64ELi64ELi64EEvPKfS1_S1_PfiiiifE8V_shared+12116];
	fma.rn.f32 	%f22653, %f4533, %f21114, %f22653;
	@%p7625 bra 	$L__BB0_7292;
	setp.eq.s32 	%p7626, %r3, 41;
	ld.shared.f32 	%f21115, [_ZZ32flash_attention_v2_causal_kernelILi64ELi64ELi64EEvPKfS1_S1_PfiiiifE8V_shared+12120];
	fma.rn.f32 	%f22654, %f4533, %f21115, %f22654;
	@%p7626 bra 	$L__BB0_7292;
	setp.eq.s32 	%p7627, %r3, 42;
	ld.shared.f32 	%f21116, [_ZZ32flash_attention_v2_causal_kernelILi64ELi64ELi64EEvPKfS1_S1_PfiiiifE8V_shared+12124];
	fma.rn.f32 	%f22655, %f4533, %f21116, %f22655;
	@%p7627 bra 	$L__BB0_7292;
	setp.eq.s32 	%p7628, %r3, 43;
	ld.shared.f32 	%f21117, [_ZZ32flash_attention_v2_causal_kernelILi64ELi64ELi64EEvPKfS1_S1_PfiiiifE8V_shared+12128];
	fma.rn.f32 	%f22656, %f4533, %f21117, %f22656;
	@%p7628 bra 	$L__BB0_7292;
	setp.eq.s32 	%p7629, %r3, 44;
	ld.shared.f32 	%f21118, [_ZZ32flash_attention_v2_causal_kernelILi64ELi64ELi64EEvPKfS1_S1_PfiiiifE8V_shared+12132];
	fma.rn.f32 	%f22657, %f4533, %f21118, %f22657;
	@%p7629 bra 	$L__BB0_7292;
	setp.eq.s32 	%p7630, %r3, 45;
	ld.shared.f32 	%f21119, [_ZZ32flash_attention_v2_causal_kernelILi64ELi64ELi64EEvPKfS1_S1_PfiiiifE8V_shared+12136];
	fma.rn.f32 	%f22658, %f4533, %f21119, %f22658;
	@%p7630 bra 	$L__BB0_7292;
	setp.eq.s32 	%p7631, %r3, 46;
	ld.shared.f32 	%f21120, [_ZZ32flash_attention_v2_causal_kernelILi64ELi64ELi64EEvPKfS1_S1_PfiiiifE8V_shared+12140];
	fma.rn.f32 	%f22659, %f4533, %f21120, %f22659;
	@%p7631 bra 	$L__BB0_7292;
	setp.eq.s32 	%p7632, %r3, 47;
	ld.shared.f32 	%f21121, [_ZZ32flash_attention_v2_causal_kernelILi64ELi64ELi64EEvPKfS1_S1_PfiiiifE8V_shared+12144];
	fma.rn.f32 	%f22660, %f4533, %f21121, %f22660;
	@%p7632 bra 	$L__BB0_7292;
	setp.eq.s32 	%p7633, %r3, 48;
	ld.shared.f32 	%f21122, [_ZZ32flash_attention_v2_causal_kernelILi64ELi64ELi64EEvPKfS1_S1_PfiiiifE8V_shared+12148];
	fma.rn.f32 	%f22661, %f4533, %f21122, %f22661;
	@%p7633 bra 	$L__BB0_7292;
	setp.eq.s32 	%p7634, %r3, 49;
	ld.shared.f32 	%f21123, [_ZZ32flash_attention_v2_causal_kernelILi64ELi64ELi64EEvPKfS1_S1_PfiiiifE8V_shared+12152];
	fma.rn.f32 	%f22662, %f4533, %f21123, %f22662;
	@%p7634 bra 	$L__BB0_7292;
	setp.eq.s32 	%p7635, %r3, 50;
	ld.shared.f32 	%f21124, [_ZZ32flash_attention_v2_causal_kernelILi64ELi64ELi64EEvPKfS1_S1_PfiiiifE8V_shared+12156];
	fma.rn.f32 	%f22663, %f4533, %f21124, %f22663;
	@%p7635 bra 	$L__BB0_7292;
	setp.eq.s32 	%p7636, %r3, 51;
	ld.shared.f32 	%f21125, [_ZZ32flash_attention_v2_causal_kernelILi64ELi64ELi64EEvPKfS1_S1_PfiiiifE8V_shared+12160];
	fma.rn.f32 	%f22664, %f4533, %f21125, %f22664;
	@%p7636 bra 	$L__BB0_7292;
	setp.eq.s32 	%p7637, %r3, 52;
	ld.shared.f32 	%f21126, [_ZZ32flash_attention_v2_causal_kernelILi64ELi64ELi64EEvPKfS1_S1_PfiiiifE8V_shared+12164];
	fma.rn.f32 	%f22665, %f4533, %f21126, %f22665;
	@%p7637 bra 	$L__BB0_7292;
	setp.eq.s32 	%p7638, %r3, 53;
	ld.shared.f32 	%f21127, [_ZZ32flash_attention_v2_causal_kernelILi64ELi64ELi64EEvPKfS1_S1_PfiiiifE8V_shared+12168];
	fma.rn.f32 	%f22666, %f4533, %f21127, %f22666;
	@%p7638 bra 	$L__BB0_7292;
	setp.eq.s32 	%p7639, %r3, 54;
	ld.shared.f32 	%f21128, [_ZZ32flash_attention_v2_causal_kernelILi64ELi64ELi64EEvPKfS1_S1_PfiiiifE8V_shared+12172];
	fma.rn.f32 	%f22667, %f4533, %f21128, %f22667;
	@%p7639 bra 	$L__BB0_7292;
	setp.eq.s32 	%p7640, %r3, 55;
	ld.shared.f32 	%f21129, [_ZZ32flash_attention_v2_causal_kernelILi64ELi64ELi64EEvPKfS1_S1_PfiiiifE8V_shared+12176];
	fma.rn.f32 	%f22668, %f4533, %f21129, %f22668;
	@%p7640 bra 	$L__BB0_7292;
	setp.eq.s32 	%p7641, %r3, 56;
	ld.shared.f32 	%f21130, [_ZZ32flash_attention_v2_causal_kernelILi64ELi64ELi64EEvPKfS1_S1_PfiiiifE8V_shared+12180];
	fma.rn.f32 	%f22669, %f4533, %f21130, %f22669;
	@%p7641 bra 	$L__BB0_7292;
	setp.eq.s32 	%p7642, %r3, 57;
	ld.shared.f32 	%f21131, [_ZZ32flash_attention_v2_causal_kernelILi64ELi64ELi64EEvPKfS1_S1_PfiiiifE8V_shared+12184];
	fma.rn.f32 	%f22670, %f4533, %f21131, %f22670;
	@%p7642 bra 	$L__BB0_7292;
	setp.eq.s32 	%p7643, %r3, 58;
	ld.shared.f32 	%f21132, [_ZZ32flash_attention_v2_causal_kernelILi64ELi64ELi64EEvPKfS1_S1_PfiiiifE8V_shared+12188];
	fma.rn.f32 	%f22671, %f4533, %f21132, %f22671;
	@%p7643 bra 	$L__BB0_7292;
	setp.eq.s32 	%p7644, %r3, 59;
	ld.shared.f32 	%f21133, [_ZZ32flash_attention_v2_causal_kernelILi64ELi64ELi64EEvPKfS1_S1_PfiiiifE8V_shared+12192];
	fma.rn.f32 	%f22672, %f4533, %f21133, %f22672;
	@%p7644 bra 	$L__BB0_7292;
	setp.eq.s32 	%p7645, %r3, 60;
	ld.shared.f32 	%f21134, [_ZZ32flash_attention_v2_causal_kernelILi64ELi64ELi64EEvPKfS1_S1_PfiiiifE8V_shared+12196];
	fma.rn.f32 	%f22673, %f4533, %f21134, %f22673;
	@%p7645 bra 	$L__BB0_7292;
	setp.eq.s32 	%p7646, %r3, 61;
	ld.shared.f32 	%f21135, [_ZZ32flash_attention_v2_causal_kernelILi64ELi64ELi64EEvPKfS1_S1_PfiiiifE8V_shared+12200];
	fma.rn.f32 	%f22674, %f4533, %f21135, %f22674;
	@%p7646 bra 	$L__BB0_7292;
	setp.eq.s32 	%p7647, %r3, 62;
	ld.shared.f32 	%f21136, [_ZZ32flash_attention_v2_causal_kernelILi64ELi64ELi64EEvPKfS1_S1_PfiiiifE8V_shared+12204];
	fma.rn.f32 	%f22675, %f4533, %f21136, %f22675;
	@%p7647 bra 	$L__BB0_7292;
	setp.eq.s32 	%p7648, %r3, 63;
	ld.shared.f32 	%f21137, [_ZZ32flash_attention_v2_causal_kernelILi64ELi64ELi64EEvPKfS1_S1_PfiiiifE8V_shared+12208];
	fma.rn.f32 	%f22676, %f4533, %f21137, %f22676;
	@%p7648 bra 	$L__BB0_7292;
	ld.shared.f32 	%f21138, [_ZZ32flash_attention_v2_causal_kernelILi64ELi64ELi64EEvPKfS1_S1_PfiiiifE8V_shared+12212];
	fma.rn.f32 	%f22677, %f4533, %f21138, %f22677;
$L__BB0_7292:
	ld.param.u32 	%r1424, [_Z32flash_attention_v2_causal_kernelILi64ELi64ELi64EEvPKfS1_S1_Pfiiiif_param_6];
	shl.b32 	%r1166, %r1581, 6;
	or.b32  	%r1167, %r1166, 47;
	setp.ge.s32 	%p7649, %r1167, %r1424;
	mov.u32 	%r1168, %ctaid.x;
	shl.b32 	%r1169, %r1168, 6;
	mov.u32 	%r1170, %tid.x;
	and.b32  	%r1171, %r1170, 63;
	or.b32  	%r1172, %r1169, %r1171;
	setp.gt.u32 	%p7650, %r1167, %r1172;
	or.pred  	%p7651, %p7649, %p7650;
	@%p7651 bra 	$L__BB0_7357;
	ld.param.u32 	%r1562, [_Z32flash_attention_v2_causal_kernelILi64ELi64ELi64EEvPKfS1_S1_Pfiiiif_param_7];
	setp.eq.s32 	%p7652, %r1562, 1;
	ld.shared.f32 	%f21139, [_ZZ32flash_attention_v2_causal_kernelILi64ELi64ELi64EEvPKfS1_S1_PfiiiifE8V_shared+12220];
	fma.rn.f32 	%f22614, %f4534, %f21139, %f22614;
	@%p7652 bra 	$L__BB0_7357;
	setp.eq.s32 	%p7653, %r3, 2;
	ld.shared.f32 	%f21140, [_ZZ32flash_attention_v2_causal_kernelILi64ELi64ELi64EEvPKfS1_S1_PfiiiifE8V_shared+12224];
	fma.rn.f32 	%f22615, %f4534, %f21140, %f22615;
	@%p7653 bra 	$L__BB0_7357;
	setp.eq.s32 	%p7654, %r3, 3;
	ld.shared.f32 	%f21141, [_ZZ32flash_attention_v2_causal_kernelILi64ELi64ELi64EEvPKfS1_S1_PfiiiifE8V_shared+12228];
	fma.rn.f32 	%f22616, %f4534, %f21141, %f22616;
	@%p7654 bra 	$L__BB0_7357;
	setp.eq.s32 	%p7655, %r3, 4;
	ld.shared.f32 	%f21142, [_ZZ32flash_attention_v2_causal_kernelILi64ELi64ELi64EEvPKfS1_S1_PfiiiifE8V_shared+12232];
	fma.rn.f32 	%f22617, %f4534, %f21142, %f22617;
	@%p7655 bra 	$L__BB0_7357;
	setp.eq.s32 	%p7656, %r3, 5;
	ld.shared.f32 	%f21143, [_ZZ32flash_attention_v2_causal_kernelILi64ELi64ELi64EEvPKfS1_S1_PfiiiifE8V_shared+12236];
	fma.rn.f32 	%f22618, %f4534, %f21143, %f22618;
	@%p7656 bra 	$L__BB0_7357;
	setp.eq.s32 	%p7657, %r3, 6;
	ld.shared.f32 	%f21144, [_ZZ32flash_attention_v2_causal_kernelILi64ELi64ELi64EEvPKfS1_S1_PfiiiifE8V_shared+12240];
	fma.rn.f32 	%f22619, %f4534, %f21144, %f22619;
	@%p7657 bra 	$L__BB0_7357;
	setp.eq.s32 	%p7658, %r3, 7;
	ld.shared.f32 	%f21145, [_ZZ32flash_attention_v2_causal_kernelILi64ELi64ELi64EEvPKfS1_S1_PfiiiifE8V_shared+12244];
	fma.rn.f32 	%f22620, %f4534, %f21145, %f22620;
	@%p7658 bra 	$L__BB0_7357;
	setp.eq.s32 	%p7659, %r3, 8;
	ld.shared.f32 	%f21146, [_ZZ32flash_attention_v2_causal_kernelILi64ELi64ELi64EEvPKfS1_S1_PfiiiifE8V_shared+12248];
	fma.rn.f32 	%f22621, %f4534, %f21146, %f22621;
	@%p7659 bra 	$L__BB0_7357;
	setp.eq.s32 	%p7660, %r3, 9;
	ld.shared.f32 	%f21147, [_ZZ32flash_attention_v2_causal_kernelILi64ELi64ELi64EEvPKfS1_S1_PfiiiifE8V_shared+12252];
	fma.rn.f32 	%f22622, %f4534, %f21147, %f22622;
	@%p7660 bra 	$L__BB0_7357;
	setp.eq.s32 	%p7661, %r3, 10;
	ld.shared.f32 	%f21148, [_ZZ32flash_attention_v2_causal_kernelILi64ELi64ELi64EEvPKfS1_S1_PfiiiifE8V_shared+12256];
	fma.rn.f32 	%f22623, %f4534, %f21148, %f22623;
	@%p7661 bra 	$L__BB0_7357;
	setp.eq.s32 	%p7662, %r3, 11;
	ld.shared.f32 	%f21149, [_ZZ32flash_attention_v2_causal_kernelILi64ELi64ELi64EEvPKfS1_S1_PfiiiifE8V_shared+12260];
	fma.rn.f32 	%f22624, %f4534, %f21149, %f22624;
	@%p7662 bra 	$L__BB0_7357;
	setp.eq.s32 	%p7663, %r3, 12;
	ld.shared.f32 	%f21150, [_ZZ32flash_attention_v2_causal_kernelILi64ELi64ELi64EEvPKfS1_S1_PfiiiifE8V_shared+12264];
	fma.rn.f32 	%f22625, %f4534, %f21150, %f22625;
	@%p7663 bra 	$L__BB0_7357;
	setp.eq.s32 	%p7664, %r3, 13;
	ld.shared.f32 	%f21151, [_ZZ32flash_attention_v2_causal_kernelILi64ELi64ELi64EEvPKfS1_S1_PfiiiifE8V_shared+12268];
	fma.rn.f32 	%f22626, %f4534, %f21151, %f22626;
	@%p7664 bra 	$L__BB0_7357;
	setp.eq.s32 	%p7665, %r3, 14;
	ld.shared.f32 	%f21152, [_ZZ32flash_attention_v2_causal_kernelILi64ELi64ELi64EEvPKfS1_S1_PfiiiifE8V_shared+12272];
	fma.rn.f32 	%f22627, %f4534, %f21152, %f22627;
	@%p7665 bra 	$L__BB0_7357;
	setp.eq.s32 	%p7666, %r3, 15;
	ld.shared.f32 	%f21153, [_ZZ32flash_attention_v2_causal_kernelILi64ELi64ELi64EEvPKfS1_S1_PfiiiifE8V_shared+12276];
	fma.rn.f32 	%f22628, %f4534, %f21153, %f22628;
	@%p7666 bra 	$L__BB0_7357;
	setp.eq.s32 	%p7667, %r3, 16;
	ld.shared.f32 	%f21154, [_ZZ32flash_attention_v2_causal_kernelILi64ELi64ELi64EEvPKfS1_S1_PfiiiifE8V_shared+12280];
	fma.rn.f32 	%f22629, %f4534, %f21154, %f22629;
	@%p7667 bra 	$L__BB0_7357;
	setp.eq.s32 	%p7668, %r3, 17;
	ld.shared.f32 	%f21155, [_ZZ32flash_attention_v2_causal_kernelILi64ELi64ELi64EEvPKfS1_S1_PfiiiifE8V_shared+12284];
	fma.rn.f32 	%f22630, %f4534, %f21155, %f22630;
	@%p7668 bra 	$L__BB0_7357;
	setp.eq.s32 	%p7669, %r3, 18;
	ld.shared.f32 	%f21156, [_ZZ32flash_attention_v2_causal_kernelILi64ELi64ELi64EEvPKfS1_S1_PfiiiifE8V_shared+12288];
	fma.rn.f32 	%f22631, %f4534, %f21156, %f22631;
	@%p7669 bra 	$L__BB0_7357;
	setp.eq.s32 	%p7670, %r3, 19;
	ld.shared.f32 	%f21157, [_ZZ32flash_attention_v2_causal_kernelILi64ELi64ELi64EEvPKfS1_S1_PfiiiifE8V_shared+12292];
	fma.rn.f32 	%f22632, %f4534, %f21157, %f22632;
	@%p7670 bra 	$L__BB0_7357;
	setp.eq.s32 	%p7671, %r3, 20;
	ld.shared.f32 	%f21158, [_ZZ32flash_attention_v2_causal_kernelILi64ELi64ELi64EEvPKfS1_S1_PfiiiifE8V_shared+12296];
	fma.rn.f32 	%f22633, %f4534, %f21158, %f22633;
	@%p7671 bra 	$L__BB0_7357;
	setp.eq.s32 	%p7672, %r3, 21;
	ld.shared.f32 	%f21159, [_ZZ32flash_attention_v2_causal_kernelILi64ELi64ELi64EEvPKfS1_S1_PfiiiifE8V_shared+12300];
	fma.rn.f32 	%f22634, %f4534, %f21159, %f22634;
	@%p7672 bra 	$L__BB0_7357;
	setp.eq.s32 	%p7673, %r3, 22;
	ld.shared.f32 	%f21160, [_ZZ32flash_attention_v2_causal_kernelILi64ELi64ELi64EEvPKfS1_S1_PfiiiifE8V_shared+12304];
	fma.rn.f32 	%f22635, %f4534, %f21160, %f22635;
	@%p7673 bra 	$L__BB0_7357;
	setp.eq.s32 	%p7674, %r3, 23;
	ld.shared.f32 	%f21161, [_ZZ32flash_attention_v2_causal_kernelILi64ELi64ELi64EEvPKfS1_S1_PfiiiifE8V_shared+12308];
	fma.rn.f32 	%f22636, %f4534, %f21161, %f22636;
	@%p7674 bra 	$L__BB0_7357;
	setp.eq.s32 	%p7675, %r3, 24;
	ld.shared.f32 	%f21162, [_ZZ32flash_attention_v2_causal_kernelILi64ELi64ELi64EEvPKfS1_S1_PfiiiifE8V_shared+12312];
	fma.rn.f32 	%f22637, %f4534, %f21162, %f22637;
	@%p7675 bra 	$L__BB0_7357;
	setp.eq.s32 	%p7676, %r3, 25;
	ld.shared.f32 	%f21163, [_ZZ32flash_attention_v2_causal_kernelILi64ELi64ELi64EEvPKfS1_S1_PfiiiifE8V_shared+12316];
	fma.rn.f32 	%f22638, %f4534, %f21163, %f22638;
	@%p7676 bra 	$L__BB0_7357;
	setp.eq.s32 	%p7677, %r3, 26;
	ld.shared.f32 	%f21164, [_ZZ32flash_attention_v2_causal_kernelILi64ELi64ELi64EEvPKfS1_S1_PfiiiifE8V_shared+12320];
	fma.rn.f32 	%f22639, %f4534, %f21164, %f22639;
	@%p7677 bra 	$L__BB0_7357;
	setp.eq.s32 	%p7678, %r3, 27;
	ld.shared.f32 	%f21165, [_ZZ32flash_attention_v2_causal_kernelILi64ELi64ELi64EEvPKfS1_S1_PfiiiifE8V_shared+12324];
	fma.rn.f32 	%f22640, %f4534, %f21165, %f22640;
	@%p7678 bra 	$L__BB0_7357;
	setp.eq.s32 	%p7679, %r3, 28;
	ld.shared.f32 	%f21166, [_ZZ32flash_attention_v2_causal_kernelILi64ELi64ELi64EEvPKfS1_S1_PfiiiifE8V_shared+12328];
	fma.rn.f32 	%f22641, %f4534, %f21166, %f22641;
	@%p7679 bra 	$L__BB0_7357;
	setp.eq.s32 	%p7680, %r3, 29;
	ld.shared.f32 	%f21167, [_ZZ32flash_attention_v2_causal_kernelILi64ELi64ELi64EEvPKfS1_S1_PfiiiifE8V_shared+12332];
	fma.rn.f32 	%f22642, %f4534, %f21167, %f22642;
	@%p7680 bra 	$L__BB0_7357;
	setp.eq.s32 	%p7681, %r3, 30;
	ld.shared.f32 	%f21168, [_ZZ32flash_attention_v2_causal_kernelILi64ELi64ELi64EEvPKfS1_S1_PfiiiifE8V_shared+12336];
	fma.rn.f32 	%f22643, %f4534, %f21168, %f22643;
	@%p7681 bra 	$L__BB0_7357;
	setp.eq.s32 	%p7682, %r3, 31;
	ld.shared.f32 	%f21169, [_ZZ32flash_attention_v2_causal_kernelILi64ELi64ELi64EEvPKfS1_S1_PfiiiifE8V_shared+12340];
	fma.rn.f32 	%f22644, %f4534, %f21169, %f22644;
	@%p7682 bra 	$L__BB0_7357;
	setp.eq.s32 	%p7683, %r3, 32;
	ld.shared.f32 	%f21170, [_ZZ32flash_attention_v2_causal_kernelILi64ELi64ELi64EEvPKfS1_S1_PfiiiifE8V_shared+12344];
	fma.rn.f32 	%f22645, %f4534, %f21170, %f22645;
	@%p7683 bra 	$L__BB0_7357;
	setp.eq.s32 	%p7684, %r3, 33;
	ld.shared.f32 	%f21171, [_ZZ32flash_attention_v2_causal_kernelILi64ELi64ELi64EEvPKfS1_S1_PfiiiifE8V_shared+12348];
	fma.rn.f32 	%f22646, %f4534, %f21171, %f22646;
	@%p7684 bra 	$L__BB0_7357;
	setp.eq.s32 	%p7685, %r3, 34;
	ld.shared.f32 	%f21172, [_ZZ32flash_attention_v2_causal_kernelILi64ELi64ELi64EEvPKfS1_S1_PfiiiifE8V_shared+12352];
	fma.rn.f32 	%f22647, %f4534, %f21172, %f22647;
	@%p7685 bra 	$L__BB0_7357;
	setp.eq.s32 	%p7686, %r3, 35;
	ld.shared.f32 	%f21173, [_ZZ32flash_attention_v2_causal_kernelILi64ELi64ELi64EEvPKfS1_S1_PfiiiifE8V_shared+12356];
	fma.rn.f32 	%f22648, %f4534, %f21173, %f22648;
	@%p7686 bra 	$L__BB0_7357;
	setp.eq.s32 	%p7687, %r3, 36;
	ld.shared.f32 	%f21174, [_ZZ32flash_attention_v2_causal_kernelILi64ELi64ELi64EEvPKfS1_S1_PfiiiifE8V_shared+12360];
	fma.rn.f32 	%f22649, %f4534, %f21174, %f22649;
	@%p7687 bra 	$L__BB0_7357;
	setp.eq.s32 	%p7688, %r3, 37;
	ld.shared.f32 	%f21175, [_ZZ32flash_attention_v2_causal_kernelILi64ELi64ELi64EEvPKfS1_S1_PfiiiifE8V_shared+12364];
	fma.rn.f32 	%f22650, %f4534, %f21175, %f22650;
	@%p7688 bra 	$L__BB0_7357;
	setp.eq.s32 	%p7689, %r3, 38;
	ld.shared.f32 	%f21176, [_ZZ32flash_attention_v2_causal_kernelILi64ELi64ELi64EEvPKfS1_S1_PfiiiifE8V_shared+12368];
	fma.rn.f32 	%f22651, %f4534, %f21176, %f22651;
	@%p7689 bra 	$L__BB0_7357;
	setp.eq.s32 	%p7690, %r3, 39;
	ld.shared.f32 	%f21177, [_ZZ32flash_attention_v2_causal_kernelILi64ELi64ELi64EEvPKfS1_S1_PfiiiifE8V_shared+12372];
	fma.rn.f32 	%f22652, %f4534, %f21177, %f22652;
	@%p7690 bra 	$L__BB0_7357;
	setp.eq.s32 	%p7691, %r3, 40;
	ld.shared.f32 	%f21178, [_ZZ32flash_attention_v2_causal_kernelILi64ELi64ELi64EEvPKfS1_S1_PfiiiifE8V_shared+12376];
	fma.rn.f32 	%f22653, %f4534, %f21178, %f22653;
	@%p7691 bra 	$L__BB0_7357;
	setp.eq.s32 	%p7692, %r3, 41;
	ld.shared.f32 	%f21179, [_ZZ32flash_attention_v2_causal_kernelILi64ELi64ELi64EEvPKfS1_S1_PfiiiifE8V_shared+12380];
	fma.rn.f32 	%f22654, %f4534, %f21179, %f22654;
	@%p7692 bra 	$L__BB0_7357;
	setp.eq.s32 	%p7693, %r3, 42;
	ld.shared.f32 	%f21180, [_ZZ32flash_attention_v2_causal_kernelILi64ELi64ELi64EEvPKfS1_S1_PfiiiifE8V_shared+12384];
	fma.rn.f32 	%f22655, %f4534, %f21180, %f22655;
	@%p7693 bra 	$L__BB0_7357;
	setp.eq.s32 	%p7694, %r3, 43;
	ld.shared.f32 	%f21181, [_ZZ32flash_attention_v2_causal_kernelILi64ELi64ELi64EEvPKfS1_S1_PfiiiifE8V_shared+12388];
	fma.rn.f32 	%f22656, %f4534, %f21181, %f22656;
	@%p7694 bra 	$L__BB0_7357;
	setp.eq.s32 	%p7695, %r3, 44;
	ld.shared.f32 	%f21182, [_ZZ32flash_attention_v2_causal_kernelILi64ELi64ELi64EEvPKfS1_S1_PfiiiifE8V_shared+12392];
	fma.rn.f32 	%f22657, %f4534, %f21182, %f22657;
	@%p7695 bra 	$L__BB0_7357;
	setp.eq.s32 	%p7696, %r3, 45;
	ld.shared.f32 	%f21183, [_ZZ32flash_attention_v2_causal_kernelILi64ELi64ELi64EEvPKfS1_S1_PfiiiifE8V_shared+12396];
	fma.rn.f32 	%f22658, %f4534, %f21183, %f22658;
	@%p7696 bra 	$L__BB0_7357;
	setp.eq.s32 	%p7697, %r3, 46;
	ld.shared.f32 	%f21184, [_ZZ32flash_attention_v2_causal_kernelILi64ELi64ELi64EEvPKfS1_S1_PfiiiifE8V_shared+12400];
	fma.rn.f32 	%f22659, %f4534, %f21184, %f22659;
	@%p7697 bra 	$L__BB0_7357;
	setp.eq.s32 	%p7698, %r3, 47;
	ld.shared.f32 	%f21185, [_ZZ32flash_attention_v2_causal_kernelILi64ELi64ELi64EEvPKfS1_S1_PfiiiifE8V_shared+12404];
	fma.rn.f32 	%f22660, %f4534, %f21185, %f22660;
	@%p7698 bra 	$L__BB0_7357;
	setp.eq.s32 	%p7699, %r3, 48;
	ld.shared.f32 	%f21186, [_ZZ32flash_attention_v2_causal_kernelILi64ELi64ELi64EEvPKfS1_S1_PfiiiifE8V_shared+12408];
	fma.rn.f32 	%f22661, %f4534, %f21186, %f22661;
	@%p7699 bra 	$L__BB0_7357;
	setp.eq.s32 	%p7700, %r3, 49;
	ld.shared.f32 	%f21187, [_ZZ32flash_attention_v2_causal_kernelILi64ELi64ELi64EEvPKfS1_S1_PfiiiifE8V_shared+12412];
	fma.rn.f32 	%f22662, %f4534, %f21187, %f22662;
	@%p7700 bra 	$L__BB0_7357;
	setp.eq.s32 	%p7701, %r3, 50;
	ld.shared.f32 	%f21188, [_ZZ32flash_attention_v2_causal_kernelILi64ELi64ELi64EEvPKfS1_S1_PfiiiifE8V_shared+12416];
	fma.rn.f32 	%f22663, %f4534, %f21188, %f22663;
	@%p7701 bra 	$L__BB0_7357;
	setp.eq.s32 	%p7702, %r3, 51;
	ld.shared.f32 	%f21189, [_ZZ32flash_attention_v2_causal_kernelILi64ELi64ELi64EEvPKfS1_S1_PfiiiifE8V_shared+12420];
	fma.rn.f32 	%f22664, %f4534, %f21189, %f22664;
	@%p7702 bra 	$L__BB0_7357;
	setp.eq.s32 	%p7703, %r3, 52;
	ld.shared.f32 	%f21190, [_ZZ32flash_attention_v2_causal_kernelILi64ELi64ELi64EEvPKfS1_S1_PfiiiifE8V_shared+12424];
	fma.rn.f32 	%f22665, %f4534, %f21190, %f22665;
	@%p7703 bra 	$L__BB0_7357;
	setp.eq.s32 	%p7704, %r3, 53;
	ld.shared.f32 	%f21191, [_ZZ32flash_attention_v2_causal_kernelILi64ELi64ELi64EEvPKfS1_S1_PfiiiifE8V_shared+12428];
	fma.rn.f32 	%f22666, %f4534, %f21191, %f22666;
	@%p7704 bra 	$L__BB0_7357;
	setp.eq.s32 	%p7705, %r3, 54;
	ld.shared.f32 	%f21192, [_ZZ32flash_attention_v2_causal_kernelILi64ELi64ELi64EEvPKfS1_S1_PfiiiifE8V_shared+12432];
	fma.rn.f32 	%f22667, %f4534, %f21192, %f22667;
	@%p7705 bra 	$L__BB0_7357;
	setp.eq.s32 	%p7706, %r3, 55;
	ld.shared.f32 	%f21193, [_ZZ32flash_attention_v2_causal_kernelILi64ELi64ELi64EEvPKfS1_S1_PfiiiifE8V_shared+12436];
	fma.rn.f32 	%f22668, %f4534, %f21193, %f22668;
	@%p7706 bra 	$L__BB0_7357;
	setp.eq.s32 	%p7707, %r3, 56;
	ld.shared.f32 	%f21194, [_ZZ32flash_attention_v2_causal_kernelILi64ELi64ELi64EEvPKfS1_S1_PfiiiifE8V_shared+12440];
	fma.rn.f32 	%f22669, %f4534, %f21194, %f22669;
	@%p7707 bra 	$L__BB0_7357;
	setp.eq.s32 	%p7708, %r3, 57;
	ld.shared.f32 	%f21195, [_ZZ32flash_attention_v2_causal_kernelILi64ELi64ELi64EEvPKfS1_S1_PfiiiifE8V_shared+12444];
	fma.rn.f32 	%f22670, %f4534, %f21195, %f22670;
	@%p7708 bra 	$L__BB0_7357;
	setp.eq.s32 	%p7709, %r3, 58;
	ld.shared.f32 	%f21196, [_ZZ32flash_attention_v2_causal_kernelILi64ELi64ELi64EEvPKfS1_S1_PfiiiifE8V_shared+12448];
	fma.rn.f32 	%f22671, %f4534, %f21196, %f22671;
	@%p7709 bra 	$L__BB0_7357;
	setp.eq.s32 	%p7710, %r3, 59;
	ld.shared.f32 	%f21197, [_ZZ32flash_attention_v2_causal_kernelILi64ELi64ELi64EEvPKfS1_S1_PfiiiifE8V_shared+12452];
	fma.rn.f32 	%f22672, %f4534, %f21197, %f22672;
	@%p7710 bra 	$L__BB0_7357;
	setp.eq.s32 	%p7711, %r3, 60;
	ld.shared.f32 	%f21198, [_ZZ32flash_attention_v2_causal_kernelILi64ELi64ELi64EEvPKfS1_S1_PfiiiifE8V_shared+12456];
	fma.rn.f32 	%f22673, %f4534, %f21198, %f22673;
	@%p7711 bra 	$L__BB0_7357;
	setp.eq.s32 	%p7712, %r3, 61;
	ld.shared.f32 	%f21199, [_ZZ32flash_attention_v2_causal_kernelILi64ELi64ELi64EEvPKfS1_S1_PfiiiifE8V_shared+12460];
	fma.rn.f32 	%f22674, %f4534, %f21199, %f22674;
	@%p7712 bra 	$L__BB0_7357;
	setp.eq.s32 	%p7713, %r3, 62;
	ld.shared.f32 	%f21200, [_ZZ32flash_attention_v2_causal_kernelILi64ELi64ELi64EEvPKfS1_S1_PfiiiifE8V_shared+12464];
	fma.rn.f32 	%f22675, %f4534, %f21200, %f22675;
	@%p7713 bra 	$L__BB0_7357;
	setp.eq.s32 	%p7714, %r3, 63;
	ld.shared.f32 	%f21201, [_ZZ32flash_attention_v2_causal_kernelILi64ELi64ELi64EEvPKfS1_S1_PfiiiifE8V_shared+12468];
	fma.rn.f32 	%f22676, %f4534, %f21201, %f22676;
	@%p7714 bra 	$L__BB0_7357;
	ld.shared.f32 	%f21202, [_ZZ32flash_attention_v2_causal_kernelILi64ELi64ELi64EEvPKfS1_S1_PfiiiifE8V_shared+12472];
	fma.rn.f32 	%f22677, %f4534, %f21202, %f22677;
$L__BB0_7357:
	ld.param.u32 	%r1425, [_Z32flash_attention_v2_causal_kernelILi64ELi64ELi64EEvPKfS1_S1_Pfiiiif_param_6];
	shl.b32 	%r1174, %r1581, 6;
	or.b32  	%r1175, %r1174, 48;
	setp.ge.s32 	%p7715, %r1175, %r1425;
	mov.u32 	%r1176, %ctaid.x;
	shl.b32 	%r1177, %r1176, 6;
	mov.u32 	%r1178, %tid.x;
	and.b32  	%r1179, %r1178, 63;
	or.b32  	%r1180, %r1177, %r1179;
	setp.gt.u32 	%p7716, %r1175, %r1180;
	or.pred  	%p7717, %p7715, %p7716;
	@%p7717 bra 	$L__BB0_7422;
	ld.param.u32 	%r1563, [_Z32flash_attention_v2_causal_kernelILi64ELi64ELi64EEvPKfS1_S1_Pfiiiif_param_7];
	setp.eq.s32 	%p7718, %r1563, 1;
	ld.shared.f32 	%f21203, [_ZZ32flash_attention_v2_causal_kernelILi64ELi64ELi64EEvPKfS1_S1_PfiiiifE8V_shared+12480];
	fma.rn.f32 	%f22614, %f4535, %f21203, %f22614;
	@%p7718 bra 	$L__BB0_7422;
	setp.eq.s32 	%p7719, %r3, 2;
	ld.shared.f32 	%f21204, [_ZZ32flash_attention_v2_causal_kernelILi64ELi64ELi64EEvPKfS1_S1_PfiiiifE8V_shared+12484];
	fma.rn.f32 	%f22615, %f4535, %f21204, %f22615;
	@%p7719 bra 	$L__BB0_7422;
	setp.eq.s32 	%p7720, %r3, 3;
	ld.shared.f32 	%f21205, [_ZZ32flash_attention_v2_causal_kernelILi64ELi64ELi64EEvPKfS1_S1_PfiiiifE8V_shared+12488];
	fma.rn.f32 	%f22616, %f4535, %f21205, %f22616;
	@%p7720 bra 	$L__BB0_7422;
	setp.eq.s32 	%p7721, %r3, 4;
	ld.shared.f32 	%f21206, [_ZZ32flash_attention_v2_causal_kernelILi64ELi64ELi64EEvPKfS1_S1_PfiiiifE8V_shared+12492];
	fma.rn.f32 	%f22617, %f4535, %f21206, %f22617;
	@%p7721 bra 	$L__BB0_7422;
	setp.eq.s32 	%p7722, %r3, 5;
	ld.shared.f32 	%f21207, [_ZZ32flash_attention_v2_causal_kernelILi64ELi64ELi64EEvPKfS1_S1_PfiiiifE8V_shared+12496];
	fma.rn.f32 	%f22618, %f4535, %f21207, %f22618;
	@%p7722 bra 	$L__BB0_7422;
	setp.eq.s32 	%p7723, %r3, 6;
	ld.shared.f32 	%f21208, [_ZZ32flash_attention_v2_causal_kernelILi64ELi64ELi64EEvPKfS1_S1_PfiiiifE8V_shared+12500];
	fma.rn.f32 	%f22619, %f4535, %f21208, %f22619;
	@%p7723 bra 	$L__BB0_7422;
	setp.eq.s32 	%p7724, %r3, 7;
	ld.shared.f32 	%f21209, [_ZZ32flash_attention_v2_causal_kernelILi64ELi64ELi64EEvPKfS1_S1_PfiiiifE8V_shared+12504];
	fma.rn.f32 	%f22620, %f4535, %f21209, %f22620;
	@%p7724 bra 	$L__BB0_7422;
	setp.eq.s32 	%p7725, %r3, 8;
	ld.shared.f32 	%f21210, [_ZZ32flash_attention_v2_causal_kernelILi64ELi64ELi64EEvPKfS1_S1_PfiiiifE8V_shared+12508];
	fma.rn.f32 	%f22621, %f4535, %f21210, %f22621;
	@%p7725 bra 	$L__BB0_7422;
	setp.eq.s32 	%p7726, %r3, 9;
	ld.shared.f32 	%f21211, [_ZZ32flash_attention_v2_causal_kernelILi64ELi64ELi64EEvPKfS1_S1_PfiiiifE8V_shared+12512];
	fma.rn.f32 	%f22622, %f4535, %f21211, %f22622;
	@%p7726 bra 	$L__BB0_7422;
	setp.eq.s32 	%p7727, %r3, 10;
	ld.shared.f32 	%f21212, [_ZZ32flash_attention_v2_causal_kernelILi64ELi64ELi64EEvPKfS1_S1_PfiiiifE8V_shared+12516];
	fma.rn.f32 	%f22623, %f4535, %f21212, %f22623;
	@%p7727 bra 	$L__BB0_7422;
	setp.eq.s32 	%p7728, %r3, 11;
	ld.shared.f32 	%f21213, [_ZZ32flash_attention_v2_causal_kernelILi64ELi64ELi64EEvPKfS1_S1_PfiiiifE8V_shared+12520];
	fma.rn.f32 	%f22624, %f4535, %f21213, %f22624;
	@%p7728 bra 	$L__BB0_7422;
	setp.eq.s32 	%p7729, %r3, 12;
	ld.shared.f32 	%f21214, [_ZZ32flash_attention_v2_causal_kernelILi64ELi64ELi64EEvPKfS1_S1_PfiiiifE8V_shared+12524];
	fma.rn.f32 	%f22625, %f4535, %f21214, %f22625;
	@%p7729 bra 	$L__BB0_7422;
	setp.eq.s32 	%p7730, %r3, 13;
	ld.shared.f32 	%f21215, [_ZZ32flash_attention_v2_causal_kernelILi64ELi64ELi64EEvPKfS1_S1_PfiiiifE8V_shared+12528];
	fma.rn.f32 	%f22626, %f4535, %f21215, %f22626;
	@%p7730 bra 	$L__BB0_7422;
	setp.eq.s32 	%p7731, %r3, 14;
	ld.shared.f32 	%f21216, [_ZZ32flash_attention_v2_causal_kernelILi64ELi64ELi64EEvPKfS1_S1_PfiiiifE8V_shared+12532];
	fma.rn.f32 	%f22627, %f4535, %f21216, %f22627;
	@%p7731 bra 	$L__BB0_7422;
	setp.eq.s32 	%p7732, %r3, 15;
	ld.shared.f32 	%f21217, [_ZZ32flash_attention_v2_causal_kernelILi64ELi64ELi64EEvPKfS1_S1_PfiiiifE8V_shared+12536];
	fma.rn.f32 	%f22628, %f4535, %f21217, %f22628;
	@%p7732 bra 	$L__BB0_7422;
	setp.eq.s32 	%p7733, %r3, 16;
	ld.shared.f32 	%f21218, [_ZZ32flash_attention_v2_causal_kernelILi64ELi64ELi64EEvPKfS1_S1_PfiiiifE8V_shared+12540];
	fma.rn.f32 	%f22629, %f4535, %f21218, %f22629;
	@%p7733 bra 	$L__BB0_7422;
	setp.eq.s32 	%p7734, %r3, 17;
	ld.shared.f32 	%f21219, [_ZZ32flash_attention_v2_causal_kernelILi64ELi64ELi64EEvPKfS1_S1_PfiiiifE8V_shared+12544];
	fma.rn.f32 	%f22630, %f4535, %f21219, %f22630;
	@%p7734 bra 	$L__BB0_7422;
	setp.eq.s32 	%p7735, %r3, 18;
	ld.shared.f32 	%f21220, [_ZZ32flash_attention_v2_causal_kernelILi64ELi64ELi64EEvPKfS1_S1_PfiiiifE8V_shared+12548];
	fma.rn.f32 	%f22631, %f4535, %f21220, %f22631;
	@%p7735 bra 	$L__BB0_7422;
	setp.eq.s32 	%p7736, %r3, 19;
	ld.shared.f32 	%f21221, [_ZZ32flash_attention_v2_causal_kernelILi64ELi64ELi64EEvPKfS1_S1_PfiiiifE8V_shared+12552];
	fma.rn.f32 	%f22632, %f4535, %f21221, %f22632;
	@%p7736 bra 	$L__BB0_7422;
	setp.eq.s32 	%p7737, %r3, 20;
	ld.shared.f32 	%f21222, [_ZZ32flash_attention_v2_causal_kernelILi64ELi64ELi64EEvPKfS1_S1_PfiiiifE8V_shared+12556];
	fma.rn.f32 	%f22633, %f4535, %f21222, %f22633;
	@%p7737 bra 	$L__BB0_7422;
	setp.eq.s32 	%p7738, %r3, 21;
	ld.shared.f32 	%f21223, [_ZZ32flash_attention_v2_causal_kernelILi64ELi64ELi64EEvPKfS1_S1_PfiiiifE8V_shared+12560];
	fma.rn.f32 	%f22634, %f4535, %f21223, %f22634;
	@%p7738 bra 	$L__BB0_7422;
	setp.eq.s32 	%p7739, %r3, 22;
	ld.shared.f32 	%f21224, [_ZZ32flash_attention_v2_causal_kernelILi64ELi64ELi64EEvPKfS1_S1_PfiiiifE8V_shared+12564];
	fma.rn.f32 	%f22635, %f4535, %f21224, %f22635;
	@%p7739 bra 	$L__BB0_7422;
	setp.eq.s32 	%p7740, %r3, 23;
	ld.shared.f32 	%f21225, [_ZZ32flash_attention_v2_causal_kernelILi64ELi64ELi64EEvPKfS1_S1_PfiiiifE8V_shared+12568];
	fma.rn.f32 	%f22636, %f4535, %f21225, %f22636;
	@%p7740 bra 	$L__BB0_7422;
	setp.eq.s32 	%p7741, %r3, 24;
	ld.shared.f32 	%f21226, [_ZZ32flash_attention_v2_causal_kernelILi64ELi64ELi64EEvPKfS1_S1_PfiiiifE8V_shared+12572];
	fma.rn.f32 	%f22637, %f4535, %f21226, %f22637;
	@%p7741 bra 	$L__BB0_7422;
	setp.eq.s32 	%p7742, %r3, 25;
	ld.shared.f32 	%f21227, [_ZZ32flash_attention_v2_causal_kernelILi64ELi64ELi64EEvPKfS1_S1_PfiiiifE8V_shared+12576];
	fma.rn.f32 	%f22638, %f4535, %f21227, %f22638;
	@%p7742 bra 	$L__BB0_7422;
	setp.eq.s32 	%p7743, %r3, 26;
	ld.shared.f32 	%f21228, [_ZZ32flash_attention_v2_causal_kernelILi64ELi64ELi64EEvPKfS1_S1_PfiiiifE8V_shared+12580];
	fma.rn.f32 	%f22639, %f4535, %f21228, %f22639;
	@%p7743 bra 	$L__BB0_7422;
	setp.eq.s32 	%p7744, %r3, 27;
	ld.shared.f32 	%f21229, [_ZZ32flash_attention_v2_causal_kernelILi64ELi64ELi64EEvPKfS1_S1_PfiiiifE8V_shared+12584];
	fma.rn.f32 	%f22640, %f4535, %f21229, %f22640;
	@%p7744 bra 	$L__BB0_7422;
	setp.eq.s32 	%p7745, %r3, 28;
	ld.shared.f32 	%f21230, [_ZZ32flash_attention_v2_causal_kernelILi64ELi64ELi64EEvPKfS1_S1_PfiiiifE8V_shared+12588];
	fma.rn.f32 	%f22641, %f4535, %f21230, %f22641;
	@%p7745 bra 	$L__BB0_7422;
	setp.eq.s32 	%p7746, %r3, 29;
	ld.shared.f32 	%f21231, [_ZZ32flash_attention_v2_causal_kernelILi64ELi64ELi64EEvPKfS1_S1_PfiiiifE8V_shared+12592];
	fma.rn.f32 	%f22642, %f4535, %f21231, %f22642;
	@%p7746 bra 	$L__BB0_7422;
	setp.eq.s32 	%p7747, %r3, 30;
	ld.shared.f32 	%f21232, [_ZZ32flash_attention_v2_causal_kernelILi64ELi64ELi64EEvPKfS1_S1_PfiiiifE8V_shared+12596];
	fma.rn.f32 	%f22643, %f4535, %f21232, %f22643;
	@%p7747 bra 	$L__BB0_7422;
	setp.eq.s32 	%p7748, %r3, 31;
	ld.shared.f32 	%f21233, [_ZZ32flash_attention_v2_causal_kernelILi64ELi64ELi64EEvPKfS1_S1_PfiiiifE8V_shared+12600];
	fma.rn.f32 	%f22644, %f4535, %f21233, %f22644;
	@%p7748 bra 	$L__BB0_7422;
	setp.eq.s32 	%p7749, %r3, 32;
	ld.shared.f32 	%f21234, [_ZZ32flash_attention_v2_causal_kernelILi64ELi64ELi64EEvPKfS1_S1_PfiiiifE8V_shared+12604];
	fma.rn.f32 	%f22645, %f4535, %f21234, %f22645;
	@%p7749 bra 	$L__BB0_7422;
	setp.eq.s32 	%p7750, %r3, 33;
	ld.shared.f32 	%f21235, [_ZZ32flash_attention_v2_causal_kernelILi64ELi64ELi64EEvPKfS1_S1_PfiiiifE8V_shared+12608];
	fma.rn.f32 	%f22646, %f4535, %f21235, %f22646;
	@%p7750 bra 	$L__BB0_7422;
	setp.eq.s32 	%p7751, %r3, 34;
	ld.shared.f32 	%f21236, [_ZZ32flash_attention_v2_causal_kernelILi64ELi64ELi64EEvPKfS1_S1_PfiiiifE8V_shared+12612];
	fma.rn.f32 	%f22647, %f4535, %f21236, %f22647;
	@%p7751 bra 	$L__BB0_7422;
	setp.eq.s32 	%p7752, %r3, 35;
	ld.shared.f32 	%f21237, [_ZZ32flash_attention_v2_causal_kernelILi64ELi64ELi64EEvPKfS1_S1_PfiiiifE8V_shared+12616];
	fma.rn.f32 	%f22648, %f4535, %f21237, %f22648;
	@%p7752 bra 	$L__BB0_7422;
	setp.eq.s32 	%p7753, %r3, 36;
	ld.shared.f32 	%f21238, [_ZZ32flash_attention_v2_causal_kernelILi64ELi64ELi64EEvPKfS1_S1_PfiiiifE8V_shared+12620];
	fma.rn.f32 	%f22649, %f4535, %f21238, %f22649;
	@%p7753 bra 	$L__BB0_7422;
	setp.eq.s32 	%p7754, %r3, 37;
	ld.shared.f32 	%f21239, [_ZZ32flash_attention_v2_causal_kernelILi64ELi64ELi64EEvPKfS1_S1_PfiiiifE8V_shared+12624];
	fma.rn.f32 	%f22650, %f4535, %f21239, %f22650;
	@%p7754 bra 	$L__BB0_7422;
	setp.eq.s32 	%p7755, %r3, 38;
	ld.shared.f32 	%f21240, [_ZZ32flash_attention_v2_causal_kernelILi64ELi64ELi64EEvPKfS1_S1_PfiiiifE8V_shared+12628];
	fma.rn.f32 	%f22651, %f4535, %f21240, %f22651;
	@%p7755 bra 	$L__BB0_7422;
	setp.eq.s32 	%p7756, %r3, 39;
	ld.shared.f32 	%f21241, [_ZZ32flash_attention_v2_causal_kernelILi64ELi64ELi64EEvPKfS1_S1_PfiiiifE8V_shared+12632];
	fma.rn.f32 	%f22652, %f4535, %f21241, %f22652;
	@%p7756 bra 	$L__BB0_7422;
	setp.eq.s32 	%p7757, %r3, 40;
	ld.shared.f32 	%f21242, [_ZZ32flash_attention_v2_causal_kernelILi64ELi64ELi64EEvPKfS1_S1_PfiiiifE8V_shared+12636];
	fma.rn.f32 	%f22653, %f4535, %f21242, %f22653;
	@%p7757 bra 	$L__BB0_7422;
	setp.eq.s32 	%p7758, %r3, 41;
	ld.shared.f32 	%f21243, [_ZZ32flash_attention_v2_causal_kernelILi64ELi64ELi64EEvPKfS1_S1_PfiiiifE8V_shared+12640];
	fma.rn.f32 	%f22654, %f4535, %f21243, %f22654;
	@%p7758 bra 	$L__BB0_7422;
	setp.eq.s32 	%p7759, %r3, 42;
	ld.shared.f32 	%f21244, [_ZZ32flash_attention_v2_causal_kernelILi64ELi64ELi64EEvPKfS1_S1_PfiiiifE8V_shared+12644];
	fma.rn.f32 	%f22655, %f4535, %f21244, %f22655;
	@%p7759 bra 	$L__BB0_7422;
	setp.eq.s32 	%p7760, %r3, 43;
	ld.shared.f32 	%f21245, [_ZZ32flash_attention_v2_causal_kernelILi64ELi64ELi64EEvPKfS1_S1_PfiiiifE8V_shared+12648];
	fma.rn.f32 	%f22656, %f4535, %f21245, %f22656;
	@%p7760 bra 	$L__BB0_7422;
	setp.eq.s32 	%p7761, %r3, 44;
	ld.shared.f32 	%f21246, [_ZZ32flash_attention_v2_causal_kernelILi64ELi64ELi64EEvPKfS1_S1_PfiiiifE8V_shared+12652];
	fma.rn.f32 	%f22657, %f4535, %f21246, %f22657;
	@%p7761 bra 	$L__BB0_7422;
	setp.eq.s32 	%p7762, %r3, 45;
	ld.shared.f32 	%f21247, [_ZZ32flash_attention_v2_causal_kernelILi64ELi64ELi64EEvPKfS1_S1_PfiiiifE8V_shared+12656];
	fma.rn.f32 	%f22658, %f4535, %f21247, %f22658;
	@%p7762 bra 	$L__BB0_7422;
	setp.eq.s32 	%p7763, %r3, 46;
	ld.shared.f32 	%f21248, [_ZZ32flash_attention_v2_causal_kernelILi64ELi64ELi64EEvPKfS1_S1_PfiiiifE8V_shared+12660];
	fma.rn.f32 	%f22659, %f4535, %f21248, %f22659;
	@%p7763 bra 	$L__BB0_7422;
	setp.eq.s32 	%p7764, %r3, 47;
	ld.shared.f32 	%f21249, [_ZZ32flash_attention_v2_causal_kernelILi64ELi64ELi64EEvPKfS1_S1_PfiiiifE8V_shared+12664];
	fma.rn.f32 	%f22660, %f4535, %f21249, %f22660;
	@%p7764 bra 	$L__BB0_7422;
	setp.eq.s32 	%p7765, %r3, 48;
	ld.shared.f32 	%f21250, [_ZZ32flash_attention_v2_causal_kernelILi64ELi64ELi64EEvPKfS1_S1_PfiiiifE8V_shared+12668];
	fma.rn.f32 	%f22661, %f4535, %f21250, %f22661;
	@%p7765 bra 	$L__BB0_7422;
	setp.eq.s32 	%p7766, %r3, 49;
	ld.shared.f32 	%f21251, [_ZZ32flash_attention_v2_causal_kernelILi64ELi64ELi64EEvPKfS1_S1_PfiiiifE8V_shared+12672];
	fma.rn.f32 	%f22662, %f4535, %f21251, %f22662;
	@%p7766 bra 	$L__BB0_7422;
	setp.eq.s32 	%p7767, %r3, 50;
	ld.shared.f32 	%f21252, [_ZZ32flash_attention_v2_causal_kernelILi64ELi64ELi64EEvPKfS1_S1_PfiiiifE8V_shared+12676];
	fma.rn.f32 	%f22663, %f4535, %f21252, %f22663;
	@%p7767 bra 	$L__BB0_7422;
	setp.eq.s32 	%p7768, %r3, 51;
	ld.shared.f32 	%f21253, [_ZZ32flash_attention_v2_causal_kernelILi64ELi64ELi64EEvPKfS1_S1_PfiiiifE8V_shared+12680];
	fma.rn.f32 	%f22664, %f4535, %f21253, %f22664;
	@%p7768 bra 	$L__BB0_7422;
	setp.eq.s32 	%p7769, %r3, 52;
	ld.shared.f32 	%f21254, [_ZZ32flash_attention_v2_causal_kernelILi64ELi64ELi64EEvPKfS1_S1_PfiiiifE8V_shared+12684];
	fma.rn.f32 	%f22665, %f4535, %f21254, %f22665;
	@%p7769 bra 	$L__BB0_7422;
	setp.eq.s32 	%p7770, %r3, 53;
	ld.shared.f32 	%f21255, [_ZZ32flash_attention_v2_causal_kernelILi64ELi64ELi64EEvPKfS1_S1_PfiiiifE8V_shared+12688];
	fma.rn.f32 	%f22666, %f4535, %f21255, %f22666;
	@%p7770 bra 	$L__BB0_7422;
	setp.eq.s32 	%p7771, %r3, 54;
	ld.shared.f32 	%f21256, [_ZZ32flash_attention_v2_causal_kernelILi64ELi64ELi64EEvPKfS1_S1_PfiiiifE8V_shared+12692];
	fma.rn.f32 	%f22667, %f4535, %f21256, %f22667;
	@%p7771 bra 	$L__BB0_7422;
	setp.eq.s32 	%p7772, %r3, 55;
	ld.shared.f32 	%f21257, [_ZZ32flash_attention_v2_causal_kernelILi64ELi64ELi64EEvPKfS1_S1_PfiiiifE8V_shared+12696];
	fma.rn.f32 	%f22668, %f4535, %f21257, %f22668;
	@%p7772 bra 	$L__BB0_7422;
	setp.eq.s32 	%p7773, %r3, 56;
	ld.shared.f32 	%f21258, [_ZZ32flash_attention_v2_causal_kernelILi64ELi64ELi64EEvPKfS1_S1_PfiiiifE8V_shared+12700];
	fma.rn.f32 	%f22669, %f4535, %f21258, %f22669;
	@%p7773 bra 	$L__BB0_7422;
	setp.eq.s32 	%p7774, %r3, 57;
	ld.shared.f32 	%f21259, [_ZZ32flash_attention_v2_causal_kernelILi64ELi64ELi64EEvPKfS1_S1_PfiiiifE8V_shared+12704];
	fma.rn.f32 	%f22670, %f4535, %f21259, %f22670;
	@%p7774 bra 	$L__BB0_7422;
	setp.eq.s32 	%p7775, %r3, 58;
	ld.shared.f32 	%f21260, [_ZZ32flash_attention_v2_causal_kernelILi64ELi64ELi64EEvPKfS1_S1_PfiiiifE8V_shared+12708];
	fma.rn.f32 	%f22671, %f4535, %f21260, %f22671;
	@%p7775 bra 	$L__BB0_7422;
	setp.eq.s32 	%p7776, %r3, 59;
	ld.shared.f32 	%f21261, [_ZZ32flash_attention_v2_causal_kernelILi64ELi64ELi64EEvPKfS1_S1_PfiiiifE8V_shared+12712];
	fma.rn.f32 	%f22672, %f4535, %f21261, %f22672;
	@%p7776 bra 	$L__BB0_7422;
	setp.eq.s32 	%p7777, %r3, 60;
	ld.shared.f32 	%f21262, [_ZZ32flash_attention_v2_causal_kernelILi64ELi64ELi64EEvPKfS1_S1_PfiiiifE8V_shared+12716];
	fma.rn.f32 	%f22673, %f4535, %f21262, %f22673;
	@%p7777 bra 	$L__BB0_7422;
	setp.eq.s32 	%p7778, %r3, 61;
	ld.shared.f32 	%f21263, [_ZZ32flash_attention_v2_causal_kernelILi64ELi64ELi64EEvPKfS1_S1_PfiiiifE8V_shared+12720];
	fma.rn.f32 	%f22674, %f4535, %f21263, %f22674;
	@%p7778 bra 	$L__BB0_7422;
	setp.eq.s32 	%p7779, %r3, 62;
	ld.shared.f32 	%f21264, [_ZZ32flash_attention_v2_causal_kernelILi64ELi64ELi64EEvPKfS1_S1_PfiiiifE8V_shared+12724];
	fma.rn.f32 	%f22675, %f4535, %f21264, %f22675;
	@%p7779 bra 	$L__BB0_7422;
	setp.eq.s32 	%p7780, %r3, 63;
	ld.shared.f32 	%f21265, [_ZZ32flash_attention_v2_causal_kernelILi64ELi64ELi64EEvPKfS1_S1_PfiiiifE8V_shared+12728];
	fma.rn.f32 	%f22676, %f4535, %f21265, %f22676;
	@%p7780 bra 	$L__BB0_7422;
	ld.shared.f32 	%f21266, [_ZZ32flash_attention_v2_causal_kernelILi64ELi64ELi64EEvPKfS1_S1_PfiiiifE8V_shared+12732];
	fma.rn.f32 	%f22677, %f4535, %f21266, %f22677;
$L__BB0_7422:
	ld.param.u32 	%r1426, [_Z32flash_attention_v2_causal_kernelILi64ELi64ELi64EEvPKfS1_S1_Pfiiiif_param_6];
	shl.b32 	%r1182, %r1581, 6;
	or.b32  	%r1183, %r1182, 49;
	setp.ge.s32 	%p7781, %r1183, %r1426;
	mov.u32 	%r1184, %ctaid.x;
	shl.b32 	%r1185, %r1184, 6;
	mov.u32 	%r1186, %tid.x;
	and.b32  	%r1187, %r1186, 63;
	or.b32  	%r1188, %r1185, %r1187;
	setp.gt.u32 	%p7782, %r1183, %r1188;
	or.pred  	%p7783, %p7781, %p7782;
	@%p7783 bra 	$L__BB0_7487;
	ld.param.u32 	%r1564, [_Z32flash_attention_v2_causal_kernelILi64ELi64ELi64EEvPKfS1_S1_Pfiiiif_param_7];
	setp.eq.s32 	%p7784, %r1564, 1;
	ld.shared.f32 	%f21267, [_ZZ32flash_attention_v2_causal_kernelILi64ELi64ELi64EEvPKfS1_S1_PfiiiifE8V_shared+12740];
	fma.rn.f32 	%f22614, %f4536, %f21267, %f22614;
	@%p7784 bra 	$L__BB0_7487;
	setp.eq.s32 	%p7785, %r3, 2;
	ld.shared.f32 	%f21268, [_ZZ32flash_attention_v2_causal_kernelILi64ELi64ELi64EEvPKfS1_S1_PfiiiifE8V_shared+12744];
	fma.rn.f32 	%f22615, %f4536, %f21268, %f22615;
	@%p7785 bra 	$L__BB0_7487;
	setp.eq.s32 	%p7786, %r3, 3;
	ld.shared.f32 	%f21269, [_ZZ32flash_attention_v2_causal_kernelILi64ELi64ELi64EEvPKfS1_S1_PfiiiifE8V_shared+12748];
	fma.rn.f32 	%f22616, %f4536, %f21269, %f22616;
	@%p7786 bra 	$L__BB0_7487;
	setp.eq.s32 	%p7787, %r3, 4;
	ld.shared.f32 	%f21270, [_ZZ32flash_attention_v2_causal_kernelILi64ELi64ELi64EEvPKfS1_S1_PfiiiifE8V_shared+12752];
	fma.rn.f32 	%f22617, %f4536, %f21270, %f22617;
	@%p7787 bra 	$L__BB0_7487;
	setp.eq.s32 	%p7788, %r3, 5;
	ld.shared.f32 	%f21271, [_ZZ32flash_attention_v2_causal_kernelILi64ELi64ELi64EEvPKfS1_S1_PfiiiifE8V_shared+12756];
	fma.rn.f32 	%f22618, %f4536, %f21271, %f22618;
	@%p7788 bra 	$L__BB0_7487;
	setp.eq.s32 	%p7789, %r3, 6;
	ld.shared.f32 	%f21272, [_ZZ32flash_attention_v2_causal_kernelILi64ELi64ELi64EEvPKfS1_S1_PfiiiifE8V_shared+12760];
	fma.rn.f32 	%f22619, %f4536, %f21272, %f22619;
	@%p7789 bra 	$L__BB0_7487;
	setp.eq.s32 	%p7790, %r3, 7;
	ld.shared.f32 	%f21273, [_ZZ32flash_attention_v2_causal_kernelILi64ELi64ELi64EEvPKfS1_S1_PfiiiifE8V_shared+12764];
	fma.rn.f32 	%f22620, %f4536, %f21273, %f22620;
	@%p7790 bra 	$L__BB0_7487;
	setp.eq.s32 	%p7791, %r3, 8;
	ld.shared.f32 	%f21274, [_ZZ32flash_attention_v2_causal_kernelILi64ELi64ELi64EEvPKfS1_S1_PfiiiifE8V_shared+12768];
	fma.rn.f32 	%f22621, %f4536, %f21274, %f22621;
	@%p7791 bra 	$L__BB0_7487;
	setp.eq.s32 	%p7792, %r3, 9;
	ld.shared.f32 	%f21275, [_ZZ32flash_attention_v2_causal_kernelILi64ELi64ELi64EEvPKfS1_S1_PfiiiifE8V_shared+12772];
	fma.rn.f32 	%f22622, %f4536, %f21275, %f22622;
	@%p7792 bra 	$L__BB0_7487;
	setp.eq.s32 	%p7793, %r3, 10;
	ld.shared.f32 	%f21276, [_ZZ32flash_attention_v2_causal_kernelILi64ELi64ELi64EEvPKfS1_S1_PfiiiifE8V_shared+12776];
	fma.rn.f32 	%f22623, %f4536, %f21276, %f22623;
	@%p7793 bra 	$L__BB0_7487;
	setp.eq.s32 	%p7794, %r3, 11;
	ld.shared.f32 	%f21277, [_ZZ32flash_attention_v2_causal_kernelILi64ELi64ELi64EEvPKfS1_S1_PfiiiifE8V_shared+12780];
	fma.rn.f32 	%f22624, %f4536, %f21277, %f22624;
	@%p7794 bra 	$L__BB0_7487;
	setp.eq.s32 	%p7795, %r3, 12;
	ld.shared.f32 	%f21278, [_ZZ32flash_attention_v2_causal_kernelILi64ELi64ELi64EEvPKfS1_S1_PfiiiifE8V_shared+12784];
	fma.rn.f32 	%f22625, %f4536, %f21278, %f22625;
	@%p7795 bra 	$L__BB0_7487;
	setp.eq.s32 	%p7796, %r3, 13;
	ld.shared.f32 	%f21279, [_ZZ32flash_attention_v2_causal_kernelILi64ELi64ELi64EEvPKfS1_S1_PfiiiifE8V_shared+12788];
	fma.rn.f32 	%f22626, %f4536, %f21279, %f22626;
	@%p7796 bra 	$L__BB0_7487;
	setp.eq.s32 	%p7797, %r3, 14;
	ld.shared.f32 	%f21280, [_ZZ32flash_attention_v2_causal_kernelILi64ELi64ELi64EEvPKfS1_S1_PfiiiifE8V_shared+12792];
	fma.rn.f32 	%f22627, %f4536, %f21280, %f22627;
	@%p7797 bra 	$L__BB0_7487;
	setp.eq.s32 	%p7798, %r3, 15;
	ld.shared.f32 	%f21281, [_ZZ32flash_attention_v2_causal_kernelILi64ELi64ELi64EEvPKfS1_S1_PfiiiifE8V_shared+12796];
	fma.rn.f32 	%f22628, %f4536, %f21281, %f22628;
	@%p7798 bra 	$L__BB0_7487;
	setp.eq.s32 	%p7799, %r3, 16;
	ld.shared.f32 	%f21282, [_ZZ32flash_attention_v2_causal_kernelILi64ELi64ELi64EEvPKfS1_S1_PfiiiifE8V_shared+12800];
	fma.rn.f32 	%f22629, %f4536, %f21282, %f22629;
	@%p7799 bra 	$L__BB0_7487;
	setp.eq.s32 	%p7800, %r3, 17;
	ld.shared.f32 	%f21283, [_ZZ32flash_attention_v2_causal_kernelILi64ELi64ELi64EEvPKfS1_S1_PfiiiifE8V_shared+12804];
	fma.rn.f32 	%f22630, %f4536, %f21283, %f22630;
	@%p7800 bra 	$L__BB0_7487;
	setp.eq.s32 	%p7801, %r3, 18;
	ld.shared.f32 	%f21284, [_ZZ32flash_attention_v2_causal_kernelILi64ELi64ELi64EEvPKfS1_S1_PfiiiifE8V_shared+12808];
	fma.rn.f32 	%f22631, %f4536, %f21284, %f22631;
	@%p7801 bra 	$L__BB0_7487;
	setp.eq.s32 	%p7802, %r3, 19;
	ld.shared.f32 	%f21285, [_ZZ32flash_attention_v2_causal_kernelILi64ELi64ELi64EEvPKfS1_S1_PfiiiifE8V_shared+12812];
	fma.rn.f32 	%f22632, %f4536, %f21285, %f22632;
	@%p7802 bra 	$L__BB0_7487;
	setp.eq.s32 	%p7803, %r3, 20;
	ld.shared.f32 	%f21286, [_ZZ32flash_attention_v2_causal_kernelILi64ELi64ELi64EEvPKfS1_S1_PfiiiifE8V_shared+12816];
	fma.rn.f32 	%f22633, %f4536, %f21286, %f22633;
	@%p7803 bra 	$L__BB0_7487;
	setp.eq.s32 	%p7804, %r3, 21;
	ld.shared.f32 	%f21287, [_ZZ32flash_attention_v2_causal_kernelILi64ELi64ELi64EEvPKfS1_S1_PfiiiifE8V_shared+12820];
	fma.rn.f32 	%f22634, %f4536, %f21287, %f22634;
	@%p7804 bra 	$L__BB0_7487;
	setp.eq.s32 	%p7805, %r3, 22;
	ld.shared.f32 	%f21288, [_ZZ32flash_attention_v2_causal_kernelILi64ELi64ELi64EEvPKfS1_S1_PfiiiifE8V_shared+12824];
	fma.rn.f32 	%f22635, %f4536, %f21288, %f22635;
	@%p7805 bra 	$L__BB0_7487;
	setp.eq.s32 	%p7806, %r3, 23;
	ld.shared.f32 	%f21289, [_ZZ32flash_attention_v2_causal_kernelILi64ELi64ELi64EEvPKfS1_S1_PfiiiifE8V_shared+12828];
	fma.rn.f32 	%f22636, %f4536, %f21289, %f22636;
	@%p7806 bra 	$L__BB0_7487;
	setp.eq.s32 	%p7807, %r3, 24;
	ld.shared.f32 	%f21290, [_ZZ32flash_attention_v2_causal_kernelILi64ELi64ELi64EEvPKfS1_S1_PfiiiifE8V_shared+12832];
	fma.rn.f32 	%f22637, %f4536, %f21290, %f22637;
	@%p7807 bra 	$L__BB0_7487;
	setp.eq.s32 	%p7808, %r3, 25;
	ld.shared.f32 	%f21291, [_ZZ32flash_attention_v2_causal_kernelILi64ELi64ELi64EEvPKfS1_S1_PfiiiifE8V_shared+12836];
	fma.rn.f32 	%f22638, %f4536, %f21291, %f22638;
	@%p7808 bra 	$L__BB0_7487;
	setp.eq.s32 	%p7809, %r3, 26;
	ld.shared.f32 	%f21292, [_ZZ32flash_attention_v2_causal_kernelILi64ELi64ELi64EEvPKfS1_S1_PfiiiifE8V_shared+12840];
	fma.rn.f32 	%f22639, %f4536, %f21292, %f22639;
	@%p7809 bra 	$L__BB0_7487;
	setp.eq.s32 	%p7810, %r3, 27;
	ld.shared.f32 	%f21293, [_ZZ32flash_attention_v2_causal_kernelILi64ELi64ELi64EEvPKfS1_S1_PfiiiifE8V_shared+12844];
	fma.rn.f32 	%f22640, %f4536, %f21293, %f22640;
	@%p7810 bra 	$L__BB0_7487;
	setp.eq.s32 	%p7811, %r3, 28;
	ld.shared.f32 	%f21294, [_ZZ32flash_attention_v2_causal_kernelILi64ELi64ELi64EEvPKfS1_S1_PfiiiifE8V_shared+12848];
	fma.rn.f32 	%f22641, %f4536, %f21294, %f22641;
	@%p7811 bra 	$L__BB0_7487;
	setp.eq.s32 	%p7812, %r3, 29;
	ld.shared.f32 	%f21295, [_ZZ32flash_attention_v2_causal_kernelILi64ELi64ELi64EEvPKfS1_S1_PfiiiifE8V_shared+12852];
	fma.rn.f32 	%f22642, %f4536, %f21295, %f22642;
	@%p7812 bra 	$L__BB0_7487;
	setp.eq.s32 	%p7813, %r3, 30;
	ld.shared.f32 	%f21296, [_ZZ32flash_attention_v2_causal_kernelILi64ELi64ELi64EEvPKfS1_S1_PfiiiifE8V_shared+12856];
	fma.rn.f32 	%f22643, %f4536, %f21296, %f22643;
	@%p7813 bra 	$L__BB0_7487;
	setp.eq.s32 	%p7814, %r3, 31;
	ld.shared.f32 	%f21297, [_ZZ32flash_attention_v2_causal_kernelILi64ELi64ELi64EEvPKfS1_S1_PfiiiifE8V_shared+12860];
	fma.rn.f32 	%f22644, %f4536, %f21297, %f22644;
	@%p7814 bra 	$L__BB0_7487;
	setp.eq.s32 	%p7815, %r3, 32;
	ld.shared.f32 	%f21298, [_ZZ32flash_attention_v2_causal_kernelILi64ELi64ELi64EEvPKfS1_S1_PfiiiifE8V_shared+12864];
	fma.rn.f32 	%f22645, %f4536, %f21298, %f22645;
	@%p7815 bra 	$L__BB0_7487;
	setp.eq.s32 	%p7816, %r3, 33;
	ld.shared.f32 	%f21299, [_ZZ32flash_attention_v2_causal_kernelILi64ELi64ELi64EEvPKfS1_S1_PfiiiifE8V_shared+12868];
	fma.rn.f32 	%f22646, %f4536, %f21299, %f22646;
	@%p7816 bra 	$L__BB0_7487;
	setp.eq.s32 	%p7817, %r3, 34;
	ld.shared.f32 	%f21300, [_ZZ32flash_attention_v2_causal_kernelILi64ELi64ELi64EEvPKfS1_S1_PfiiiifE8V_shared+12872];
	fma.rn.f32 	%f22647, %f4536, %f21300, %f22647;
	@%p7817 bra 	$L__BB0_7487;
	setp.eq.s32 	%p7818, %r3, 35;
	ld.shared.f32 	%f21301, [_ZZ32flash_attention_v2_causal_kernelILi64ELi64ELi64EEvPKfS1_S1_PfiiiifE8V_shared+12876];
	fma.rn.f32 	%f22648, %f4536, %f21301, %f22648;
	@%p7818 bra 	$L__BB0_7487;
	setp.eq.s32 	%p7819, %r3, 36;
	ld.shared.f32 	%f21302, [_ZZ32flash_attention_v2_causal_kernelILi64ELi64ELi64EEvPKfS1_S1_PfiiiifE8V_shared+12880];
	fma.rn.f32 	%f22649, %f4536, %f21302, %f22649;
	@%p7819 bra 	$L__BB0_7487;
	setp.eq.s32 	%p7820, %r3, 37;
	ld.shared.f32 	%f21303, [_ZZ32flash_attention_v2_causal_kernelILi64ELi64ELi64EEvPKfS1_S1_PfiiiifE8V_shared+12884];
	fma.rn.f32 	%f22650, %f4536, %f21303, %f22650;
	@%p7820 bra 	$L__BB0_7487;
	setp.eq.s32 	%p7821, %r3, 38;
	ld.shared.f32 	%f21304, [_ZZ32flash_attention_v2_causal_kernelILi64ELi64ELi64EEvPKfS1_S1_PfiiiifE8V_shared+12888];
	fma.rn.f32 	%f22651, %f4536, %f21304, %f22651;
	@%p7821 bra 	$L__BB0_7487;
	setp.eq.s32 	%p7822, %r3, 39;
	ld.shared.f32 	%f21305, [_ZZ32flash_attention_v2_causal_kernelILi64ELi64ELi64EEvPKfS1_S1_PfiiiifE8V_shared+12892];
	fma.rn.f32 	%f22652, %f4536, %f21305, %f22652;
	@%p7822 bra 	$L__BB0_7487;
	setp.eq.s32 	%p7823, %r3, 40;
	ld.shared.f32 	%f21306, [_ZZ32flash_attention_v2_causal_kernelILi64ELi64ELi64EEvPKfS1_S1_PfiiiifE8V_shared+12896];
	fma.rn.f32 	%f22653, %f4536, %f21306, %f22653;
	@%p7823 bra 	$L__BB0_7487;
	setp.eq.s32 	%p7824, %r3, 41;
	ld.shared.f32 	%f21307, [_ZZ32flash_attention_v2_causal_kernelILi64ELi64ELi64EEvPKfS1_S1_PfiiiifE8V_shared+12900];
	fma.rn.f32 	%f22654, %f4536, %f21307, %f22654;
	@%p7824 bra 	$L__BB0_7487;
	setp.eq.s32 	%p7825, %r3, 42;
	ld.shared.f32 	%f21308, [_ZZ32flash_attention_v2_causal_kernelILi64ELi64ELi64EEvPKfS1_S1_PfiiiifE8V_shared+12904];
	fma.rn.f32 	%f22655, %f4536, %f21308, %f22655;
	@%p7825 bra 	$L__BB0_7487;
	setp.eq.s32 	%p7826, %r3, 43;
	ld.shared.f32 	%f21309, [_ZZ32flash_attention_v2_causal_kernelILi64ELi64ELi64EEvPKfS1_S1_PfiiiifE8V_shared+12908];
	fma.rn.f32 	%f22656, %f4536, %f21309, %f22656;
	@%p7826 bra 	$L__BB0_7487;
	setp.eq.s32 	%p7827, %r3, 44;
	ld.shared.f32 	%f21310, [_ZZ32flash_attention_v2_causal_kernelILi64ELi64ELi64EEvPKfS1_S1_PfiiiifE8V_shared+12912];
	fma.rn.f32 	%f22657, %f4536, %f21310, %f22657;
	@%p7827 bra 	$L__BB0_7487;
	setp.eq.s32 	%p7828, %r3, 45;
	ld.shared.f32 	%f21311, [_ZZ32flash_attention_v2_causal_kernelILi64ELi64ELi64EEvPKfS1_S1_PfiiiifE8V_shared+12916];
	fma.rn.f32 	%f22658, %f4536, %f21311, %f22658;
	@%p7828 bra 	$L__BB0_7487;
	setp.eq.s32 	%p7829, %r3, 46;
	ld.shared.f32 	%f21312, [_ZZ32flash_attention_v2_causal_kernelILi64ELi64ELi64EEvPKfS1_S1_PfiiiifE8V_shared+12920];
	fma.rn.f32 	%f22659, %f4536, %f21312, %f22659;
	@%p7829 bra 	$L__BB0_7487;
	setp.eq.s32 	%p7830, %r3, 47;
	ld.shared.f32 	%f21313, [_ZZ32flash_attention_v2_causal_kernelILi64ELi64ELi64EEvPKfS1_S1_PfiiiifE8V_shared+12924];
	fma.rn.f32 	%f22660, %f4536, %f21313, %f22660;
	@%p7830 bra 	$L__BB0_7487;
	setp.eq.s32 	%p7831, %r3, 48;
	ld.shared.f32 	%f21314, [_ZZ32flash_attention_v2_causal_kernelILi64ELi64ELi64EEvPKfS1_S1_PfiiiifE8V_shared+12928];
	fma.rn.f32 	%f22661, %f4536, %f21314, %f22661;
	@%p7831 bra 	$L__BB0_7487;
	setp.eq.s32 	%p7832, %r3, 49;
	ld.shared.f32 	%f21315, [_ZZ32flash_attention_v2_causal_kernelILi64ELi64ELi64EEvPKfS1_S1_PfiiiifE8V_shared+12932];
	fma.rn.f32 	%f22662, %f4536, %f21315, %f22662;
	@%p7832 bra 	$L__BB0_7487;
	setp.eq.s32 	%p7833, %r3, 50;
	ld.shared.f32 	%f21316, [_ZZ32flash_attention_v2_causal_kernelILi64ELi64ELi64EEvPKfS1_S1_PfiiiifE8V_shared+12936];
	fma.rn.f32 	%f22663, %f4536, %f21316, %f22663;
	@%p7833 bra 	$L__BB0_7487;
	setp.eq.s32 	%p7834, %r3, 51;
	ld.shared.f32 	%f21317, [_ZZ32flash_attention_v2_causal_kernelILi64ELi64ELi64EEvPKfS1_S1_PfiiiifE8V_shared+12940];
	fma.rn.f32 	%f22664, %f4536, %f21317, %f22664;
	@%p7834 bra 	$L__BB0_7487;
	setp.eq.s32 	%p7835, %r3, 52;
	ld.shared.f32 	%f21318, [_ZZ32flash_attention_v2_causal_kernelILi64ELi64ELi64EEvPKfS1_S1_PfiiiifE8V_shared+12944];
	fma.rn.f32 	%f22665, %f4536, %f21318, %f22665;
	@%p7835 bra 	$L__BB0_7487;
	setp.eq.s32 	%p7836, %r3, 53;
	ld.shared.f32 	%f21319, [_ZZ32flash_attention_v2_causal_kernelILi64ELi64ELi64EEvPKfS1_S1_PfiiiifE8V_shared+12948];
	fma.rn.f32 	%f22666, %f4536, %f21319, %f22666;
	@%p7836 bra 	$L__BB0_7487;
	setp.eq.s32 	%p7837, %r3, 54;
	ld.shared.f32 	%f21320, [_ZZ32flash_attention_v2_causal_kernelILi64ELi64ELi64EEvPKfS1_S1_PfiiiifE8V_shared+12952];
	fma.rn.f32 	%f22667, %f4536, %f21320, %f22667;
	@%p7837 bra 	$L__BB0_7487;
	setp.eq.s32 	%p7838, %r3, 55;
	ld.shared.f32 	%f21321, [_ZZ32flash_attention_v2_causal_kernelILi64ELi64ELi64EEvPKfS1_S1_PfiiiifE8V_shared+12956];
	fma.rn.f32 	%f22668, %f4536, %f21321, %f22668;
	@%p7838 bra 	$L__BB0_7487;
	setp.eq.s32 	%p7839, %r3, 56;
	ld.shared.f32 	%f21322, [_ZZ32flash_attention_v2_causal_kernelILi64ELi64ELi64EEvPKfS1_S1_PfiiiifE8V_shared+12960];
	fma.rn.f32 	%f22669, %f4536, %f21322, %f22669;
	@%p7839 bra 	$L__BB0_7487;
	setp.eq.s32 	%p7840, %r3, 57;
	ld.shared.f32 	%f21323, [_ZZ32flash_attention_v2_causal_kernelILi64ELi64ELi64EEvPKfS1_S1_PfiiiifE8V_shared+12964];
	fma.rn.f32 	%f22670, %f4536, %f21323, %f22670;
	@%p7840 bra 	$L__BB0_7487;
	setp.eq.s32 	%p7841, %r3, 58;
	ld.shared.f32 	%f21324, [_ZZ32flash_attention_v2_causal_kernelILi64ELi64ELi64EEvPKfS1_S1_PfiiiifE8V_shared+12968];
	fma.rn.f32 	%f22671, %f4536, %f21324, %f22671;
	@%p7841 bra 	$L__BB0_7487;
	setp.eq.s32 	%p7842, %r3, 59;
	ld.shared.f32 	%f21325, [_ZZ32flash_attention_v2_causal_kernelILi64ELi64ELi64EEvPKfS1_S1_PfiiiifE8V_shared+12972];
	fma.rn.f32 	%f22672, %f4536, %f21325, %f22672;
	@%p7842 bra 	$L__BB0_7487;
	setp.eq.s32 	%p7843, %r3, 60;
	ld.shared.f32 	%f21326, [_ZZ32flash_attention_v2_causal_kernelILi64ELi64ELi64EEvPKfS1_S1_PfiiiifE8V_shared+12976];
	fma.rn.f32 	%f22673, %f4536, %f21326, %f22673;
	@%p7843 bra 	$L__BB0_7487;
	setp.eq.s32 	%p7844, %r3, 61;
	ld.shared.f32 	%f21327, [_ZZ32flash_attention_v2_causal_kernelILi64ELi64ELi64EEvPKfS1_S1_PfiiiifE8V_shared+12980];
	fma.rn.f32 	%f22674, %f4536, %f21327, %f22674;
	@%p7844 bra 	$L__BB0_7487;
	setp.eq.s32 	%p7845, %r3, 62;
	ld.shared.f32 	%f21328, [_ZZ32flash_attention_v2_causal_kernelILi64ELi64ELi64EEvPKfS1_S1_PfiiiifE8V_shared+12984];
	fma.rn.f32 	%f22675, %f4536, %f21328, %f22675;
	@%p7845 bra 	$L__BB0_7487;
	setp.eq.s32 	%p7846, %r3, 63;
	ld.shared.f32 	%f21329, [_ZZ32flash_attention_v2_causal_kernelILi64ELi64ELi64EEvPKfS1_S1_PfiiiifE8V_shared+12988];
	fma.rn.f32 	%f22676, %f4536, %f21329, %f22676;
	@%p7846 bra 	$L__BB0_7487;
	ld.shared.f32 	%f21330, [_ZZ32flash_attention_v2_causal_kernelILi64ELi64ELi64EEvPKfS1_S1_PfiiiifE8V_shared+12992];
	fma.rn.f32 	%f22677, %f4536, %f21330, %f22677;
$L__BB0_7487:
	ld.param.u32 	%r1427, [_Z32flash_attention_v2_causal_kernelILi64ELi64ELi64EEvPKfS1_S1_Pfiiiif_param_6];
	shl.b32 	%r1190, %r1581, 6;
	or.b32  	%r1191, %r1190, 50;
	setp.ge.s32 	%p7847, %r1191, %r1427;
	mov.u32 	%r1192, %ctaid.x;
	shl.b32 	%r1193, %r1192, 6;
	mov.u32 	%r1194, %tid.x;
	and.b32  	%r1195, %r1194, 63;
	or.b32  	%r1196, %r1193, %r1195;
	setp.gt.u32 	%p7848, %r1191, %r1196;
	or.pred  	%p7849, %p7847, %p7848;
	@%p7849 bra 	$L__BB0_7552;
	ld.param.u32 	%r1565, [_Z32flash_attention_v2_causal_kernelILi64ELi64ELi64EEvPKfS1_S1_Pfiiiif_param_7];
	setp.eq.s32 	%p7850, %r1565, 1;
	ld.shared.f32 	%f21331, [_ZZ32flash_attention_v2_causal_kernelILi64ELi64ELi64EEvPKfS1_S1_PfiiiifE8V_shared+13000];
	fma.rn.f32 	%f22614, %f4537, %f21331, %f22614;
	@%p7850 bra 	$L__BB0_7552;
	setp.eq.s32 	%p7851, %r3, 2;
	ld.shared.f32 	%f21332, [_ZZ32flash_attention_v2_causal_kernelILi64ELi64ELi64EEvPKfS1_S1_PfiiiifE8V_shared+13004];
	fma.rn.f32 	%f22615, %f4537, %f21332, %f22615;
	@%p7851 bra 	$L__BB0_7552;
	setp.eq.s32 	%p7852, %r3, 3;
	ld.shared.f32 	%f21333, [_ZZ32flash_attention_v2_causal_kernelILi64ELi64ELi64EEvPKfS1_S1_PfiiiifE8V_shared+13008];
	fma.rn.f32 	%f22616, %f4537, %f21333, %f22616;
	@%p7852 bra 	$L__BB0_7552;
	setp.eq.s32 	%p7853, %r3, 4;
	ld.shared.f32 	%f21334, [_ZZ32flash_attention_v2_causal_kernelILi64ELi64ELi64EEvPKfS1_S1_PfiiiifE8V_shared+13012];
	fma.rn.f32 	%f22617, %f4537, %f21334, %f22617;
	@%p7853 bra 	$L__BB0_7552;
	setp.eq.s32 	%p7854, %r3, 5;
	ld.shared.f32 	%f21335, [_ZZ32flash_attention_v2_causal_kernelILi64ELi64ELi64EEvPKfS1_S1_PfiiiifE8V_shared+13016];
	fma.rn.f32 	%f22618, %f4537, %f21335, %f22618;
	@%p7854 bra 	$L__BB0_7552;
	setp.eq.s32 	%p7855, %r3, 6;
	ld.shared.f32 	%f21336, [_ZZ32flash_attention_v2_causal_kernelILi64ELi64ELi64EEvPKfS1_S1_PfiiiifE8V_shared+13020];
	fma.rn.f32 	%f22619, %f4537, %f21336, %f22619;
	@%p7855 bra 	$L__BB0_7552;
	setp.eq.s32 	%p7856, %r3, 7;
	ld.shared.f32 	%f21337, [_ZZ32flash_attention_v2_causal_kernelILi64ELi64ELi64EEvPKfS1_S1_PfiiiifE8V_shared+13024];
	fma.rn.f32 	%f22620, %f4537, %f21337, %f22620;
	@%p7856 bra 	$L__BB0_7552;
	setp.eq.s32 	%p7857, %r3, 8;
	ld.shared.f32 	%f21338, [_ZZ32flash_attention_v2_causal_kernelILi64ELi64ELi64EEvPKfS1_S1_PfiiiifE8V_shared+13028];
	fma.rn.f32 	%f22621, %f4537, %f21338, %f22621;
	@%p7857 bra 	$L__BB0_7552;
	setp.eq.s32 	%p7858, %r3, 9;
	ld.shared.f32 	%f21339, [_ZZ32flash_attention_v2_causal_kernelILi64ELi64ELi64EEvPKfS1_S1_PfiiiifE8V_shared+13032];
	fma.rn.f32 	%f22622, %f4537, %f21339, %f22622;
	@%p7858 bra 	$L__BB0_7552;
	setp.eq.s32 	%p7859, %r3, 10;
	ld.shared.f32 	%f21340, [_ZZ32flash_attention_v2_causal_kernelILi64ELi64ELi64EEvPKfS1_S1_PfiiiifE8V_shared+13036];
	fma.rn.f32 	%f22623, %f4537, %f21340, %f22623;
	@%p7859 bra 	$L__BB0_7552;
	setp.eq.s32 	%p7860, %r3, 11;
	ld.shared.f32 	%f21341, [_ZZ32flash_attention_v2_causal_kernelILi64ELi64ELi64EEvPKfS1_S1_PfiiiifE8V_shared+13040];
	fma.rn.f32 	%f22624, %f4537, %f21341, %f22624;
	@%p7860 bra 	$L__BB0_7552;
	setp.eq.s32 	%p7861, %r3, 12;
	ld.shared.f32 	%f21342, [_ZZ32flash_attention_v2_causal_kernelILi64ELi64ELi64EEvPKfS1_S1_PfiiiifE8V_shared+13044];
	fma.rn.f32 	%f22625, %f4537, %f21342, %f22625;
	@%p7861 bra 	$L__BB0_7552;
	setp.eq.s32 	%p7862, %r3, 13;
	ld.shared.f32 	%f21343, [_ZZ32flash_attention_v2_causal_kernelILi64ELi64ELi64EEvPKfS1_S1_PfiiiifE8V_shared+13048];
	fma.rn.f32 	%f22626, %f4537, %f21343, %f22626;
	@%p7862 bra 	$L__BB0_7552;
	setp.eq.s32 	%p7863, %r3, 14;
	ld.shared.f32 	%f21344, [_ZZ32flash_attention_v2_causal_kernelILi64ELi64ELi64EEvPKfS1_S1_PfiiiifE8V_shared+13052];
	fma.rn.f32 	%f22627, %f4537, %f21344, %f22627;
	@%p7863 bra 	$L__BB0_7552;
	setp.eq.s32 	%p7864, %r3, 15;
	ld.shared.f32 	%f21345, [_ZZ32flash_attention_v2_causal_kernelILi64ELi64ELi64EEvPKfS1_S1_PfiiiifE8V_shared+13056];
	fma.rn.f32 	%f22628, %f4537, %f21345, %f22628;
	@%p7864 bra 	$L__BB0_7552;
	setp.eq.s32 	%p7865, %r3, 16;
	ld.shared.f32 	%f21346, [_ZZ32flash_attention_v2_causal_kernelILi64ELi64ELi64EEvPKfS1_S1_PfiiiifE8V_shared+13060];
	fma.rn.f32 	%f22629, %f4537, %f21346, %f22629;
	@%p7865 bra 	$L__BB0_7552;
	setp.eq.s32 	%p7866, %r3, 17;
	ld.shared.f32 	%f21347, [_ZZ32flash_attention_v2_causal_kernelILi64ELi64ELi64EEvPKfS1_S1_PfiiiifE8V_shared+13064];
	fma.rn.f32 	%f22630, %f4537, %f21347, %f22630;
	@%p7866 bra 	$L__BB0_7552;
	setp.eq.s32 	%p7867, %r3, 18;
	ld.shared.f32 	%f21348, [_ZZ32flash_attention_v2_causal_kernelILi64ELi64ELi64EEvPKfS1_S1_PfiiiifE8V_shared+13068];
	fma.rn.f32 	%f22631, %f4537, %f21348, %f22631;
	@%p7867 bra 	$L__BB0_7552;
	setp.eq.s32 	%p7868, %r3, 19;
	ld.shared.f32 	%f21349, [_ZZ32flash_attention_v2_causal_kernelILi64ELi64ELi64EEvPKfS1_S1_PfiiiifE8V_shared+13072];
	fma.rn.f32 	%f22632, %f4537, %f21349, %f22632;
	@%p7868 bra 	$L__BB0_7552;
	setp.eq.s32 	%p7869, %r3, 20;
	ld.shared.f32 	%f21350, [_ZZ32flash_attention_v2_causal_kernelILi64ELi64ELi64EEvPKfS1_S1_PfiiiifE8V_shared+13076];
	fma.rn.f32 	%f22633, %f4537, %f21350, %f22633;
	@%p7869 bra 	$L__BB0_7552;
	setp.eq.s32 	%p7870, %r3, 21;
	ld.shared.f32 	%f21351, [_ZZ32flash_attention_v2_causal_kernelILi64ELi64ELi64EEvPKfS1_S1_PfiiiifE8V_shared+13080];
	fma.rn.f32 	%f22634, %f4537, %f21351, %f22634;
	@%p7870 bra 	$L__BB0_7552;
	setp.eq.s32 	%p7871, %r3, 22;
	ld.shared.f32 	%f21352, [_ZZ32flash_attention_v2_causal_kernelILi64ELi64ELi64EEvPKfS1_S1_PfiiiifE8V_shared+13084];
	fma.rn.f32 	%f22635, %f4537, %f21352, %f22635;
	@%p7871 bra 	$L__BB0_7552;
	setp.eq.s32 	%p7872, %r3, 23;
	ld.shared.f32 	%f21353, [_ZZ32flash_attention_v2_causal_kernelILi64ELi64ELi64EEvPKfS1_S1_PfiiiifE8V_shared+13088];
	fma.rn.f32 	%f22636, %f4537, %f21353, %f22636;
	@%p7872 bra 	$L__BB0_7552;
	setp.eq.s32 	%p7873, %r3, 24;
	ld.shared.f32 	%f21354, [_ZZ32flash_attention_v2_causal_kernelILi64ELi64ELi64EEvPKfS1_S1_PfiiiifE8V_shared+13092];
	fma.rn.f32 	%f22637, %f4537, %f21354, %f22637;
	@%p7873 bra 	$L__BB0_7552;
	setp.eq.s32 	%p7874, %r3, 25;
	ld.shared.f32 	%f21355, [_ZZ32flash_attention_v2_causal_kernelILi64ELi64ELi64EEvPKfS1_S1_PfiiiifE8V_shared+13096];
	fma.rn.f32 	%f22638, %f4537, %f21355, %f22638;
	@%p7874 bra 	$L__BB0_7552;
	setp.eq.s32 	%p7875, %r3, 26;
	ld.shared.f32 	%f21356, [_ZZ32flash_attention_v2_causal_kernelILi64ELi64ELi64EEvPKfS1_S1_PfiiiifE8V_shared+13100];
	fma.rn.f32 	%f22639, %f4537, %f21356, %f22639;
	@%p7875 bra 	$L__BB0_7552;
	setp.eq.s32 	%p7876, %r3, 27;
	ld.shared.f32 	%f21357, [_ZZ32flash_attention_v2_causal_kernelILi64ELi64ELi64EEvPKfS1_S1_PfiiiifE8V_shared+13104];
	fma.rn.f32 	%f22640, %f4537, %f21357, %f22640;
	@%p7876 bra 	$L__BB0_7552;
	setp.eq.s32 	%p7877, %r3, 28;
	ld.shared.f32 	%f21358, [_ZZ32flash_attention_v2_causal_kernelILi64ELi64ELi64EEvPKfS1_S1_PfiiiifE8V_shared+13108];
	fma.rn.f32 	%f22641, %f4537, %f21358, %f22641;
	@%p7877 bra 	$L__BB0_7552;
	setp.eq.s32 	%p7878, %r3, 29;
	ld.shared.f32 	%f21359, [_ZZ32flash_attention_v2_causal_kernelILi64ELi64ELi64EEvPKfS1_S1_PfiiiifE8V_shared+13112];
	fma.rn.f32 	%f22642, %f4537, %f21359, %f22642;
	@%p7878 bra 	$L__BB0_7552;
	setp.eq.s32 	%p7879, %r3, 30;
	ld.shared.f32 	%f21360, [_ZZ32flash_attention_v2_causal_kernelILi64ELi64ELi64EEvPKfS1_S1_PfiiiifE8V_shared+13116];
	fma.rn.f32 	%f22643, %f4537, %f21360, %f22643;
	@%p7879 bra 	$L__BB0_7552;
	setp.eq.s32 	%p7880, %r3, 31;
	ld.shared.f32 	%f21361, [_ZZ32flash_attention_v2_causal_kernelILi64ELi64ELi64EEvPKfS1_S1_PfiiiifE8V_shared+13120];
	fma.rn.f32 	%f22644, %f4537, %f21361, %f22644;
	@%p7880 bra 	$L__BB0_7552;
	setp.eq.s32 	%p7881, %r3, 32;
	ld.shared.f32 	%f21362, [_ZZ32flash_attention_v2_causal_kernelILi64ELi64ELi64EEvPKfS1_S1_PfiiiifE8V_shared+13124];
	fma.rn.f32 	%f22645, %f4537, %f21362, %f22645;
	@%p7881 bra 	$L__BB0_7552;
	setp.eq.s32 	%p7882, %r3, 33;
	ld.shared.f32 	%f21363, [_ZZ32flash_attention_v2_causal_kernelILi64ELi64ELi64EEvPKfS1_S1_PfiiiifE8V_shared+13128];
	fma.rn.f32 	%f22646, %f4537, %f21363, %f22646;
	@%p7882 bra 	$L__BB0_7552;
	setp.eq.s32 	%p7883, %r3, 34;
	ld.shared.f32 	%f21364, [_ZZ32flash_attention_v2_causal_kernelILi64ELi64ELi64EEvPKfS1_S1_PfiiiifE8V_shared+13132];
	fma.rn.f32 	%f22647, %f4537, %f21364, %f22647;
	@%p7883 bra 	$L__BB0_7552;
	setp.eq.s32 	%p7884, %r3, 35;
	ld.shared.f32 	%f21365, [_ZZ32flash_attention_v2_causal_kernelILi64ELi64ELi64EEvPKfS1_S1_PfiiiifE8V_shared+13136];
	fma.rn.f32 	%f22648, %f4537, %f21365, %f22648;
	@%p7884 bra 	$L__BB0_7552;
	setp.eq.s32 	%p7885, %r3, 36;
	ld.shared.f32 	%f21366, [_ZZ32flash_attention_v2_causal_kernelILi64ELi64ELi64EEvPKfS1_S1_PfiiiifE8V_shared+13140];
	fma.rn.f32 	%f22649, %f4537, %f21366, %f22649;
	@%p7885 bra 	$L__BB0_7552;
	setp.eq.s32 	%p7886, %r3, 37;
	ld.shared.f32 	%f21367, [_ZZ32flash_attention_v2_causal_kernelILi64ELi64ELi64EEvPKfS1_S1_PfiiiifE8V_shared+13144];
	fma.rn.f32 	%f22650, %f4537, %f21367, %f22650;
	@%p7886 bra 	$L__BB0_7552;
	setp.eq.s32 	%p7887, %r3, 38;
	ld.shared.f32 	%f21368, [_ZZ32flash_attention_v2_causal_kernelILi64ELi64ELi64EEvPKfS1_S1_PfiiiifE8V_shared+13148];
	fma.rn.f32 	%f22651, %f4537, %f21368, %f22651;
	@%p7887 bra 	$L__BB0_7552;
	setp.eq.s32 	%p7888, %r3, 39;
	ld.shared.f32 	%f21369, [_ZZ32flash_attention_v2_causal_kernelILi64ELi64ELi64EEvPKfS1_S1_PfiiiifE8V_shared+13152];
	fma.rn.f32 	%f22652, %f4537, %f21369, %f22652;
	@%p7888 bra 	$L__BB0_7552;
	setp.eq.s32 	%p7889, %r3, 40;
	ld.shared.f32 	%f21370, [_ZZ32flash_attention_v2_causal_kernelILi64ELi64ELi64EEvPKfS1_S1_PfiiiifE8V_shared+13156];
	fma.rn.f32 	%f22653, %f4537, %f21370, %f22653;
	@%p7889 bra 	$L__BB0_7552;
	setp.eq.s32 	%p7890, %r3, 41;
	ld.shared.f32 	%f21371, [_ZZ32flash_attention_v2_causal_kernelILi64ELi64ELi64EEvPKfS1_S1_PfiiiifE8V_shared+13160];
	fma.rn.f32 	%f22654, %f4537, %f21371, %f22654;
	@%p7890 bra 	$L__BB0_7552;
	setp.eq.s32 	%p7891, %r3, 42;
	ld.shared.f32 	%f21372, [_ZZ32flash_attention_v2_causal_kernelILi64ELi64ELi64EEvPKfS1_S1_PfiiiifE8V_shared+13164];
	fma.rn.f32 	%f22655, %f4537, %f21372, %f22655;
	@%p7891 bra 	$L__BB0_7552;
	setp.eq.s32 	%p7892, %r3, 43;
	ld.shared.f32 	%f21373, [_ZZ32flash_attention_v2_causal_kernelILi64ELi64ELi64EEvPKfS1_S1_PfiiiifE8V_shared+13168];
	fma.rn.f32 	%f22656, %f4537, %f21373, %f22656;
	@%p7892 bra 	$L__BB0_7552;
	setp.eq.s32 	%p7893, %r3, 44;
	ld.shared.f32 	%f21374, [_ZZ32flash_attention_v2_causal_kernelILi64ELi64ELi64EEvPKfS1_S1_PfiiiifE8V_shared+13172];
	fma.rn.f32 	%f22657, %f4537, %f21374, %f22657;
	@%p7893 bra 	$L__BB0_7552;
	setp.eq.s32 	%p7894, %r3, 45;
	ld.shared.f32 	%f21375, [_ZZ32flash_attention_v2_causal_kernelILi64ELi64ELi64EEvPKfS1_S1_PfiiiifE8V_shared+13176];
	fma.rn.f32 	%f22658, %f4537, %f21375, %f22658;
	@%p7894 bra 	$L__BB0_7552;
	setp.eq.s32 	%p7895, %r3, 46;
	ld.shared.f32 	%f21376, [_ZZ32flash_attention_v2_causal_kernelILi64ELi64ELi64EEvPKfS1_S1_PfiiiifE8V_shared+13180];
	fma.rn.f32 	%f22659, %f4537, %f21376, %f22659;
	@%p7895 bra 	$L__BB0_7552;
	setp.eq.s32 	%p7896, %r3, 47;
	ld.shared.f32 	%f21377, [_ZZ32flash_attention_v2_causal_kernelILi64ELi64ELi64EEvPKfS1_S1_PfiiiifE8V_shared+13184];
	fma.rn.f32 	%f22660, %f4537, %f21377, %f22660;
	@%p7896 bra 	$L__BB0_7552;
	setp.eq.s32 	%p7897, %r3, 48;
	ld.shared.f32 	%f21378, [_ZZ32flash_attention_v2_causal_kernelILi64ELi64ELi64EEvPKfS1_S1_PfiiiifE8V_shared+13188];
	fma.rn.f32 	%f22661, %f4537, %f21378, %f22661;
	@%p7897 bra 	$L__BB0_7552;
	setp.eq.s32 	%p7898, %r3, 49;
	ld.shared.f32 	%f21379, [_ZZ32flash_attention_v2_causal_kernelILi64ELi64ELi64EEvPKfS1_S1_PfiiiifE8V_shared+13192];
	fma.rn.f32 	%f22662, %f4537, %f21379, %f22662;
	@%p7898 bra 	$L__BB0_7552;
	setp.eq.s32 	%p7899, %r3, 50;
	ld.shared.f32 	%f21380, [_ZZ32flash_attention_v2_causal_kernelILi64ELi64ELi64EEvPKfS1_S1_PfiiiifE8V_shared+13196];
	fma.rn.f32 	%f22663, %f4537, %f21380, %f22663;
	@%p7899 bra 	$L__BB0_7552;
	setp.eq.s32 	%p7900, %r3, 51;
	ld.shared.f32 	%f21381, [_ZZ32flash_attention_v2_causal_kernelILi64ELi64ELi64EEvPKfS1_S1_PfiiiifE8V_shared+13200];
	fma.rn.f32 	%f22664, %f4537, %f21381, %f22664;
	@%p7900 bra 	$L__BB0_7552;
	setp.eq.s32 	%p7901, %r3, 52;
	ld.shared.f32 	%f21382, [_ZZ32flash_attention_v2_causal_kernelILi64ELi64ELi64EEvPKfS1_S1_PfiiiifE8V_shared+13204];
	fma.rn.f32 	%f22665, %f4537, %f21382, %f22665;
	@%p7901 bra 	$L__BB0_7552;
	setp.eq.s32 	%p7902, %r3, 53;
	ld.shared.f32 	%f21383, [_ZZ32flash_attention_v2_causal_kernelILi64ELi64ELi64EEvPKfS1_S1_PfiiiifE8V_shared+13208];
	fma.rn.f32 	%f22666, %f4537, %f21383, %f22666;
	@%p7902 bra 	$L__BB0_7552;
	setp.eq.s32 	%p7903, %r3, 54;
	ld.shared.f32 	%f21384, [_ZZ32flash_attention_v2_causal_kernelILi64ELi64ELi64EEvPKfS1_S1_PfiiiifE8V_shared+13212];
	fma.rn.f32 	%f22667, %f4537, %f21384, %f22667;
	@%p7903 bra 	$L__BB0_7552;
	setp.eq.s32 	%p7904, %r3, 55;
	ld.shared.f32 	%f21385, [_ZZ32flash_attention_v2_causal_kernelILi64ELi64ELi64EEvPKfS1_S1_PfiiiifE8V_shared+13216];
	fma.rn.f32 	%f22668, %f4537, %f21385, %f22668;
	@%p7904 bra 	$L__BB0_7552;
	setp.eq.s32 	%p7905, %r3, 56;
	ld.shared.f32 	%f21386, [_ZZ32flash_attention_v2_causal_kernelILi64ELi64ELi64EEvPKfS1_S1_PfiiiifE8V_shared+13220];
	fma.rn.f32 	%f22669, %f4537, %f21386, %f22669;
	@%p7905 bra 	$L__BB0_7552;
	setp.eq.s32 	%p7906, %r3, 57;
	ld.shared.f32 	%f21387, [_ZZ32flash_attention_v2_causal_kernelILi64ELi64ELi64EEvPKfS1_S1_PfiiiifE8V_shared+13224];
	fma.rn.f32 	%f22670, %f4537, %f21387, %f22670;
	@%p7906 bra 	$L__BB0_7552;
	setp.eq.s32 	%p7907, %r3, 58;
	ld.shared.f32 	%f21388, [_ZZ32flash_attention_v2_causal_kernelILi64ELi64ELi64EEvPKfS1_S1_PfiiiifE8V_shared+13228];
	fma.rn.f32 	%f22671, %f4537, %f21388, %f22671;
	@%p7907 bra 	$L__BB0_7552;
	setp.eq.s32 	%p7908, %r3, 59;
	ld.shared.f32 	%f21389, [_ZZ32flash_attention_v2_causal_kernelILi64ELi64ELi64EEvPKfS1_S1_PfiiiifE8V_shared+13232];
	fma.rn.f32 	%f22672, %f4537, %f21389, %f22672;
	@%p7908 bra 	$L__BB0_7552;
	setp.eq.s32 	%p7909, %r3, 60;
	ld.shared.f32 	%f21390, [_ZZ32flash_attention_v2_causal_kernelILi64ELi64ELi64EEvPKfS1_S1_PfiiiifE8V_shared+13236];
	fma.rn.f32 	%f22673, %f4537, %f21390, %f22673;
	@%p7909 bra 	$L__BB0_7552;
	setp.eq.s32 	%p7910, %r3, 61;
	ld.shared.f32 	%f21391, [_ZZ32flash_attention_v2_causal_kernelILi64ELi64ELi64EEvPKfS1_S1_PfiiiifE8V_shared+13240];
	fma.rn.f32 	%f22674, %f4537, %f21391, %f22674;
	@%p7910 bra 	$L__BB0_7552;
	setp.eq.s32 	%p7911, %r3, 62;
	ld.shared.f32 	%f21392, [_ZZ32flash_attention_v2_causal_kernelILi64ELi64ELi64EEvPKfS1_S1_PfiiiifE8V_shared+13244];
	fma.rn.f32 	%f22675, %f4537, %f21392, %f22675;
	@%p7911 bra 	$L__BB0_7552;
	setp.eq.s32 	%p7912, %r3, 63;
	ld.shared.f32 	%f21393, [_ZZ32flash_attention_v2_causal_kernelILi64ELi64ELi64EEvPKfS1_S1_PfiiiifE8V_shared+13248];
	fma.rn.f32 	%f22676, %f4537, %f21393, %f22676;
	@%p7912 bra 	$L__BB0_7552;
	ld.shared.f32 	%f21394, [_ZZ32flash_attention_v2_causal_kernelILi64ELi64ELi64EEvPKfS1_S1_PfiiiifE8V_shared+13252];
	fma.rn.f32 	%f22677, %f4537, %f21394, %f22677;
$L__BB0_7552:
	ld.param.u32 	%r1428, [_Z32flash_attention_v2_causal_kernelILi64ELi64ELi64EEvPKfS1_S1_Pfiiiif_param_6];
	shl.b32 	%r1198, %r1581, 6;
	or.b32  	%r1199, %r1198, 51;
	setp.ge.s32 	%p7913, %r1199, %r1428;
	mov.u32 	%r1200, %ctaid.x;
	shl.b32 	%r1201, %r1200, 6;
	mov.u32 	%r1202, %tid.x;
	and.b32  	%r1203, %r1202, 63;
	or.b32  	%r1204, %r1201, %r1203;
	setp.gt.u32 	%p7914, %r1199, %r1204;
	or.pred  	%p7915, %p7913, %p7914;
	@%p7915 bra 	$L__BB0_7617;
	ld.param.u32 	%r1566, [_Z32flash_attention_v2_causal_kernelILi64ELi64ELi64EEvPKfS1_S1_Pfiiiif_param_7];
	setp.eq.s32 	%p7916, %r1566, 1;
	ld.shared.f32 	%f21395, [_ZZ32flash_attention_v2_causal_kernelILi64ELi64ELi64EEvPKfS1_S1_PfiiiifE8V_shared+13260];
	fma.rn.f32 	%f22614, %f4538, %f21395, %f22614;
	@%p7916 bra 	$L__BB0_7617;
	setp.eq.s32 	%p7917, %r3, 2;
	ld.shared.f32 	%f21396, [_ZZ32flash_attention_v2_causal_kernelILi64ELi64ELi64EEvPKfS1_S1_PfiiiifE8V_shared+13264];
	fma.rn.f32 	%f22615, %f4538, %f21396, %f22615;
	@%p7917 bra 	$L__BB0_7617;
	setp.eq.s32 	%p7918, %r3, 3;
	ld.shared.f32 	%f21397, [_ZZ32flash_attention_v2_causal_kernelILi64ELi64ELi64EEvPKfS1_S1_PfiiiifE8V_shared+13268];
	fma.rn.f32 	%f22616, %f4538, %f21397, %f22616;
	@%p7918 bra 	$L__BB0_7617;
	setp.eq.s32 	%p7919, %r3, 4;
	ld.shared.f32 	%f21398, [_ZZ32flash_attention_v2_causal_kernelILi64ELi64ELi64EEvPKfS1_S1_PfiiiifE8V_shared+13272];
	fma.rn.f32 	%f22617, %f4538, %f21398, %f22617;
	@%p7919 bra 	$L__BB0_7617;
	setp.eq.s32 	%p7920, %r3, 5;
	ld.shared.f32 	%f21399, [_ZZ32flash_attention_v2_causal_kernelILi64ELi64ELi64EEvPKfS1_S1_PfiiiifE8V_shared+13276];
	fma.rn.f32 	%f22618, %f4538, %f21399, %f22618;
	@%p7920 bra 	$L__BB0_7617;
	setp.eq.s32 	%p7921, %r3, 6;
	ld.shared.f32 	%f21400, [_ZZ32flash_attention_v2_causal_kernelILi64ELi64ELi64EEvPKfS1_S1_PfiiiifE8V_shared+13280];
	fma.rn.f32 	%f22619, %f4538, %f21400, %f22619;
	@%p7921 bra 	$L__BB0_7617;
	setp.eq.s32 	%p7922, %r3, 7;
	ld.shared.f32 	%f21401, [_ZZ32flash_attention_v2_causal_kernelILi64ELi64ELi64EEvPKfS1_S1_PfiiiifE8V_shared+13284];
	fma.rn.f32 	%f22620, %f4538, %f21401, %f22620;
	@%p7922 bra 	$L__BB0_7617;
	setp.eq.s32 	%p7923, %r3, 8;
	ld.shared.f32 	%f21402, [_ZZ32flash_attention_v2_causal_kernelILi64ELi64ELi64EEvPKfS1_S1_PfiiiifE8V_shared+13288];
	fma.rn.f32 	%f22621, %f4538, %f21402, %f22621;
	@%p7923 bra 	$L__BB0_7617;
	setp.eq.s32 	%p7924, %r3, 9;
	ld.shared.f32 	%f21403, [_ZZ32flash_attention_v2_causal_kernelILi64ELi64ELi64EEvPKfS1_S1_PfiiiifE8V_shared+13292];
	fma.rn.f32 	%f22622, %f4538, %f21403, %f22622;
	@%p7924 bra 	$L__BB0_7617;
	setp.eq.s32 	%p7925, %r3, 10;
	ld.shared.f32 	%f21404, [_ZZ32flash_attention_v2_causal_kernelILi64ELi64ELi64EEvPKfS1_S1_PfiiiifE8V_shared+13296];
	fma.rn.f32 	%f22623, %f4538, %f21404, %f22623;
	@%p7925 bra 	$L__BB0_7617;
	setp.eq.s32 	%p7926, %r3, 11;
	ld.shared.f32 	%f21405, [_ZZ32flash_attention_v2_causal_kernelILi64ELi64ELi64EEvPKfS1_S1_PfiiiifE8V_shared+13300];
	fma.rn.f32 	%f22624, %f4538, %f21405, %f22624;
	@%p7926 bra 	$L__BB0_7617;
	setp.eq.s32 	%p7927, %r3, 12;
	ld.shared.f32 	%f21406, [_ZZ32flash_attention_v2_causal_kernelILi64ELi64ELi64EEvPKfS1_S1_PfiiiifE8V_shared+13304];
	fma.rn.f32 	%f22625, %f4538, %f21406, %f22625;
	@%p7927 bra 	$L__BB0_7617;
	setp.eq.s32 	%p7928, %r3, 13;
	ld.shared.f32 	%f21407, [_ZZ32flash_attention_v2_causal_kernelILi64ELi64ELi64EEvPKfS1_S1_PfiiiifE8V_shared+13308];
	fma.rn.f32 	%f22626, %f4538, %f21407, %f22626;
	@%p7928 bra 	$L__BB0_7617;
	setp.eq.s32 	%p7929, %r3, 14;
	ld.shared.f32 	%f21408, [_ZZ32flash_attention_v2_causal_kernelILi64ELi64ELi64EEvPKfS1_S1_PfiiiifE8V_shared+13312];
	fma.rn.f32 	%f22627, %f4538, %f21408, %f22627;
	@%p7929 bra 	$L__BB0_7617;
	setp.eq.s32 	%p7930, %r3, 15;
	ld.shared.f32 	%f21409, [_ZZ32flash_attention_v2_causal_kernelILi64ELi64ELi64EEvPKfS1_S1_PfiiiifE8V_shared+13316];
	fma.rn.f32 	%f22628, %f4538, %f21409, %f22628;
	@%p7930 bra 	$L__BB0_7617;
	setp.eq.s32 	%p7931, %r3, 16;
	ld.shared.f32 	%f21410, [_ZZ32flash_attention_v2_causal_kernelILi64ELi64ELi64EEvPKfS1_S1_PfiiiifE8V_shared+13320];
	fma.rn.f32 	%f22629, %f4538, %f21410, %f22629;
	@%p7931 bra 	$L__BB0_7617;
	setp.eq.s32 	%p7932, %r3, 17;
	ld.shared.f32 	%f21411, [_ZZ32flash_attention_v2_causal_kernelILi64ELi64ELi64EEvPKfS1_S1_PfiiiifE8V_shared+13324];
	fma.rn.f32 	%f22630, %f4538, %f21411, %f22630;
	@%p7932 bra 	$L__BB0_7617;
	setp.eq.s32 	%p7933, %r3, 18;
	ld.shared.f32 	%f21412, [_ZZ32flash_attention_v2_causal_kernelILi64ELi64ELi64EEvPKfS1_S1_PfiiiifE8V_shared+13328];
	fma.rn.f32 	%f22631, %f4538, %f21412, %f22631;
	@%p7933 bra 	$L__BB0_7617;
	setp.eq.s32 	%p7934, %r3, 19;
	ld.shared.f32 	%f21413, [_ZZ32flash_attention_v2_causal_kernelILi64ELi64ELi64EEvPKfS1_S1_PfiiiifE8V_shared+13332];
	fma.rn.f32 	%f22632, %f4538, %f21413, %f22632;
	@%p7934 bra 	$L__BB0_7617;
	setp.eq.s32 	%p7935, %r3, 20;
	ld.shared.f32 	%f21414, [_ZZ32flash_attention_v2_causal_kernelILi64ELi64ELi64EEvPKfS1_S1_PfiiiifE8V_shared+13336];
	fma.rn.f32 	%f22633, %f4538, %f21414, %f22633;
	@%p7935 bra 	$L__BB0_7617;
	setp.eq.s32 	%p7936, %r3, 21;
	ld.shared.f32 	%f21415, [_ZZ32flash_attention_v2_causal_kernelILi64ELi64ELi64EEvPKfS1_S1_PfiiiifE8V_shared+13340];
	fma.rn.f32 	%f22634, %f4538, %f21415, %f22634;
	@%p7936 bra 	$L__BB0_7617;
	setp.eq.s32 	%p7937, %r3, 22;
	ld.shared.f32 	%f21416, [_ZZ32flash_attention_v2_causal_kernelILi64ELi64ELi64EEvPKfS1_S1_PfiiiifE8V_shared+13344];
	fma.rn.f32 	%f22635, %f4538, %f21416, %f22635;
	@%p7937 bra 	$L__BB0_7617;
	setp.eq.s32 	%p7938, %r3, 23;
	ld.shared.f32 	%f21417, [_ZZ32flash_attention_v2_causal_kernelILi64ELi64ELi64EEvPKfS1_S1_PfiiiifE8V_shared+13348];
	fma.rn.f32 	%f22636, %f4538, %f21417, %f22636;
	@%p7938 bra 	$L__BB0_7617;
	setp.eq.s32 	%p7939, %r3, 24;
	ld.shared.f32 	%f21418, [_ZZ32flash_attention_v2_causal_kernelILi64ELi64ELi64EEvPKfS1_S1_PfiiiifE8V_shared+13352];
	fma.rn.f32 	%f22637, %f4538, %f21418, %f22637;
	@%p7939 bra 	$L__BB0_7617;
	setp.eq.s32 	%p7940, %r3, 25;
	ld.shared.f32 	%f21419, [_ZZ32flash_attention_v2_causal_kernelILi64ELi64ELi64EEvPKfS1_S1_PfiiiifE8V_shared+13356];
	fma.rn.f32 	%f22638, %f4538, %f21419, %f22638;
	@%p7940 bra 	$L__BB0_7617;
	setp.eq.s32 	%p7941, %r3, 26;
	ld.shared.f32 	%f21420, [_ZZ32flash_attention_v2_causal_kernelILi64ELi64ELi64EEvPKfS1_S1_PfiiiifE8V_shared+13360];
	fma.rn.f32 	%f22639, %f4538, %f21420, %f22639;
	@%p7941 bra 	$L__BB0_7617;
	setp.eq.s32 	%p7942, %r3, 27;
	ld.shared.f32 	%f21421, [_ZZ32flash_attention_v2_causal_kernelILi64ELi64ELi64EEvPKfS1_S1_PfiiiifE8V_shared+13364];
	fma.rn.f32 	%f22640, %f4538, %f21421, %f22640;
	@%p7942 bra 	$L__BB0_7617;
	setp.eq.s32 	%p7943, %r3, 28;
	ld.shared.f32 	%f21422, [_ZZ32flash_attention_v2_causal_kernelILi64ELi64ELi64EEvPKfS1_S1_PfiiiifE8V_shared+13368];
	fma.rn.f32 	%f22641, %f4538, %f21422, %f22641;
	@%p7943 bra 	$L__BB0_7617;
	setp.eq.s32 	%p7944, %r3, 29;
	ld.shared.f32 	%f21423, [_ZZ32flash_attention_v2_causal_kernelILi64ELi64ELi64EEvPKfS1_S1_PfiiiifE8V_shared+13372];
	fma.rn.f32 	%f22642, %f4538, %f21423, %f22642;
	@%p7944 bra 	$L__BB0_7617;
	setp.eq.s32 	%p7945, %r3, 30;
	ld.shared.f32 	%f21424, [_ZZ32flash_attention_v2_causal_kernelILi64ELi64ELi64EEvPKfS1_S1_PfiiiifE8V_shared+13376];
	fma.rn.f32 	%f22643, %f4538, %f21424, %f22643;
	@%p7945 bra 	$L__BB0_7617;
	setp.eq.s32 	%p7946, %r3, 31;
	ld.shared.f32 	%f21425, [_ZZ32flash_attention_v2_causal_kernelILi64ELi64ELi64EEvPKfS1_S1_PfiiiifE8V_shared+13380];
	fma.rn.f32 	%f22644, %f4538, %f21425, %f22644;
	@%p7946 bra 	$L__BB0_7617;
	setp.eq.s32 	%p7947, %r3, 32;
	ld.shared.f32 	%f21426, [_ZZ32flash_attention_v2_causal_kernelILi64ELi64ELi64EEvPKfS1_S1_PfiiiifE8V_shared+13384];
	fma.rn.f32 	%f22645, %f4538, %f21426, %f22645;
	@%p7947 bra 	$L__BB0_7617;
	setp.eq.s32 	%p7948, %r3, 33;
	ld.shared.f32 	%f21427, [_ZZ32flash_attention_v2_causal_kernelILi64ELi64ELi64EEvPKfS1_S1_PfiiiifE8V_shared+13388];
	fma.rn.f32 	%f22646, %f4538, %f21427, %f22646;
	@%p7948 bra 	$L__BB0_7617;
	setp.eq.s32 	%p7949, %r3, 34;
	ld.shared.f32 	%f21428, [_ZZ32flash_attention_v2_causal_kernelILi64ELi64ELi64EEvPKfS1_S1_PfiiiifE8V_shared+13392];
	fma.rn.f32 	%f22647, %f4538, %f21428, %f22647;
	@%p7949 bra 	$L__BB0_7617;
	setp.eq.s32 	%p7950, %r3, 35;
	ld.shared.f32 	%f21429, [_ZZ32flash_attention_v2_causal_kernelILi64ELi64ELi64EEvPKfS1_S1_PfiiiifE8V_shared+13396];
	fma.rn.f32 	%f22648, %f4538, %f21429, %f22648;
	@%p7950 bra 	$L__BB0_7617;
	setp.eq.s32 	%p7951, %r3, 36;
	ld.shared.f32 	%f21430, [_ZZ32flash_attention_v2_causal_kernelILi64ELi64ELi64EEvPKfS1_S1_PfiiiifE8V_shared+13400];
	fma.rn.f32 	%f22649, %f4538, %f21430, %f22649;
	@%p7951 bra 	$L__BB0_7617;
	setp.eq.s32 	%p7952, %r3, 37;
	ld.shared.f32 	%f21431, [_ZZ32flash_attention_v2_causal_kernelILi64ELi64ELi64EEvPKfS1_S1_PfiiiifE8V_shared+13404];
	fma.rn.f32 	%f22650, %f4538, %f21431, %f22650;
	@%p7952 bra 	$L__BB0_7617;
	setp.eq.s32 	%p7953, %r3, 38;
	ld.shared.f32 	%f21432, [_ZZ32flash_attention_v2_causal_kernelILi64ELi64ELi64EEvPKfS1_S1_PfiiiifE8V_shared+13408];
	fma.rn.f32 	%f22651, %f4538, %f21432, %f22651;
	@%p7953 bra 	$L__BB0_7617;
	setp.eq.s32 	%p7954, %r3, 39;
	ld.shared.f32 	%f21433, [_ZZ32flash_attention_v2_causal_kernelILi64ELi64ELi64EEvPKfS1_S1_PfiiiifE8V_shared+13412];
	fma.rn.f32 	%f22652, %f4538, %f21433, %f22652;
	@%p7954 bra 	$L__BB0_7617;
	setp.eq.s32 	%p7955, %r3, 40;
	ld.shared.f32 	%f21434, [_ZZ32flash_attention_v2_causal_kernelILi64ELi64ELi64EEvPKfS1_S1_PfiiiifE8V_shared+13416];
	fma.rn.f32 	%f22653, %f4538, %f21434, %f22653;
	@%p7955 bra 	$L__BB0_7617;
	setp.eq.s32 	%p7956, %r3, 41;
	ld.shared.f32 	%f21435, [_ZZ32flash_attention_v2_causal_kernelILi64ELi64ELi64EEvPKfS1_S1_PfiiiifE8V_shared+13420];
	fma.rn.f32 	%f22654, %f4538, %f21435, %f22654;
	@%p7956 bra 	$L__BB0_7617;
	setp.eq.s32 	%p7957, %r3, 42;
	ld.shared.f32 	%f21436, [_ZZ32flash_attention_v2_causal_kernelILi64ELi64ELi64EEvPKfS1_S1_PfiiiifE8V_shared+13424];
	fma.rn.f32 	%f22655, %f4538, %f21436, %f22655;
	@%p7957 bra 	$L__BB0_7617;
	setp.eq.s32 	%p7958, %r3, 43;
	ld.shared.f32 	%f21437, [_ZZ32flash_attention_v2_causal_kernelILi64ELi64ELi64EEvPKfS1_S1_PfiiiifE8V_shared+13428];
	fma.rn.f32 	%f22656, %f4538, %f21437, %f22656;
	@%p7958 bra 	$L__BB0_7617;
	setp.eq.s32 	%p7959, %r3, 44;
	ld.shared.f32 	%f21438, [_ZZ32flash_attention_v2_causal_kernelILi64ELi64ELi64EEvPKfS1_S1_PfiiiifE8V_shared+13432];
	fma.rn.f32 	%f22657, %f4538, %f21438, %f22657;
	@%p7959 bra 	$L__BB0_7617;
	setp.eq.s32 	%p7960, %r3, 45;
	ld.shared.f32 	%f21439, [_ZZ32flash_attention_v2_causal_kernelILi64ELi64ELi64EEvPKfS1_S1_PfiiiifE8V_shared+13436];
	fma.rn.f32 	%f22658, %f4538, %f21439, %f22658;
	@%p7960 bra 	$L__BB0_7617;
	setp.eq.s32 	%p7961, %r3, 46;
	ld.shared.f32 	%f21440, [_ZZ32flash_attention_v2_causal_kernelILi64ELi64ELi64EEvPKfS1_S1_PfiiiifE8V_shared+13440];
	fma.rn.f32 	%f22659, %f4538, %f21440, %f22659;
	@%p7961 bra 	$L__BB0_7617;
	setp.eq.s32 	%p7962, %r3, 47;
	ld.shared.f32 	%f21441, [_ZZ32flash_attention_v2_causal_kernelILi64ELi64ELi64EEvPKfS1_S1_PfiiiifE8V_shared+13444];
	fma.rn.f32 	%f22660, %f4538, %f21441, %f22660;
	@%p7962 bra 	$L__BB0_7617;
	setp.eq.s32 	%p7963, %r3, 48;
	ld.shared.f32 	%f21442, [_ZZ32flash_attention_v2_causal_kernelILi64ELi64ELi64EEvPKfS1_S1_PfiiiifE8V_shared+13448];
	fma.rn.f32 	%f22661, %f4538, %f21442, %f22661;
	@%p7963 bra 	$L__BB0_7617;
	setp.eq.s32 	%p7964, %r3, 49;
	ld.shared.f32 	%f21443, [_ZZ32flash_attention_v2_causal_kernelILi64ELi64ELi64EEvPKfS1_S1_PfiiiifE8V_shared+13452];
	fma.rn.f32 	%f22662, %f4538, %f21443, %f22662;
	@%p7964 bra 	$L__BB0_7617;
	setp.eq.s32 	%p7965, %r3, 50;
	ld.shared.f32 	%f21444, [_ZZ32flash_attention_v2_causal_kernelILi64ELi64ELi64EEvPKfS1_S1_PfiiiifE8V_shared+13456];
	fma.rn.f32 	%f22663, %f4538, %f21444, %f22663;
	@%p7965 bra 	$L__BB0_7617;
	setp.eq.s32 	%p7966, %r3, 51;
	ld.shared.f32 	%f21445, [_ZZ32flash_attention_v2_causal_kernelILi64ELi64ELi64EEvPKfS1_S1_PfiiiifE8V_shared+13460];
	fma.rn.f32 	%f22664, %f4538, %f21445, %f22664;
	@%p7966 bra 	$L__BB0_7617;
	setp.eq.s32 	%p7967, %r3, 52;
	ld.shared.f32 	%f21446, [_ZZ32flash_attention_v2_causal_kernelILi64ELi64ELi64EEvPKfS1_S1_PfiiiifE8V_shared+13464];
	fma.rn.f32 	%f22665, %f4538, %f21446, %f22665;
	@%p7967 bra 	$L__BB0_7617;
	setp.eq.s32 	%p7968, %r3, 53;
	ld.shared.f32 	%f21447, [_ZZ32flash_attention_v2_causal_kernelILi64ELi64ELi64EEvPKfS1_S1_PfiiiifE8V_shared+13468];
	fma.rn.f32 	%f22666, %f4538, %f21447, %f22666;
	@%p7968 bra 	$L__BB0_7617;
	setp.eq.s32 	%p7969, %r3, 54;
	ld.shared.f32 	%f21448, [_ZZ32flash_attention_v2_causal_kernelILi64ELi64ELi64EEvPKfS1_S1_PfiiiifE8V_shared+13472];
	fma.rn.f32 	%f22667, %f4538, %f21448, %f22667;
	@%p7969 bra 	$L__BB0_7617;
	setp.eq.s32 	%p7970, %r3, 55;
	ld.shared.f32 	%f21449, [_ZZ32flash_attention_v2_causal_kernelILi64ELi64ELi64EEvPKfS1_S1_PfiiiifE8V_shared+13476];
	fma.rn.f32 	%f22668, %f4538, %f21449, %f22668;
	@%p7970 bra 	$L__BB0_7617;
	setp.eq.s32 	%p7971, %r3, 56;
	ld.shared.f32 	%f21450, [_ZZ32flash_attention_v2_causal_kernelILi64ELi64ELi64EEvPKfS1_S1_PfiiiifE8V_shared+13480];
	fma.rn.f32 	%f22669, %f4538, %f21450, %f22669;
	@%p7971 bra 	$L__BB0_7617;
	setp.eq.s32 	%p7972, %r3, 57;
	ld.shared.f32 	%f21451, [_ZZ32flash_attention_v2_causal_kernelILi64ELi64ELi64EEvPKfS1_S1_PfiiiifE8V_shared+13484];
	fma.rn.f32 	%f22670, %f4538, %f21451, %f22670;
	@%p7972 bra 	$L__BB0_7617;
	setp.eq.s32 	%p7973, %r3, 58;
	ld.shared.f32 	%f21452, [_ZZ32flash_attention_v2_causal_kernelILi64ELi64ELi64EEvPKfS1_S1_PfiiiifE8V_shared+13488];
	fma.rn.f32 	%f22671, %f4538, %f21452, %f22671;
	@%p7973 bra 	$L__BB0_7617;
	setp.eq.s32 	%p7974, %r3, 59;
	ld.shared.f32 	%f21453, [_ZZ32flash_attention_v2_causal_kernelILi64ELi64ELi64EEvPKfS1_S1_PfiiiifE8V_shared+13492];
	fma.rn.f32 	%f22672, %f4538, %f21453, %f22672;
	@%p7974 bra 	$L__BB0_7617;
	setp.eq.s32 	%p7975, %r3, 60;
	ld.shared.f32 	%f21454, [_ZZ32flash_attention_v2_causal_kernelILi64ELi64ELi64EEvPKfS1_S1_PfiiiifE8V_shared+13496];
	fma.rn.f32 	%f22673, %f4538, %f21454, %f22673;
	@%p7975 bra 	$L__BB0_7617;
	setp.eq.s32 	%p7976, %r3, 61;
	ld.shared.f32 	%f21455, [_ZZ32flash_attention_v2_causal_kernelILi64ELi64ELi64EEvPKfS1_S1_PfiiiifE8V_shared+13500];
	fma.rn.f32 	%f22674, %f4538, %f21455, %f22674;
	@%p7976 bra 	$L__BB0_7617;
	setp.eq.s32 	%p7977, %r3, 62;
	ld.shared.f32 	%f21456, [_ZZ32flash_attention_v2_causal_kernelILi64ELi64ELi64EEvPKfS1_S1_PfiiiifE8V_shared+13504];
	fma.rn.f32 	%f22675, %f4538, %f21456, %f22675;
	@%p7977 bra 	$L__BB0_7617;
	setp.eq.s32 	%p7978, %r3, 63;
	ld.shared.f32 	%f21457, [_ZZ32flash_attention_v2_causal_kernelILi64ELi64ELi64EEvPKfS1_S1_PfiiiifE8V_shared+13508];
	fma.rn.f32 	%f22676, %f4538, %f21457, %f22676;
	@%p7978 bra 	$L__BB0_7617;
	ld.shared.f32 	%f21458, [_ZZ32flash_attention_v2_causal_kernelILi64ELi64ELi64EEvPKfS1_S1_PfiiiifE8V_shared+13512];
	fma.rn.f32 	%f22677, %f4538, %f21458, %f22677;
$L__BB0_7617:
	ld.param.u32 	%r1429, [_Z32flash_attention_v2_causal_kernelILi64ELi64ELi64EEvPKfS1_S1_Pfiiiif_param_6];
	shl.b32 	%r1206, %r1581, 6;
	or.b32  	%r1207, %r1206, 52;
	setp.ge.s32 	%p7979, %r1207, %r1429;
	mov.u32 	%r1208, %ctaid.x;
	shl.b32 	%r1209, %r1208, 6;
	mov.u32 	%r1210, %tid.x;
	and.b32  	%r1211, %r1210, 63;
	or.b32  	%r1212, %r1209, %r1211;
	setp.gt.u32 	%p7980, %r1207, %r1212;
	or.pred  	%p7981, %p7979, %p7980;
	@%p7981 bra 	$L__BB0_7682;
	ld.param.u32 	%r1567, [_Z32flash_attention_v2_causal_kernelILi64ELi64ELi64EEvPKfS1_S1_Pfiiiif_param_7];
	setp.eq.s32 	%p7982, %r1567, 1;
	ld.shared.f32 	%f21459, [_ZZ32flash_attention_v2_causal_kernelILi64ELi64ELi64EEvPKfS1_S1_PfiiiifE8V_shared+13520];
	fma.rn.f32 	%f22614, %f4539, %f21459, %f22614;
	@%p7982 bra 	$L__BB0_7682;
	setp.eq.s32 	%p7983, %r3, 2;
	ld.shared.f32 	%f21460, [_ZZ32flash_attention_v2_causal_kernelILi64ELi64ELi64EEvPKfS1_S1_PfiiiifE8V_shared+13524];
	fma.rn.f32 	%f22615, %f4539, %f21460, %f22615;
	@%p7983 bra 	$L__BB0_7682;
	setp.eq.s32 	%p7984, %r3, 3;
	ld.shared.f32 	%f21461, [_ZZ32flash_attention_v2_causal_kernelILi64ELi64ELi64EEvPKfS1_S1_PfiiiifE8V_shared+13528];
	fma.rn.f32 	%f22616, %f4539, %f21461, %f22616;
	@%p7984 bra 	$L__BB0_7682;
	setp.eq.s32 	%p7985, %r3, 4;
	ld.shared.f32 	%f21462, [_ZZ32flash_attention_v2_causal_kernelILi64ELi64ELi64EEvPKfS1_S1_PfiiiifE8V_shared+13532];
	fma.rn.f32 	%f22617, %f4539, %f21462, %f22617;
	@%p7985 bra 	$L__BB0_7682;
	setp.eq.s32 	%p7986, %r3, 5;
	ld.shared.f32 	%f21463, [_ZZ32flash_attention_v2_causal_kernelILi64ELi64ELi64EEvPKfS1_S1_PfiiiifE8V_shared+13536];
	fma.rn.f32 	%f22618, %f4539, %f21463, %f22618;
	@%p7986 bra 	$L__BB0_7682;
	setp.eq.s32 	%p7987, %r3, 6;
	ld.shared.f32 	%f21464, [_ZZ32flash_attention_v2_causal_kernelILi64ELi64ELi64EEvPKfS1_S1_PfiiiifE8V_shared+13540];
	fma.rn.f32 	%f22619, %f4539, %f21464, %f22619;
	@%p7987 bra 	$L__BB0_7682;
	setp.eq.s32 	%p7988, %r3, 7;
	ld.shared.f32 	%f21465, [_ZZ32flash_attention_v2_causal_kernelILi64ELi64ELi64EEvPKfS1_S1_PfiiiifE8V_shared+13544];
	fma.rn.f32 	%f22620, %f4539, %f21465, %f22620;
	@%p7988 bra 	$L__BB0_7682;
	setp.eq.s32 	%p7989, %r3, 8;
	ld.shared.f32 	%f21466, [_ZZ32flash_attention_v2_causal_kernelILi64ELi64ELi64EEvPKfS1_S1_PfiiiifE8V_shared+13548];
	fma.rn.f32 	%f22621, %f4539, %f21466, %f22621;
	@%p7989 bra 	$L__BB0_7682;
	setp.eq.s32 	%p7990, %r3, 9;
	ld.shared.f32 	%f21467, [_ZZ32flash_attention_v2_causal_kernelILi64ELi64ELi64EEvPKfS1_S1_PfiiiifE8V_shared+13552];
	fma.rn.f32 	%f22622, %f4539, %f21467, %f22622;
	@%p7990 bra 	$L__BB0_7682;
	setp.eq.s32 	%p7991, %r3, 10;
	ld.shared.f32 	%f21468, [_ZZ32flash_attention_v2_causal_kernelILi64ELi64ELi64EEvPKfS1_S1_PfiiiifE8V_shared+13556];
	fma.rn.f32 	%f22623, %f4539, %f21468, %f22623;
	@%p7991 bra 	$L__BB0_7682;
	setp.eq.s32 	%p7992, %r3, 11;
	ld.shared.f32 	%f21469, [_ZZ32flash_attention_v2_causal_kernelILi64ELi64ELi64EEvPKfS1_S1_PfiiiifE8V_shared+13560];
	fma.rn.f32 	%f22624, %f4539, %f21469, %f22624;
	@%p7992 bra 	$L__BB0_7682;
	setp.eq.s32 	%p7993, %r3, 12;
	ld.shared.f32 	%f21470, [_ZZ32flash_attention_v2_causal_kernelILi64ELi64ELi64EEvPKfS1_S1_PfiiiifE8V_shared+13564];
	fma.rn.f32 	%f22625, %f4539, %f21470, %f22625;
	@%p7993 bra 	$L__BB0_7682;
	setp.eq.s32 	%p7994, %r3, 13;
	ld.shared.f32 	%f21471, [_ZZ32flash_attention_v2_causal_kernelILi64ELi64ELi64EEvPKfS1_S1_PfiiiifE8V_shared+13568];
	fma.rn.f32 	%f22626, %f4539, %f21471, %f22626;
	@%p7994 bra 	$L__BB0_7682;
	setp.eq.s32 	%p7995, %r3, 14;
	ld.shared.f32 	%f21472, [_ZZ32flash_attention_v2_causal_kernelILi64ELi64ELi64EEvPKfS1_S1_PfiiiifE8V_shared+13572];
	fma.rn.f32 	%f22627, %f4539, %f21472, %f22627;
	@%p7995 bra 	$L__BB0_7682;
	setp.eq.s32 	%p7996, %r3, 15;
	ld.shared.f32 	%f21473, [_ZZ32flash_attention_v2_causal_kernelILi64ELi64ELi64EEvPKfS1_S1_PfiiiifE8V_shared+13576];
	fma.rn.f32 	%f22628, %f4539, %f21473, %f22628;
	@%p7996 bra 	$L__BB0_7682;
	setp.eq.s32 	%p7997, %r3, 16;
	ld.shared.f32 	%f21474, [_ZZ32flash_attention_v2_causal_kernelILi64ELi64ELi64EEvPKfS1_S1_PfiiiifE8V_shared+13580];
	fma.rn.f32 	%f22629, %f4539, %f21474, %f22629;
	@%p7997 bra 	$L__BB0_7682;
	setp.eq.s32 	%p7998, %r3, 17;
	ld.shared.f32 	%f21475, [_ZZ32flash_attention_v2_causal_kernelILi64ELi64ELi64EEvPKfS1_S1_PfiiiifE8V_shared+13584];
	fma.rn.f32 	%f22630, %f4539, %f21475, %f22630;
	@%p7998 bra 	$L__BB0_7682;
	setp.eq.s32 	%p7999, %r3, 18;
	ld.shared.f32 	%f21476, [_ZZ32flash_attention_v2_causal_kernelILi64ELi64ELi64EEvPKfS1_S1_PfiiiifE8V_shared+13588];
	fma.rn.f32 	%f22631, %f4539, %f21476, %f22631;
	@%p7999 bra 	$L__BB0_7682;
	setp.eq.s32 	%p8000, %r3, 19;
	ld.shared.f32 	%f21477, [_ZZ32flash_attention_v2_causal_kernelILi64ELi64ELi64EEvPKfS1_S1_PfiiiifE8V_shared+13592];
	fma.rn.f32 	%f22632, %f4539, %f21477, %f22632;
	@%p8000 bra 	$L__BB0_7682;
	setp.eq.s32 	%p8001, %r3, 20;
	ld.shared.f32 	%f21478, [_ZZ32flash_attention_v2_causal_kernelILi64ELi64ELi64EEvPKfS1_S1_PfiiiifE8V_shared+13596];
	fma.rn.f32 	%f22633, %f4539, %f21478, %f22633;
	@%p8001 bra 	$L__BB0_7682;
	setp.eq.s32 	%p8002, %r3, 21;
	ld.shared.f32 	%f21479, [_ZZ32flash_attention_v2_causal_kernelILi64ELi64ELi64EEvPKfS1_S1_PfiiiifE8V_shared+13600];
	fma.rn.f32 	%f22634, %f4539, %f21479, %f22634;
	@%p8002 bra 	$L__BB0_7682;
	setp.eq.s32 	%p8003, %r3, 22;
	ld.shared.f32 	%f21480, [_ZZ32flash_attention_v2_causal_kernelILi64ELi64ELi64EEvPKfS1_S1_PfiiiifE8V_shared+13604];
	fma.rn.f32 	%f22635, %f4539, %f21480, %f22635;
	@%p8003 bra 	$L__BB0_7682;
	setp.eq.s32 	%p8004, %r3, 23;
	ld.shared.f32 	%f21481, [_ZZ32flash_attention_v2_causal_kernelILi64ELi64ELi64EEvPKfS1_S1_PfiiiifE8V_shared+13608];
	fma.rn.f32 	%f22636, %f4539, %f21481, %f22636;
	@%p8004 bra 	$L__BB0_7682;
	setp.eq.s32 	%p8005, %r3, 24;
	ld.shared.f32 	%f21482, [_ZZ32flash_attention_v2_causal_kernelILi64ELi64ELi64EEvPKfS1_S1_PfiiiifE8V_shared+13612];
	fma.rn.f32 	%f22637, %f4539, %f21482, %f22637;
	@%p8005 bra 	$L__BB0_7682;
	setp.eq.s32 	%p8006, %r3, 25;
	ld.shared.f32 	%f21483, [_ZZ32flash_attention_v2_causal_kernelILi64ELi64ELi64EEvPKfS1_S1_PfiiiifE8V_shared+13616];
	fma.rn.f32 	%f22638, %f4539, %f21483, %f22638;
	@%p8006 bra 	$L__BB0_7682;
	setp.eq.s32 	%p8007, %r3, 26;
	ld.shared.f32 	%f21484, [_ZZ32flash_attention_v2_causal_kernelILi64ELi64ELi64EEvPKfS1_S1_PfiiiifE8V_shared+13620];
	fma.rn.f32 	%f22639, %f4539, %f21484, %f22639;
	@%p8007 bra 	$L__BB0_7682;
	setp.eq.s32 	%p8008, %r3, 27;
	ld.shared.f32 	%f21485, [_ZZ32flash_attention_v2_causal_kernelILi64ELi64ELi64EEvPKfS1_S1_PfiiiifE8V_shared+13624];
	fma.rn.f32 	%f22640, %f4539, %f21485, %f22640;
	@%p8008 bra 	$L__BB0_7682;
	setp.eq.s32 	%p8009, %r3, 28;
	ld.shared.f32 	%f21486, [_ZZ32flash_attention_v2_causal_kernelILi64ELi64ELi64EEvPKfS1_S1_PfiiiifE8V_shared+13628];
	fma.rn.f32 	%f22641, %f4539, %f21486, %f22641;
	@%p8009 bra 	$L__BB0_7682;
	setp.eq.s32 	%p8010, %r3, 29;
	ld.shared.f32 	%f21487, [_ZZ32flash_attention_v2_causal_kernelILi64ELi64ELi64EEvPKfS1_S1_PfiiiifE8V_shared+13632];
	fma.rn.f32 	%f22642, %f4539, %f21487, %f22642;
	@%p8010 bra 	$L__BB0_7682;
	setp.eq.s32 	%p8011, %r3, 30;
	ld.shared.f32 	%f21488, [_ZZ32flash_attention_v2_causal_kernelILi64ELi64ELi64EEvPKfS1_S1_PfiiiifE8V_shared+13636];
	fma.rn.f32 	%f22643, %f4539, %f21488, %f22643;
	@%p8011 bra 	$L__BB0_7682;
	setp.eq.s32 	%p8012, %r3, 31;
	ld.shared.f32 	%f21489, [_ZZ32flash_attention_v2_causal_kernelILi64ELi64ELi64EEvPKfS1_S1_PfiiiifE8V_shared+13640];
	fma.rn.f32 	%f22644, %f4539, %f21489, %f22644;
	@%p8012 bra 	$L__BB0_7682;
	setp.eq.s32 	%p8013, %r3, 32;
	ld.shared.f32 	%f21490, [_ZZ32flash_attention_v2_causal_kernelILi64ELi64ELi64EEvPKfS1_S1_PfiiiifE8V_shared+13644];
	fma.rn.f32 	%f22645, %f4539, %f21490, %f22645;
	@%p8013 bra 	$L__BB0_7682;
	setp.eq.s32 	%p8014, %r3, 33;
	ld.shared.f32 	%f21491, [_ZZ32flash_attention_v2_causal_kernelILi64ELi64ELi64EEvPKfS1_S1_PfiiiifE8V_shared+13648];
	fma.rn.f32 	%f22646, %f4539, %f21491, %f22646;
	@%p8014 bra 	$L__BB0_7682;
	setp.eq.s32 	%p8015, %r3, 34;
	ld.shared.f32 	%f21492, [_ZZ32flash_attention_v2_causal_kernelILi64ELi64ELi64EEvPKfS1_S1_PfiiiifE8V_shared+13652];
	fma.rn.f32 	%f22647, %f4539, %f21492, %f22647;
	@%p8015 bra 	$L__BB0_7682;
	setp.eq.s32 	%p8016, %r3, 35;
	ld.shared.f32 	%f21493, [_ZZ32flash_attention_v2_causal_kernelILi64ELi64ELi64EEvPKfS1_S1_PfiiiifE8V_shared+13656];
	fma.rn.f32 	%f22648, %f4539, %f21493, %f22648;
	@%p8016 bra 	$L__BB0_7682;
	setp.eq.s32 	%p8017, %r3, 36;
	ld.shared.f32 	%f21494, [_ZZ32flash_attention_v2_causal_kernelILi64ELi64ELi64EEvPKfS1_S1_PfiiiifE8V_shared+13660];
	fma.rn.f32 	%f22649, %f4539, %f21494, %f22649;
	@%p8017 bra 	$L__BB0_7682;
	setp.eq.s32 	%p8018, %r3, 37;
	ld.shared.f32 	%f21495, [_ZZ32flash_attention_v2_causal_kernelILi64ELi64ELi64EEvPKfS1_S1_PfiiiifE8V_shared+13664];
	fma.rn.f32 	%f22650, %f4539, %f21495, %f22650;
	@%p8018 bra 	$L__BB0_7682;
	setp.eq.s32 	%p8019, %r3, 38;
	ld.shared.f32 	%f21496, [_ZZ32flash_attention_v2_causal_kernelILi64ELi64ELi64EEvPKfS1_S1_PfiiiifE8V_shared+13668];
	fma.rn.f32 	%f22651, %f4539, %f21496, %f22651;
	@%p8019 bra 	$L__BB0_7682;
	setp.eq.s32 	%p8020, %r3, 39;
	ld.shared.f32 	%f21497, [_ZZ32flash_attention_v2_causal_kernelILi64ELi64ELi64EEvPKfS1_S1_PfiiiifE8V_shared+13672];
	fma.rn.f32 	%f22652, %f4539, %f21497, %f22652;
	@%p8020 bra 	$L__BB0_7682;
	setp.eq.s32 	%p8021, %r3, 40;
	ld.shared.f32 	%f21498, [_ZZ32flash_attention_v2_causal_kernelILi64ELi64ELi64EEvPKfS1_S1_PfiiiifE8V_shared+13676];
	fma.rn.f32 	%f22653, %f4539, %f21498, %f22653;
	@%p8021 bra 	$L__BB0_7682;
	setp.eq.s32 	%p8022, %r3, 41;
	ld.shared.f32 	%f21499, [_ZZ32flash_attention_v2_causal_kernelILi64ELi64ELi64EEvPKfS1_S1_PfiiiifE8V_shared+13680];
	fma.rn.f32 	%f22654, %f4539, %f21499, %f22654;
	@%p8022 bra 	$L__BB0_7682;
	setp.eq.s32 	%p8023, %r3, 42;
	ld.shared.f32 	%f21500, [_ZZ32flash_attention_v2_causal_kernelILi64ELi64ELi64EEvPKfS1_S1_PfiiiifE8V_shared+13684];
	fma.rn.f32 	%f22655, %f4539, %f21500, %f22655;
	@%p8023 bra 	$L__BB0_7682;
	setp.eq.s32 	%p8024, %r3, 43;
	ld.shared.f32 	%f21501, [_ZZ32flash_attention_v2_causal_kernelILi64ELi64ELi64EEvPKfS1_S1_PfiiiifE8V_shared+13688];
	fma.rn.f32 	%f22656, %f4539, %f21501, %f22656;
	@%p8024 bra 	$L__BB0_7682;
	setp.eq.s32 	%p8025, %r3, 44;
	ld.shared.f32 	%f21502, [_ZZ32flash_attention_v2_causal_kernelILi64ELi64ELi64EEvPKfS1_S1_PfiiiifE8V_shared+13692];
	fma.rn.f32 	%f22657, %f4539, %f21502, %f22657;
	@%p8025 bra 	$L__BB0_7682;
	setp.eq.s32 	%p8026, %r3, 45;
	ld.shared.f32 	%f21503, [_ZZ32flash_attention_v2_causal_kernelILi64ELi64ELi64EEvPKfS1_S1_PfiiiifE8V_shared+13696];
	fma.rn.f32 	%f22658, %f4539, %f21503, %f22658;
	@%p8026 bra 	$L__BB0_7682;
	setp.eq.s32 	%p8027, %r3, 46;
	ld.shared.f32 	%f21504, [_ZZ32flash_attention_v2_causal_kernelILi64ELi64ELi64EEvPKfS1_S1_PfiiiifE8V_shared+13700];
	fma.rn.f32 	%f22659, %f4539, %f21504, %f22659;
	@%p8027 bra 	$L__BB0_7682;
	setp.eq.s32 	%p8028, %r3, 47;
	ld.shared.f32 	%f21505, [_ZZ32flash_attention_v2_causal_kernelILi64ELi64ELi64EEvPKfS1_S1_PfiiiifE8V_shared+13704];
	fma.rn.f32 	%f22660, %f4539, %f21505, %f22660;
	@%p8028 bra 	$L__BB0_7682;
	setp.eq.s32 	%p8029, %r3, 48;
	ld.shared.f32 	%f21506, [_ZZ32flash_attention_v2_causal_kernelILi64ELi64ELi64EEvPKfS1_S1_PfiiiifE8V_shared+13708];
	fma.rn.f32 	%f22661, %f4539, %f21506, %f22661;
	@%p8029 bra 	$L__BB0_7682;
	setp.eq.s32 	%p8030, %r3, 49;
	ld.shared.f32 	%f21507, [_ZZ32flash_attention_v2_causal_kernelILi64ELi64ELi64EEvPKfS1_S1_PfiiiifE8V_shared+13712];
	fma.rn.f32 	%f22662, %f4539, %f21507, %f22662;
	@%p8030 bra 	$L__BB0_7682;
	setp.eq.s32 	%p8031, %r3, 50;
	ld.shared.f32 	%f21508, [_ZZ32flash_attention_v2_causal_kernelILi64ELi64ELi64EEvPKfS1_S1_PfiiiifE8V_shared+13716];
	fma.rn.f32 	%f22663, %f4539, %f21508, %f22663;
	@%p8031 bra 	$L__BB0_7682;
	setp.eq.s32 	%p8032, %r3, 51;
	ld.shared.f32 	%f21509, [_ZZ32flash_attention_v2_causal_kernelILi64ELi64ELi64EEvPKfS1_S1_PfiiiifE8V_shared+13720];
	fma.rn.f32 	%f22664, %f4539, %f21509, %f22664;
	@%p8032 bra 	$L__BB0_7682;
	setp.eq.s32 	%p8033, %r3, 52;
	ld.shared.f32 	%f21510, [_ZZ32flash_attention_v2_causal_kernelILi64ELi64ELi64EEvPKfS1_S1_PfiiiifE8V_shared+13724];
	fma.rn.f32 	%f22665, %f4539, %f21510, %f22665;
	@%p8033 bra 	$L__BB0_7682;
	setp.eq.s32 	%p8034, %r3, 53;
	ld.shared.f32 	%f21511, [_ZZ32flash_attention_v2_causal_kernelILi64ELi64ELi64EEvPKfS1_S1_PfiiiifE8V_shared+13728];
	fma.rn.f32 	%f22666, %f4539, %f21511, %f22666;
	@%p8034 bra 	$L__BB0_7682;
	setp.eq.s32 	%p8035, %r3, 54;
	ld.shared.f32 	%f21512, [_ZZ32flash_attention_v2_causal_kernelILi64ELi64ELi64EEvPKfS1_S1_PfiiiifE8V_shared+13732];
	fma.rn.f32 	%f22667, %f4539, %f21512, %f22667;
	@%p8035 bra 	$L__BB0_7682;
	setp.eq.s32 	%p8036, %r3, 55;
	ld.shared.f32 	%f21513, [_ZZ32flash_attention_v2_causal_kernelILi64ELi64ELi64EEvPKfS1_S1_PfiiiifE8V_shared+13736];
	fma.rn.f32 	%f22668, %f4539, %f21513, %f22668;
	@%p8036 bra 	$L__BB0_7682;
	setp.eq.s32 	%p8037, %r3, 56;
	ld.shared.f32 	%f21514, [_ZZ32flash_attention_v2_causal_kernelILi64ELi64ELi64EEvPKfS1_S1_PfiiiifE8V_shared+13740];
	fma.rn.f32 	%f22669, %f4539, %f21514, %f22669;
	@%p8037 bra 	$L__BB0_7682;
	setp.eq.s32 	%p8038, %r3, 57;
	ld.shared.f32 	%f21515, [_ZZ32flash_attention_v2_causal_kernelILi64ELi64ELi64EEvPKfS1_S1_PfiiiifE8V_shared+13744];
	fma.rn.f32 	%f22670, %f4539, %f21515, %f22670;
	@%p8038 bra 	$L__BB0_7682;
	setp.eq.s32 	%p8039, %r3, 58;
	ld.shared.f32 	%f21516, [_ZZ32flash_attention_v2_causal_kernelILi64ELi64ELi64EEvPKfS1_S1_PfiiiifE8V_shared+13748];
	fma.rn.f32 	%f22671, %f4539, %f21516, %f22671;
	@%p8039 bra 	$L__BB0_7682;
	setp.eq.s32 	%p8040, %r3, 59;
	ld.shared.f32 	%f21517, [_ZZ32flash_attention_v2_causal_kernelILi64ELi64ELi64EEvPKfS1_S1_PfiiiifE8V_shared+13752];
	fma.rn.f32 	%f22672, %f4539, %f21517, %f22672;
	@%p8040 bra 	$L__BB0_7682;
	setp.eq.s32 	%p8041, %r3, 60;
	ld.shared.f32 	%f21518, [_ZZ32flash_attention_v2_causal_kernelILi64ELi64ELi64EEvPKfS1_S1_PfiiiifE8V_shared+13756];
	fma.rn.f32 	%f22673, %f4539, %f21518, %f22673;
	@%p8041 bra 	$L__BB0_7682;
	setp.eq.s32 	%p8042, %r3, 61;
	ld.shared.f32 	%f21519, [_ZZ32flash_attention_v2_causal_kernelILi64ELi64ELi64EEvPKfS1_S1_PfiiiifE8V_shared+13760];
	fma.rn.f32 	%f22674, %f4539, %f21519, %f22674;
	@%p8042 bra 	$L__BB0_7682;
	setp.eq.s32 	%p8043, %r3, 62;
	ld.shared.f32 	%f21520, [_ZZ32flash_attention_v2_causal_kernelILi64ELi64ELi64EEvPKfS1_S1_PfiiiifE8V_shared+13764];
	fma.rn.f32 	%f22675, %f4539, %f21520, %f22675;
	@%p8043 bra 	$L__BB0_7682;
	setp.eq.s32 	%p8044, %r3, 63;
	ld.shared.f32 	%f21521, [_ZZ32flash_attention_v2_causal_kernelILi64ELi64ELi64EEvPKfS1_S1_PfiiiifE8V_shared+13768];
	fma.rn.f32 	%f22676, %f4539, %f21521, %f22676;
	@%p8044 bra 	$L__BB0_7682;
	ld.shared.f32 	%f21522, [_ZZ32flash_attention_v2_causal_kernelILi64ELi64ELi64EEvPKfS1_S1_PfiiiifE8V_shared+13772];
	fma.rn.f32 	%f22677, %f4539, %f21522, %f22677;
$L__BB0_7682:
	ld.param.u32 	%r1430, [_Z32flash_attention_v2_causal_kernelILi64ELi64ELi64EEvPKfS1_S1_Pfiiiif_param_6];
	shl.b32 	%r1214, %r1581, 6;
	or.b32  	%r1215, %r1214, 53;
	setp.ge.s32 	%p8045, %r1215, %r1430;
	mov.u32 	%r1216, %ctaid.x;
	shl.b32 	%r1217, %r1216, 6;
	mov.u32 	%r1218, %tid.x;
	and.b32  	%r1219, %r1218, 63;
	or.b32  	%r1220, %r1217, %r1219;
	setp.gt.u32 	%p8046, %r1215, %r1220;
	or.pred  	%p8047, %p8045, %p8046;
	@%p8047 bra 	$L__BB0_7747;
	ld.param.u32 	%r1568, [_Z32flash_attention_v2_causal_kernelILi64ELi64ELi64EEvPKfS1_S1_Pfiiiif_param_7];
	setp.eq.s32 	%p8048, %r1568, 1;
	ld.shared.f32 	%f21523, [_ZZ32flash_attention_v2_causal_kernelILi64ELi64ELi64EEvPKfS1_S1_PfiiiifE8V_shared+13780];
	fma.rn.f32 	%f22614, %f4540, %f21523, %f22614;
	@%p8048 bra 	$L__BB0_7747;
	setp.eq.s32 	%p8049, %r3, 2;
	ld.shared.f32 	%f21524, [_ZZ32flash_attention_v2_causal_kernelILi64ELi64ELi64EEvPKfS1_S1_PfiiiifE8V_shared+13784];
	fma.rn.f32 	%f22615, %f4540, %f21524, %f22615;
	@%p8049 bra 	$L__BB0_7747;
	setp.eq.s32 	%p8050, %r3, 3;
	ld.shared.f32 	%f21525, [_ZZ32flash_attention_v2_causal_kernelILi64ELi64ELi64EEvPKfS1_S1_PfiiiifE8V_shared+13788];
	fma.rn.f32 	%f22616, %f4540, %f21525, %f22616;
	@%p8050 bra 	$L__BB0_7747;
	setp.eq.s32 	%p8051, %r3, 4;
	ld.shared.f32 	%f21526, [_ZZ32flash_attention_v2_causal_kernelILi64ELi64ELi64EEvPKfS1_S1_PfiiiifE8V_shared+13792];
	fma.rn.f32 	%f22617, %f4540, %f21526, %f22617;
	@%p8051 bra 	$L__BB0_7747;
	setp.eq.s32 	%p8052, %r3, 5;
	ld.shared.f32 	%f21527, [_ZZ32flash_attention_v2_causal_kernelILi64ELi64ELi64EEvPKfS1_S1_PfiiiifE8V_shared+13796];
	fma.rn.f32 	%f22618, %f4540, %f21527, %f22618;
	@%p8052 bra 	$L__BB0_7747;
	setp.eq.s32 	%p8053, %r3, 6;
	ld.shared.f32 	%f21528, [_ZZ32flash_attention_v2_causal_kernelILi64ELi64ELi64EEvPKfS1_S1_PfiiiifE8V_shared+13800];
	fma.rn.f32 	%f22619, %f4540, %f21528, %f22619;
	@%p8053 bra 	$L__BB0_7747;
	setp.eq.s32 	%p8054, %r3, 7;
	ld.shared.f32 	%f21529, [_ZZ32flash_attention_v2_causal_kernelILi64ELi64ELi64EEvPKfS1_S1_PfiiiifE8V_shared+13804];
	fma.rn.f32 	%f22620, %f4540, %f21529, %f22620;
	@%p8054 bra 	$L__BB0_7747;
	setp.eq.s32 	%p8055, %r3, 8;
	ld.shared.f32 	%f21530, [_ZZ32flash_attention_v2_causal_kernelILi64ELi64ELi64EEvPKfS1_S1_PfiiiifE8V_shared+13808];
	fma.rn.f32 	%f22621, %f4540, %f21530, %f22621;
	@%p8055 bra 	$L__BB0_7747;
	setp.eq.s32 	%p8056, %r3, 9;
	ld.shared.f32 	%f21531, [_ZZ32flash_attention_v2_causal_kernelILi64ELi64ELi64EEvPKfS1_S1_PfiiiifE8V_shared+13812];
	fma.rn.f32 	%f22622, %f4540, %f21531, %f22622;
	@%p8056 bra 	$L__BB0_7747;
	setp.eq.s32 	%p8057, %r3, 10;
	ld.shared.f32 	%f21532, [_ZZ32flash_attention_v2_causal_kernelILi64ELi64ELi64EEvPKfS1_S1_PfiiiifE8V_shared+13816];
	fma.rn.f32 	%f22623, %f4540, %f21532, %f22623;
	@%p8057 bra 	$L__BB0_7747;
	setp.eq.s32 	%p8058, %r3, 11;
	ld.shared.f32 	%f21533, [_ZZ32flash_attention_v2_causal_kernelILi64ELi64ELi64EEvPKfS1_S1_PfiiiifE8V_shared+13820];
	fma.rn.f32 	%f22624, %f4540, %f21533, %f22624;
	@%p8058 bra 	$L__BB0_7747;
	setp.eq.s32 	%p8059, %r3, 12;
	ld.shared.f32 	%f21534, [_ZZ32flash_attention_v2_causal_kernelILi64ELi64ELi64EEvPKfS1_S1_PfiiiifE8V_shared+13824];
	fma.rn.f32 	%f22625, %f4540, %f21534, %f22625;
	@%p8059 bra 	$L__BB0_7747;
	setp.eq.s32 	%p8060, %r3, 13;
	ld.shared.f32 	%f21535, [_ZZ32flash_attention_v2_causal_kernelILi64ELi64ELi64EEvPKfS1_S1_PfiiiifE8V_shared+13828];
	fma.rn.f32 	%f22626, %f4540, %f21535, %f22626;
	@%p8060 bra 	$L__BB0_7747;
	setp.eq.s32 	%p8061, %r3, 14;
	ld.shared.f32 	%f21536, [_ZZ32flash_attention_v2_causal_kernelILi64ELi64ELi64EEvPKfS1_S1_PfiiiifE8V_shared+13832];
	fma.rn.f32 	%f22627, %f4540, %f21536, %f22627;
	@%p8061 bra 	$L__BB0_7747;
	setp.eq.s32 	%p8062, %r3, 15;
	ld.shared.f32 	%f21537, [_ZZ32flash_attention_v2_causal_kernelILi64ELi64ELi64EEvPKfS1_S1_PfiiiifE8V_shared+13836];
	fma.rn.f32 	%f22628, %f4540, %f21537, %f22628;
	@%p8062 bra 	$L__BB0_7747;
	setp.eq.s32 	%p8063, %r3, 16;
	ld.shared.f32 	%f21538, [_ZZ32flash_attention_v2_causal_kernelILi64ELi64ELi64EEvPKfS1_S1_PfiiiifE8V_shared+13840];
	fma.rn.f32 	%f22629, %f4540, %f21538, %f22629;
	@%p8063 bra 	$L__BB0_7747;
	setp.eq.s32 	%p8064, %r3, 17;
	ld.shared.f32 	%f21539, [_ZZ32flash_attention_v2_causal_kernelILi64ELi64ELi64EEvPKfS1_S1_PfiiiifE8V_shared+13844];
	fma.rn.f32 	%f22630, %f4540, %f21539, %f22630;
	@%p8064 bra 	$L__BB0_7747;
	setp.eq.s32 	%p8065, %r3, 18;
	ld.shared.f32 	%f21540, [_ZZ32flash_attention_v2_causal_kernelILi64ELi64ELi64EEvPKfS1_S1_PfiiiifE8V_shared+13848];
	fma.rn.f32 	%f22631, %f4540, %f21540, %f22631;
	@%p8065 bra 	$L__BB0_7747;
	setp.eq.s32 	%p8066, %r3, 19;
	ld.shared.f32 	%f21541, [_ZZ32flash_attention_v2_causal_kernelILi64ELi64ELi64EEvPKfS1_S1_PfiiiifE8V_shared+13852];
	fma.rn.f32 	%f22632, %f4540, %f21541, %f22632;
	@%p8066 bra 	$L__BB0_7747;
	setp.eq.s32 	%p8067, %r3, 20;
	ld.shared.f32 	%f21542, [_ZZ32flash_attention_v2_causal_kernelILi64ELi64ELi64EEvPKfS1_S1_PfiiiifE8V_shared+13856];
	fma.rn.f32 	%f22633, %f4540, %f21542, %f22633;
	@%p8067 bra 	$L__BB0_7747;
	setp.eq.s32 	%p8068, %r3, 21;
	ld.shared.f32 	%f21543, [_ZZ32flash_attention_v2_causal_kernelILi64ELi64ELi64EEvPKfS1_S1_PfiiiifE8V_shared+13860];
	fma.rn.f32 	%f22634, %f4540, %f21543, %f22634;
	@%p8068 bra 	$L__BB0_7747;
	setp.eq.s32 	%p8069, %r3, 22;
	ld.shared.f32 	%f21544, [_ZZ32flash_attention_v2_causal_kernelILi64ELi64ELi64EEvPKfS1_S1_PfiiiifE8V_shared+13864];
	fma.rn.f32 	%f22635, %f4540, %f21544, %f22635;
	@%p8069 bra 	$L__BB0_7747;
	setp.eq.s32 	%p8070, %r3, 23;
	ld.shared.f32 	%f21545, [_ZZ32flash_attention_v2_causal_kernelILi64ELi64ELi64EEvPKfS1_S1_PfiiiifE8V_shared+13868];
	fma.rn.f32 	%f22636, %f4540, %f21545, %f22636;
	@%p8070 bra 	$L__BB0_7747;
	setp.eq.s32 	%p8071, %r3, 24;
	ld.shared.f32 	%f21546, [_ZZ32flash_attention_v2_causal_kernelILi64ELi64ELi64EEvPKfS1_S1_PfiiiifE8V_shared+13872];
	fma.rn.f32 	%f22637, %f4540, %f21546, %f22637;
	@%p8071 bra 	$L__BB0_7747;
	setp.eq.s32 	%p8072, %r3, 25;
	ld.shared.f32 	%f21547, [_ZZ32flash_attention_v2_causal_kernelILi64ELi64ELi64EEvPKfS1_S1_PfiiiifE8V_shared+13876];
	fma.rn.f32 	%f22638, %f4540, %f21547, %f22638;
	@%p8072 bra 	$L__BB0_7747;
	setp.eq.s32 	%p8073, %r3, 26;
	ld.shared.f32 	%f21548, [_ZZ32flash_attention_v2_causal_kernelILi64ELi64ELi64EEvPKfS1_S1_PfiiiifE8V_shared+13880];
	fma.rn.f32 	%f22639, %f4540, %f21548, %f22639;
	@%p8073 bra 	$L__BB0_7747;
	setp.eq.s32 	%p8074, %r3, 27;
	ld.shared.f32 	%f21549, [_ZZ32flash_attention_v2_causal_kernelILi64ELi64ELi64EEvPKfS1_S1_PfiiiifE8V_shared+13884];
	fma.rn.f32 	%f22640, %f4540, %f21549, %f22640;
	@%p8074 bra 	$L__BB0_7747;
	setp.eq.s32 	%p8075, %r3, 28;
	ld.shared.f32 	%f21550, [_ZZ32flash_attention_v2_causal_kernelILi64ELi64ELi64EEvPKfS1_S1_PfiiiifE8V_shared+13888];
	fma.rn.f32 	%f22641, %f4540, %f21550, %f22641;
	@%p8075 bra 	$L__BB0_7747;
	setp.eq.s32 	%p8076, %r3, 29;
	ld.shared.f32 	%f21551, [_ZZ32flash_attention_v2_causal_kernelILi64ELi64ELi64EEvPKfS1_S1_PfiiiifE8V_shared+13892];
	fma.rn.f32 	%f22642, %f4540, %f21551, %f22642;
	@%p8076 bra 	$L__BB0_7747;
	setp.eq.s32 	%p8077, %r3, 30;
	ld.shared.f32 	%f21552, [_ZZ32flash_attention_v2_causal_kernelILi64ELi64ELi64EEvPKfS1_S1_PfiiiifE8V_shared+13896];
	fma.rn.f32 	%f22643, %f4540, %f21552, %f22643;
	@%p8077 bra 	$L__BB0_7747;
	setp.eq.s32 	%p8078, %r3, 31;
	ld.shared.f32 	%f21553, [_ZZ32flash_attention_v2_causal_kernelILi64ELi64ELi64EEvPKfS1_S1_PfiiiifE8V_shared+13900];
	fma.rn.f32 	%f22644, %f4540, %f21553, %f22644;
	@%p8078 bra 	$L__BB0_7747;
	setp.eq.s32 	%p8079, %r3, 32;
	ld.shared.f32 	%f21554, [_ZZ32flash_attention_v2_causal_kernelILi64ELi64ELi64EEvPKfS1_S1_PfiiiifE8V_shared+13904];
	fma.rn.f32 	%f22645, %f4540, %f21554, %f22645;
	@%p8079 bra 	$L__BB0_7747;
	setp.eq.s32 	%p8080, %r3, 33;
	ld.shared.f32 	%f21555, [_ZZ32flash_attention_v2_causal_kernelILi64ELi64ELi64EEvPKfS1_S1_PfiiiifE8V_shared+13908];
	fma.rn.f32 	%f22646, %f4540, %f21555, %f22646;
	@%p8080 bra 	$L__BB0_7747;
	setp.eq.s32 	%p8081, %r3, 34;
	ld.shared.f32 	%f21556, [_ZZ32flash_attention_v2_causal_kernelILi64ELi64ELi64EEvPKfS1_S1_PfiiiifE8V_shared+13912];
	fma.rn.f32 	%f22647, %f4540, %f21556, %f22647;
	@%p8081 bra 	$L__BB0_7747;
	setp.eq.s32 	%p8082, %r3, 35;
	ld.shared.f32 	%f21557, [_ZZ32flash_attention_v2_causal_kernelILi64ELi64ELi64EEvPKfS1_S1_PfiiiifE8V_shared+13916];
	fma.rn.f32 	%f22648, %f4540, %f21557, %f22648;
	@%p8082 bra 	$L__BB0_7747;
	setp.eq.s32 	%p8083, %r3, 36;
	ld.shared.f32 	%f21558, [_ZZ32flash_attention_v2_causal_kernelILi64ELi64ELi64EEvPKfS1_S1_PfiiiifE8V_shared+13920];
	fma.rn.f32 	%f22649, %f4540, %f21558, %f22649;
	@%p8083 bra 	$L__BB0_7747;
	setp.eq.s32 	%p8084, %r3, 37;
	ld.shared.f32 	%f21559, [_ZZ32flash_attention_v2_causal_kernelILi64ELi64ELi64EEvPKfS1_S1_PfiiiifE8V_shared+13924];
	fma.rn.f32 	%f22650, %f4540, %f21559, %f22650;
	@%p8084 bra 	$L__BB0_7747;
	setp.eq.s32 	%p8085, %r3, 38;
	ld.shared.f32 	%f21560, [_ZZ32flash_attention_v2_causal_kernelILi64ELi64ELi64EEvPKfS1_S1_PfiiiifE8V_shared+13928];
	fma.rn.f32 	%f22651, %f4540, %f21560, %f22651;
	@%p8085 bra 	$L__BB0_7747;
	setp.eq.s32 	%p8086, %r3, 39;
	ld.shared.f32 	%f21561, [_ZZ32flash_attention_v2_causal_kernelILi64ELi64ELi64EEvPKfS1_S1_PfiiiifE8V_shared+13932];
	fma.rn.f32 	%f22652, %f4540, %f21561, %f22652;
	@%p8086 bra 	$L__BB0_7747;
	setp.eq.s32 	%p8087, %r3, 40;
	ld.shared.f32 	%f21562, [_ZZ32flash_attention_v2_causal_kernelILi64ELi64ELi64EEvPKfS1_S1_PfiiiifE8V_shared+13936];
	fma.rn.f32 	%f22653, %f4540, %f21562, %f22653;
	@%p8087 bra 	$L__BB0_7747;
	setp.eq.s32 	%p8088, %r3, 41;
	ld.shared.f32 	%f21563, [_ZZ32flash_attention_v2_causal_kernelILi64ELi64ELi64EEvPKfS1_S1_PfiiiifE8V_shared+13940];
	fma.rn.f32 	%f22654, %f4540, %f21563, %f22654;
	@%p8088 bra 	$L__BB0_7747;
	setp.eq.s32 	%p8089, %r3, 42;
	ld.shared.f32 	%f21564, [_ZZ32flash_attention_v2_causal_kernelILi64ELi64ELi64EEvPKfS1_S1_PfiiiifE8V_shared+13944];
	fma.rn.f32 	%f22655, %f4540, %f21564, %f22655;
	@%p8089 bra 	$L__BB0_7747;
	setp.eq.s32 	%p8090, %r3, 43;
	ld.shared.f32 	%f21565, [_ZZ32flash_attention_v2_causal_kernelILi64ELi64ELi64EEvPKfS1_S1_PfiiiifE8V_shared+13948];
	fma.rn.f32 	%f22656, %f4540, %f21565, %f22656;
	@%p8090 bra 	$L__BB0_7747;
	setp.eq.s32 	%p8091, %r3, 44;
	ld.shared.f32 	%f21566, [_ZZ32flash_attention_v2_causal_kernelILi64ELi64ELi64EEvPKfS1_S1_PfiiiifE8V_shared+13952];
	fma.rn.f32 	%f22657, %f4540, %f21566, %f22657;
	@%p8091 bra 	$L__BB0_7747;
	setp.eq.s32 	%p8092, %r3, 45;
	ld.shared.f32 	%f21567, [_ZZ32flash_attention_v2_causal_kernelILi64ELi64ELi64EEvPKfS1_S1_PfiiiifE8V_shared+13956];
	fma.rn.f32 	%f22658, %f4540, %f21567, %f22658;
	@%p8092 bra 	$L__BB0_7747;
	setp.eq.s32 	%p8093, %r3, 46;
	ld.shared.f32 	%f21568, [_ZZ32flash_attention_v2_causal_kernelILi64ELi64ELi64EEvPKfS1_S1_PfiiiifE8V_shared+13960];
	fma.rn.f32 	%f22659, %f4540, %f21568, %f22659;
	@%p8093 bra 	$L__BB0_7747;
	setp.eq.s32 	%p8094, %r3, 47;
	ld.shared.f32 	%f21569, [_ZZ32flash_attention_v2_causal_kernelILi64ELi64ELi64EEvPKfS1_S1_PfiiiifE8V_shared+13964];
	fma.rn.f32 	%f22660, %f4540, %f21569, %f22660;
	@%p8094 bra 	$L__BB0_7747;
	setp.eq.s32 	%p8095, %r3, 48;
	ld.shared.f32 	%f21570, [_ZZ32flash_attention_v2_causal_kernelILi64ELi64ELi64EEvPKfS1_S1_PfiiiifE8V_shared+13968];
	fma.rn.f32 	%f22661, %f4540, %f21570, %f22661;
	@%p8095 bra 	$L__BB0_7747;
	setp.eq.s32 	%p8096, %r3, 49;
	ld.shared.f32 	%f21571, [_ZZ32flash_attention_v2_causal_kernelILi64ELi64ELi64EEvPKfS1_S1_PfiiiifE8V_shared+13972];
	fma.rn.f32 	%f22662, %f4540, %f21571, %f22662;
	@%p8096 bra 	$L__BB0_7747;
	setp.eq.s32 	%p8097, %r3, 50;
	ld.shared.f32 	%f21572, [_ZZ32flash_attention_v2_causal_kernelILi64ELi64ELi64EEvPKfS1_S1_PfiiiifE8V_shared+13976];
	fma.rn.f32 	%f22663, %f4540, %f21572, %f22663;
	@%p8097 bra 	$L__BB0_7747;
	setp.eq.s32 	%p8098, %r3, 51;
	ld.shared.f32 	%f21573, [_ZZ32flash_attention_v2_causal_kernelILi64ELi64ELi64EEvPKfS1_S1_PfiiiifE8V_shared+13980];
	fma.rn.f32 	%f22664, %f4540, %f21573, %f22664;
	@%p8098 bra 	$L__BB0_7747;
	setp.eq.s32 	%p8099, %r3, 52;
	ld.shared.f32 	%f21574, [_ZZ32flash_attention_v2_causal_kernelILi64ELi64ELi64EEvPKfS1_S1_PfiiiifE8V_shared+13984];
	fma.rn.f32 	%f22665, %f4540, %f21574, %f22665;
	@%p8099 bra 	$L__BB0_7747;
	setp.eq.s32 	%p8100, %r3, 53;
	ld.shared.f32 	%f21575, [_ZZ32flash_attention_v2_causal_kernelILi64ELi64ELi64EEvPKfS1_S1_PfiiiifE8V_shared+13988];
	fma.rn.f32 	%f22666, %f4540, %f21575, %f22666;
	@%p8100 bra 	$L__BB0_7747;
	setp.eq.s32 	%p8101, %r3, 54;
	ld.shared.f32 	%f21576, [_ZZ32flash_attention_v2_causal_kernelILi64ELi64ELi64EEvPKfS1_S1_PfiiiifE8V_shared+13992];
	fma.rn.f32 	%f22667, %f4540, %f21576, %f22667;
	@%p8101 bra 	$L__BB0_7747;
	setp.eq.s32 	%p8102, %r3, 55;
	ld.shared.f32 	%f21577, [_ZZ32flash_attention_v2_causal_kernelILi64ELi64ELi64EEvPKfS1_S1_PfiiiifE8V_shared+13996];
	fma.rn.f32 	%f22668, %f4540, %f21577, %f22668;
	@%p8102 bra 	$L__BB0_7747;
	setp.eq.s32 	%p8103, %r3, 56;
	ld.shared.f32 	%f21578, [_ZZ32flash_attention_v2_causal_kernelILi64ELi64ELi64EEvPKfS1_S1_PfiiiifE8V_shared+14000];
	fma.rn.f32 	%f22669, %f4540, %f21578, %f22669;
	@%p8103 bra 	$L__BB0_7747;
	setp.eq.s32 	%p8104, %r3, 57;
	ld.shared.f32 	%f21579, [_ZZ32flash_attention_v2_causal_kernelILi64ELi64ELi64EEvPKfS1_S1_PfiiiifE8V_shared+14004];
	fma.rn.f32 	%f22670, %f4540, %f21579, %f22670;
	@%p8104 bra 	$L__BB0_7747;
	setp.eq.s32 	%p8105, %r3, 58;
	ld.shared.f32 	%f21580, [_ZZ32flash_attention_v2_causal_kernelILi64ELi64ELi64EEvPKfS1_S1_PfiiiifE8V_shared+14008];
	fma.rn.f32 	%f22671, %f4540, %f21580, %f22671;
	@%p8105 bra 	$L__BB0_7747;
	setp.eq.s32 	%p8106, %r3, 59;
	ld.shared.f32 	%f21581, [_ZZ32flash_attention_v2_causal_kernelILi64ELi64ELi64EEvPKfS1_S1_PfiiiifE8V_shared+14012];
	fma.rn.f32 	%f22672, %f4540, %f21581, %f22672;
	@%p8106 bra 	$L__BB0_7747;
	setp.eq.s32 	%p8107, %r3, 60;
	ld.shared.f32 	%f21582, [_ZZ32flash_attention_v2_causal_kernelILi64ELi64ELi64EEvPKfS1_S1_PfiiiifE8V_shared+14016];
	fma.rn.f32 	%f22673, %f4540, %f21582, %f22673;
	@%p8107 bra 	$L__BB0_7747;
	setp.eq.s32 	%p8108, %r3, 61;
	ld.shared.f32 	%f21583, [_ZZ32flash_attention_v2_causal_kernelILi64ELi64ELi64EEvPKfS1_S1_PfiiiifE8V_shared+14020];
	fma.rn.f32 	%f22674, %f4540, %f21583, %f22674;
	@%p8108 bra 	$L__BB0_7747;
	setp.eq.s32 	%p8109, %r3, 62;
	ld.shared.f32 	%f21584, [_ZZ32flash_attention_v2_causal_kernelILi64ELi64ELi64EEvPKfS1_S1_PfiiiifE8V_shared+14024];
	fma.rn.f32 	%f22675, %f4540, %f21584, %f22675;
	@%p8109 bra 	$L__BB0_7747;
	setp.eq.s32 	%p8110, %r3, 63;
	ld.shared.f32 	%f21585, [_ZZ32flash_attention_v2_causal_kernelILi64ELi64ELi64EEvPKfS1_S1_PfiiiifE8V_shared+14028];
	fma.rn.f32 	%f22676, %f4540, %f21585, %f22676;
	@%p8110 bra 	$L__BB0_7747;
	ld.shared.f32 	%f21586, [_ZZ32flash_attention_v2_causal_kernelILi64ELi64ELi64EEvPKfS1_S1_PfiiiifE8V_shared+14032];
	fma.rn.f32 	%f22677, %f4540, %f21586, %f22677;
$L__BB0_7747:
	ld.param.u32 	%r1431, [_Z32flash_attention_v2_causal_kernelILi64ELi64ELi64EEvPKfS1_S1_Pfiiiif_param_6];
	shl.b32 	%r1222, %r1581, 6;
	or.b32  	%r1223, %r1222, 54;
	setp.ge.s32 	%p8111, %r1223, %r1431;
	mov.u32 	%r1224, %ctaid.x;
	shl.b32 	%r1225, %r1224, 6;
	mov.u32 	%r1226, %tid.x;
	and.b32  	%r1227, %r1226, 63;
	or.b32  	%r1228, %r1225, %r1227;
	setp.gt.u32 	%p8112, %r1223, %r1228;
	or.pred  	%p8113, %p8111, %p8112;
	@%p8113 bra 	$L__BB0_7812;
	ld.param.u32 	%r1569, [_Z32flash_attention_v2_causal_kernelILi64ELi64ELi64EEvPKfS1_S1_Pfiiiif_param_7];
	setp.eq.s32 	%p8114, %r1569, 1;
	ld.shared.f32 	%f21587, [_ZZ32flash_attention_v2_causal_kernelILi64ELi64ELi64EEvPKfS1_S1_PfiiiifE8V_shared+14040];
	fma.rn.f32 	%f22614, %f4541, %f21587, %f22614;
	@%p8114 bra 	$L__BB0_7812;
	setp.eq.s32 	%p8115, %r3, 2;
	ld.shared.f32 	%f21588, [_ZZ32flash_attention_v2_causal_kernelILi64ELi64ELi64EEvPKfS1_S1_PfiiiifE8V_shared+14044];
	fma.rn.f32 	%f22615, %f4541, %f21588, %f22615;
	@%p8115 bra 	$L__BB0_7812;
	setp.eq.s32 	%p8116, %r3, 3;
	ld.shared.f32 	%f21589, [_ZZ32flash_attention_v2_causal_kernelILi64ELi64ELi64EEvPKfS1_S1_PfiiiifE8V_shared+14048];
	fma.rn.f32 	%f22616, %f4541, %f21589, %f22616;
	@%p8116 bra 	$L__BB0_7812;
	setp.eq.s32 	%p8117, %r3, 4;
	ld.shared.f32 	%f21590, [_ZZ32flash_attention_v2_causal_kernelILi64ELi64ELi64EEvPKfS1_S1_PfiiiifE8V_shared+14052];
	fma.rn.f32 	%f22617, %f4541, %f21590, %f22617;
	@%p8117 bra 	$L__BB0_7812;
	setp.eq.s32 	%p8118, %r3, 5;
	ld.shared.f32 	%f21591, [_ZZ32flash_attention_v2_causal_kernelILi64ELi64ELi64EEvPKfS1_S1_PfiiiifE8V_shared+14056];
	fma.rn.f32 	%f22618, %f4541, %f21591, %f22618;
	@%p8118 bra 	$L__BB0_7812;
	setp.eq.s32 	%p8119, %r3, 6;
	ld.shared.f32 	%f21592, [_ZZ32flash_attention_v2_causal_kernelILi64ELi64ELi64EEvPKfS1_S1_PfiiiifE8V_shared+14060];
	fma.rn.f32 	%f22619, %f4541, %f21592, %f22619;
	@%p8119 bra 	$L__BB0_7812;
	setp.eq.s32 	%p8120, %r3, 7;
	ld.shared.f32 	%f21593, [_ZZ32flash_attention_v2_causal_kernelILi64ELi64ELi64EEvPKfS1_S1_PfiiiifE8V_shared+14064];
	fma.rn.f32 	%f22620, %f4541, %f21593, %f22620;
	@%p8120 bra 	$L__BB0_7812;
	setp.eq.s32 	%p8121, %r3, 8;
	ld.shared.f32 	%f21594, [_ZZ32flash_attention_v2_causal_kernelILi64ELi64ELi64EEvPKfS1_S1_PfiiiifE8V_shared+14068];
	fma.rn.f32 	%f22621, %f4541, %f21594, %f22621;
	@%p8121 bra 	$L__BB0_7812;
	setp.eq.s32 	%p8122, %r3, 9;
	ld.shared.f32 	%f21595, [_ZZ32flash_attention_v2_causal_kernelILi64ELi64ELi64EEvPKfS1_S1_PfiiiifE8V_shared+14072];
	fma.rn.f32 	%f22622, %f4541, %f21595, %f22622;
	@%p8122 bra 	$L__BB0_7812;
	setp.eq.s32 	%p8123, %r3, 10;
	ld.shared.f32 	%f21596, [_ZZ32flash_attention_v2_causal_kernelILi64ELi64ELi64EEvPKfS1_S1_PfiiiifE8V_shared+14076];
	fma.rn.f32 	%f22623, %f4541, %f21596, %f22623;
	@%p8123 bra 	$L__BB0_7812;
	setp.eq.s32 	%p8124, %r3, 11;
	ld.shared.f32 	%f21597, [_ZZ32flash_attention_v2_causal_kernelILi64ELi64ELi64EEvPKfS1_S1_PfiiiifE8V_shared+14080];
	fma.rn.f32 	%f22624, %f4541, %f21597, %f22624;
	@%p8124 bra 	$L__BB0_7812;
	setp.eq.s32 	%p8125, %r3, 12;
	ld.shared.f32 	%f21598, [_ZZ32flash_attention_v2_causal_kernelILi64ELi64ELi64EEvPKfS1_S1_PfiiiifE8V_shared+14084];
	fma.rn.f32 	%f22625, %f4541, %f21598, %f22625;
	@%p8125 bra 	$L__BB0_7812;
	setp.eq.s32 	%p8126, %r3, 13;
	ld.shared.f32 	%f21599, [_ZZ32flash_attention_v2_causal_kernelILi64ELi64ELi64EEvPKfS1_S1_PfiiiifE8V_shared+14088];
	fma.rn.f32 	%f22626, %f4541, %f21599, %f22626;
	@%p8126 bra 	$L__BB0_7812;
	setp.eq.s32 	%p8127, %r3, 14;
	ld.shared.f32 	%f21600, [_ZZ32flash_attention_v2_causal_kernelILi64ELi64ELi64EEvPKfS1_S1_PfiiiifE8V_shared+14092];
	fma.rn.f32 	%f22627, %f4541, %f21600, %f22627;
	@%p8127 bra 	$L__BB0_7812;
	setp.eq.s32 	%p8128, %r3, 15;
	ld.shared.f32 	%f21601, [_ZZ32flash_attention_v2_causal_kernelILi64ELi64ELi64EEvPKfS1_S1_PfiiiifE8V_shared+14096];
	fma.rn.f32 	%f22628, %f4541, %f21601, %f22628;
	@%p8128 bra 	$L__BB0_7812;
	setp.eq.s32 	%p8129, %r3, 16;
	ld.shared.f32 	%f21602, [_ZZ32flash_attention_v2_causal_kernelILi64ELi64ELi64EEvPKfS1_S1_PfiiiifE8V_shared+14100];
	fma.rn.f32 	%f22629, %f4541, %f21602, %f22629;
	@%p8129 bra 	$L__BB0_7812;
	setp.eq.s32 	%p8130, %r3, 17;
	ld.shared.f32 	%f21603, [_ZZ32flash_attention_v2_causal_kernelILi64ELi64ELi64EEvPKfS1_S1_PfiiiifE8V_shared+14104];
	fma.rn.f32 	%f22630, %f4541, %f21603, %f22630;
	@%p8130 bra 	$L__BB0_7812;
	setp.eq.s32 	%p8131, %r3, 18;
	ld.shared.f32 	%f21604, [_ZZ32flash_attention_v2_causal_kernelILi64ELi64ELi64EEvPKfS1_S1_PfiiiifE8V_shared+14108];
	fma.rn.f32 	%f22631, %f4541, %f21604, %f22631;
	@%p8131 bra 	$L__BB0_7812;
	setp.eq.s32 	%p8132, %r3, 19;
	ld.shared.f32 	%f21605, [_ZZ32flash_attention_v2_causal_kernelILi64ELi64ELi64EEvPKfS1_S1_PfiiiifE8V_shared+14112];
	fma.rn.f32 	%f22632, %f4541, %f21605, %f22632;
	@%p8132 bra 	$L__BB0_7812;
	setp.eq.s32 	%p8133, %r3, 20;
	ld.shared.f32 	%f21606, [_ZZ32flash_attention_v2_causal_kernelILi64ELi64ELi64EEvPKfS1_S1_PfiiiifE8V_shared+14116];
	fma.rn.f32 	%f22633, %f4541, %f21606, %f22633;
	@%p8133 bra 	$L__BB0_7812;
	setp.eq.s32 	%p8134, %r3, 21;
	ld.shared.f32 	%f21607, [_ZZ32flash_attention_v2_causal_kernelILi64ELi64ELi64EEvPKfS1_S1_PfiiiifE8V_shared+14120];
	fma.rn.f32 	%f22634, %f4541, %f21607, %f22634;
	@%p8134 bra 	$L__BB0_7812;
	setp.eq.s32 	%p8135, %r3, 22;
	ld.shared.f32 	%f21608, [_ZZ32flash_attention_v2_causal_kernelILi64ELi64ELi64EEvPKfS1_S1_PfiiiifE8V_shared+14124];
	fma.rn.f32 	%f22635, %f4541, %f21608, %f22635;
	@%p8135 bra 	$L__BB0_7812;
	setp.eq.s32 	%p8136, %r3, 23;
	ld.shared.f32 	%f21609, [_ZZ32flash_attention_v2_causal_kernelILi64ELi64ELi64EEvPKfS1_S1_PfiiiifE8V_shared+14128];
	fma.rn.f32 	%f22636, %f4541, %f21609, %f22636;
	@%p8136 bra 	$L__BB0_7812;
	setp.eq.s32 	%p8137, %r3, 24;
	ld.shared.f32 	%f21610, [_ZZ32flash_attention_v2_causal_kernelILi64ELi64ELi64EEvPKfS1_S1_PfiiiifE8V_shared+14132];
	fma.rn.f32 	%f22637, %f4541, %f21610, %f22637;
	@%p8137 bra 	$L__BB0_7812;
	setp.eq.s32 	%p8138, %r3, 25;
	ld.shared.f32 	%f21611, [_ZZ32flash_attention_v2_causal_kernelILi64ELi64ELi64EEvPKfS1_S1_PfiiiifE8V_shared+14136];
	fma.rn.f32 	%f22638, %f4541, %f21611, %f22638;
	@%p8138 bra 	$L__BB0_7812;
	setp.eq.s32 	%p8139, %r3, 26;
	ld.shared.f32 	%f21612, [_ZZ32flash_attention_v2_causal_kernelILi64ELi64ELi64EEvPKfS1_S1_PfiiiifE8V_shared+14140];
	fma.rn.f32 	%f22639, %f4541, %f21612, %f22639;
	@%p8139 bra 	$L__BB0_7812;
	setp.eq.s32 	%p8140, %r3, 27;
	ld.shared.f32 	%f21613, [_ZZ32flash_attention_v2_causal_kernelILi64ELi64ELi64EEvPKfS1_S1_PfiiiifE8V_shared+14144];
	fma.rn.f32 	%f22640, %f4541, %f21613, %f22640;
	@%p8140 bra 	$L__BB0_7812;
	setp.eq.s32 	%p8141, %r3, 28;
	ld.shared.f32 	%f21614, [_ZZ32flash_attention_v2_causal_kernelILi64ELi64ELi64EEvPKfS1_S1_PfiiiifE8V_shared+14148];
	fma.rn.f32 	%f22641, %f4541, %f21614, %f22641;
	@%p8141 bra 	$L__BB0_7812;
	setp.eq.s32 	%p8142, %r3, 29;
	ld.shared.f32 	%f21615, [_ZZ32flash_attention_v2_causal_kernelILi64ELi64ELi64EEvPKfS1_S1_PfiiiifE8V_shared+14152];
	fma.rn.f32 	%f22642, %f4541, %f21615, %f22642;
	@%p8142 bra 	$L__BB0_7812;
	setp.eq.s32 	%p8143, %r3, 30;
	ld.shared.f32 	%f21616, [_ZZ32flash_attention_v2_causal_kernelILi64ELi64ELi64EEvPKfS1_S1_PfiiiifE8V_shared+14156];
	fma.rn.f32 	%f22643, %f4541, %f21616, %f22643;
	@%p8143 bra 	$L__BB0_7812;
	setp.eq.s32 	%p8144, %r3, 31;
	ld.shared.f32 	%f21617, [_ZZ32flash_attention_v2_causal_kernelILi64ELi64ELi64EEvPKfS1_S1_PfiiiifE8V_shared+14160];
	fma.rn.f32 	%f22644, %f4541, %f21617, %f22644;
	@%p8144 bra 	$L__BB0_7812;
	setp.eq.s32 	%p8145, %r3, 32;
	ld.shared.f32 	%f21618, [_ZZ32flash_attention_v2_causal_kernelILi64ELi64ELi64EEvPKfS1_S1_PfiiiifE8V_shared+14164];
	fma.rn.f32 	%f22645, %f4541, %f21618, %f22645;
	@%p8145 bra 	$L__BB0_7812;
	setp.eq.s32 	%p8146, %r3, 33;
	ld.shared.f32 	%f21619, [_ZZ32flash_attention_v2_causal_kernelILi64ELi64ELi64EEvPKfS1_S1_PfiiiifE8V_shared+14168];
	fma.rn.f32 	%f22646, %f4541, %f21619, %f22646;
	@%p8146 bra 	$L__BB0_7812;
	setp.eq.s32 	%p8147, %r3, 34;
	ld.shared.f32 	%f21620, [_ZZ32flash_attention_v2_causal_kernelILi64ELi64ELi64EEvPKfS1_S1_PfiiiifE8V_shared+14172];
	fma.rn.f32 	%f22647, %f4541, %f21620, %f22647;
	@%p8147 bra 	$L__BB0_7812;
	setp.eq.s32 	%p8148, %r3, 35;
	ld.shared.f32 	%f21621, [_ZZ32flash_attention_v2_causal_kernelILi64ELi64ELi64EEvPKfS1_S1_PfiiiifE8V_shared+14176];
	fma.rn.f32 	%f22648, %f4541, %f21621, %f22648;
	@%p8148 bra 	$L__BB0_7812;
	setp.eq.s32 	%p8149, %r3, 36;
	ld.shared.f32 	%f21622, [_ZZ32flash_attention_v2_causal_kernelILi64ELi64ELi64EEvPKfS1_S1_PfiiiifE8V_shared+14180];
	fma.rn.f32 	%f22649, %f4541, %f21622, %f22649;
	@%p8149 bra 	$L__BB0_7812;
	setp.eq.s32 	%p8150, %r3, 37;
	ld.shared.f32 	%f21623, [_ZZ32flash_attention_v2_causal_kernelILi64ELi64ELi64EEvPKfS1_S1_PfiiiifE8V_shared+14184];
	fma.rn.f32 	%f22650, %f4541, %f21623, %f22650;
	@%p8150 bra 	$L__BB0_7812;
	setp.eq.s32 	%p8151, %r3, 38;
	ld.shared.f32 	%f21624, [_ZZ32flash_attention_v2_causal_kernelILi64ELi64ELi64EEvPKfS1_S1_PfiiiifE8V_shared+14188];
	fma.rn.f32 	%f22651, %f4541, %f21624, %f22651;
	@%p8151 bra 	$L__BB0_7812;
	setp.eq.s32 	%p8152, %r3, 39;
	ld.shared.f32 	%f21625, [_ZZ32flash_attention_v2_causal_kernelILi64ELi64ELi64EEvPKfS1_S1_PfiiiifE8V_shared+14192];
	fma.rn.f32 	%f22652, %f4541, %f21625, %f22652;
	@%p8152 bra 	$L__BB0_7812;
	setp.eq.s32 	%p8153, %r3, 40;
	ld.shared.f32 	%f21626, [_ZZ32flash_attention_v2_causal_kernelILi64ELi64ELi64EEvPKfS1_S1_PfiiiifE8V_shared+14196];
	fma.rn.f32 	%f22653, %f4541, %f21626, %f22653;
	@%p8153 bra 	$L__BB0_7812;
	setp.eq.s32 	%p8154, %r3, 41;
	ld.shared.f32 	%f21627, [_ZZ32flash_attention_v2_causal_kernelILi64ELi64ELi64EEvPKfS1_S1_PfiiiifE8V_shared+14200];
	fma.rn.f32 	%f22654, %f4541, %f21627, %f22654;
	@%p8154 bra 	$L__BB0_7812;
	setp.eq.s32 	%p8155, %r3, 42;
	ld.shared.f32 	%f21628, [_ZZ32flash_attention_v2_causal_kernelILi64ELi64ELi64EEvPKfS1_S1_PfiiiifE8V_shared+14204];
	fma.rn.f32 	%f22655, %f4541, %f21628, %f22655;
	@%p8155 bra 	$L__BB0_7812;
	setp.eq.s32 	%p8156, %r3, 43;
	ld.shared.f32 	%f21629, [_ZZ32flash_attention_v2_causal_kernelILi64ELi64ELi64EEvPKfS1_S1_PfiiiifE8V_shared+14208];
	fma.rn.f32 	%f22656, %f4541, %f21629, %f22656;
	@%p8156 bra 	$L__BB0_7812;
	setp.eq.s32 	%p8157, %r3, 44;
	ld.shared.f32 	%f21630, [_ZZ32flash_attention_v2_causal_kernelILi64ELi64ELi64EEvPKfS1_S1_PfiiiifE8V_shared+14212];
	fma.rn.f32 	%f22657, %f4541, %f21630, %f22657;
	@%p8157 bra 	$L__BB0_7812;
	setp.eq.s32 	%p8158, %r3, 45;
	ld.shared.f32 	%f21631, [_ZZ32flash_attention_v2_causal_kernelILi64ELi64ELi64EEvPKfS1_S1_PfiiiifE8V_shared+14216];
	fma.rn.f32 	%f22658, %f4541, %f21631, %f22658;
	@%p8158 bra 	$L__BB0_7812;
	setp.eq.s32 	%p8159, %r3, 46;
	ld.shared.f32 	%f21632, [_ZZ32flash_attention_v2_causal_kernelILi64ELi64ELi64EEvPKfS1_S1_PfiiiifE8V_shared+14220];
	fma.rn.f32 	%f22659, %f4541, %f21632, %f22659;
	@%p8159 bra 	$L__BB0_7812;
	setp.eq.s32 	%p8160, %r3, 47;
	ld.shared.f32 	%f21633, [_ZZ32flash_attention_v2_causal_kernelILi64ELi64ELi64EEvPKfS1_S1_PfiiiifE8V_shared+14224];
	fma.rn.f32 	%f22660, %f4541, %f21633, %f22660;
	@%p8160 bra 	$L__BB0_7812;
	setp.eq.s32 	%p8161, %r3, 48;
	ld.shared.f32 	%f21634, [_ZZ32flash_attention_v2_causal_kernelILi64ELi64ELi64EEvPKfS1_S1_PfiiiifE8V_shared+14228];
	fma.rn.f32 	%f22661, %f4541, %f21634, %f22661;
	@%p8161 bra 	$L__BB0_7812;
	setp.eq.s32 	%p8162, %r3, 49;
	ld.shared.f32 	%f21635, [_ZZ32flash_attention_v2_causal_kernelILi64ELi64ELi64EEvPKfS1_S1_PfiiiifE8V_shared+14232];
	fma.rn.f32 	%f22662, %f4541, %f21635, %f22662;
	@%p8162 bra 	$L__BB0_7812;
	setp.eq.s32 	%p8163, %r3, 50;
	ld.shared.f32 	%f21636, [_ZZ32flash_attention_v2_causal_kernelILi64ELi64ELi64EEvPKfS1_S1_PfiiiifE8V_shared+14236];
	fma.rn.f32 	%f22663, %f4541, %f21636, %f22663;
	@%p8163 bra 	$L__BB0_7812;
	setp.eq.s32 	%p8164, %r3, 51;
	ld.shared.f32 	%f21637, [_ZZ32flash_attention_v2_causal_kernelILi64ELi64ELi64EEvPKfS1_S1_PfiiiifE8V_shared+14240];
	fma.rn.f32 	%f22664, %f4541, %f21637, %f22664;
	@%p8164 bra 	$L__BB0_7812;
	setp.eq.s32 	%p8165, %r3, 52;
	ld.shared.f32 	%f21638, [_ZZ32flash_attention_v2_causal_kernelILi64ELi64ELi64EEvPKfS1_S1_PfiiiifE8V_shared+14244];
	fma.rn.f32 	%f22665, %f4541, %f21638, %f22665;
	@%p8165 bra 	$L__BB0_7812;
	setp.eq.s32 	%p8166, %r3, 53;
	ld.shared.f32 	%f21639, [_ZZ32flash_attention_v2_causal_kernelILi64ELi64ELi64EEvPKfS1_S1_PfiiiifE8V_shared+14248];
	fma.rn.f32 	%f22666, %f4541, %f21639, %f22666;
	@%p8166 bra 	$L__BB0_7812;
	setp.eq.s32 	%p8167, %r3, 54;
	ld.shared.f32 	%f21640, [_ZZ32flash_attention_v2_causal_kernelILi64ELi64ELi64EEvPKfS1_S1_PfiiiifE8V_shared+14252];
	fma.rn.f32 	%f22667, %f4541, %f21640, %f22667;
	@%p8167 bra 	$L__BB0_7812;
	setp.eq.s32 	%p8168, %r3, 55;
	ld.shared.f32 	%f21641, [_ZZ32flash_attention_v2_causal_kernelILi64ELi64ELi64EEvPKfS1_S1_PfiiiifE8V_shared+14256];
	fma.rn.f32 	%f22668, %f4541, %f21641, %f22668;
	@%p8168 bra 	$L__BB0_7812;
	setp.eq.s32 	%p8169, %r3, 56;
	ld.shared.f32 	%f21642, [_ZZ32flash_attention_v2_causal_kernelILi64ELi64ELi64EEvPKfS1_S1_PfiiiifE8V_shared+14260];
	fma.rn.f32 	%f22669, %f4541, %f21642, %f22669;
	@%p8169 bra 	$L__BB0_7812;
	setp.eq.s32 	%p8170, %r3, 57;
	ld.shared.f32 	%f21643, [_ZZ32flash_attention_v2_causal_kernelILi64ELi64ELi64EEvPKfS1_S1_PfiiiifE8V_shared+14264];
	fma.rn.f32 	%f22670, %f4541, %f21643, %f22670;
	@%p8170 bra 	$L__BB0_7812;
	setp.eq.s32 	%p8171, %r3, 58;
	ld.shared.f32 	%f21644, [_ZZ32flash_attention_v2_causal_kernelILi64ELi64ELi64EEvPKfS1_S1_PfiiiifE8V_shared+14268];
	fma.rn.f32 	%f22671, %f4541, %f21644, %f22671;
	@%p8171 bra 	$L__BB0_7812;
	setp.eq.s32 	%p8172, %r3, 59;
	ld.shared.f32 	%f21645, [_ZZ32flash_attention_v2_causal_kernelILi64ELi64ELi64EEvPKfS1_S1_PfiiiifE8V_shared+14272];
	fma.rn.f32 	%f22672, %f4541, %f21645, %f22672;
	@%p8172 bra 	$L__BB0_7812;
	setp.eq.s32 	%p8173, %r3, 60;
	ld.shared.f32 	%f21646, [_ZZ32flash_attention_v2_causal_kernelILi64ELi64ELi64EEvPKfS1_S1_PfiiiifE8V_shared+14276];
	fma.rn.f32 	%f22673, %f4541, %f21646, %f22673;
	@%p8173 bra 	$L__BB0_7812;
	setp.eq.s32 	%p8174, %r3, 61;
	ld.shared.f32 	%f21647, [_ZZ32flash_attention_v2_causal_kernelILi64ELi64ELi64EEvPKfS1_S1_PfiiiifE8V_shared+14280];
	fma.rn.f32 	%f22674, %f4541, %f21647, %f22674;
	@%p8174 bra 	$L__BB0_7812;
	setp.eq.s32 	%p8175, %r3, 62;
	ld.shared.f32 	%f21648, [_ZZ32flash_attention_v2_causal_kernelILi64ELi64ELi64EEvPKfS1_S1_PfiiiifE8V_shared+14284];
	fma.rn.f32 	%f22675, %f4541, %f21648, %f22675;
	@%p8175 bra 	$L__BB0_7812;
	setp.eq.s32 	%p8176, %r3, 63;
	ld.shared.f32 	%f21649, [_ZZ32flash_attention_v2_causal_kernelILi64ELi64ELi64EEvPKfS1_S1_PfiiiifE8V_shared+14288];
	fma.rn.f32 	%f22676, %f4541, %f21649, %f22676;
	@%p8176 bra 	$L__BB0_7812;
	ld.shared.f32 	%f21650, [_ZZ32flash_attention_v2_causal_kernelILi64ELi64ELi64EEvPKfS1_S1_PfiiiifE8V_shared+14292];
	fma.rn.f32 	%f22677, %f4541, %f21650, %f22677;
$L__BB0_7812:
	ld.param.u32 	%r1432, [_Z32flash_attention_v2_causal_kernelILi64ELi64ELi64EEvPKfS1_S1_Pfiiiif_param_6];
	shl.b32 	%r1230, %r1581, 6;
	or.b32  	%r1231, %r1230, 55;
	setp.ge.s32 	%p8177, %r1231, %r1432;
	mov.u32 	%r1232, %ctaid.x;
	shl.b32 	%r1233, %r1232, 6;
	mov.u32 	%r1234, %tid.x;
	and.b32  	%r1235, %r1234, 63;
	or.b32  	%r1236, %r1233, %r1235;
	setp.gt.u32 	%p8178, %r1231, %r1236;
	or.pred  	%p8179, %p8177, %p8178;
	@%p8179 bra 	$L__BB0_7877;
	ld.param.u32 	%r1570, [_Z32flash_attention_v2_causal_kernelILi64ELi64ELi64EEvPKfS1_S1_Pfiiiif_param_7];
	setp.eq.s32 	%p8180, %r1570, 1;
	ld.shared.f32 	%f21651, [_ZZ32flash_attention_v2_causal_kernelILi64ELi64ELi64EEvPKfS1_S1_PfiiiifE8V_shared+14300];
	fma.rn.f32 	%f22614, %f4542, %f21651, %f22614;
	@%p8180 bra 	$L__BB0_7877;
	setp.eq.s32 	%p8181, %r3, 2;
	ld.shared.f32 	%f21652, [_ZZ32flash_attention_v2_causal_kernelILi64ELi64ELi64EEvPKfS1_S1_PfiiiifE8V_shared+14304];
	fma.rn.f32 	%f22615, %f4542, %f21652, %f22615;
	@%p8181 bra 	$L__BB0_7877;
	setp.eq.s32 	%p8182, %r3, 3;
	ld.shared.f32 	%f21653, [_ZZ32flash_attention_v2_causal_kernelILi64ELi64ELi64EEvPKfS1_S1_PfiiiifE8V_shared+14308];
	fma.rn.f32 	%f22616, %f4542, %f21653, %f22616;
	@%p8182 bra 	$L__BB0_7877;
	setp.eq.s32 	%p8183, %r3, 4;
	ld.shared.f32 	%f21654, [_ZZ32flash_attention_v2_causal_kernelILi64ELi64ELi64EEvPKfS1_S1_PfiiiifE8V_shared+14312];
	fma.rn.f32 	%f22617, %f4542, %f21654, %f22617;
	@%p8183 bra 	$L__BB0_7877;
	setp.eq.s32 	%p8184, %r3, 5;
	ld.shared.f32 	%f21655, [_ZZ32flash_attention_v2_causal_kernelILi64ELi64ELi64EEvPKfS1_S1_PfiiiifE8V_shared+14316];
	fma.rn.f32 	%f22618, %f4542, %f21655, %f22618;
	@%p8184 bra 	$L__BB0_7877;
	setp.eq.s32 	%p8185, %r3, 6;
	ld.shared.f32 	%f21656, [_ZZ32flash_attention_v2_causal_kernelILi64ELi64ELi64EEvPKfS1_S1_PfiiiifE8V_shared+14320];
	fma.rn.f32 	%f22619, %f4542, %f21656, %f22619;
	@%p8185 bra 	$L__BB0_7877;
	setp.eq.s32 	%p8186, %r3, 7;
	ld.shared.f32 	%f21657, [_ZZ32flash_attention_v2_causal_kernelILi64ELi64ELi64EEvPKfS1_S1_PfiiiifE8V_shared+14324];
	fma.rn.f32 	%f22620, %f4542, %f21657, %f22620;
	@%p8186 bra 	$L__BB0_7877;
	setp.eq.s32 	%p8187, %r3, 8;
	ld.shared.f32 	%f21658, [_ZZ32flash_attention_v2_causal_kernelILi64ELi64ELi64EEvPKfS1_S1_PfiiiifE8V_shared+14328];
	fma.rn.f32 	%f22621, %f4542, %f21658, %f22621;
	@%p8187 bra 	$L__BB0_7877;
	setp.eq.s32 	%p8188, %r3, 9;
	ld.shared.f32 	%f21659, [_ZZ32flash_attention_v2_causal_kernelILi64ELi64ELi64EEvPKfS1_S1_PfiiiifE8V_shared+14332];
	fma.rn.f32 	%f22622, %f4542, %f21659, %f22622;
	@%p8188 bra 	$L__BB0_7877;
	setp.eq.s32 	%p8189, %r3, 10;
	ld.shared.f32 	%f21660, [_ZZ32flash_attention_v2_causal_kernelILi64ELi64ELi64EEvPKfS1_S1_PfiiiifE8V_shared+14336];
	fma.rn.f32 	%f22623, %f4542, %f21660, %f22623;
	@%p8189 bra 	$L__BB0_7877;
	setp.eq.s32 	%p8190, %r3, 11;
	ld.shared.f32 	%f21661, [_ZZ32flash_attention_v2_causal_kernelILi64ELi64ELi64EEvPKfS1_S1_PfiiiifE8V_shared+14340];
	fma.rn.f32 	%f22624, %f4542, %f21661, %f22624;
	@%p8190 bra 	$L__BB0_7877;
	setp.eq.s32 	%p8191, %r3, 12;
	ld.shared.f32 	%f21662, [_ZZ32flash_attention_v2_causal_kernelILi64ELi64ELi64EEvPKfS1_S1_PfiiiifE8V_shared+14344];
	fma.rn.f32 	%f22625, %f4542, %f21662, %f22625;
	@%p8191 bra 	$L__BB0_7877;
	setp.eq.s32 	%p8192, %r3, 13;
	ld.shared.f32 	%f21663, [_ZZ32flash_attention_v2_causal_kernelILi64ELi64ELi64EEvPKfS1_S1_PfiiiifE8V_shared+14348];
	fma.rn.f32 	%f22626, %f4542, %f21663, %f22626;
	@%p8192 bra 	$L__BB0_7877;
	setp.eq.s32 	%p8193, %r3, 14;
	ld.shared.f32 	%f21664, [_ZZ32flash_attention_v2_causal_kernelILi64ELi64ELi64EEvPKfS1_S1_PfiiiifE8V_shared+14352];
	fma.rn.f32 	%f22627, %f4542, %f21664, %f22627;
	@%p8193 bra 	$L__BB0_7877;
	setp.eq.s32 	%p8194, %r3, 15;
	ld.shared.f32 	%f21665, [_ZZ32flash_attention_v2_causal_kernelILi64ELi64ELi64EEvPKfS1_S1_PfiiiifE8V_shared+14356];
	fma.rn.f32 	%f22628, %f4542, %f21665, %f22628;
	@%p8194 bra 	$L__BB0_7877;
	setp.eq.s32 	%p8195, %r3, 16;
	ld.shared.f32 	%f21666, [_ZZ32flash_attention_v2_causal_kernelILi64ELi64ELi64EEvPKfS1_S1_PfiiiifE8V_shared+14360];
	fma.rn.f32 	%f22629, %f4542, %f21666, %f22629;
	@%p8195 bra 	$L__BB0_7877;
	setp.eq.s32 	%p8196, %r3, 17;
	ld.shared.f32 	%f21667, [_ZZ32flash_attention_v2_causal_kernelILi64ELi64ELi64EEvPKfS1_S1_PfiiiifE8V_shared+14364];
	fma.rn.f32 	%f22630, %f4542, %f21667, %f22630;
	@%p8196 bra 	$L__BB0_7877;
	setp.eq.s32 	%p8197, %r3, 18;
	ld.shared.f32 	%f21668, [_ZZ32flash_attention_v2_causal_kernelILi64ELi64ELi64EEvPKfS1_S1_PfiiiifE8V_shared+14368];
	fma.rn.f32 	%f22631, %f4542, %f21668, %f22631;
	@%p8197 bra 	$L__BB0_7877;
	setp.eq.s32 	%p8198, %r3, 19;
	ld.shared.f32 	%f21669, [_ZZ32flash_attention_v2_causal_kernelILi64ELi64ELi64EEvPKfS1_S1_PfiiiifE8V_shared+14372];
	fma.rn.f32 	%f22632, %f4542, %f21669, %f22632;
	@%p8198 bra 	$L__BB0_7877;
	setp.eq.s32 	%p8199, %r3, 20;
	ld.shared.f32 	%f21670, [_ZZ32flash_attention_v2_causal_kernelILi64ELi64ELi64EEvPKfS1_S1_PfiiiifE8V_shared+14376];
	fma.rn.f32 	%f22633, %f4542, %f21670, %f22633;
	@%p8199 bra 	$L__BB0_7877;
	setp.eq.s32 	%p8200, %r3, 21;
	ld.shared.f32 	%f21671, [_ZZ32flash_attention_v2_causal_kernelILi64ELi64ELi64EEvPKfS1_S1_PfiiiifE8V_shared+14380];
	fma.rn.f32 	%f22634, %f4542, %f21671, %f22634;
	@%p8200 bra 	$L__BB0_7877;
	setp.eq.s32 	%p8201, %r3, 22;
	ld.shared.f32 	%f21672, [_ZZ32flash_attention_v2_causal_kernelILi64ELi64ELi64EEvPKfS1_S1_PfiiiifE8V_shared+14384];
	fma.rn.f32 	%f22635, %f4542, %f21672, %f22635;
	@%p8201 bra 	$L__BB0_7877;
	setp.eq.s32 	%p8202, %r3, 23;
	ld.shared.f32 	%f21673, [_ZZ32flash_attention_v2_causal_kernelILi64ELi64ELi64EEvPKfS1_S1_PfiiiifE8V_shared+14388];
	fma.rn.f32 	%f22636, %f4542, %f21673, %f22636;
	@%p8202 bra 	$L__BB0_7877;
	setp.eq.s32 	%p8203, %r3, 24;
	ld.shared.f32 	%f21674, [_ZZ32flash_attention_v2_causal_kernelILi64ELi64ELi64EEvPKfS1_S1_PfiiiifE8V_shared+14392];
	fma.rn.f32 	%f22637, %f4542, %f21674, %f22637;
	@%p8203 bra 	$L__BB0_7877;
	setp.eq.s32 	%p8204, %r3, 25;
	ld.shared.f32 	%f21675, [_ZZ32flash_attention_v2_causal_kernelILi64ELi64ELi64EEvPKfS1_S1_PfiiiifE8V_shared+14396];
	fma.rn.f32 	%f22638, %f4542, %f21675, %f22638;
	@%p8204 bra 	$L__BB0_7877;
	setp.eq.s32 	%p8205, %r3, 26;
	ld.shared.f32 	%f21676, [_ZZ32flash_attention_v2_causal_kernelILi64ELi64ELi64EEvPKfS1_S1_PfiiiifE8V_shared+14400];
	fma.rn.f32 	%f22639, %f4542, %f21676, %f22639;
	@%p8205 bra 	$L__BB0_7877;
	setp.eq.s32 	%p8206, %r3, 27;
	ld.shared.f32 	%f21677, [_ZZ32flash_attention_v2_causal_kernelILi64ELi64ELi64EEvPKfS1_S1_PfiiiifE8V_shared+14404];
	fma.rn.f32 	%f22640, %f4542, %f21677, %f22640;
	@%p8206 bra 	$L__BB0_7877;
	setp.eq.s32 	%p8207, %r3, 28;
	ld.shared.f32 	%f21678, [_ZZ32flash_attention_v2_causal_kernelILi64ELi64ELi64EEvPKfS1_S1_PfiiiifE8V_shared+14408];
	fma.rn.f32 	%f22641, %f4542, %f21678, %f22641;
	@%p8207 bra 	$L__BB0_7877;
	setp.eq.s32 	%p8208, %r3, 29;
	ld.shared.f32 	%f21679, [_ZZ32flash_attention_v2_causal_kernelILi64ELi64ELi64EEvPKfS1_S1_PfiiiifE8V_shared+14412];
	fma.rn.f32 	%f22642, %f4542, %f21679, %f22642;
	@%p8208 bra 	$L__BB0_7877;
	setp.eq.s32 	%p8209, %r3, 30;
	ld.shared.f32 	%f21680, [_ZZ32flash_attention_v2_causal_kernelILi64ELi64ELi64EEvPKfS1_S1_PfiiiifE8V_shared+14416];
	fma.rn.f32 	%f22643, %f4542, %f21680, %f22643;
	@%p8209 bra 	$L__BB0_7877;
	setp.eq.s32 	%p8210, %r3, 31;
	ld.shared.f32 	%f21681, [_ZZ32flash_attention_v2_causal_kernelILi64ELi64ELi64EEvPKfS1_S1_PfiiiifE8V_shared+14420];
	fma.rn.f32 	%f22644, %f4542, %f21681, %f22644;
	@%p8210 bra 	$L__BB0_7877;
	setp.eq.s32 	%p8211, %r3, 32;
	ld.shared.f32 	%f21682, [_ZZ32flash_attention_v2_causal_kernelILi64ELi64ELi64EEvPKfS1_S1_PfiiiifE8V_shared+14424];
	fma.rn.f32 	%f22645, %f4542, %f21682, %f22645;
	@%p8211 bra 	$L__BB0_7877;
	setp.eq.s32 	%p8212, %r3, 33;
	ld.shared.f32 	%f21683, [_ZZ32flash_attention_v2_causal_kernelILi64ELi64ELi64EEvPKfS1_S1_PfiiiifE8V_shared+14428];
	fma.rn.f32 	%f22646, %f4542, %f21683, %f22646;
	@%p8212 bra 	$L__BB0_7877;
	setp.eq.s32 	%p8213, %r3, 34;
	ld.shared.f32 	%f21684, [_ZZ32flash_attention_v2_causal_kernelILi64ELi64ELi64EEvPKfS1_S1_PfiiiifE8V_shared+14432];
	fma.rn.f32 	%f22647, %f4542, %f21684, %f22647;
	@%p8213 bra 	$L__BB0_7877;
	setp.eq.s32 	%p8214, %r3, 35;
	ld.shared.f32 	%f21685, [_ZZ32flash_attention_v2_causal_kernelILi64ELi64ELi64EEvPKfS1_S1_PfiiiifE8V_shared+14436];
	fma.rn.f32 	%f22648, %f4542, %f21685, %f22648;
	@%p8214 bra 	$L__BB0_7877;
	setp.eq.s32 	%p8215, %r3, 36;
	ld.shared.f32 	%f21686, [_ZZ32flash_attention_v2_causal_kernelILi64ELi64ELi64EEvPKfS1_S1_PfiiiifE8V_shared+14440];
	fma.rn.f32 	%f22649, %f4542, %f21686, %f22649;
	@%p8215 bra 	$L__BB0_7877;
	setp.eq.s32 	%p8216, %r3, 37;
	ld.shared.f32 	%f21687, [_ZZ32flash_attention_v2_causal_kernelILi64ELi64ELi64EEvPKfS1_S1_PfiiiifE8V_shared+14444];
	fma.rn.f32 	%f22650, %f4542, %f21687, %f22650;
	@%p8216 bra 	$L__BB0_7877;
	setp.eq.s32 	%p8217, %r3, 38;
	ld.shared.f32 	%f21688, [_ZZ32flash_attention_v2_causal_kernelILi64ELi64ELi64EEvPKfS1_S1_PfiiiifE8V_shared+14448];
	fma.rn.f32 	%f22651, %f4542, %f21688, %f22651;
	@%p8217 bra 	$L__BB0_7877;
	setp.eq.s32 	%p8218, %r3, 39;
	ld.shared.f32 	%f21689, [_ZZ32flash_attention_v2_causal_kernelILi64ELi64ELi64EEvPKfS1_S1_PfiiiifE8V_shared+14452];
	fma.rn.f32 	%f22652, %f4542, %f21689, %f22652;
	@%p8218 bra 	$L__BB0_7877;
	setp.eq.s32 	%p8219, %r3, 40;
	ld.shared.f32 	%f21690, [_ZZ32flash_attention_v2_causal_kernelILi64ELi64ELi64EEvPKfS1_S1_PfiiiifE8V_shared+14456];
	fma.rn.f32 	%f22653, %f4542, %f21690, %f22653;
	@%p8219 bra 	$L__BB0_7877;
	setp.eq.s32 	%p8220, %r3, 41;
	ld.shared.f32 	%f21691, [_ZZ32flash_attention_v2_causal_kernelILi64ELi64ELi64EEvPKfS1_S1_PfiiiifE8V_shared+14460];
	fma.rn.f32 	%f22654, %f4542, %f21691, %f22654;
	@%p8220 bra 	$L__BB0_7877;
	setp.eq.s32 	%p8221, %r3, 42;
	ld.shared.f32 	%f21692, [_ZZ32flash_attention_v2_causal_kernelILi64ELi64ELi64EEvPKfS1_S1_PfiiiifE8V_shared+14464];
	fma.rn.f32 	%f22655, %f4542, %f21692, %f22655;
	@%p8221 bra 	$L__BB0_7877;
	setp.eq.s32 	%p8222, %r3, 43;
	ld.shared.f32 	%f21693, [_ZZ32flash_attention_v2_causal_kernelILi64ELi64ELi64EEvPKfS1_S1_PfiiiifE8V_shared+14468];
	fma.rn.f32 	%f22656, %f4542, %f21693, %f22656;
	@%p8222 bra 	$L__BB0_7877;
	setp.eq.s32 	%p8223, %r3, 44;
	ld.shared.f32 	%f21694, [_ZZ32flash_attention_v2_causal_kernelILi64ELi64ELi64EEvPKfS1_S1_PfiiiifE8V_shared+14472];
	fma.rn.f32 	%f22657, %f4542, %f21694, %f22657;
	@%p8223 bra 	$L__BB0_7877;
	setp.eq.s32 	%p8224, %r3, 45;
	ld.shared.f32 	%f21695, [_ZZ32flash_attention_v2_causal_kernelILi64ELi64ELi64EEvPKfS1_S1_PfiiiifE8V_shared+14476];
	fma.rn.f32 	%f22658, %f4542, %f21695, %f22658;
	@%p8224 bra 	$L__BB0_7877;
	setp.eq.s32 	%p8225, %r3, 46;
	ld.shared.f32 	%f21696, [_ZZ32flash_attention_v2_causal_kernelILi64ELi64ELi64EEvPKfS1_S1_PfiiiifE8V_shared+14480];
	fma.rn.f32 	%f22659, %f4542, %f21696, %f22659;
	@%p8225 bra 	$L__BB0_7877;
	setp.eq.s32 	%p8226, %r3, 47;
	ld.shared.f32 	%f21697, [_ZZ32flash_attention_v2_causal_kernelILi64ELi64ELi64EEvPKfS1_S1_PfiiiifE8V_shared+14484];
	fma.rn.f32 	%f22660, %f4542, %f21697, %f22660;
	@%p8226 bra 	$L__BB0_7877;
	setp.eq.s32 	%p8227, %r3, 48;
	ld.shared.f32 	%f21698, [_ZZ32flash_attention_v2_causal_kernelILi64ELi64ELi64EEvPKfS1_S1_PfiiiifE8V_shared+14488];
	fma.rn.f32 	%f22661, %f4542, %f21698, %f22661;
	@%p8227 bra 	$L__BB0_7877;
	setp.eq.s32 	%p8228, %r3, 49;
	ld.shared.f32 	%f21699, [_ZZ32flash_attention_v2_causal_kernelILi64ELi64ELi64EEvPKfS1_S1_PfiiiifE8V_shared+14492];
	fma.rn.f32 	%f22662, %f4542, %f21699, %f22662;
	@%p8228 bra 	$L__BB0_7877;
	setp.eq.s32 	%p8229, %r3, 50;
	ld.shared.f32 	%f21700, [_ZZ32flash_attention_v2_causal_kernelILi64ELi64ELi64EEvPKfS1_S1_PfiiiifE8V_shared+14496];
	fma.rn.f32 	%f22663, %f4542, %f21700, %f22663;
	@%p8229 bra 	$L__BB0_7877;
	setp.eq.s32 	%p8230, %r3, 51;
	ld.shared.f32 	%f21701, [_ZZ32flash_attention_v2_causal_kernelILi64ELi64ELi64EEvPKfS1_S1_PfiiiifE8V_shared+14500];
	fma.rn.f32 	%f22664, %f4542, %f21701, %f22664;
	@%p8230 bra 	$L__BB0_7877;
	setp.eq.s32 	%p8231, %r3, 52;
	ld.shared.f32 	%f21702, [_ZZ32flash_attention_v2_causal_kernelILi64ELi64ELi64EEvPKfS1_S1_PfiiiifE8V_shared+14504];
	fma.rn.f32 	%f22665, %f4542, %f21702, %f22665;
	@%p8231 bra 	$L__BB0_7877;
	setp.eq.s32 	%p8232, %r3, 53;
	ld.shared.f32 	%f21703, [_ZZ32flash_attention_v2_causal_kernelILi64ELi64ELi64EEvPKfS1_S1_PfiiiifE8V_shared+14508];
	fma.rn.f32 	%f22666, %f4542, %f21703, %f22666;
	@%p8232 bra 	$L__BB0_7877;
	setp.eq.s32 	%p8233, %r3, 54;
	ld.shared.f32 	%f21704, [_ZZ32flash_attention_v2_causal_kernelILi64ELi64ELi64EEvPKfS1_S1_PfiiiifE8V_shared+14512];
	fma.rn.f32 	%f22667, %f4542, %f21704, %f22667;
	@%p8233 bra 	$L__BB0_7877;
	setp.eq.s32 	%p8234, %r3, 55;
	ld.shared.f32 	%f21705, [_ZZ32flash_attention_v2_causal_kernelILi64ELi64ELi64EEvPKfS1_S1_PfiiiifE8V_shared+14516];
	fma.rn.f32 	%f22668, %f4542, %f21705, %f22668;
	@%p8234 bra 	$L__BB0_7877;
	setp.eq.s32 	%p8235, %r3, 56;
	ld.shared.f32 	%f21706, [_ZZ32flash_attention_v2_causal_kernelILi64ELi64ELi64EEvPKfS1_S1_PfiiiifE8V_shared+14520];
	fma.rn.f32 	%f22669, %f4542, %f21706, %f22669;
	@%p8235 bra 	$L__BB0_7877;
	setp.eq.s32 	%p8236, %r3, 57;
	ld.shared.f32 	%f21707, [_ZZ32flash_attention_v2_causal_kernelILi64ELi64ELi64EEvPKfS1_S1_PfiiiifE8V_shared+14524];
	fma.rn.f32 	%f22670, %f4542, %f21707, %f22670;
	@%p8236 bra 	$L__BB0_7877;
	setp.eq.s32 	%p8237, %r3, 58;
	ld.shared.f32 	%f21708, [_ZZ32flash_attention_v2_causal_kernelILi64ELi64ELi64EEvPKfS1_S1_PfiiiifE8V_shared+14528];
	fma.rn.f32 	%f22671, %f4542, %f21708, %f22671;
	@%p8237 bra 	$L__BB0_7877;
	setp.eq.s32 	%p8238, %r3, 59;
	ld.shared.f32 	%f21709, [_ZZ32flash_attention_v2_causal_kernelILi64ELi64ELi64EEvPKfS1_S1_PfiiiifE8V_shared+14532];
	fma.rn.f32 	%f22672, %f4542, %f21709, %f22672;
	@%p8238 bra 	$L__BB0_7877;
	setp.eq.s32 	%p8239, %r3, 60;
	ld.shared.f32 	%f21710, [_ZZ32flash_attention_v2_causal_kernelILi64ELi64ELi64EEvPKfS1_S1_PfiiiifE8V_shared+14536];
	fma.rn.f32 	%f22673, %f4542, %f21710, %f22673;
	@%p8239 bra 	$L__BB0_7877;
	setp.eq.s32 	%p8240, %r3, 61;
	ld.shared.f32 	%f21711, [_ZZ32flash_attention_v2_causal_kernelILi64ELi64ELi64EEvPKfS1_S1_PfiiiifE8V_shared+14540];
	fma.rn.f32 	%f22674, %f4542, %f21711, %f22674;
	@%p8240 bra 	$L__BB0_7877;
	setp.eq.s32 	%p8241, %r3, 62;
	ld.shared.f32 	%f21712, [_ZZ32flash_attention_v2_causal_kernelILi64ELi64ELi64EEvPKfS1_S1_PfiiiifE8V_shared+14544];
	fma.rn.f32 	%f22675, %f4542, %f21712, %f22675;
	@%p8241 bra 	$L__BB0_7877;
	setp.eq.s32 	%p8242, %r3, 63;
	ld.shared.f32 	%f21713, [_ZZ32flash_attention_v2_causal_kernelILi64ELi64ELi64EEvPKfS1_S1_PfiiiifE8V_shared+14548];
	fma.rn.f32 	%f22676, %f4542, %f21713, %f22676;
	@%p8242 bra 	$L__BB0_7877;
	ld.shared.f32 	%f21714, [_ZZ32flash_attention_v2_causal_kernelILi64ELi64ELi64EEvPKfS1_S1_PfiiiifE8V_shared+14552];
	fma.rn.f32 	%f22677, %f4542, %f21714, %f22677;
$L__BB0_7877:
	ld.param.u32 	%r1433, [_Z32flash_attention_v2_causal_kernelILi64ELi64ELi64EEvPKfS1_S1_Pfiiiif_param_6];
	shl.b32 	%r1238, %r1581, 6;
	or.b32  	%r1239, %r1238, 56;
	setp.ge.s32 	%p8243, %r1239, %r1433;
	mov.u32 	%r1240, %ctaid.x;
	shl.b32 	%r1241, %r1240, 6;
	mov.u32 	%r1242, %tid.x;
	and.b32  	%r1243, %r1242, 63;
	or.b32  	%r1244, %r1241, %r1243;
	setp.gt.u32 	%p8244, %r1239, %r1244;
	or.pred  	%p8245, %p8243, %p8244;
	@%p8245 bra 	$L__BB0_7942;
	ld.param.u32 	%r1571, [_Z32flash_attention_v2_causal_kernelILi64ELi64ELi64EEvPKfS1_S1_Pfiiiif_param_7];
	setp.eq.s32 	%p8246, %r1571, 1;
	ld.shared.f32 	%f21715, [_ZZ32flash_attention_v2_causal_kernelILi64ELi64ELi64EEvPKfS1_S1_PfiiiifE8V_shared+14560];
	fma.rn.f32 	%f22614, %f4543, %f21715, %f22614;
	@%p8246 bra 	$L__BB0_7942;
	setp.eq.s32 	%p8247, %r3, 2;
	ld.shared.f32 	%f21716, [_ZZ32flash_attention_v2_causal_kernelILi64ELi64ELi64EEvPKfS1_S1_PfiiiifE8V_shared+14564];
	fma.rn.f32 	%f22615, %f4543, %f21716, %f22615;
	@%p8247 bra 	$L__BB0_7942;
	setp.eq.s32 	%p8248, %r3, 3;
	ld.shared.f32 	%f21717, [_ZZ32flash_attention_v2_causal_kernelILi64ELi64ELi64EEvPKfS1_S1_PfiiiifE8V_shared+14568];
	fma.rn.f32 	%f22616, %f4543, %f21717, %f22616;
	@%p8248 bra 	$L__BB0_7942;
	setp.eq.s32 	%p8249, %r3, 4;
	ld.shared.f32 	%f21718, [_ZZ32flash_attention_v2_causal_kernelILi64ELi64ELi64EEvPKfS1_S1_PfiiiifE8V_shared+14572];
	fma.rn.f32 	%f22617, %f4543, %f21718, %f22617;
	@%p8249 bra 	$L__BB0_7942;
	setp.eq.s32 	%p8250, %r3, 5;
	ld.shared.f32 	%f21719, [_ZZ32flash_attention_v2_causal_kernelILi64ELi64ELi64EEvPKfS1_S1_PfiiiifE8V_shared+14576];
	fma.rn.f32 	%f22618, %f4543, %f21719, %f22618;
	@%p8250 bra 	$L__BB0_7942;
	setp.eq.s32 	%p8251, %r3, 6;
	ld.shared.f32 	%f21720, [_ZZ32flash_attention_v2_causal_kernelILi64ELi64ELi64EEvPKfS1_S1_PfiiiifE8V_shared+14580];
	fma.rn.f32 	%f22619, %f4543, %f21720, %f22619;
	@%p8251 bra 	$L__BB0_7942;
	setp.eq.s32 	%p8252, %r3, 7;
	ld.shared.f32 	%f21721, [_ZZ32flash_attention_v2_causal_kernelILi64ELi64ELi64EEvPKfS1_S1_PfiiiifE8V_shared+14584];
	fma.rn.f32 	%f22620, %f4543, %f21721, %f22620;
	@%p8252 bra 	$L__BB0_7942;
	setp.eq.s32 	%p8253, %r3, 8;
	ld.shared.f32 	%f21722, [_ZZ32flash_attention_v2_causal_kernelILi64ELi64ELi64EEvPKfS1_S1_PfiiiifE8V_shared+14588];
	fma.rn.f32 	%f22621, %f4543, %f21722, %f22621;
	@%p8253 bra 	$L__BB0_7942;
	setp.eq.s32 	%p8254, %r3, 9;
	ld.shared.f32 	%f21723, [_ZZ32flash_attention_v2_causal_kernelILi64ELi64ELi64EEvPKfS1_S1_PfiiiifE8V_shared+14592];
	fma.rn.f32 	%f22622, %f4543, %f21723, %f22622;
	@%p8254 bra 	$L__BB0_7942;
	setp.eq.s32 	%p8255, %r3, 10;
	ld.shared.f32 	%f21724, [_ZZ32flash_attention_v2_causal_kernelILi64ELi64ELi64EEvPKfS1_S1_PfiiiifE8V_shared+14596];
	fma.rn.f32 	%f22623, %f4543, %f21724, %f22623;
	@%p8255 bra 	$L__BB0_7942;
	setp.eq.s32 	%p8256, %r3, 11;
	ld.shared.f32 	%f21725, [_ZZ32flash_attention_v2_causal_kernelILi64ELi64ELi64EEvPKfS1_S1_PfiiiifE8V_shared+14600];
	fma.rn.f32 	%f22624, %f4543, %f21725, %f22624;
	@%p8256 bra 	$L__BB0_7942;
	setp.eq.s32 	%p8257, %r3, 12;
	ld.shared.f32 	%f21726, [_ZZ32flash_attention_v2_causal_kernelILi64ELi64ELi64EEvPKfS1_S1_PfiiiifE8V_shared+14604];
	fma.rn.f32 	%f22625, %f4543, %f21726, %f22625;
	@%p8257 bra 	$L__BB0_7942;
	setp.eq.s32 	%p8258, %r3, 13;
	ld.shared.f32 	%f21727, [_ZZ32flash_attention_v2_causal_kernelILi64ELi64ELi64EEvPKfS1_S1_PfiiiifE8V_shared+14608];
	fma.rn.f32 	%f22626, %f4543, %f21727, %f22626;
	@%p8258 bra 	$L__BB0_7942;
	setp.eq.s32 	%p8259, %r3, 14;
	ld.shared.f32 	%f21728, [_ZZ32flash_attention_v2_causal_kernelILi64ELi64ELi64EEvPKfS1_S1_PfiiiifE8V_shared+14612];
	fma.rn.f32 	%f22627, %f4543, %f21728, %f22627;
	@%p8259 bra 	$L__BB0_7942;
	setp.eq.s32 	%p8260, %r3, 15;
	ld.shared.f32 	%f21729, [_ZZ32flash_attention_v2_causal_kernelILi64ELi64ELi64EEvPKfS1_S1_PfiiiifE8V_shared+14616];
	fma.rn.f32 	%f22628, %f4543, %f21729, %f22628;
	@%p8260 bra 	$L__BB0_7942;
	setp.eq.s32 	%p8261, %r3, 16;
	ld.shared.f32 	%f21730, [_ZZ32flash_attention_v2_causal_kernelILi64ELi64ELi64EEvPKfS1_S1_PfiiiifE8V_shared+14620];
	fma.rn.f32 	%f22629, %f4543, %f21730, %f22629;
	@%p8261 bra 	$L__BB0_7942;
	setp.eq.s32 	%p8262, %r3, 17;
	ld.shared.f32 	%f21731, [_ZZ32flash_attention_v2_causal_kernelILi64ELi64ELi64EEvPKfS1_S1_PfiiiifE8V_shared+14624];
	fma.rn.f32 	%f22630, %f4543, %f21731, %f22630;
	@%p8262 bra 	$L__BB0_7942;
	setp.eq.s32 	%p8263, %r3, 18;
	ld.shared.f32 	%f21732, [_ZZ32flash_attention_v2_causal_kernelILi64ELi64ELi64EEvPKfS1_S1_PfiiiifE8V_shared+14628];
	fma.rn.f32 	%f22631, %f4543, %f21732, %f22631;
	@%p8263 bra 	$L__BB0_7942;
	setp.eq.s32 	%p8264, %r3, 19;
	ld.shared.f32 	%f21733, [_ZZ32flash_attention_v2_causal_kernelILi64ELi64ELi64EEvPKfS1_S1_PfiiiifE8V_shared+14632];
	fma.rn.f32 	%f22632, %f4543, %f21733, %f22632;
	@%p8264 bra 	$L__BB0_7942;
	setp.eq.s32 	%p8265, %r3, 20;
	ld.shared.f32 	%f21734, [_ZZ32flash_attention_v2_causal_kernelILi64ELi64ELi64EEvPKfS1_S1_PfiiiifE8V_shared+14636];
	fma.rn.f32 	%f22633, %f4543, %f21734, %f22633;
	@%p8265 bra 	$L__BB0_7942;
	setp.eq.s32 	%p8266, %r3, 21;
	ld.shared.f32 	%f21735, [_ZZ32flash_attention_v2_causal_kernelILi64ELi64ELi64EEvPKfS1_S1_PfiiiifE8V_shared+14640];
	fma.rn.f32 	%f22634, %f4543, %f21735, %f22634;
	@%p8266 bra 	$L__BB0_7942;
	setp.eq.s32 	%p8267, %r3, 22;
	ld.shared.f32 	%f21736, [_ZZ32flash_attention_v2_causal_kernelILi64ELi64ELi64EEvPKfS1_S1_PfiiiifE8V_shared+14644];
	fma.rn.f32 	%f22635, %f4543, %f21736, %f22635;
	@%p8267 bra 	$L__BB0_7942;
	setp.eq.s32 	%p8268, %r3, 23;
	ld.shared.f32 	%f21737, [_ZZ32flash_attention_v2_causal_kernelILi64ELi64ELi64EEvPKfS1_S1_PfiiiifE8V_shared+14648];
	fma.rn.f32 	%f22636, %f4543, %f21737, %f22636;
	@%p8268 bra 	$L__BB0_7942;
	setp.eq.s32 	%p8269, %r3, 24;
	ld.shared.f32 	%f21738, [_ZZ32flash_attention_v2_causal_kernelILi64ELi64ELi64EEvPKfS1_S1_PfiiiifE8V_shared+14652];
	fma.rn.f32 	%f22637, %f4543, %f21738, %f22637;
	@%p8269 bra 	$L__BB0_7942;
	setp.eq.s32 	%p8270, %r3, 25;
	ld.shared.f32 	%f21739, [_ZZ32flash_attention_v2_causal_kernelILi64ELi64ELi64EEvPKfS1_S1_PfiiiifE8V_shared+14656];
	fma.rn.f32 	%f22638, %f4543, %f21739, %f22638;
	@%p8270 bra 	$L__BB0_7942;
	setp.eq.s32 	%p8271, %r3, 26;
	ld.shared.f32 	%f21740, [_ZZ32flash_attention_v2_causal_kernelILi64ELi64ELi64EEvPKfS1_S1_PfiiiifE8V_shared+14660];
	fma.rn.f32 	%f22639, %f4543, %f21740, %f22639;
	@%p8271 bra 	$L__BB0_7942;
	setp.eq.s32 	%p8272, %r3, 27;
	ld.shared.f32 	%f21741, [_ZZ32flash_attention_v2_causal_kernelILi64ELi64ELi64EEvPKfS1_S1_PfiiiifE8V_shared+14664];
	fma.rn.f32 	%f22640, %f4543, %f21741, %f22640;
	@%p8272 bra 	$L__BB0_7942;
	setp.eq.s32 	%p8273, %r3, 28;
	ld.shared.f32 	%f21742, [_ZZ32flash_attention_v2_causal_kernelILi64ELi64ELi64EEvPKfS1_S1_PfiiiifE8V_shared+14668];
	fma.rn.f32 	%f22641, %f4543, %f21742, %f22641;
	@%p8273 bra 	$L__BB0_7942;
	setp.eq.s32 	%p8274, %r3, 29;
	ld.shared.f32 	%f21743, [_ZZ32flash_attention_v2_causal_kernelILi64ELi64ELi64EEvPKfS1_S1_PfiiiifE8V_shared+14672];
	fma.rn.f32 	%f22642, %f4543, %f21743, %f22642;
	@%p8274 bra 	$L__BB0_7942;
	setp.eq.s32 	%p8275, %r3, 30;
	ld.shared.f32 	%f21744, [_ZZ32flash_attention_v2_causal_kernelILi64ELi64ELi64EEvPKfS1_S1_PfiiiifE8V_shared+14676];
	fma.rn.f32 	%f22643, %f4543, %f21744, %f22643;
	@%p8275 bra 	$L__BB0_7942;
	setp.eq.s32 	%p8276, %r3, 31;
	ld.shared.f32 	%f21745, [_ZZ32flash_attention_v2_causal_kernelILi64ELi64ELi64EEvPKfS1_S1_PfiiiifE8V_shared+14680];
	fma.rn.f32 	%f22644, %f4543, %f21745, %f22644;
	@%p8276 bra 	$L__BB0_7942;
	setp.eq.s32 	%p8277, %r3, 32;
	ld.shared.f32 	%f21746, [_ZZ32flash_attention_v2_causal_kernelILi64ELi64ELi64EEvPKfS1_S1_PfiiiifE8V_shared+14684];
	fma.rn.f32 	%f22645, %f4543, %f21746, %f22645;
	@%p8277 bra 	$L__BB0_7942;
	setp.eq.s32 	%p8278, %r3, 33;
	ld.shared.f32 	%f21747, [_ZZ32flash_attention_v2_causal_kernelILi64ELi64ELi64EEvPKfS1_S1_PfiiiifE8V_shared+14688];
	fma.rn.f32 	%f22646, %f4543, %f21747, %f22646;
	@%p8278 bra 	$L__BB0_7942;
	setp.eq.s32 	%p8279, %r3, 34;
	ld.shared.f32 	%f21748, [_ZZ32flash_attention_v2_causal_kernelILi64ELi64ELi64EEvPKfS1_S1_PfiiiifE8V_shared+14692];
	fma.rn.f32 	%f22647, %f4543, %f21748, %f22647;
	@%p8279 bra 	$L__BB0_7942;
	setp.eq.s32 	%p8280, %r3, 35;
	ld.shared.f32 	%f21749, [_ZZ32flash_attention_v2_causal_kernelILi64ELi64ELi64EEvPKfS1_S1_PfiiiifE8V_shared+14696];
	fma.rn.f32 	%f22648, %f4543, %f21749, %f22648;
	@%p8280 bra 	$L__BB0_7942;
	setp.eq.s32 	%p8281, %r3, 36;
	ld.shared.f32 	%f21750, [_ZZ32flash_attention_v2_causal_kernelILi64ELi64ELi64EEvPKfS1_S1_PfiiiifE8V_shared+14700];
	fma.rn.f32 	%f22649, %f4543, %f21750, %f22649;
	@%p8281 bra 	$L__BB0_7942;
	setp.eq.s32 	%p8282, %r3, 37;
	ld.shared.f32 	%f21751, [_ZZ32flash_attention_v2_causal_kernelILi64ELi64ELi64EEvPKfS1_S1_PfiiiifE8V_shared+14704];
	fma.rn.f32 	%f22650, %f4543, %f21751, %f22650;
	@%p8282 bra 	$L__BB0_7942;
	setp.eq.s32 	%p8283, %r3, 38;
	ld.shared.f32 	%f21752, [_ZZ32flash_attention_v2_causal_kernelILi64ELi64ELi64EEvPKfS1_S1_PfiiiifE8V_shared+14708];
	fma.rn.f32 	%f22651, %f4543, %f21752, %f22651;
	@%p8283 bra 	$L__BB0_7942;
	setp.eq.s32 	%p8284, %r3, 39;
	ld.shared.f32 	%f21753, [_ZZ32flash_attention_v2_causal_kernelILi64ELi64ELi64EEvPKfS1_S1_PfiiiifE8V_shared+14712];
	fma.rn.f32 	%f22652, %f4543, %f21753, %f22652;
	@%p8284 bra 	$L__BB0_7942;
	setp.eq.s32 	%p8285, %r3, 40;
	ld.shared.f32 	%f21754, [_ZZ32flash_attention_v2_causal_kernelILi64ELi64ELi64EEvPKfS1_S1_PfiiiifE8V_shared+14716];
	fma.rn.f32 	%f22653, %f4543, %f21754, %f22653;
	@%p8285 bra 	$L__BB0_7942;
	setp.eq.s32 	%p8286, %r3, 41;
	ld.shared.f32 	%f21755, [_ZZ32flash_attention_v2_causal_kernelILi64ELi64ELi64EEvPKfS1_S1_PfiiiifE8V_shared+14720];
	fma.rn.f32 	%f22654, %f4543, %f21755, %f22654;
	@%p8286 bra 	$L__BB0_7942;
	setp.eq.s32 	%p8287, %r3, 42;
	ld.shared.f32 	%f21756, [_ZZ32flash_attention_v2_causal_kernelILi64ELi64ELi64EEvPKfS1_S1_PfiiiifE8V_shared+14724];
	fma.rn.f32 	%f22655, %f4543, %f21756, %f22655;
	@%p8287 bra 	$L__BB0_7942;
	setp.eq.s32 	%p8288, %r3, 43;
	ld.shared.f32 	%f21757, [_ZZ32flash_attention_v2_causal_kernelILi64ELi64ELi64EEvPKfS1_S1_PfiiiifE8V_shared+14728];
	fma.rn.f32 	%f22656, %f4543, %f21757, %f22656;
	@%p8288 bra 	$L__BB0_7942;
	setp.eq.s32 	%p8289, %r3, 44;
	ld.shared.f32 	%f21758, [_ZZ32flash_attention_v2_causal_kernelILi64ELi64ELi64EEvPKfS1_S1_PfiiiifE8V_shared+14732];
	fma.rn.f32 	%f22657, %f4543, %f21758, %f22657;
	@%p8289 bra 	$L__BB0_7942;
	setp.eq.s32 	%p8290, %r3, 45;
	ld.shared.f32 	%f21759, [_ZZ32flash_attention_v2_causal_kernelILi64ELi64ELi64EEvPKfS1_S1_PfiiiifE8V_shared+14736];
	fma.rn.f32 	%f22658, %f4543, %f21759, %f22658;
	@%p8290 bra 	$L__BB0_7942;
	setp.eq.s32 	%p8291, %r3, 46;
	ld.shared.f32 	%f21760, [_ZZ32flash_attention_v2_causal_kernelILi64ELi64ELi64EEvPKfS1_S1_PfiiiifE8V_shared+14740];
	fma.rn.f32 	%f22659, %f4543, %f21760, %f22659;
	@%p8291 bra 	$L__BB0_7942;
	setp.eq.s32 	%p8292, %r3, 47;
	ld.shared.f32 	%f21761, [_ZZ32flash_attention_v2_causal_kernelILi64ELi64ELi64EEvPKfS1_S1_PfiiiifE8V_shared+14744];
	fma.rn.f32 	%f22660, %f4543, %f21761, %f22660;
	@%p8292 bra 	$L__BB0_7942;
	setp.eq.s32 	%p8293, %r3, 48;
	ld.shared.f32 	%f21762, [_ZZ32flash_attention_v2_causal_kernelILi64ELi64ELi64EEvPKfS1_S1_PfiiiifE8V_shared+14748];
	fma.rn.f32 	%f22661, %f4543, %f21762, %f22661;
	@%p8293 bra 	$L__BB0_7942;
	setp.eq.s32 	%p8294, %r3, 49;
	ld.shared.f32 	%f21763, [_ZZ32flash_attention_v2_causal_kernelILi64ELi64ELi64EEvPKfS1_S1_PfiiiifE8V_shared+14752];
	fma.rn.f32 	%f22662, %f4543, %f21763, %f22662;
	@%p8294 bra 	$L__BB0_7942;
	setp.eq.s32 	%p8295, %r3, 50;
	ld.shared.f32 	%f21764, [_ZZ32flash_attention_v2_causal_kernelILi64ELi64ELi64EEvPKfS1_S1_PfiiiifE8V_shared+14756];
	fma.rn.f32 	%f22663, %f4543, %f21764, %f22663;
	@%p8295 bra 	$L__BB0_7942;
	setp.eq.s32 	%p8296, %r3, 51;
	ld.shared.f32 	%f21765, [_ZZ32flash_attention_v2_causal_kernelILi64ELi64ELi64EEvPKfS1_S1_PfiiiifE8V_shared+14760];
	fma.rn.f32 	%f22664, %f4543, %f21765, %f22664;
	@%p8296 bra 	$L__BB0_7942;
	setp.eq.s32 	%p8297, %r3, 52;
	ld.shared.f32 	%f21766, [_ZZ32flash_attention_v2_causal_kernelILi64ELi64ELi64EEvPKfS1_S1_PfiiiifE8V_shared+14764];
	fma.rn.f32 	%f22665, %f4543, %f21766, %f22665;
	@%p8297 bra 	$L__BB0_7942;
	setp.eq.s32 	%p8298, %r3, 53;
	ld.shared.f32 	%f21767, [_ZZ32flash_attention_v2_causal_kernelILi64ELi64ELi64EEvPKfS1_S1_PfiiiifE8V_shared+14768];
	fma.rn.f32 	%f22666, %f4543, %f21767, %f22666;
	@%p8298 bra 	$L__BB0_7942;
	setp.eq.s32 	%p8299, %r3, 54;
	ld.shared.f32 	%f21768, [_ZZ32flash_attention_v2_causal_kernelILi64ELi64ELi64EEvPKfS1_S1_PfiiiifE8V_shared+14772];
	fma.rn.f32 	%f22667, %f4543, %f21768, %f22667;
	@%p8299 bra 	$L__BB0_7942;
	setp.eq.s32 	%p8300, %r3, 55;
	ld.shared.f32 	%f21769, [_ZZ32flash_attention_v2_causal_kernelILi64ELi64ELi64EEvPKfS1_S1_PfiiiifE8V_shared+14776];
	fma.rn.f32 	%f22668, %f4543, %f21769, %f22668;
	@%p8300 bra 	$L__BB0_7942;
	setp.eq.s32 	%p8301, %r3, 56;
	ld.shared.f32 	%f21770, [_ZZ32flash_attention_v2_causal_kernelILi64ELi64ELi64EEvPKfS1_S1_PfiiiifE8V_shared+14780];
	fma.rn.f32 	%f22669, %f4543, %f21770, %f22669;
	@%p8301 bra 	$L__BB0_7942;
	setp.eq.s32 	%p8302, %r3, 57;
	ld.shared.f32 	%f21771, [_ZZ32flash_attention_v2_causal_kernelILi64ELi64ELi64EEvPKfS1_S1_PfiiiifE8V_shared+14784];
	fma.rn.f32 	%f22670, %f4543, %f21771, %f22670;
	@%p8302 bra 	$L__BB0_7942;
	setp.eq.s32 	%p8303, %r3, 58;
	ld.shared.f32 	%f21772, [_ZZ32flash_attention_v2_causal_kernelILi64ELi64ELi64EEvPKfS1_S1_PfiiiifE8V_shared+14788];
	fma.rn.f32 	%f22671, %f4543, %f21772, %f22671;
	@%p8303 bra 	$L__BB0_7942;
	setp.eq.s32 	%p8304, %r3, 59;
	ld.shared.f32 	%f21773, [_ZZ32flash_attention_v2_causal_kernelILi64ELi64ELi64EEvPKfS1_S1_PfiiiifE8V_shared+14792];
	fma.rn.f32 	%f22672, %f4543, %f21773, %f22672;
	@%p8304 bra 	$L__BB0_7942;
	setp.eq.s32 	%p8305, %r3, 60;
	ld.shared.f32 	%f21774, [_ZZ32flash_attention_v2_causal_kernelILi64ELi64ELi64EEvPKfS1_S1_PfiiiifE8V_shared+14796];
	fma.rn.f32 	%f22673, %f4543, %f21774, %f22673;
	@%p8305 bra 	$L__BB0_7942;
	setp.eq.s32 	%p8306, %r3, 61;
	ld.shared.f32 	%f21775, [_ZZ32flash_attention_v2_causal_kernelILi64ELi64ELi64EEvPKfS1_S1_PfiiiifE8V_shared+14800];
	fma.rn.f32 	%f22674, %f4543, %f21775, %f22674;
	@%p8306 bra 	$L__BB0_7942;
	setp.eq.s32 	%p8307, %r3, 62;
	ld.shared.f32 	%f21776, [_ZZ32flash_attention_v2_causal_kernelILi64ELi64ELi64EEvPKfS1_S1_PfiiiifE8V_shared+14804];
	fma.rn.f32 	%f22675, %f4543, %f21776, %f22675;
	@%p8307 bra 	$L__BB0_7942;
	setp.eq.s32 	%p8308, %r3, 63;
	ld.shared.f32 	%f21777, [_ZZ32flash_attention_v2_causal_kernelILi64ELi64ELi64EEvPKfS1_S1_PfiiiifE8V_shared+14808];
	fma.rn.f32 	%f22676, %f4543, %f21777, %f22676;
	@%p8308 bra 	$L__BB0_7942;
	ld.shared.f32 	%f21778, [_ZZ32flash_attention_v2_causal_kernelILi64ELi64ELi64EEvPKfS1_S1_PfiiiifE8V_shared+14812];
	fma.rn.f32 	%f22677, %f4543, %f21778, %f22677;
$L__BB0_7942:
	ld.param.u32 	%r1434, [_Z32flash_attention_v2_causal_kernelILi64ELi64ELi64EEvPKfS1_S1_Pfiiiif_param_6];
	shl.b32 	%r1246, %r1581, 6;
	or.b32  	%r1247, %r1246, 57;
	setp.ge.s32 	%p8309, %r1247, %r1434;
	mov.u32 	%r1248, %ctaid.x;
	shl.b32 	%r1249, %r1248, 6;
	mov.u32 	%r1250, %tid.x;
	and.b32  	%r1251, %r1250, 63;
	or.b32  	%r1252, %r1249, %r1251;
	setp.gt.u32 	%p8310, %r1247, %r1252;
	or.pred  	%p8311, %p8309, %p8310;
	@%p8311 bra 	$L__BB0_8007;
	ld.param.u32 	%r1572, [_Z32flash_attention_v2_causal_kernelILi64ELi64ELi64EEvPKfS1_S1_Pfiiiif_param_7];
	setp.eq.s32 	%p8312, %r1572, 1;
	ld.shared.f32 	%f21779, [_ZZ32flash_attention_v2_causal_kernelILi64ELi64ELi64EEvPKfS1_S1_PfiiiifE8V_shared+14820];
	fma.rn.f32 	%f22614, %f4544, %f21779, %f22614;
	@%p8312 bra 	$L__BB0_8007;
	setp.eq.s32 	%p8313, %r3, 2;
	ld.shared.f32 	%f21780, [_ZZ32flash_attention_v2_causal_kernelILi64ELi64ELi64EEvPKfS1_S1_PfiiiifE8V_shared+14824];
	fma.rn.f32 	%f22615, %f4544, %f21780, %f22615;
	@%p8313 bra 	$L__BB0_8007;
	setp.eq.s32 	%p8314, %r3, 3;
	ld.shared.f32 	%f21781, [_ZZ32flash_attention_v2_causal_kernelILi64ELi64ELi64EEvPKfS1_S1_PfiiiifE8V_shared+14828];
	fma.rn.f32 	%f22616, %f4544, %f21781, %f22616;
	@%p8314 bra 	$L__BB0_8007;
	setp.eq.s32 	%p8315, %r3, 4;
	ld.shared.f32 	%f21782, [_ZZ32flash_attention_v2_causal_kernelILi64ELi64ELi64EEvPKfS1_S1_PfiiiifE8V_shared+14832];
	fma.rn.f32 	%f22617, %f4544, %f21782, %f22617;
	@%p8315 bra 	$L__BB0_8007;
	setp.eq.s32 	%p8316, %r3, 5;
	ld.shared.f32 	%f21783, [_ZZ32flash_attention_v2_causal_kernelILi64ELi64ELi64EEvPKfS1_S1_PfiiiifE8V_shared+14836];
	fma.rn.f32 	%f22618, %f4544, %f21783, %f22618;
	@%p8316 bra 	$L__BB0_8007;
	setp.eq.s32 	%p8317, %r3, 6;
	ld.shared.f32 	%f21784, [_ZZ32flash_attention_v2_causal_kernelILi64ELi64ELi64EEvPKfS1_S1_PfiiiifE8V_shared+14840];
	fma.rn.f32 	%f22619, %f4544, %f21784, %f22619;
	@%p8317 bra 	$L__BB0_8007;
	setp.eq.s32 	%p8318, %r3, 7;
	ld.shared.f32 	%f21785, [_ZZ32flash_attention_v2_causal_kernelILi64ELi64ELi64EEvPKfS1_S1_PfiiiifE8V_shared+14844];
	fma.rn.f32 	%f22620, %f4544, %f21785, %f22620;
	@%p8318 bra 	$L__BB0_8007;
	setp.eq.s32 	%p8319, %r3, 8;
	ld.shared.f32 	%f21786, [_ZZ32flash_attention_v2_causal_kernelILi64ELi64ELi64EEvPKfS1_S1_PfiiiifE8V_shared+14848];
	fma.rn.f32 	%f22621, %f4544, %f21786, %f22621;
	@%p8319 bra 	$L__BB0_8007;
	setp.eq.s32 	%p8320, %r3, 9;
	ld.shared.f32 	%f21787, [_ZZ32flash_attention_v2_causal_kernelILi64ELi64ELi64EEvPKfS1_S1_PfiiiifE8V_shared+14852];
	fma.rn.f32 	%f22622, %f4544, %f21787, %f22622;
	@%p8320 bra 	$L__BB0_8007;
	setp.eq.s32 	%p8321, %r3, 10;
	ld.shared.f32 	%f21788, [_ZZ32flash_attention_v2_causal_kernelILi64ELi64ELi64EEvPKfS1_S1_PfiiiifE8V_shared+14856];
	fma.rn.f32 	%f22623, %f4544, %f21788, %f22623;
	@%p8321 bra 	$L__BB0_8007;
	setp.eq.s32 	%p8322, %r3, 11;
	ld.shared.f32 	%f21789, [_ZZ32flash_attention_v2_causal_kernelILi64ELi64ELi64EEvPKfS1_S1_PfiiiifE8V_shared+14860];
	fma.rn.f32 	%f22624, %f4544, %f21789, %f22624;
	@%p8322 bra 	$L__BB0_8007;
	setp.eq.s32 	%p8323, %r3, 12;
	ld.shared.f32 	%f21790, [_ZZ32flash_attention_v2_causal_kernelILi64ELi64ELi64EEvPKfS1_S1_PfiiiifE8V_shared+14864];
	fma.rn.f32 	%f22625, %f4544, %f21790, %f22625;
	@%p8323 bra 	$L__BB0_8007;
	setp.eq.s32 	%p8324, %r3, 13;
	ld.shared.f32 	%f21791, [_ZZ32flash_attention_v2_causal_kernelILi64ELi64ELi64EEvPKfS1_S1_PfiiiifE8V_shared+14868];
	fma.rn.f32 	%f22626, %f4544, %f21791, %f22626;
	@%p8324 bra 	$L__BB0_8007;
	setp.eq.s32 	%p8325, %r3, 14;
	ld.shared.f32 	%f21792, [_ZZ32flash_attention_v2_causal_kernelILi64ELi64ELi64EEvPKfS1_S1_PfiiiifE8V_shared+14872];
	fma.rn.f32 	%f22627, %f4544, %f21792, %f22627;
	@%p8325 bra 	$L__BB0_8007;
	setp.eq.s32 	%p8326, %r3, 15;
	ld.shared.f32 	%f21793, [_ZZ32flash_attention_v2_causal_kernelILi64ELi64ELi64EEvPKfS1_S1_PfiiiifE8V_shared+14876];
	fma.rn.f32 	%f22628, %f4544, %f21793, %f22628;
	@%p8326 bra 	$L__BB0_8007;
	setp.eq.s32 	%p8327, %r3, 16;
	ld.shared.f32 	%f21794, [_ZZ32flash_attention_v2_causal_kernelILi64ELi64ELi64EEvPKfS1_S1_PfiiiifE8V_shared+14880];
	fma.rn.f32 	%f22629, %f4544, %f21794, %f22629;
	@%p8327 bra 	$L__BB0_8007;
	setp.eq.s32 	%p8328, %r3, 17;
	ld.shared.f32 	%f21795, [_ZZ32flash_attention_v2_causal_kernelILi64ELi64ELi64EEvPKfS1_S1_PfiiiifE8V_shared+14884];
	fma.rn.f32 	%f22630, %f4544, %f21795, %f22630;
	@%p8328 bra 	$L__BB0_8007;
	setp.eq.s32 	%p8329, %r3, 18;
	ld.shared.f32 	%f21796, [_ZZ32flash_attention_v2_causal_kernelILi64ELi64ELi64EEvPKfS1_S1_PfiiiifE8V_shared+14888];
	fma.rn.f32 	%f22631, %f4544, %f21796, %f22631;
	@%p8329 bra 	$L__BB0_8007;
	setp.eq.s32 	%p8330, %r3, 19;
	ld.shared.f32 	%f21797, [_ZZ32flash_attention_v2_causal_kernelILi64ELi64ELi64EEvPKfS1_S1_PfiiiifE8V_shared+14892];
	fma.rn.f32 	%f22632, %f4544, %f21797, %f22632;
	@%p8330 bra 	$L__BB0_8007;
	setp.eq.s32 	%p8331, %r3, 20;
	ld.shared.f32 	%f21798, [_ZZ32flash_attention_v2_causal_kernelILi64ELi64ELi64EEvPKfS1_S1_PfiiiifE8V_shared+14896];
	fma.rn.f32 	%f22633, %f4544, %f21798, %f22633;
	@%p8331 bra 	$L__BB0_8007;
	setp.eq.s32 	%p8332, %r3, 21;
	ld.shared.f32 	%f21799, [_ZZ32flash_attention_v2_causal_kernelILi64ELi64ELi64EEvPKfS1_S1_PfiiiifE8V_shared+14900];
	fma.rn.f32 	%f22634, %f4544, %f21799, %f22634;
	@%p8332 bra 	$L__BB0_8007;
	setp.eq.s32 	%p8333, %r3, 22;
	ld.shared.f32 	%f21800, [_ZZ32flash_attention_v2_causal_kernelILi64ELi64ELi64EEvPKfS1_S1_PfiiiifE8V_shared+14904];
	fma.rn.f32 	%f22635, %f4544, %f21800, %f22635;
	@%p8333 bra 	$L__BB0_8007;
	setp.eq.s32 	%p8334, %r3, 23;
	ld.shared.f32 	%f21801, [_ZZ32flash_attention_v2_causal_kernelILi64ELi64ELi64EEvPKfS1_S1_PfiiiifE8V_shared+14908];
	fma.rn.f32 	%f22636, %f4544, %f21801, %f22636;
	@%p8334 bra 	$L__BB0_8007;
	setp.eq.s32 	%p8335, %r3, 24;
	ld.shared.f32 	%f21802, [_ZZ32flash_attention_v2_causal_kernelILi64ELi64ELi64EEvPKfS1_S1_PfiiiifE8V_shared+14912];
	fma.rn.f32 	%f22637, %f4544, %f21802, %f22637;
	@%p8335 bra 	$L__BB0_8007;
	setp.eq.s32 	%p8336, %r3, 25;
	ld.shared.f32 	%f21803, [_ZZ32flash_attention_v2_causal_kernelILi64ELi64ELi64EEvPKfS1_S1_PfiiiifE8V_shared+14916];
	fma.rn.f32 	%f22638, %f4544, %f21803, %f22638;
	@%p8336 bra 	$L__BB0_8007;
	setp.eq.s32 	%p8337, %r3, 26;
	ld.shared.f32 	%f21804, [_ZZ32flash_attention_v2_causal_kernelILi64ELi64ELi64EEvPKfS1_S1_PfiiiifE8V_shared+14920];
	fma.rn.f32 	%f22639, %f4544, %f21804, %f22639;
	@%p8337 bra 	$L__BB0_8007;
	setp.eq.s32 	%p8338, %r3, 27;
	ld.shared.f32 	%f21805, [_ZZ32flash_attention_v2_causal_kernelILi64ELi64ELi64EEvPKfS1_S1_PfiiiifE8V_shared+14924];
	fma.rn.f32 	%f22640, %f4544, %f21805, %f22640;
	@%p8338 bra 	$L__BB0_8007;
	setp.eq.s32 	%p8339, %r3, 28;
	ld.shared.f32 	%f21806, [_ZZ32flash_attention_v2_causal_kernelILi64ELi64ELi64EEvPKfS1_S1_PfiiiifE8V_shared+14928];
	fma.rn.f32 	%f22641, %f4544, %f21806, %f22641;
	@%p8339 bra 	$L__BB0_8007;
	setp.eq.s32 	%p8340, %r3, 29;
	ld.shared.f32 	%f21807, [_ZZ32flash_attention_v2_causal_kernelILi64ELi64ELi64EEvPKfS1_S1_PfiiiifE8V_shared+14932];
	fma.rn.f32 	%f22642, %f4544, %f21807, %f22642;
	@%p8340 bra 	$L__BB0_8007;
	setp.eq.s32 	%p8341, %r3, 30;
	ld.shared.f32 	%f21808, [_ZZ32flash_attention_v2_causal_kernelILi64ELi64ELi64EEvPKfS1_S1_PfiiiifE8V_shared+14936];
	fma.rn.f32 	%f22643, %f4544, %f21808, %f22643;
	@%p8341 bra 	$L__BB0_8007;
	setp.eq.s32 	%p8342, %r3, 31;
	ld.shared.f32 	%f21809, [_ZZ32flash_attention_v2_causal_kernelILi64ELi64ELi64EEvPKfS1_S1_PfiiiifE8V_shared+14940];
	fma.rn.f32 	%f22644, %f4544, %f21809, %f22644;
	@%p8342 bra 	$L__BB0_8007;
	setp.eq.s32 	%p8343, %r3, 32;
	ld.shared.f32 	%f21810, [_ZZ32flash_attention_v2_causal_kernelILi64ELi64ELi64EEvPKfS1_S1_PfiiiifE8V_shared+14944];
	fma.rn.f32 	%f22645, %f4544, %f21810, %f22645;
	@%p8343 bra 	$L__BB0_8007;
	setp.eq.s32 	%p8344, %r3, 33;
	ld.shared.f32 	%f21811, [_ZZ32flash_attention_v2_causal_kernelILi64ELi64ELi64EEvPKfS1_S1_PfiiiifE8V_shared+14948];
	fma.rn.f32 	%f22646, %f4544, %f21811, %f22646;
	@%p8344 bra 	$L__BB0_8007;
	setp.eq.s32 	%p8345, %r3, 34;
	ld.shared.f32 	%f21812, [_ZZ32flash_attention_v2_causal_kernelILi64ELi64ELi64EEvPKfS1_S1_PfiiiifE8V_shared+14952];
	fma.rn.f32 	%f22647, %f4544, %f21812, %f22647;
	@%p8345 bra 	$L__BB0_8007;
	setp.eq.s32 	%p8346, %r3, 35;
	ld.shared.f32 	%f21813, [_ZZ32flash_attention_v2_causal_kernelILi64ELi64ELi64EEvPKfS1_S1_PfiiiifE8V_shared+14956];
	fma.rn.f32 	%f22648, %f4544, %f21813, %f22648;
	@%p8346 bra 	$L__BB0_8007;
	setp.eq.s32 	%p8347, %r3, 36;
	ld.shared.f32 	%f21814, [_ZZ32flash_attention_v2_causal_kernelILi64ELi64ELi64EEvPKfS1_S1_PfiiiifE8V_shared+14960];
	fma.rn.f32 	%f22649, %f4544, %f21814, %f22649;
	@%p8347 bra 	$L__BB0_8007;
	setp.eq.s32 	%p8348, %r3, 37;
	ld.shared.f32 	%f21815, [_ZZ32flash_attention_v2_causal_kernelILi64ELi64ELi64EEvPKfS1_S1_PfiiiifE8V_shared+14964];
	fma.rn.f32 	%f22650, %f4544, %f21815, %f22650;
	@%p8348 bra 	$L__BB0_8007;
	setp.eq.s32 	%p8349, %r3, 38;
	ld.shared.f32 	%f21816, [_ZZ32flash_attention_v2_causal_kernelILi64ELi64ELi64EEvPKfS1_S1_PfiiiifE8V_shared+14968];
	fma.rn.f32 	%f22651, %f4544, %f21816, %f22651;
	@%p8349 bra 	$L__BB0_8007;
	setp.eq.s32 	%p8350, %r3, 39;
	ld.shared.f32 	%f21817, [_ZZ32flash_attention_v2_causal_kernelILi64ELi64ELi64EEvPKfS1_S1_PfiiiifE8V_shared+14972];
	fma.rn.f32 	%f22652, %f4544, %f21817, %f22652;
	@%p8350 bra 	$L__BB0_8007;
	setp.eq.s32 	%p8351, %r3, 40;
	ld.shared.f32 	%f21818, [_ZZ32flash_attention_v2_causal_kernelILi64ELi64ELi64EEvPKfS1_S1_PfiiiifE8V_shared+14976];
	fma.rn.f32 	%f22653, %f4544, %f21818, %f22653;
	@%p8351 bra 	$L__BB0_8007;
	setp.eq.s32 	%p8352, %r3, 41;
	ld.shared.f32 	%f21819, [_ZZ32flash_attention_v2_causal_kernelILi64ELi64ELi64EEvPKfS1_S1_PfiiiifE8V_shared+14980];
	fma.rn.f32 	%f22654, %f4544, %f21819, %f22654;
	@%p8352 bra 	$L__BB0_8007;
	setp.eq.s32 	%p8353, %r3, 42;
	ld.shared.f32 	%f21820, [_ZZ32flash_attention_v2_causal_kernelILi64ELi64ELi64EEvPKfS1_S1_PfiiiifE8V_shared+14984];
	fma.rn.f32 	%f22655, %f4544, %f21820, %f22655;
	@%p8353 bra 	$L__BB0_8007;
	setp.eq.s32 	%p8354, %r3, 43;
	ld.shared.f32 	%f21821, [_ZZ32flash_attention_v2_causal_kernelILi64ELi64ELi64EEvPKfS1_S1_PfiiiifE8V_shared+14988];
	fma.rn.f32 	%f22656, %f4544, %f21821, %f22656;
	@%p8354 bra 	$L__BB0_8007;
	setp.eq.s32 	%p8355, %r3, 44;
	ld.shared.f32 	%f21822, [_ZZ32flash_attention_v2_causal_kernelILi64ELi64ELi64EEvPKfS1_S1_PfiiiifE8V_shared+14992];
	fma.rn.f32 	%f22657, %f4544, %f21822, %f22657;
	@%p8355 bra 	$L__BB0_8007;
	setp.eq.s32 	%p8356, %r3, 45;
	ld.shared.f32 	%f21823, [_ZZ32flash_attention_v2_causal_kernelILi64ELi64ELi64EEvPKfS1_S1_PfiiiifE8V_shared+14996];
	fma.rn.f32 	%f22658, %f4544, %f21823, %f22658;
	@%p8356 bra 	$L__BB0_8007;
	setp.eq.s32 	%p8357, %r3, 46;
	ld.shared.f32 	%f21824, [_ZZ32flash_attention_v2_causal_kernelILi64ELi64ELi64EEvPKfS1_S1_PfiiiifE8V_shared+15000];
	fma.rn.f32 	%f22659, %f4544, %f21824, %f22659;
	@%p8357 bra 	$L__BB0_8007;
	setp.eq.s32 	%p8358, %r3, 47;
	ld.shared.f32 	%f21825, [_ZZ32flash_attention_v2_causal_kernelILi64ELi64ELi64EEvPKfS1_S1_PfiiiifE8V_shared+15004];
	fma.rn.f32 	%f22660, %f4544, %f21825, %f22660;
	@%p8358 bra 	$L__BB0_8007;
	setp.eq.s32 	%p8359, %r3, 48;
	ld.shared.f32 	%f21826, [_ZZ32flash_attention_v2_causal_kernelILi64ELi64ELi64EEvPKfS1_S1_PfiiiifE8V_shared+15008];
	fma.rn.f32 	%f22661, %f4544, %f21826, %f22661;
	@%p8359 bra 	$L__BB0_8007;
	setp.eq.s32 	%p8360, %r3, 49;
	ld.shared.f32 	%f21827, [_ZZ32flash_attention_v2_causal_kernelILi64ELi64ELi64EEvPKfS1_S1_PfiiiifE8V_shared+15012];
	fma.rn.f32 	%f22662, %f4544, %f21827, %f22662;
	@%p8360 bra 	$L__BB0_8007;
	setp.eq.s32 	%p8361, %r3, 50;
	ld.shared.f32 	%f21828, [_ZZ32flash_attention_v2_causal_kernelILi64ELi64ELi64EEvPKfS1_S1_PfiiiifE8V_shared+15016];
	fma.rn.f32 	%f22663, %f4544, %f21828, %f22663;
	@%p8361 bra 	$L__BB0_8007;
	setp.eq.s32 	%p8362, %r3, 51;
	ld.shared.f32 	%f21829, [_ZZ32flash_attention_v2_causal_kernelILi64ELi64ELi64EEvPKfS1_S1_PfiiiifE8V_shared+15020];
	fma.rn.f32 	%f22664, %f4544, %f21829, %f22664;
	@%p8362 bra 	$L__BB0_8007;
	setp.eq.s32 	%p8363, %r3, 52;
	ld.shared.f32 	%f21830, [_ZZ32flash_attention_v2_causal_kernelILi64ELi64ELi64EEvPKfS1_S1_PfiiiifE8V_shared+15024];
	fma.rn.f32 	%f22665, %f4544, %f21830, %f22665;
	@%p8363 bra 	$L__BB0_8007;
	setp.eq.s32 	%p8364, %r3, 53;
	ld.shared.f32 	%f21831, [_ZZ32flash_attention_v2_causal_kernelILi64ELi64ELi64EEvPKfS1_S1_PfiiiifE8V_shared+15028];
	fma.rn.f32 	%f22666, %f4544, %f21831, %f22666;
	@%p8364 bra 	$L__BB0_8007;
	setp.eq.s32 	%p8365, %r3, 54;
	ld.shared.f32 	%f21832, [_ZZ32flash_attention_v2_causal_kernelILi64ELi64ELi64EEvPKfS1_S1_PfiiiifE8V_shared+15032];
	fma.rn.f32 	%f22667, %f4544, %f21832, %f22667;
	@%p8365 bra 	$L__BB0_8007;
	setp.eq.s32 	%p8366, %r3, 55;
	ld.shared.f32 	%f21833, [_ZZ32flash_attention_v2_causal_kernelILi64ELi64ELi64EEvPKfS1_S1_PfiiiifE8V_shared+15036];
	fma.rn.f32 	%f22668, %f4544, %f21833, %f22668;
	@%p8366 bra 	$L__BB0_8007;
	setp.eq.s32 	%p8367, %r3, 56;
	ld.shared.f32 	%f21834, [_ZZ32flash_attention_v2_causal_kernelILi64ELi64ELi64EEvPKfS1_S1_PfiiiifE8V_shared+15040];
	fma.rn.f32 	%f22669, %f4544, %f21834, %f22669;
	@%p8367 bra 	$L__BB0_8007;
	setp.eq.s32 	%p8368, %r3, 57;
	ld.shared.f32 	%f21835, [_ZZ32flash_attention_v2_causal_kernelILi64ELi64ELi64EEvPKfS1_S1_PfiiiifE8V_shared+15044];
	fma.rn.f32 	%f22670, %f4544, %f21835, %f22670;
	@%p8368 bra 	$L__BB0_8007;
	setp.eq.s32 	%p8369, %r3, 58;
	ld.shared.f32 	%f21836, [_ZZ32flash_attention_v2_causal_kernelILi64ELi64ELi64EEvPKfS1_S1_PfiiiifE8V_shared+15048];
	fma.rn.f32 	%f22671, %f4544, %f21836, %f22671;
	@%p8369 bra 	$L__BB0_8007;
	setp.eq.s32 	%p8370, %r3, 59;
	ld.shared.f32 	%f21837, [_ZZ32flash_attention_v2_causal_kernelILi64ELi64ELi64EEvPKfS1_S1_PfiiiifE8V_shared+15052];
	fma.rn.f32 	%f22672, %f4544, %f21837, %f22672;
	@%p8370 bra 	$L__BB0_8007;
	setp.eq.s32 	%p8371, %r3, 60;
	ld.shared.f32 	%f21838, [_ZZ32flash_attention_v2_causal_kernelILi64ELi64ELi64EEvPKfS1_S1_PfiiiifE8V_shared+15056];
	fma.rn.f32 	%f22673, %f4544, %f21838, %f22673;
	@%p8371 bra 	$L__BB0_8007;
	setp.eq.s32 	%p8372, %r3, 61;
	ld.shared.f32 	%f21839, [_ZZ32flash_attention_v2_causal_kernelILi64ELi64ELi64EEvPKfS1_S1_PfiiiifE8V_shared+15060];
	fma.rn.f32 	%f22674, %f4544, %f21839, %f22674;
	@%p8372 bra 	$L__BB0_8007;
	setp.eq.s32 	%p8373, %r3, 62;
	ld.shared.f32 	%f21840, [_ZZ32flash_attention_v2_causal_kernelILi64ELi64ELi64EEvPKfS1_S1_PfiiiifE8V_shared+15064];
	fma.rn.f32 	%f22675, %f4544, %f21840, %f22675;
	@%p8373 bra 	$L__BB0_8007;
	setp.eq.s32 	%p8374, %r3, 63;
	ld.shared.f32 	%f21841, [_ZZ32flash_attention_v2_causal_kernelILi64ELi64ELi64EEvPKfS1_S1_PfiiiifE8V_shared+15068];
	fma.rn.f32 	%f22676, %f4544, %f21841, %f22676;
	@%p8374 bra 	$L__BB0_8007;
	ld.shared.f32 	%f21842, [_ZZ32flash_attention_v2_causal_kernelILi64ELi64ELi64EEvPKfS1_S1_PfiiiifE8V_shared+15072];
	fma.rn.f32 	%f22677, %f4544, %f21842, %f22677;
$L__BB0_8007:
	ld.param.u32 	%r1435, [_Z32flash_attention_v2_causal_kernelILi64ELi64ELi64EEvPKfS1_S1_Pfiiiif_param_6];
	shl.b32 	%r1254, %r1581, 6;
	or.b32  	%r1255, %r1254, 58;
	setp.ge.s32 	%p8375, %r1255, %r1435;
	mov.u32 	%r1256, %ctaid.x;
	shl.b32 	%r1257, %r1256, 6;
	mov.u32 	%r1258, %tid.x;
	and.b32  	%r1259, %r1258, 63;
	or.b32  	%r1260, %r1257, %r1259;
	setp.gt.u32 	%p8376, %r1255, %r1260;
	or.pred  	%p8377, %p8375, %p8376;
	@%p8377 bra 	$L__BB0_8072;
	ld.param.u32 	%r1573, [_Z32flash_attention_v2_causal_kernelILi64ELi64ELi64EEvPKfS1_S1_Pfiiiif_param_7];
	setp.eq.s32 	%p8378, %r1573, 1;
	ld.shared.f32 	%f21843, [_ZZ32flash_attention_v2_causal_kernelILi64ELi64ELi64EEvPKfS1_S1_PfiiiifE8V_shared+15080];
	fma.rn.f32 	%f22614, %f4545, %f21843, %f22614;
	@%p8378 bra 	$L__BB0_8072;
	setp.eq.s32 	%p8379, %r3, 2;
	ld.shared.f32 	%f21844, [_ZZ32flash_attention_v2_causal_kernelILi64ELi64ELi64EEvPKfS1_S1_PfiiiifE8V_shared+15084];
	fma.rn.f32 	%f22615, %f4545, %f21844, %f22615;
	@%p8379 bra 	$L__BB0_8072;
	setp.eq.s32 	%p8380, %r3, 3;
	ld.shared.f32 	%f21845, [_ZZ32flash_attention_v2_causal_kernelILi64ELi64ELi64EEvPKfS1_S1_PfiiiifE8V_shared+15088];
	fma.rn.f32 	%f22616, %f4545, %f21845, %f22616;
	@%p8380 bra 	$L__BB0_8072;
	setp.eq.s32 	%p8381, %r3, 4;
	ld.shared.f32 	%f21846, [_ZZ32flash_attention_v2_causal_kernelILi64ELi64ELi64EEvPKfS1_S1_PfiiiifE8V_shared+15092];
	fma.rn.f32 	%f22617, %f4545, %f21846, %f22617;
	@%p8381 bra 	$L__BB0_8072;
	setp.eq.s32 	%p8382, %r3, 5;
	ld.shared.f32 	%f21847, [_ZZ32flash_attention_v2_causal_kernelILi64ELi64ELi64EEvPKfS1_S1_PfiiiifE8V_shared+15096];
	fma.rn.f32 	%f22618, %f4545, %f21847, %f22618;
	@%p8382 bra 	$L__BB0_8072;
	setp.eq.s32 	%p8383, %r3, 6;
	ld.shared.f32 	%f21848, [_ZZ32flash_attention_v2_causal_kernelILi64ELi64ELi64EEvPKfS1_S1_PfiiiifE8V_shared+15100];
	fma.rn.f32 	%f22619, %f4545, %f21848, %f22619;
	@%p8383 bra 	$L__BB0_8072;
	setp.eq.s32 	%p8384, %r3, 7;
	ld.shared.f32 	%f21849, [_ZZ32flash_attention_v2_causal_kernelILi64ELi64ELi64EEvPKfS1_S1_PfiiiifE8V_shared+15104];
	fma.rn.f32 	%f22620, %f4545, %f21849, %f22620;
	@%p8384 bra 	$L__BB0_8072;
	setp.eq.s32 	%p8385, %r3, 8;
	ld.shared.f32 	%f21850, [_ZZ32flash_attention_v2_causal_kernelILi64ELi64ELi64EEvPKfS1_S1_PfiiiifE8V_shared+15108];
	fma.rn.f32 	%f22621, %f4545, %f21850, %f22621;
	@%p8385 bra 	$L__BB0_8072;
	setp.eq.s32 	%p8386, %r3, 9;
	ld.shared.f32 	%f21851, [_ZZ32flash_attention_v2_causal_kernelILi64ELi64ELi64EEvPKfS1_S1_PfiiiifE8V_shared+15112];
	fma.rn.f32 	%f22622, %f4545, %f21851, %f22622;
	@%p8386 bra 	$L__BB0_8072;
	setp.eq.s32 	%p8387, %r3, 10;
	ld.shared.f32 	%f21852, [_ZZ32flash_attention_v2_causal_kernelILi64ELi64ELi64EEvPKfS1_S1_PfiiiifE8V_shared+15116];
	fma.rn.f32 	%f22623, %f4545, %f21852, %f22623;
	@%p8387 bra 	$L__BB0_8072;
	setp.eq.s32 	%p8388, %r3, 11;
	ld.shared.f32 	%f21853, [_ZZ32flash_attention_v2_causal_kernelILi64ELi64ELi64EEvPKfS1_S1_PfiiiifE8V_shared+15120];
	fma.rn.f32 	%f22624, %f4545, %f21853, %f22624;
	@%p8388 bra 	$L__BB0_8072;
	setp.eq.s32 	%p8389, %r3, 12;
	ld.shared.f32 	%f21854, [_ZZ32flash_attention_v2_causal_kernelILi64ELi64ELi64EEvPKfS1_S1_PfiiiifE8V_shared+15124];
	fma.rn.f32 	%f22625, %f4545, %f21854, %f22625;
	@%p8389 bra 	$L__BB0_8072;
	setp.eq.s32 	%p8390, %r3, 13;
	ld.shared.f32 	%f21855, [_ZZ32flash_attention_v2_causal_kernelILi64ELi64ELi64EEvPKfS1_S1_PfiiiifE8V_shared+15128];
	fma.rn.f32 	%f22626, %f4545, %f21855, %f22626;
	@%p8390 bra 	$L__BB0_8072;
	setp.eq.s32 	%p8391, %r3, 14;
	ld.shared.f32 	%f21856, [_ZZ32flash_attention_v2_causal_kernelILi64ELi64ELi64EEvPKfS1_S1_PfiiiifE8V_shared+15132];
	fma.rn.f32 	%f22627, %f4545, %f21856, %f22627;
	@%p8391 bra 	$L__BB0_8072;
	setp.eq.s32 	%p8392, %r3, 15;
	ld.shared.f32 	%f21857, [_ZZ32flash_attention_v2_causal_kernelILi64ELi64ELi64EEvPKfS1_S1_PfiiiifE8V_shared+15136];
	fma.rn.f32 	%f22628, %f4545, %f21857, %f22628;
	@%p8392 bra 	$L__BB0_8072;
	setp.eq.s32 	%p8393, %r3, 16;
	ld.shared.f32 	%f21858, [_ZZ32flash_attention_v2_causal_kernelILi64ELi64ELi64EEvPKfS1_S1_PfiiiifE8V_shared+15140];
	fma.rn.f32 	%f22629, %f4545, %f21858, %f22629;
	@%p8393 bra 	$L__BB0_8072;
	setp.eq.s32 	%p8394, %r3, 17;
	ld.shared.f32 	%f21859, [_ZZ32flash_attention_v2_causal_kernelILi64ELi64ELi64EEvPKfS1_S1_PfiiiifE8V_shared+15144];
	fma.rn.f32 	%f22630, %f4545, %f21859, %f22630;
	@%p8394 bra 	$L__BB0_8072;
	setp.eq.s32 	%p8395, %r3, 18;
	ld.shared.f32 	%f21860, [_ZZ32flash_attention_v2_causal_kernelILi64ELi64ELi64EEvPKfS1_S1_PfiiiifE8V_shared+15148];
	fma.rn.f32 	%f22631, %f4545, %f21860, %f22631;
	@%p8395 bra 	$L__BB0_8072;
	setp.eq.s32 	%p8396, %r3, 19;
	ld.shared.f32 	%f21861, [_ZZ32flash_attention_v2_causal_kernelILi64ELi64ELi64EEvPKfS1_S1_PfiiiifE8V_shared+15152];
	fma.rn.f32 	%f22632, %f4545, %f21861, %f22632;
	@%p8396 bra 	$L__BB0_8072;
	setp.eq.s32 	%p8397, %r3, 20;
	ld.shared.f32 	%f21862, [_ZZ32flash_attention_v2_causal_kernelILi64ELi64ELi64EEvPKfS1_S1_PfiiiifE8V_shared+15156];
	fma.rn.f32 	%f22633, %f4545, %f21862, %f22633;
	@%p8397 bra 	$L__BB0_8072;
	setp.eq.s32 	%p8398, %r3, 21;
	ld.shared.f32 	%f21863, [_ZZ32flash_attention_v2_causal_kernelILi64ELi64ELi64EEvPKfS1_S1_PfiiiifE8V_shared+15160];
	fma.rn.f32 	%f22634, %f4545, %f21863, %f22634;
	@%p8398 bra 	$L__BB0_8072;
	setp.eq.s32 	%p8399, %r3, 22;
	ld.shared.f32 	%f21864, [_ZZ32flash_attention_v2_causal_kernelILi64ELi64ELi64EEvPKfS1_S1_PfiiiifE8V_shared+15164];
	fma.rn.f32 	%f22635, %f4545, %f21864, %f22635;
	@%p8399 bra 	$L__BB0_8072;
	setp.eq.s32 	%p8400, %r3, 23;
	ld.shared.f32 	%f21865, [_ZZ32flash_attention_v2_causal_kernelILi64ELi64ELi64EEvPKfS1_S1_PfiiiifE8V_shared+15168];
	fma.rn.f32 	%f22636, %f4545, %f21865, %f22636;
	@%p8400 bra 	$L__BB0_8072;
	setp.eq.s32 	%p8401, %r3, 24;
	ld.shared.f32 	%f21866, [_ZZ32flash_attention_v2_causal_kernelILi64ELi64ELi64EEvPKfS1_S1_PfiiiifE8V_shared+15172];
	fma.rn.f32 	%f22637, %f4545, %f21866, %f22637;
	@%p8401 bra 	$L__BB0_8072;
	setp.eq.s32 	%p8402, %r3, 25;
	ld.shared.f32 	%f21867, [_ZZ32flash_attention_v2_causal_kernelILi64ELi64ELi64EEvPKfS1_S1_PfiiiifE8V_shared+15176];
	fma.rn.f32 	%f22638, %f4545, %f21867, %f22638;
	@%p8402 bra 	$L__BB0_8072;
	setp.eq.s32 	%p8403, %r3, 26;
	ld.shared.f32 	%f21868, [_ZZ32flash_attention_v2_causal_kernelILi64ELi64ELi64EEvPKfS1_S1_PfiiiifE8V_shared+15180];
	fma.rn.f32 	%f22639, %f4545, %f21868, %f22639;
	@%p8403 bra 	$L__BB0_8072;
	setp.eq.s32 	%p8404, %r3, 27;
	ld.shared.f32 	%f21869, [_ZZ32flash_attention_v2_causal_kernelILi64ELi64ELi64EEvPKfS1_S1_PfiiiifE8V_shared+15184];
	fma.rn.f32 	%f22640, %f4545, %f21869, %f22640;
	@%p8404 bra 	$L__BB0_8072;
	setp.eq.s32 	%p8405, %r3, 28;
	ld.shared.f32 	%f21870, [_ZZ32flash_attention_v2_causal_kernelILi64ELi64ELi64EEvPKfS1_S1_PfiiiifE8V_shared+15188];
	fma.rn.f32 	%f22641, %f4545, %f21870, %f22641;
	@%p8405 bra 	$L__BB0_8072;
	setp.eq.s32 	%p8406, %r3, 29;
	ld.shared.f32 	%f21871, [_ZZ32flash_attention_v2_causal_kernelILi64ELi64ELi64EEvPKfS1_S1_PfiiiifE8V_shared+15192];
	fma.rn.f32 	%f22642, %f4545, %f21871, %f22642;
	@%p8406 bra 	$L__BB0_8072;
	setp.eq.s32 	%p8407, %r3, 30;
	ld.shared.f32 	%f21872, [_ZZ32flash_attention_v2_causal_kernelILi64ELi64ELi64EEvPKfS1_S1_PfiiiifE8V_shared+15196];
	fma.rn.f32 	%f22643, %f4545, %f21872, %f22643;
	@%p8407 bra 	$L__BB0_8072;
	setp.eq.s32 	%p8408, %r3, 31;
	ld.shared.f32 	%f21873, [_ZZ32flash_attention_v2_causal_kernelILi64ELi64ELi64EEvPKfS1_S1_PfiiiifE8V_shared+15200];
	fma.rn.f32 	%f22644, %f4545, %f21873, %f22644;
	@%p8408 bra 	$L__BB0_8072;
	setp.eq.s32 	%p8409, %r3, 32;
	ld.shared.f32 	%f21874, [_ZZ32flash_attention_v2_causal_kernelILi64ELi64ELi64EEvPKfS1_S1_PfiiiifE8V_shared+15204];
	fma.rn.f32 	%f22645, %f4545, %f21874, %f22645;
	@%p8409 bra 	$L__BB0_8072;
	setp.eq.s32 	%p8410, %r3, 33;
	ld.shared.f32 	%f21875, [_ZZ32flash_attention_v2_causal_kernelILi64ELi64ELi64EEvPKfS1_S1_PfiiiifE8V_shared+15208];
	fma.rn.f32 	%f22646, %f4545, %f21875, %f22646;
	@%p8410 bra 	$L__BB0_8072;
	setp.eq.s32 	%p8411, %r3, 34;
	ld.shared.f32 	%f21876, [_ZZ32flash_attention_v2_causal_kernelILi64ELi64ELi64EEvPKfS1_S1_PfiiiifE8V_shared+15212];
	fma.rn.f32 	%f22647, %f4545, %f21876, %f22647;
	@%p8411 bra 	$L__BB0_8072;
	setp.eq.s32 	%p8412, %r3, 35;
	ld.shared.f32 	%f21877, [_ZZ32flash_attention_v2_causal_kernelILi64ELi64ELi64EEvPKfS1_S1_PfiiiifE8V_shared+15216];
	fma.rn.f32 	%f22648, %f4545, %f21877, %f22648;
	@%p8412 bra 	$L__BB0_8072;
	setp.eq.s32 	%p8413, %r3, 36;
	ld.shared.f32 	%f21878, [_ZZ32flash_attention_v2_causal_kernelILi64ELi64ELi64EEvPKfS1_S1_PfiiiifE8V_shared+15220];
	fma.rn.f32 	%f22649, %f4545, %f21878, %f22649;
	@%p8413 bra 	$L__BB0_8072;
	setp.eq.s32 	%p8414, %r3, 37;
	ld.shared.f32 	%f21879, [_ZZ32flash_attention_v2_causal_kernelILi64ELi64ELi64EEvPKfS1_S1_PfiiiifE8V_shared+15224];
	fma.rn.f32 	%f22650, %f4545, %f21879, %f22650;
	@%p8414 bra 	$L__BB0_8072;
	setp.eq.s32 	%p8415, %r3, 38;
	ld.shared.f32 	%f21880, [_ZZ32flash_attention_v2_causal_kernelILi64ELi64ELi64EEvPKfS1_S1_PfiiiifE8V_shared+15228];
	fma.rn.f32 	%f22651, %f4545, %f21880, %f22651;
	@%p8415 bra 	$L__BB0_8072;
	setp.eq.s32 	%p8416, %r3, 39;
	ld.shared.f32 	%f21881, [_ZZ32flash_attention_v2_causal_kernelILi64ELi64ELi64EEvPKfS1_S1_PfiiiifE8V_shared+15232];
	fma.rn.f32 	%f22652, %f4545, %f21881, %f22652;
	@%p8416 bra 	$L__BB0_8072;
	setp.eq.s32 	%p8417, %r3, 40;
	ld.shared.f32 	%f21882, [_ZZ32flash_attention_v2_causal_kernelILi64ELi64ELi64EEvPKfS1_S1_PfiiiifE8V_shared+15236];
	fma.rn.f32 	%f22653, %f4545, %f21882, %f22653;
	@%p8417 bra 	$L__BB0_8072;
	setp.eq.s32 	%p8418, %r3, 41;
	ld.shared.f32 	%f21883, [_ZZ32flash_attention_v2_causal_kernelILi64ELi64ELi64EEvPKfS1_S1_PfiiiifE8V_shared+15240];
	fma.rn.f32 	%f22654, %f4545, %f21883, %f22654;
	@%p8418 bra 	$L__BB0_8072;
	setp.eq.s32 	%p8419, %r3, 42;
	ld.shared.f32 	%f21884, [_ZZ32flash_attention_v2_causal_kernelILi64ELi64ELi64EEvPKfS1_S1_PfiiiifE8V_shared+15244];
	fma.rn.f32 	%f22655, %f4545, %f21884, %f22655;
	@%p8419 bra 	$L__BB0_8072;
	setp.eq.s32 	%p8420, %r3, 43;
	ld.shared.f32 	%f21885, [_ZZ32flash_attention_v2_causal_kernelILi64ELi64ELi64EEvPKfS1_S1_PfiiiifE8V_shared+15248];
	fma.rn.f32 	%f22656, %f4545, %f21885, %f22656;
	@%p8420 bra 	$L__BB0_8072;
	setp.eq.s32 	%p8421, %r3, 44;
	ld.shared.f32 	%f21886, [_ZZ32flash_attention_v2_causal_kernelILi64ELi64ELi64EEvPKfS1_S1_PfiiiifE8V_shared+15252];
	fma.rn.f32 	%f22657, %f4545, %f21886, %f22657;
	@%p8421 bra 	$L__BB0_8072;
	setp.eq.s32 	%p8422, %r3, 45;
	ld.shared.f32 	%f21887, [_ZZ32flash_attention_v2_causal_kernelILi64ELi64ELi64EEvPKfS1_S1_PfiiiifE8V_shared+15256];
	fma.rn.f32 	%f22658, %f4545, %f21887, %f22658;
	@%p8422 bra 	$L__BB0_8072;
	setp.eq.s32 	%p8423, %r3, 46;
	ld.shared.f32 	%f21888, [_ZZ32flash_attention_v2_causal_kernelILi64ELi64ELi64EEvPKfS1_S1_PfiiiifE8V_shared+15260];
	fma.rn.f32 	%f22659, %f4545, %f21888, %f22659;
	@%p8423 bra 	$L__BB0_8072;
	setp.eq.s32 	%p8424, %r3, 47;
	ld.shared.f32 	%f21889, [_ZZ32flash_attention_v2_causal_kernelILi64ELi64ELi64EEvPKfS1_S1_PfiiiifE8V_shared+15264];
	fma.rn.f32 	%f22660, %f4545, %f21889, %f22660;
	@%p8424 bra 	$L__BB0_8072;
	setp.eq.s32 	%p8425, %r3, 48;
	ld.shared.f32 	%f21890, [_ZZ32flash_attention_v2_causal_kernelILi64ELi64ELi64EEvPKfS1_S1_PfiiiifE8V_shared+15268];
	fma.rn.f32 	%f22661, %f4545, %f21890, %f22661;
	@%p8425 bra 	$L__BB0_8072;
	setp.eq.s32 	%p8426, %r3, 49;
	ld.shared.f32 	%f21891, [_ZZ32flash_attention_v2_causal_kernelILi64ELi64ELi64EEvPKfS1_S1_PfiiiifE8V_shared+15272];
	fma.rn.f32 	%f22662, %f4545, %f21891, %f22662;
	@%p8426 bra 	$L__BB0_8072;
	setp.eq.s32 	%p8427, %r3, 50;
	ld.shared.f32 	%f21892, [_ZZ32flash_attention_v2_causal_kernelILi64ELi64ELi64EEvPKfS1_S1_PfiiiifE8V_shared+15276];
	fma.rn.f32 	%f22663, %f4545, %f21892, %f22663;
	@%p8427 bra 	$L__BB0_8072;
	setp.eq.s32 	%p8428, %r3, 51;
	ld.shared.f32 	%f21893, [_ZZ32flash_attention_v2_causal_kernelILi64ELi64ELi64EEvPKfS1_S1_PfiiiifE8V_shared+15280];
	fma.rn.f32 	%f22664, %f4545, %f21893, %f22664;
	@%p8428 bra 	$L__BB0_8072;
	setp.eq.s32 	%p8429, %r3, 52;
	ld.shared.f32 	%f21894, [_ZZ32flash_attention_v2_causal_kernelILi64ELi64ELi64EEvPKfS1_S1_PfiiiifE8V_shared+15284];
	fma.rn.f32 	%f22665, %f4545, %f21894, %f22665;
	@%p8429 bra 	$L__BB0_8072;
	setp.eq.s32 	%p8430, %r3, 53;
	ld.shared.f32 	%f21895, [_ZZ32flash_attention_v2_causal_kernelILi64ELi64ELi64EEvPKfS1_S1_PfiiiifE8V_shared+15288];
	fma.rn.f32 	%f22666, %f4545, %f21895, %f22666;
	@%p8430 bra 	$L__BB0_8072;
	setp.eq.s32 	%p8431, %r3, 54;
	ld.shared.f32 	%f21896, [_ZZ32flash_attention_v2_causal_kernelILi64ELi64ELi64EEvPKfS1_S1_PfiiiifE8V_shared+15292];
	fma.rn.f32 	%f22667, %f4545, %f21896, %f22667;
	@%p8431 bra 	$L__BB0_8072;
	setp.eq.s32 	%p8432, %r3, 55;
	ld.shared.f32 	%f21897, [_ZZ32flash_attention_v2_causal_kernelILi64ELi64ELi64EEvPKfS1_S1_PfiiiifE8V_shared+15296];
	fma.rn.f32 	%f22668, %f4545, %f21897, %f22668;
	@%p8432 bra 	$L__BB0_8072;
	setp.eq.s32 	%p8433, %r3, 56;
	ld.shared.f32 	%f21898, [_ZZ32flash_attention_v2_causal_kernelILi64ELi64ELi64EEvPKfS1_S1_PfiiiifE8V_shared+15300];
	fma.rn.f32 	%f22669, %f4545, %f21898, %f22669;
	@%p8433 bra 	$L__BB0_8072;
	setp.eq.s32 	%p8434, %r3, 57;
	ld.shared.f32 	%f21899, [_ZZ32flash_attention_v2_causal_kernelILi64ELi64ELi64EEvPKfS1_S1_PfiiiifE8V_shared+15304];
	fma.rn.f32 	%f22670, %f4545, %f21899, %f22670;
	@%p8434 bra 	$L__BB0_8072;
	setp.eq.s32 	%p8435, %r3, 58;
	ld.shared.f32 	%f21900, [_ZZ32flash_attention_v2_causal_kernelILi64ELi64ELi64EEvPKfS1_S1_PfiiiifE8V_shared+15308];
	fma.rn.f32 	%f22671, %f4545, %f21900, %f22671;
	@%p8435 bra 	$L__BB0_8072;
	setp.eq.s32 	%p8436, %r3, 59;
	ld.shared.f32 	%f21901, [_ZZ32flash_attention_v2_causal_kernelILi64ELi64ELi64EEvPKfS1_S1_PfiiiifE8V_shared+15312];
	fma.rn.f32 	%f22672, %f4545, %f21901, %f22672;
	@%p8436 bra 	$L__BB0_8072;
	setp.eq.s32 	%p8437, %r3, 60;
	ld.shared.f32 	%f21902, [_ZZ32flash_attention_v2_causal_kernelILi64ELi64ELi64EEvPKfS1_S1_PfiiiifE8V_shared+15316];
	fma.rn.f32 	%f22673, %f4545, %f21902, %f22673;
	@%p8437 bra 	$L__BB0_8072;
	setp.eq.s32 	%p8438, %r3, 61;
	ld.shared.f32 	%f21903, [_ZZ32flash_attention_v2_causal_kernelILi64ELi64ELi64EEvPKfS1_S1_PfiiiifE8V_shared+15320];
	fma.rn.f32 	%f22674, %f4545, %f21903, %f22674;
	@%p8438 bra 	$L__BB0_8072;
	setp.eq.s32 	%p8439, %r3, 62;
	ld.shared.f32 	%f21904, [_ZZ32flash_attention_v2_causal_kernelILi64ELi64ELi64EEvPKfS1_S1_PfiiiifE8V_shared+15324];
	fma.rn.f32 	%f22675, %f4545, %f21904, %f22675;
	@%p8439 bra 	$L__BB0_8072;
	setp.eq.s32 	%p8440, %r3, 63;
	ld.shared.f32 	%f21905, [_ZZ32flash_attention_v2_causal_kernelILi64ELi64ELi64EEvPKfS1_S1_PfiiiifE8V_shared+15328];
	fma.rn.f32 	%f22676, %f4545, %f21905, %f22676;
	@%p8440 bra 	$L__BB0_8072;
	ld.shared.f32 	%f21906, [_ZZ32flash_attention_v2_causal_kernelILi64ELi64ELi64EEvPKfS1_S1_PfiiiifE8V_shared+15332];
	fma.rn.f32 	%f22677, %f4545, %f21906, %f22677;
$L__BB0_8072:
	ld.param.u32 	%r1436, [_Z32flash_attention_v2_causal_kernelILi64ELi64ELi64EEvPKfS1_S1_Pfiiiif_param_6];
	shl.b32 	%r1262, %r1581, 6;
	or.b32  	%r1263, %r1262, 59;
	setp.ge.s32 	%p8441, %r1263, %r1436;
	mov.u32 	%r1264, %ctaid.x;
	shl.b32 	%r1265, %r1264, 6;
	mov.u32 	%r1266, %tid.x;
	and.b32  	%r1267, %r1266, 63;
	or.b32  	%r1268, %r1265, %r1267;
	setp.gt.u32 	%p8442, %r1263, %r1268;
	or.pred  	%p8443, %p8441, %p8442;
	@%p8443 bra 	$L__BB0_8137;
	ld.param.u32 	%r1574, [_Z32flash_attention_v2_causal_kernelILi64ELi64ELi64EEvPKfS1_S1_Pfiiiif_param_7];
	setp.eq.s32 	%p8444, %r1574, 1;
	ld.shared.f32 	%f21907, [_ZZ32flash_attention_v2_causal_kernelILi64ELi64ELi64EEvPKfS1_S1_PfiiiifE8V_shared+15340];
	fma.rn.f32 	%f22614, %f4546, %f21907, %f22614;
	@%p8444 bra 	$L__BB0_8137;
	setp.eq.s32 	%p8445, %r3, 2;
	ld.shared.f32 	%f21908, [_ZZ32flash_attention_v2_causal_kernelILi64ELi64ELi64EEvPKfS1_S1_PfiiiifE8V_shared+15344];
	fma.rn.f32 	%f22615, %f4546, %f21908, %f22615;
	@%p8445 bra 	$L__BB0_8137;
	setp.eq.s32 	%p8446, %r3, 3;
	ld.shared.f32 	%f21909, [_ZZ32flash_attention_v2_causal_kernelILi64ELi64ELi64EEvPKfS1_S1_PfiiiifE8V_shared+15348];
	fma.rn.f32 	%f22616, %f4546, %f21909, %f22616;
	@%p8446 bra 	$L__BB0_8137;
	setp.eq.s32 	%p8447, %r3, 4;
	ld.shared.f32 	%f21910, [_ZZ32flash_attention_v2_causal_kernelILi64ELi64ELi64EEvPKfS1_S1_PfiiiifE8V_shared+15352];
	fma.rn.f32 	%f22617, %f4546, %f21910, %f22617;
	@%p8447 bra 	$L__BB0_8137;
	setp.eq.s32 	%p8448, %r3, 5;
	ld.shared.f32 	%f21911, [_ZZ32flash_attention_v2_causal_kernelILi64ELi64ELi64EEvPKfS1_S1_PfiiiifE8V_shared+15356];
	fma.rn.f32 	%f22618, %f4546, %f21911, %f22618;
	@%p8448 bra 	$L__BB0_8137;
	setp.eq.s32 	%p8449, %r3, 6;
	ld.shared.f32 	%f21912, [_ZZ32flash_attention_v2_causal_kernelILi64ELi64ELi64EEvPKfS1_S1_PfiiiifE8V_shared+15360];
	fma.rn.f32 	%f22619, %f4546, %f21912, %f22619;
	@%p8449 bra 	$L__BB0_8137;
	setp.eq.s32 	%p8450, %r3, 7;
	ld.shared.f32 	%f21913, [_ZZ32flash_attention_v2_causal_kernelILi64ELi64ELi64EEvPKfS1_S1_PfiiiifE8V_shared+15364];
	fma.rn.f32 	%f22620, %f4546, %f21913, %f22620;
	@%p8450 bra 	$L__BB0_8137;
	setp.eq.s32 	%p8451, %r3, 8;
	ld.shared.f32 	%f21914, [_ZZ32flash_attention_v2_causal_kernelILi64ELi64ELi64EEvPKfS1_S1_PfiiiifE8V_shared+15368];
	fma.rn.f32 	%f22621, %f4546, %f21914, %f22621;
	@%p8451 bra 	$L__BB0_8137;
	setp.eq.s32 	%p8452, %r3, 9;
	ld.shared.f32 	%f21915, [_ZZ32flash_attention_v2_causal_kernelILi64ELi64ELi64EEvPKfS1_S1_PfiiiifE8V_shared+15372];
	fma.rn.f32 	%f22622, %f4546, %f21915, %f22622;
	@%p8452 bra 	$L__BB0_8137;
	setp.eq.s32 	%p8453, %r3, 10;
	ld.shared.f32 	%f21916, [_ZZ32flash_attention_v2_causal_kernelILi64ELi64ELi64EEvPKfS1_S1_PfiiiifE8V_shared+15376];
	fma.rn.f32 	%f22623, %f4546, %f21916, %f22623;
	@%p8453 bra 	$L__BB0_8137;
	setp.eq.s32 	%p8454, %r3, 11;
	ld.shared.f32 	%f21917, [_ZZ32flash_attention_v2_causal_kernelILi64ELi64ELi64EEvPKfS1_S1_PfiiiifE8V_shared+15380];
	fma.rn.f32 	%f22624, %f4546, %f21917, %f22624;
	@%p8454 bra 	$L__BB0_8137;
	setp.eq.s32 	%p8455, %r3, 12;
	ld.shared.f32 	%f21918, [_ZZ32flash_attention_v2_causal_kernelILi64ELi64ELi64EEvPKfS1_S1_PfiiiifE8V_shared+15384];
	fma.rn.f32 	%f22625, %f4546, %f21918, %f22625;
	@%p8455 bra 	$L__BB0_8137;
	setp.eq.s32 	%p8456, %r3, 13;
	ld.shared.f32 	%f21919, [_ZZ32flash_attention_v2_causal_kernelILi64ELi64ELi64EEvPKfS1_S1_PfiiiifE8V_shared+15388];
	fma.rn.f32 	%f22626, %f4546, %f21919, %f22626;
	@%p8456 bra 	$L__BB0_8137;
	setp.eq.s32 	%p8457, %r3, 14;
	ld.shared.f32 	%f21920, [_ZZ32flash_attention_v2_causal_kernelILi64ELi64ELi64EEvPKfS1_S1_PfiiiifE8V_shared+15392];
	fma.rn.f32 	%f22627, %f4546, %f21920, %f22627;
	@%p8457 bra 	$L__BB0_8137;
	setp.eq.s32 	%p8458, %r3, 15;
	ld.shared.f32 	%f21921, [_ZZ32flash_attention_v2_causal_kernelILi64ELi64ELi64EEvPKfS1_S1_PfiiiifE8V_shared+15396];
	fma.rn.f32 	%f22628, %f4546, %f21921, %f22628;
	@%p8458 bra 	$L__BB0_8137;
	setp.eq.s32 	%p8459, %r3, 16;
	ld.shared.f32 	%f21922, [_ZZ32flash_attention_v2_causal_kernelILi64ELi64ELi64EEvPKfS1_S1_PfiiiifE8V_shared+15400];
	fma.rn.f32 	%f22629, %f4546, %f21922, %f22629;
	@%p8459 bra 	$L__BB0_8137;
	setp.eq.s32 	%p8460, %r3, 17;
	ld.shared.f32 	%f21923, [_ZZ32flash_attention_v2_causal_kernelILi64ELi64ELi64EEvPKfS1_S1_PfiiiifE8V_shared+15404];
	fma.rn.f32 	%f22630, %f4546, %f21923, %f22630;
	@%p8460 bra 	$L__BB0_8137;
	setp.eq.s32 	%p8461, %r3, 18;
	ld.shared.f32 	%f21924, [_ZZ32flash_attention_v2_causal_kernelILi64ELi64ELi64EEvPKfS1_S1_PfiiiifE8V_shared+15408];
	fma.rn.f32 	%f22631, %f4546, %f21924, %f22631;
	@%p8461 bra 	$L__BB0_8137;
	setp.eq.s32 	%p8462, %r3, 19;
	ld.shared.f32 	%f21925, [_ZZ32flash_attention_v2_causal_kernelILi64ELi64ELi64EEvPKfS1_S1_PfiiiifE8V_shared+15412];
	fma.rn.f32 	%f22632, %f4546, %f21925, %f22632;
	@%p8462 bra 	$L__BB0_8137;
	setp.eq.s32 	%p8463, %r3, 20;
	ld.shared.f32 	%f21926, [_ZZ32flash_attention_v2_causal_kernelILi64ELi64ELi64EEvPKfS1_S1_PfiiiifE8V_shared+15416];
	fma.rn.f32 	%f22633, %f4546, %f21926, %f22633;
	@%p8463 bra 	$L__BB0_8137;
	setp.eq.s32 	%p8464, %r3, 21;
	ld.shared.f32 	%f21927, [_ZZ32flash_attention_v2_causal_kernelILi64ELi64ELi64EEvPKfS1_S1_PfiiiifE8V_shared+15420];
	fma.rn.f32 	%f22634, %f4546, %f21927, %f22634;
	@%p8464 bra 	$L__BB0_8137;
	setp.eq.s32 	%p8465, %r3, 22;
	ld.shared.f32 	%f21928, [_ZZ32flash_attention_v2_causal_kernelILi64ELi64ELi64EEvPKfS1_S1_PfiiiifE8V_shared+15424];
	fma.rn.f32 	%f22635, %f4546, %f21928, %f22635;
	@%p8465 bra 	$L__BB0_8137;
	setp.eq.s32 	%p8466, %r3, 23;
	ld.shared.f32 	%f21929, [_ZZ32flash_attention_v2_causal_kernelILi64ELi64ELi64EEvPKfS1_S1_PfiiiifE8V_shared+15428];
	fma.rn.f32 	%f22636, %f4546, %f21929, %f22636;
	@%p8466 bra 	$L__BB0_8137;
	setp.eq.s32 	%p8467, %r3, 24;
	ld.shared.f32 	%f21930, [_ZZ32flash_attention_v2_causal_kernelILi64ELi64ELi64EEvPKfS1_S1_PfiiiifE8V_shared+15432];
	fma.rn.f32 	%f22637, %f4546, %f21930, %f22637;
	@%p8467 bra 	$L__BB0_8137;
	setp.eq.s32 	%p8468, %r3, 25;
	ld.shared.f32 	%f21931, [_ZZ32flash_attention_v2_causal_kernelILi64ELi64ELi64EEvPKfS1_S1_PfiiiifE8V_shared+15436];
	fma.rn.f32 	%f22638, %f4546, %f21931, %f22638;
	@%p8468 bra 	$L__BB0_8137;
	setp.eq.s32 	%p8469, %r3, 26;
	ld.shared.f32 	%f21932, [_ZZ32flash_attention_v2_causal_kernelILi64ELi64ELi64EEvPKfS1_S1_PfiiiifE8V_shared+15440];
	fma.rn.f32 	%f22639, %f4546, %f21932, %f22639;
	@%p8469 bra 	$L__BB0_8137;
	setp.eq.s32 	%p8470, %r3, 27;
	ld.shared.f32 	%f21933, [_ZZ32flash_attention_v2_causal_kernelILi64ELi64ELi64EEvPKfS1_S1_PfiiiifE8V_shared+15444];
	fma.rn.f32 	%f22640, %f4546, %f21933, %f22640;
	@%p8470 bra 	$L__BB0_8137;
	setp.eq.s32 	%p8471, %r3, 28;
	ld.shared.f32 	%f21934, [_ZZ32flash_attention_v2_causal_kernelILi64ELi64ELi64EEvPKfS1_S1_PfiiiifE8V_shared+15448];
	fma.rn.f32 	%f22641, %f4546, %f21934, %f22641;
	@%p8471 bra 	$L__BB0_8137;
	setp.eq.s32 	%p8472, %r3, 29;
	ld.shared.f32 	%f21935, [_ZZ32flash_attention_v2_causal_kernelILi64ELi64ELi64EEvPKfS1_S1_PfiiiifE8V_shared+15452];
	fma.rn.f32 	%f22642, %f4546, %f21935, %f22642;
	@%p8472 bra 	$L__BB0_8137;
	setp.eq.s32 	%p8473, %r3, 30;
	ld.shared.f32 	%f21936, [_ZZ32flash_attention_v2_causal_kernelILi64ELi64ELi64EEvPKfS1_S1_PfiiiifE8V_shared+15456];
	fma.rn.f32 	%f22643, %f4546, %f21936, %f22643;
	@%p8473 bra 	$L__BB0_8137;
	setp.eq.s32 	%p8474, %r3, 31;
	ld.shared.f32 	%f21937, [_ZZ32flash_attention_v2_causal_kernelILi64ELi64ELi64EEvPKfS1_S1_PfiiiifE8V_shared+15460];
	fma.rn.f32 	%f22644, %f4546, %f21937, %f22644;
	@%p8474 bra 	$L__BB0_8137;
	setp.eq.s32 	%p8475, %r3, 32;
	ld.shared.f32 	%f21938, [_ZZ32flash_attention_v2_causal_kernelILi64ELi64ELi64EEvPKfS1_S1_PfiiiifE8V_shared+15464];
	fma.rn.f32 	%f22645, %f4546, %f21938, %f22645;
	@%p8475 bra 	$L__BB0_8137;
	setp.eq.s32 	%p8476, %r3, 33;
	ld.shared.f32 	%f21939, [_ZZ32flash_attention_v2_causal_kernelILi64ELi64ELi64EEvPKfS1_S1_PfiiiifE8V_shared+15468];
	fma.rn.f32 	%f22646, %f4546, %f21939, %f22646;
	@%p8476 bra 	$L__BB0_8137;
	setp.eq.s32 	%p8477, %r3, 34;
	ld.shared.f32 	%f21940, [_ZZ32flash_attention_v2_causal_kernelILi64ELi64ELi64EEvPKfS1_S1_PfiiiifE8V_shared+15472];
	fma.rn.f32 	%f22647, %f4546, %f21940, %f22647;
	@%p8477 bra 	$L__BB0_8137;
	setp.eq.s32 	%p8478, %r3, 35;
	ld.shared.f32 	%f21941, [_ZZ32flash_attention_v2_causal_kernelILi64ELi64ELi64EEvPKfS1_S1_PfiiiifE8V_shared+15476];
	fma.rn.f32 	%f22648, %f4546, %f21941, %f22648;
	@%p8478 bra 	$L__BB0_8137;
	setp.eq.s32 	%p8479, %r3, 36;
	ld.shared.f32 	%f21942, [_ZZ32flash_attention_v2_causal_kernelILi64ELi64ELi64EEvPKfS1_S1_PfiiiifE8V_shared+15480];
	fma.rn.f32 	%f22649, %f4546, %f21942, %f22649;
	@%p8479 bra 	$L__BB0_8137;
	setp.eq.s32 	%p8480, %r3, 37;
	ld.shared.f32 	%f21943, [_ZZ32flash_attention_v2_causal_kernelILi64ELi64ELi64EEvPKfS1_S1_PfiiiifE8V_shared+15484];
	fma.rn.f32 	%f22650, %f4546, %f21943, %f22650;
	@%p8480 bra 	$L__BB0_8137;
	setp.eq.s32 	%p8481, %r3, 38;
	ld.shared.f32 	%f21944, [_ZZ32flash_attention_v2_causal_kernelILi64ELi64ELi64EEvPKfS1_S1_PfiiiifE8V_shared+15488];
	fma.rn.f32 	%f22651, %f4546, %f21944, %f22651;
	@%p8481 bra 	$L__BB0_8137;
	setp.eq.s32 	%p8482, %r3, 39;
	ld.shared.f32 	%f21945, [_ZZ32flash_attention_v2_causal_kernelILi64ELi64ELi64EEvPKfS1_S1_PfiiiifE8V_shared+15492];
	fma.rn.f32 	%f22652, %f4546, %f21945, %f22652;
	@%p8482 bra 	$L__BB0_8137;
	setp.eq.s32 	%p8483, %r3, 40;
	ld.shared.f32 	%f21946, [_ZZ32flash_attention_v2_causal_kernelILi64ELi64ELi64EEvPKfS1_S1_PfiiiifE8V_shared+15496];
	fma.rn.f32 	%f22653, %f4546, %f21946, %f22653;
	@%p8483 bra 	$L__BB0_8137;
	setp.eq.s32 	%p8484, %r3, 41;
	ld.shared.f32 	%f21947, [_ZZ32flash_attention_v2_causal_kernelILi64ELi64ELi64EEvPKfS1_S1_PfiiiifE8V_shared+15500];
	fma.rn.f32 	%f22654, %f4546, %f21947, %f22654;
	@%p8484 bra 	$L__BB0_8137;
	setp.eq.s32 	%p8485, %r3, 42;
	ld.shared.f32 	%f21948, [_ZZ32flash_attention_v2_causal_kernelILi64ELi64ELi64EEvPKfS1_S1_PfiiiifE8V_shared+15504];
	fma.rn.f32 	%f22655, %f4546, %f21948, %f22655;
	@%p8485 bra 	$L__BB0_8137;
	setp.eq.s32 	%p8486, %r3, 43;
	ld.shared.f32 	%f21949, [_ZZ32flash_attention_v2_causal_kernelILi64ELi64ELi64EEvPKfS1_S1_PfiiiifE8V_shared+15508];
	fma.rn.f32 	%f22656, %f4546, %f21949, %f22656;
	@%p8486 bra 	$L__BB0_8137;
	setp.eq.s32 	%p8487, %r3, 44;
	ld.shared.f32 	%f21950, [_ZZ32flash_attention_v2_causal_kernelILi64ELi64ELi64EEvPKfS1_S1_PfiiiifE8V_shared+15512];
	fma.rn.f32 	%f22657, %f4546, %f21950, %f22657;
	@%p8487 bra 	$L__BB0_8137;
	setp.eq.s32 	%p8488, %r3, 45;
	ld.shared.f32 	%f21951, [_ZZ32flash_attention_v2_causal_kernelILi64ELi64ELi64EEvPKfS1_S1_PfiiiifE8V_shared+15516];
	fma.rn.f32 	%f22658, %f4546, %f21951, %f22658;
	@%p8488 bra 	$L__BB0_8137;
	setp.eq.s32 	%p8489, %r3, 46;
	ld.shared.f32 	%f21952, [_ZZ32flash_attention_v2_causal_kernelILi64ELi64ELi64EEvPKfS1_S1_PfiiiifE8V_shared+15520];
	fma.rn.f32 	%f22659, %f4546, %f21952, %f22659;
	@%p8489 bra 	$L__BB0_8137;
	setp.eq.s32 	%p8490, %r3, 47;
	ld.shared.f32 	%f21953, [_ZZ32flash_attention_v2_causal_kernelILi64ELi64ELi64EEvPKfS1_S1_PfiiiifE8V_shared+15524];
	fma.rn.f32 	%f22660, %f4546, %f21953, %f22660;
	@%p8490 bra 	$L__BB0_8137;
	setp.eq.s32 	%p8491, %r3, 48;
	ld.shared.f32 	%f21954, [_ZZ32flash_attention_v2_causal_kernelILi64ELi64ELi64EEvPKfS1_S1_PfiiiifE8V_shared+15528];
	fma.rn.f32 	%f22661, %f4546, %f21954, %f22661;
	@%p8491 bra 	$L__BB0_8137;
	setp.eq.s32 	%p8492, %r3, 49;
	ld.shared.f32 	%f21955, [_ZZ32flash_attention_v2_causal_kernelILi64ELi64ELi64EEvPKfS1_S1_PfiiiifE8V_shared+15532];
	fma.rn.f32 	%f22662, %f4546, %f21955, %f22662;
	@%p8492 bra 	$L__BB0_8137;
	setp.eq.s32 	%p8493, %r3, 50;
	ld.shared.f32 	%f21956, [_ZZ32flash_attention_v2_causal_kernelILi64ELi64ELi64EEvPKfS1_S1_PfiiiifE8V_shared+15536];
	fma.rn.f32 	%f22663, %f4546, %f21956, %f22663;
	@%p8493 bra 	$L__BB0_8137;
	setp.eq.s32 	%p8494, %r3, 51;
	ld.shared.f32 	%f21957, [_ZZ32flash_attention_v2_causal_kernelILi64ELi64ELi64EEvPKfS1_S1_PfiiiifE8V_shared+15540];
	fma.rn.f32 	%f22664, %f4546, %f21957, %f22664;
	@%p8494 bra 	$L__BB0_8137;
	setp.eq.s32 	%p8495, %r3, 52;
	ld.shared.f32 	%f21958, [_ZZ32flash_attention_v2_causal_kernelILi64ELi64ELi64EEvPKfS1_S1_PfiiiifE8V_shared+15544];
	fma.rn.f32 	%f22665, %f4546, %f21958, %f22665;
	@%p8495 bra 	$L__BB0_8137;
	setp.eq.s32 	%p8496, %r3, 53;
	ld.shared.f32 	%f21959, [_ZZ32flash_attention_v2_causal_kernelILi64ELi64ELi64EEvPKfS1_S1_PfiiiifE8V_shared+15548];
	fma.rn.f32 	%f22666, %f4546, %f21959, %f22666;
	@%p8496 bra 	$L__BB0_8137;
	setp.eq.s32 	%p8497, %r3, 54;
	ld.shared.f32 	%f21960, [_ZZ32flash_attention_v2_causal_kernelILi64ELi64ELi64EEvPKfS1_S1_PfiiiifE8V_shared+15552];
	fma.rn.f32 	%f22667, %f4546, %f21960, %f22667;
	@%p8497 bra 	$L__BB0_8137;
	setp.eq.s32 	%p8498, %r3, 55;
	ld.shared.f32 	%f21961, [_ZZ32flash_attention_v2_causal_kernelILi64ELi64ELi64EEvPKfS1_S1_PfiiiifE8V_shared+15556];
	fma.rn.f32 	%f22668, %f4546, %f21961, %f22668;
	@%p8498 bra 	$L__BB0_8137;
	setp.eq.s32 	%p8499, %r3, 56;
	ld.shared.f32 	%f21962, [_ZZ32flash_attention_v2_causal_kernelILi64ELi64ELi64EEvPKfS1_S1_PfiiiifE8V_shared+15560];
	fma.rn.f32 	%f22669, %f4546, %f21962, %f22669;
	@%p8499 bra 	$L__BB0_8137;
	setp.eq.s32 	%p8500, %r3, 57;
	ld.shared.f32 	%f21963, [_ZZ32flash_attention_v2_causal_kernelILi64ELi64ELi64EEvPKfS1_S1_PfiiiifE8V_shared+15564];
	fma.rn.f32 	%f22670, %f4546, %f21963, %f22670;
	@%p8500 bra 	$L__BB0_8137;
	setp.eq.s32 	%p8501, %r3, 58;
	ld.shared.f32 	%f21964, [_ZZ32flash_attention_v2_causal_kernelILi64ELi64ELi64EEvPKfS1_S1_PfiiiifE8V_shared+15568];
	fma.rn.f32 	%f22671, %f4546, %f21964, %f22671;
	@%p8501 bra 	$L__BB0_8137;
	setp.eq.s32 	%p8502, %r3, 59;
	ld.shared.f32 	%f21965, [_ZZ32flash_attention_v2_causal_kernelILi64ELi64ELi64EEvPKfS1_S1_PfiiiifE8V_shared+15572];
	fma.rn.f32 	%f22672, %f4546, %f21965, %f22672;
	@%p8502 bra 	$L__BB0_8137;
	setp.eq.s32 	%p8503, %r3, 60;
	ld.shared.f32 	%f21966, [_ZZ32flash_attention_v2_causal_kernelILi64ELi64ELi64EEvPKfS1_S1_PfiiiifE8V_shared+15576];
	fma.rn.f32 	%f22673, %f4546, %f21966, %f22673;
	@%p8503 bra 	$L__BB0_8137;
	setp.eq.s32 	%p8504, %r3, 61;
	ld.shared.f32 	%f21967, [_ZZ32flash_attention_v2_causal_kernelILi64ELi64ELi64EEvPKfS1_S1_PfiiiifE8V_shared+15580];
	fma.rn.f32 	%f22674, %f4546, %f21967, %f22674;
	@%p8504 bra 	$L__BB0_8137;
	setp.eq.s32 	%p8505, %r3, 62;
	ld.shared.f32 	%f21968, [_ZZ32flash_attention_v2_causal_kernelILi64ELi64ELi64EEvPKfS1_S1_PfiiiifE8V_shared+15584];
	fma.rn.f32 	%f22675, %f4546, %f21968, %f22675;
	@%p8505 bra 	$L__BB0_8137;
	setp.eq.s32 	%p8506, %r3, 63;
	ld.shared.f32 	%f21969, [_ZZ32flash_attention_v2_causal_kernelILi64ELi64ELi64EEvPKfS1_S1_PfiiiifE8V_shared+15588];
	fma.rn.f32 	%f22676, %f4546, %f21969, %f22676;
	@%p8506 bra 	$L__BB0_8137;
	ld.shared.f32 	%f21970, [_ZZ32flash_attention_v2_causal_kernelILi64ELi64ELi64EEvPKfS1_S1_PfiiiifE8V_shared+15592];
	fma.rn.f32 	%f22677, %f4546, %f21970, %f22677;
$L__BB0_8137:
	ld.param.u32 	%r1437, [_Z32flash_attention_v2_causal_kernelILi64ELi64ELi64EEvPKfS1_S1_Pfiiiif_param_6];
	shl.b32 	%r1270, %r1581, 6;
	or.b32  	%r1271, %r1270, 60;
	setp.ge.s32 	%p8507, %r1271, %r1437;
	mov.u32 	%r1272, %ctaid.x;
	shl.b32 	%r1273, %r1272, 6;
	mov.u32 	%r1274, %tid.x;
	and.b32  	%r1275, %r1274, 63;
	or.b32  	%r1276, %r1273, %r1275;
	setp.gt.u32 	%p8508, %r1271, %r1276;
	or.pred  	%p8509, %p8507, %p8508;
	@%p8509 bra 	$L__BB0_8202;
	ld.param.u32 	%r1575, [_Z32flash_attention_v2_causal_kernelILi64ELi64ELi64EEvPKfS1_S1_Pfiiiif_param_7];
	setp.eq.s32 	%p8510, %r1575, 1;
	ld.shared.f32 	%f21971, [_ZZ32flash_attention_v2_causal_kernelILi64ELi64ELi64EEvPKfS1_S1_PfiiiifE8V_shared+15600];
	fma.rn.f32 	%f22614, %f4547, %f21971, %f22614;
	@%p8510 bra 	$L__BB0_8202;
	setp.eq.s32 	%p8511, %r3, 2;
	ld.shared.f32 	%f21972, [_ZZ32flash_attention_v2_causal_kernelILi64ELi64ELi64EEvPKfS1_S1_PfiiiifE8V_shared+15604];
	fma.rn.f32 	%f22615, %f4547, %f21972, %f22615;
	@%p8511 bra 	$L__BB0_8202;
	setp.eq.s32 	%p8512, %r3, 3;
	ld.shared.f32 	%f21973, [_ZZ32flash_attention_v2_causal_kernelILi64ELi64ELi64EEvPKfS1_S1_PfiiiifE8V_shared+15608];
	fma.rn.f32 	%f22616, %f4547, %f21973, %f22616;
	@%p8512 bra 	$L__BB0_8202;
	setp.eq.s32 	%p8513, %r3, 4;
	ld.shared.f32 	%f21974, [_ZZ32flash_attention_v2_causal_kernelILi64ELi64ELi64EEvPKfS1_S1_PfiiiifE8V_shared+15612];
	fma.rn.f32 	%f22617, %f4547, %f21974, %f22617;
	@%p8513 bra 	$L__BB0_8202;
	setp.eq.s32 	%p8514, %r3, 5;
	ld.shared.f32 	%f21975, [_ZZ32flash_attention_v2_causal_kernelILi64ELi64ELi64EEvPKfS1_S1_PfiiiifE8V_shared+15616];
	fma.rn.f32 	%f22618, %f4547, %f21975, %f22618;
	@%p8514 bra 	$L__BB0_8202;
	setp.eq.s32 	%p8515, %r3, 6;
	ld.shared.f32 	%f21976, [_ZZ32flash_attention_v2_causal_kernelILi64ELi64ELi64EEvPKfS1_S1_PfiiiifE8V_shared+15620];
	fma.rn.f32 	%f22619, %f4547, %f21976, %f22619;
	@%p8515 bra 	$L__BB0_8202;
	setp.eq.s32 	%p8516, %r3, 7;
	ld.shared.f32 	%f21977, [_ZZ32flash_attention_v2_causal_kernelILi64ELi64ELi64EEvPKfS1_S1_PfiiiifE8V_shared+15624];
	fma.rn.f32 	%f22620, %f4547, %f21977, %f22620;
	@%p8516 bra 	$L__BB0_8202;
	setp.eq.s32 	%p8517, %r3, 8;
	ld.shared.f32 	%f21978, [_ZZ32flash_attention_v2_causal_kernelILi64ELi64ELi64EEvPKfS1_S1_PfiiiifE8V_shared+15628];
	fma.rn.f32 	%f22621, %f4547, %f21978, %f22621;
	@%p8517 bra 	$L__BB0_8202;
	setp.eq.s32 	%p8518, %r3, 9;
	ld.shared.f32 	%f21979, [_ZZ32flash_attention_v2_causal_kernelILi64ELi64ELi64EEvPKfS1_S1_PfiiiifE8V_shared+15632];
	fma.rn.f32 	%f22622, %f4547, %f21979, %f22622;
	@%p8518 bra 	$L__BB0_8202;
	setp.eq.s32 	%p8519, %r3, 10;
	ld.shared.f32 	%f21980, [_ZZ32flash_attention_v2_causal_kernelILi64ELi64ELi64EEvPKfS1_S1_PfiiiifE8V_shared+15636];
	fma.rn.f32 	%f22623, %f4547, %f21980, %f22623;
	@%p8519 bra 	$L__BB0_8202;
	setp.eq.s32 	%p8520, %r3, 11;
	ld.shared.f32 	%f21981, [_ZZ32flash_attention_v2_causal_kernelILi64ELi64ELi64EEvPKfS1_S1_PfiiiifE8V_shared+15640];
	fma.rn.f32 	%f22624, %f4547, %f21981, %f22624;
	@%p8520 bra 	$L__BB0_8202;
	setp.eq.s32 	%p8521, %r3, 12;
	ld.shared.f32 	%f21982, [_ZZ32flash_attention_v2_causal_kernelILi64ELi64ELi64EEvPKfS1_S1_PfiiiifE8V_shared+15644];
	fma.rn.f32 	%f22625, %f4547, %f21982, %f22625;
	@%p8521 bra 	$L__BB0_8202;
	setp.eq.s32 	%p8522, %r3, 13;
	ld.shared.f32 	%f21983, [_ZZ32flash_attention_v2_causal_kernelILi64ELi64ELi64EEvPKfS1_S1_PfiiiifE8V_shared+15648];
	fma.rn.f32 	%f22626, %f4547, %f21983, %f22626;
	@%p8522 bra 	$L__BB0_8202;
	setp.eq.s32 	%p8523, %r3, 14;
	ld.shared.f32 	%f21984, [_ZZ32flash_attention_v2_causal_kernelILi64ELi64ELi64EEvPKfS1_S1_PfiiiifE8V_shared+15652];
	fma.rn.f32 	%f22627, %f4547, %f21984, %f22627;
	@%p8523 bra 	$L__BB0_8202;
	setp.eq.s32 	%p8524, %r3, 15;
	ld.shared.f32 	%f21985, [_ZZ32flash_attention_v2_causal_kernelILi64ELi64ELi64EEvPKfS1_S1_PfiiiifE8V_shared+15656];
	fma.rn.f32 	%f22628, %f4547, %f21985, %f22628;
	@%p8524 bra 	$L__BB0_8202;
	setp.eq.s32 	%p8525, %r3, 16;
	ld.shared.f32 	%f21986, [_ZZ32flash_attention_v2_causal_kernelILi64ELi64ELi64EEvPKfS1_S1_PfiiiifE8V_shared+15660];
	fma.rn.f32 	%f22629, %f4547, %f21986, %f22629;
	@%p8525 bra 	$L__BB0_8202;
	setp.eq.s32 	%p8526, %r3, 17;
	ld.shared.f32 	%f21987, [_ZZ32flash_attention_v2_causal_kernelILi64ELi64ELi64EEvPKfS1_S1_PfiiiifE8V_shared+15664];
	fma.rn.f32 	%f22630, %f4547, %f21987, %f22630;
	@%p8526 bra 	$L__BB0_8202;
	setp.eq.s32 	%p8527, %r3, 18;
	ld.shared.f32 	%f21988, [_ZZ32flash_attention_v2_causal_kernelILi64ELi64ELi64EEvPKfS1_S1_PfiiiifE8V_shared+15668];
	fma.rn.f32 	%f22631, %f4547, %f21988, %f22631;
	@%p8527 bra 	$L__BB0_8202;
	setp.eq.s32 	%p8528, %r3, 19;
	ld.shared.f32 	%f21989, [_ZZ32flash_attention_v2_causal_kernelILi64ELi64ELi64EEvPKfS1_S1_PfiiiifE8V_shared+15672];
	fma.rn.f32 	%f22632, %f4547, %f21989, %f22632;
	@%p8528 bra 	$L__BB0_8202;
	setp.eq.s32 	%p8529, %r3, 20;
	ld.shared.f32 	%f21990, [_ZZ32flash_attention_v2_causal_kernelILi64ELi64ELi64EEvPKfS1_S1_PfiiiifE8V_shared+15676];
	fma.rn.f32 	%f22633, %f4547, %f21990, %f22633;
	@%p8529 bra 	$L__BB0_8202;
	setp.eq.s32 	%p8530, %r3, 21;
	ld.shared.f32 	%f21991, [_ZZ32flash_attention_v2_causal_kernelILi64ELi64ELi64EEvPKfS1_S1_PfiiiifE8V_shared+15680];
	fma.rn.f32 	%f22634, %f4547, %f21991, %f22634;
	@%p8530 bra 	$L__BB0_8202;
	setp.eq.s32 	%p8531, %r3, 22;
	ld.shared.f32 	%f21992, [_ZZ32flash_attention_v2_causal_kernelILi64ELi64ELi64EEvPKfS1_S1_PfiiiifE8V_shared+15684];
	fma.rn.f32 	%f22635, %f4547, %f21992, %f22635;
	@%p8531 bra 	$L__BB0_8202;
	setp.eq.s32 	%p8532, %r3, 23;
	ld.shared.f32 	%f21993, [_ZZ32flash_attention_v2_causal_kernelILi64ELi64ELi64EEvPKfS1_S1_PfiiiifE8V_shared+15688];
	fma.rn.f32 	%f22636, %f4547, %f21993, %f22636;
	@%p8532 bra 	$L__BB0_8202;
	setp.eq.s32 	%p8533, %r3, 24;
	ld.shared.f32 	%f21994, [_ZZ32flash_attention_v2_causal_kernelILi64ELi64ELi64EEvPKfS1_S1_PfiiiifE8V_shared+15692];
	fma.rn.f32 	%f22637, %f4547, %f21994, %f22637;
	@%p8533 bra 	$L__BB0_8202;
	setp.eq.s32 	%p8534, %r3, 25;
	ld.shared.f32 	%f21995, [_ZZ32flash_attention_v2_causal_kernelILi64ELi64ELi64EEvPKfS1_S1_PfiiiifE8V_shared+15696];
	fma.rn.f32 	%f22638, %f4547, %f21995, %f22638;
	@%p8534 bra 	$L__BB0_8202;
	setp.eq.s32 	%p8535, %r3, 26;
	ld.shared.f32 	%f21996, [_ZZ32flash_attention_v2_causal_kernelILi64ELi64ELi64EEvPKfS1_S1_PfiiiifE8V_shared+15700];
	fma.rn.f32 	%f22639, %f4547, %f21996, %f22639;
	@%p8535 bra 	$L__BB0_8202;
	setp.eq.s32 	%p8536, %r3, 27;
	ld.shared.f32 	%f21997, [_ZZ32flash_attention_v2_causal_kernelILi64ELi64ELi64EEvPKfS1_S1_PfiiiifE8V_shared+15704];
	fma.rn.f32 	%f22640, %f4547, %f21997, %f22640;
	@%p8536 bra 	$L__BB0_8202;
	setp.eq.s32 	%p8537, %r3, 28;
	ld.shared.f32 	%f21998, [_ZZ32flash_attention_v2_causal_kernelILi64ELi64ELi64EEvPKfS1_S1_PfiiiifE8V_shared+15708];
	fma.rn.f32 	%f22641, %f4547, %f21998, %f22641;
	@%p8537 bra 	$L__BB0_8202;
	setp.eq.s32 	%p8538, %r3, 29;
	ld.shared.f32 	%f21999, [_ZZ32flash_attention_v2_causal_kernelILi64ELi64ELi64EEvPKfS1_S1_PfiiiifE8V_shared+15712];
	fma.rn.f32 	%f22642, %f4547, %f21999, %f22642;
	@%p8538 bra 	$L__BB0_8202;
	setp.eq.s32 	%p8539, %r3, 30;
	ld.shared.f32 	%f22000, [_ZZ32flash_attention_v2_causal_kernelILi64ELi64ELi64EEvPKfS1_S1_PfiiiifE8V_shared+15716];
	fma.rn.f32 	%f22643, %f4547, %f22000, %f22643;
	@%p8539 bra 	$L__BB0_8202;
	setp.eq.s32 	%p8540, %r3, 31;
	ld.shared.f32 	%f22001, [_ZZ32flash_attention_v2_causal_kernelILi64ELi64ELi64EEvPKfS1_S1_PfiiiifE8V_shared+15720];
	fma.rn.f32 	%f22644, %f4547, %f22001, %f22644;
	@%p8540 bra 	$L__BB0_8202;
	setp.eq.s32 	%p8541, %r3, 32;
	ld.shared.f32 	%f22002, [_ZZ32flash_attention_v2_causal_kernelILi64ELi64ELi64EEvPKfS1_S1_PfiiiifE8V_shared+15724];
	fma.rn.f32 	%f22645, %f4547, %f22002, %f22645;
	@%p8541 bra 	$L__BB0_8202;
	setp.eq.s32 	%p8542, %r3, 33;
	ld.shared.f32 	%f22003, [_ZZ32flash_attention_v2_causal_kernelILi64ELi64ELi64EEvPKfS1_S1_PfiiiifE8V_shared+15728];
	fma.rn.f32 	%f22646, %f4547, %f22003, %f22646;
	@%p8542 bra 	$L__BB0_8202;
	setp.eq.s32 	%p8543, %r3, 34;
	ld.shared.f32 	%f22004, [_ZZ32flash_attention_v2_causal_kernelILi64ELi64ELi64EEvPKfS1_S1_PfiiiifE8V_shared+15732];
	fma.rn.f32 	%f22647, %f4547, %f22004, %f22647;
	@%p8543 bra 	$L__BB0_8202;
	setp.eq.s32 	%p8544, %r3, 35;
	ld.shared.f32 	%f22005, [_ZZ32flash_attention_v2_causal_kernelILi64ELi64ELi64EEvPKfS1_S1_PfiiiifE8V_shared+15736];
	fma.rn.f32 	%f22648, %f4547, %f22005, %f22648;
	@%p8544 bra 	$L__BB0_8202;
	setp.eq.s32 	%p8545, %r3, 36;
	ld.shared.f32 	%f22006, [_ZZ32flash_attention_v2_causal_kernelILi64ELi64ELi64EEvPKfS1_S1_PfiiiifE8V_shared+15740];
	fma.rn.f32 	%f22649, %f4547, %f22006, %f22649;
	@%p8545 bra 	$L__BB0_8202;
	setp.eq.s32 	%p8546, %r3, 37;
	ld.shared.f32 	%f22007, [_ZZ32flash_attention_v2_causal_kernelILi64ELi64ELi64EEvPKfS1_S1_PfiiiifE8V_shared+15744];
	fma.rn.f32 	%f22650, %f4547, %f22007, %f22650;
	@%p8546 bra 	$L__BB0_8202;
	setp.eq.s32 	%p8547, %r3, 38;
	ld.shared.f32 	%f22008, [_ZZ32flash_attention_v2_causal_kernelILi64ELi64ELi64EEvPKfS1_S1_PfiiiifE8V_shared+15748];
	fma.rn.f32 	%f22651, %f4547, %f22008, %f22651;
	@%p8547 bra 	$L__BB0_8202;
	setp.eq.s32 	%p8548, %r3, 39;
	ld.shared.f32 	%f22009, [_ZZ32flash_attention_v2_causal_kernelILi64ELi64ELi64EEvPKfS1_S1_PfiiiifE8V_shared+15752];
	fma.rn.f32 	%f22652, %f4547, %f22009, %f22652;
	@%p8548 bra 	$L__BB0_8202;
	setp.eq.s32 	%p8549, %r3, 40;
	ld.shared.f32 	%f22010, [_ZZ32flash_attention_v2_causal_kernelILi64ELi64ELi64EEvPKfS1_S1_PfiiiifE8V_shared+15756];
	fma.rn.f32 	%f22653, %f4547, %f22010, %f22653;
	@%p8549 bra 	$L__BB0_8202;
	setp.eq.s32 	%p8550, %r3, 41;
	ld.shared.f32 	%f22011, [_ZZ32flash_attention_v2_causal_kernelILi64ELi64ELi64EEvPKfS1_S1_PfiiiifE8V_shared+15760];
	fma.rn.f32 	%f22654, %f4547, %f22011, %f22654;
	@%p8550 bra 	$L__BB0_8202;
	setp.eq.s32 	%p8551, %r3, 42;
	ld.shared.f32 	%f22012, [_ZZ32flash_attention_v2_causal_kernelILi64ELi64ELi64EEvPKfS1_S1_PfiiiifE8V_shared+15764];
	fma.rn.f32 	%f22655, %f4547, %f22012, %f22655;
	@%p8551 bra 	$L__BB0_8202;
	setp.eq.s32 	%p8552, %r3, 43;
	ld.shared.f32 	%f22013, [_ZZ32flash_attention_v2_causal_kernelILi64ELi64ELi64EEvPKfS1_S1_PfiiiifE8V_shared+15768];
	fma.rn.f32 	%f22656, %f4547, %f22013, %f22656;
	@%p8552 bra 	$L__BB0_8202;
	setp.eq.s32 	%p8553, %r3, 44;
	ld.shared.f32 	%f22014, [_ZZ32flash_attention_v2_causal_kernelILi64ELi64ELi64EEvPKfS1_S1_PfiiiifE8V_shared+15772];
	fma.rn.f32 	%f22657, %f4547, %f22014, %f22657;
	@%p8553 bra 	$L__BB0_8202;
	setp.eq.s32 	%p8554, %r3, 45;
	ld.shared.f32 	%f22015, [_ZZ32flash_attention_v2_causal_kernelILi64ELi64ELi64EEvPKfS1_S1_PfiiiifE8V_shared+15776];
	fma.rn.f32 	%f22658, %f4547, %f22015, %f22658;
	@%p8554 bra 	$L__BB0_8202;
	setp.eq.s32 	%p8555, %r3, 46;
	ld.shared.f32 	%f22016, [_ZZ32flash_attention_v2_causal_kernelILi64ELi64ELi64EEvPKfS1_S1_PfiiiifE8V_shared+15780];
	fma.rn.f32 	%f22659, %f4547, %f22016, %f22659;
	@%p8555 bra 	$L__BB0_8202;
	setp.eq.s32 	%p8556, %r3, 47;
	ld.shared.f32 	%f22017, [_ZZ32flash_attention_v2_causal_kernelILi64ELi64ELi64EEvPKfS1_S1_PfiiiifE8V_shared+15784];
	fma.rn.f32 	%f22660, %f4547, %f22017, %f22660;
	@%p8556 bra 	$L__BB0_8202;
	setp.eq.s32 	%p8557, %r3, 48;
	ld.shared.f32 	%f22018, [_ZZ32flash_attention_v2_causal_kernelILi64ELi64ELi64EEvPKfS1_S1_PfiiiifE8V_shared+15788];
	fma.rn.f32 	%f22661, %f4547, %f22018, %f22661;
	@%p8557 bra 	$L__BB0_8202;
	setp.eq.s32 	%p8558, %r3, 49;
	ld.shared.f32 	%f22019, [_ZZ32flash_attention_v2_causal_kernelILi64ELi64ELi64EEvPKfS1_S1_PfiiiifE8V_shared+15792];
	fma.rn.f32 	%f22662, %f4547, %f22019, %f22662;
	@%p8558 bra 	$L__BB0_8202;
	setp.eq.s32 	%p8559, %r3, 50;
	ld.shared.f32 	%f22020, [_ZZ32flash_attention_v2_causal_kernelILi64ELi64ELi64EEvPKfS1_S1_PfiiiifE8V_shared+15796];
	fma.rn.f32 	%f22663, %f4547, %f22020, %f22663;
	@%p8559 bra 	$L__BB0_8202;
	setp.eq.s32 	%p8560, %r3, 51;
	ld.shared.f32 	%f22021, [_ZZ32flash_attention_v2_causal_kernelILi64ELi64ELi64EEvPKfS1_S1_PfiiiifE8V_shared+15800];
	fma.rn.f32 	%f22664, %f4547, %f22021, %f22664;
	@%p8560 bra 	$L__BB0_8202;
	setp.eq.s32 	%p8561, %r3, 52;
	ld.shared.f32 	%f22022, [_ZZ32flash_attention_v2_causal_kernelILi64ELi64ELi64EEvPKfS1_S1_PfiiiifE8V_shared+15804];
	fma.rn.f32 	%f22665, %f4547, %f22022, %f22665;
	@%p8561 bra 	$L__BB0_8202;
	setp.eq.s32 	%p8562, %r3, 53;
	ld.shared.f32 	%f22023, [_ZZ32flash_attention_v2_causal_kernelILi64ELi64ELi64EEvPKfS1_S1_PfiiiifE8V_shared+15808];
	fma.rn.f32 	%f22666, %f4547, %f22023, %f22666;
	@%p8562 bra 	$L__BB0_8202;
	setp.eq.s32 	%p8563, %r3, 54;
	ld.shared.f32 	%f22024, [_ZZ32flash_attention_v2_causal_kernelILi64ELi64ELi64EEvPKfS1_S1_PfiiiifE8V_shared+15812];
	fma.rn.f32 	%f22667, %f4547, %f22024, %f22667;
	@%p8563 bra 	$L__BB0_8202;
	setp.eq.s32 	%p8564, %r3, 55;
	ld.shared.f32 	%f22025, [_ZZ32flash_attention_v2_causal_kernelILi64ELi64ELi64EEvPKfS1_S1_PfiiiifE8V_shared+15816];
	fma.rn.f32 	%f22668, %f4547, %f22025, %f22668;
	@%p8564 bra 	$L__BB0_8202;
	setp.eq.s32 	%p8565, %r3, 56;
	ld.shared.f32 	%f22026, [_ZZ32flash_attention_v2_causal_kernelILi64ELi64ELi64EEvPKfS1_S1_PfiiiifE8V_shared+15820];
	fma.rn.f32 	%f22669, %f4547, %f22026, %f22669;
	@%p8565 bra 	$L__BB0_8202;
	setp.eq.s32 	%p8566, %r3, 57;
	ld.shared.f32 	%f22027, [_ZZ32flash_attention_v2_causal_kernelILi64ELi64ELi64EEvPKfS1_S1_PfiiiifE8V_shared+15824];
	fma.rn.f32 	%f22670, %f4547, %f22027, %f22670;
	@%p8566 bra 	$L__BB0_8202;
	setp.eq.s32 	%p8567, %r3, 58;
	ld.shared.f32 	%f22028, [_ZZ32flash_attention_v2_causal_kernelILi64ELi64ELi64EEvPKfS1_S1_PfiiiifE8V_shared+15828];
	fma.rn.f32 	%f22671, %f4547, %f22028, %f22671;
	@%p8567 bra 	$L__BB0_8202;
	setp.eq.s32 	%p8568, %r3, 59;
	ld.shared.f32 	%f22029, [_ZZ32flash_attention_v2_causal_kernelILi64ELi64ELi64EEvPKfS1_S1_PfiiiifE8V_shared+15832];
	fma.rn.f32 	%f22672, %f4547, %f22029, %f22672;
	@%p8568 bra 	$L__BB0_8202;
	setp.eq.s32 	%p8569, %r3, 60;
	ld.shared.f32 	%f22030, [_ZZ32flash_attention_v2_causal_kernelILi64ELi64ELi64EEvPKfS1_S1_PfiiiifE8V_shared+15836];
	fma.rn.f32 	%f22673, %f4547, %f22030, %f22673;
	@%p8569 bra 	$L__BB0_8202;
	setp.eq.s32 	%p8570, %r3, 61;
	ld.shared.f32 	%f22031, [_ZZ32flash_attention_v2_causal_kernelILi64ELi64ELi64EEvPKfS1_S1_PfiiiifE8V_shared+15840];
	fma.rn.f32 	%f22674, %f4547, %f22031, %f22674;
	@%p8570 bra 	$L__BB0_8202;
	setp.eq.s32 	%p8571, %r3, 62;
	ld.shared.f32 	%f22032, [_ZZ32flash_attention_v2_causal_kernelILi64ELi64ELi64EEvPKfS1_S1_PfiiiifE8V_shared+15844];
	fma.rn.f32 	%f22675, %f4547, %f22032, %f22675;
	@%p8571 bra 	$L__BB0_8202;
	setp.eq.s32 	%p8572, %r3, 63;
	ld.shared.f32 	%f22033, [_ZZ32flash_attention_v2_causal_kernelILi64ELi64ELi64EEvPKfS1_S1_PfiiiifE8V_shared+15848];
	fma.rn.f32 	%f22676, %f4547, %f22033, %f22676;
	@%p8572 bra 	$L__BB0_8202;
	ld.shared.f32 	%f22034, [_ZZ32flash_attention_v2_causal_kernelILi64ELi64ELi64EEvPKfS1_S1_PfiiiifE8V_shared+15852];
	fma.rn.f32 	%f22677, %f4547, %f22034, %f22677;
$L__BB0_8202:
	ld.param.u32 	%r1438, [_Z32flash_attention_v2_causal_kernelILi64ELi64ELi64EEvPKfS1_S1_Pfiiiif_param_6];
	shl.b32 	%r1278, %r1581, 6;
	or.b32  	%r1279, %r1278, 61;
	setp.ge.s32 	%p8573, %r1279, %r1438;
	mov.u32 	%r1280, %ctaid.x;
	shl.b32 	%r1281, %r1280, 6;
	mov.u32 	%r1282, %tid.x;
	and.b32  	%r1283, %r1282, 63;
	or.b32  	%r1284, %r1281, %r1283;
	setp.gt.u32 	%p8574, %r1279, %r1284;
	or.pred  	%p8575, %p8573, %p8574;
	@%p8575 bra 	$L__BB0_8267;
	ld.param.u32 	%r1576, [_Z32flash_attention_v2_causal_kernelILi64ELi64ELi64EEvPKfS1_S1_Pfiiiif_param_7];
	setp.eq.s32 	%p8576, %r1576, 1;
	ld.shared.f32 	%f22035, [_ZZ32flash_attention_v2_causal_kernelILi64ELi64ELi64EEvPKfS1_S1_PfiiiifE8V_shared+15860];
	fma.rn.f32 	%f22614, %f4548, %f22035, %f22614;
	@%p8576 bra 	$L__BB0_8267;
	setp.eq.s32 	%p8577, %r3, 2;
	ld.shared.f32 	%f22036, [_ZZ32flash_attention_v2_causal_kernelILi64ELi64ELi64EEvPKfS1_S1_PfiiiifE8V_shared+15864];
	fma.rn.f32 	%f22615, %f4548, %f22036, %f22615;
	@%p8577 bra 	$L__BB0_8267;
	setp.eq.s32 	%p8578, %r3, 3;
	ld.shared.f32 	%f22037, [_ZZ32flash_attention_v2_causal_kernelILi64ELi64ELi64EEvPKfS1_S1_PfiiiifE8V_shared+15868];
	fma.rn.f32 	%f22616, %f4548, %f22037, %f22616;
	@%p8578 bra 	$L__BB0_8267;
	setp.eq.s32 	%p8579, %r3, 4;
	ld.shared.f32 	%f22038, [_ZZ32flash_attention_v2_causal_kernelILi64ELi64ELi64EEvPKfS1_S1_PfiiiifE8V_shared+15872];
	fma.rn.f32 	%f22617, %f4548, %f22038, %f22617;
	@%p8579 bra 	$L__BB0_8267;
	setp.eq.s32 	%p8580, %r3, 5;
	ld.shared.f32 	%f22039, [_ZZ32flash_attention_v2_causal_kernelILi64ELi64ELi64EEvPKfS1_S1_PfiiiifE8V_shared+15876];
	fma.rn.f32 	%f22618, %f4548, %f22039, %f22618;
	@%p8580 bra 	$L__BB0_8267;
	setp.eq.s32 	%p8581, %r3, 6;
	ld.shared.f32 	%f22040, [_ZZ32flash_attention_v2_causal_kernelILi64ELi64ELi64EEvPKfS1_S1_PfiiiifE8V_shared+15880];
	fma.rn.f32 	%f22619, %f4548, %f22040, %f22619;
	@%p8581 bra 	$L__BB0_8267;
	setp.eq.s32 	%p8582, %r3, 7;
	ld.shared.f32 	%f22041, [_ZZ32flash_attention_v2_causal_kernelILi64ELi64ELi64EEvPKfS1_S1_PfiiiifE8V_shared+15884];
	fma.rn.f32 	%f22620, %f4548, %f22041, %f22620;
	@%p8582 bra 	$L__BB0_8267;
	setp.eq.s32 	%p8583, %r3, 8;
	ld.shared.f32 	%f22042, [_ZZ32flash_attention_v2_causal_kernelILi64ELi64ELi64EEvPKfS1_S1_PfiiiifE8V_shared+15888];
	fma.rn.f32 	%f22621, %f4548, %f22042, %f22621;
	@%p8583 bra 	$L__BB0_8267;
	setp.eq.s32 	%p8584, %r3, 9;
	ld.shared.f32 	%f22043, [_ZZ32flash_attention_v2_causal_kernelILi64ELi64ELi64EEvPKfS1_S1_PfiiiifE8V_shared+15892];
	fma.rn.f32 	%f22622, %f4548, %f22043, %f22622;
	@%p8584 bra 	$L__BB0_8267;
	setp.eq.s32 	%p8585, %r3, 10;
	ld.shared.f32 	%f22044, [_ZZ32flash_attention_v2_causal_kernelILi64ELi64ELi64EEvPKfS1_S1_PfiiiifE8V_shared+15896];
	fma.rn.f32 	%f22623, %f4548, %f22044, %f22623;
	@%p8585 bra 	$L__BB0_8267;
	setp.eq.s32 	%p8586, %r3, 11;
	ld.shared.f32 	%f22045, [_ZZ32flash_attention_v2_causal_kernelILi64ELi64ELi64EEvPKfS1_S1_PfiiiifE8V_shared+15900];
	fma.rn.f32 	%f22624, %f4548, %f22045, %f22624;
	@%p8586 bra 	$L__BB0_8267;
	setp.eq.s32 	%p8587, %r3, 12;
	ld.shared.f32 	%f22046, [_ZZ32flash_attention_v2_causal_kernelILi64ELi64ELi64EEvPKfS1_S1_PfiiiifE8V_shared+15904];
	fma.rn.f32 	%f22625, %f4548, %f22046, %f22625;
	@%p8587 bra 	$L__BB0_8267;
	setp.eq.s32 	%p8588, %r3, 13;
	ld.shared.f32 	%f22047, [_ZZ32flash_attention_v2_causal_kernelILi64ELi64ELi64EEvPKfS1_S1_PfiiiifE8V_shared+15908];
	fma.rn.f32 	%f22626, %f4548, %f22047, %f22626;
	@%p8588 bra 	$L__BB0_8267;
	setp.eq.s32 	%p8589, %r3, 14;
	ld.shared.f32 	%f22048, [_ZZ32flash_attention_v2_causal_kernelILi64ELi64ELi64EEvPKfS1_S1_PfiiiifE8V_shared+15912];
	fma.rn.f32 	%f22627, %f4548, %f22048, %f22627;
	@%p8589 bra 	$L__BB0_8267;
	setp.eq.s32 	%p8590, %r3, 15;
	ld.shared.f32 	%f22049, [_ZZ32flash_attention_v2_causal_kernelILi64ELi64ELi64EEvPKfS1_S1_PfiiiifE8V_shared+15916];
	fma.rn.f32 	%f22628, %f4548, %f22049, %f22628;
	@%p8590 bra 	$L__BB0_8267;
	setp.eq.s32 	%p8591, %r3, 16;
	ld.shared.f32 	%f22050, [_ZZ32flash_attention_v2_causal_kernelILi64ELi64ELi64EEvPKfS1_S1_PfiiiifE8V_shared+15920];
	fma.rn.f32 	%f22629, %f4548, %f22050, %f22629;
	@%p8591 bra 	$L__BB0_8267;
	setp.eq.s32 	%p8592, %r3, 17;
	ld.shared.f32 	%f22051, [_ZZ32flash_attention_v2_causal_kernelILi64ELi64ELi64EEvPKfS1_S1_PfiiiifE8V_shared+15924];
	fma.rn.f32 	%f22630, %f4548, %f22051, %f22630;
	@%p8592 bra 	$L__BB0_8267;
	setp.eq.s32 	%p8593, %r3, 18;
	ld.shared.f32 	%f22052, [_ZZ32flash_attention_v2_causal_kernelILi64ELi64ELi64EEvPKfS1_S1_PfiiiifE8V_shared+15928];
	fma.rn.f32 	%f22631, %f4548, %f22052, %f22631;
	@%p8593 bra 	$L__BB0_8267;
	setp.eq.s32 	%p8594, %r3, 19;
	ld.shared.f32 	%f22053, [_ZZ32flash_attention_v2_causal_kernelILi64ELi64ELi64EEvPKfS1_S1_PfiiiifE8V_shared+15932];
	fma.rn.f32 	%f22632, %f4548, %f22053, %f22632;
	@%p8594 bra 	$L__BB0_8267;
	setp.eq.s32 	%p8595, %r3, 20;
	ld.shared.f32 	%f22054, [_ZZ32flash_attention_v2_causal_kernelILi64ELi64ELi64EEvPKfS1_S1_PfiiiifE8V_shared+15936];
	fma.rn.f32 	%f22633, %f4548, %f22054, %f22633;
	@%p8595 bra 	$L__BB0_8267;
	setp.eq.s32 	%p8596, %r3, 21;
	ld.shared.f32 	%f22055, [_ZZ32flash_attention_v2_causal_kernelILi64ELi64ELi64EEvPKfS1_S1_PfiiiifE8V_shared+15940];
	fma.rn.f32 	%f22634, %f4548, %f22055, %f22634;
	@%p8596 bra 	$L__BB0_8267;
	setp.eq.s32 	%p8597, %r3, 22;
	ld.shared.f32 	%f22056, [_ZZ32flash_attention_v2_causal_kernelILi64ELi64ELi64EEvPKfS1_S1_PfiiiifE8V_shared+15944];
	fma.rn.f32 	%f22635, %f4548, %f22056, %f22635;
	@%p8597 bra 	$L__BB0_8267;
	setp.eq.s32 	%p8598, %r3, 23;
	ld.shared.f32 	%f22057, [_ZZ32flash_attention_v2_causal_kernelILi64ELi64ELi64EEvPKfS1_S1_PfiiiifE8V_shared+15948];
	fma.rn.f32 	%f22636, %f4548, %f22057, %f22636;
	@%p8598 bra 	$L__BB0_8267;
	setp.eq.s32 	%p8599, %r3, 24;
	ld.shared.f32 	%f22058, [_ZZ32flash_attention_v2_causal_kernelILi64ELi64ELi64EEvPKfS1_S1_PfiiiifE8V_shared+15952];
	fma.rn.f32 	%f22637, %f4548, %f22058, %f22637;
	@%p8599 bra 	$L__BB0_8267;
	setp.eq.s32 	%p8600, %r3, 25;
	ld.shared.f32 	%f22059, [_ZZ32flash_attention_v2_causal_kernelILi64ELi64ELi64EEvPKfS1_S1_PfiiiifE8V_shared+15956];
	fma.rn.f32 	%f22638, %f4548, %f22059, %f22638;
	@%p8600 bra 	$L__BB0_8267;
	setp.eq.s32 	%p8601, %r3, 26;
	ld.shared.f32 	%f22060, [_ZZ32flash_attention_v2_causal_kernelILi64ELi64ELi64EEvPKfS1_S1_PfiiiifE8V_shared+15960];
	fma.rn.f32 	%f22639, %f4548, %f22060, %f22639;
	@%p8601 bra 	$L__BB0_8267;
	setp.eq.s32 	%p8602, %r3, 27;
	ld.shared.f32 	%f22061, [_ZZ32flash_attention_v2_causal_kernelILi64ELi64ELi64EEvPKfS1_S1_PfiiiifE8V_shared+15964];
	fma.rn.f32 	%f22640, %f4548, %f22061, %f22640;
	@%p8602 bra 	$L__BB0_8267;
	setp.eq.s32 	%p8603, %r3, 28;
	ld.shared.f32 	%f22062, [_ZZ32flash_attention_v2_causal_kernelILi64ELi64ELi64EEvPKfS1_S1_PfiiiifE8V_shared+15968];
	fma.rn.f32 	%f22641, %f4548, %f22062, %f22641;
	@%p8603 bra 	$L__BB0_8267;
	setp.eq.s32 	%p8604, %r3, 29;
	ld.shared.f32 	%f22063, [_ZZ32flash_attention_v2_causal_kernelILi64ELi64ELi64EEvPKfS1_S1_PfiiiifE8V_shared+15972];
	fma.rn.f32 	%f22642, %f4548, %f22063, %f22642;
	@%p8604 bra 	$L__BB0_8267;
	setp.eq.s32 	%p8605, %r3, 30;
	ld.shared.f32 	%f22064, [_ZZ32flash_attention_v2_causal_kernelILi64ELi64ELi64EEvPKfS1_S1_PfiiiifE8V_shared+15976];
	fma.rn.f32 	%f22643, %f4548, %f22064, %f22643;
	@%p8605 bra 	$L__BB0_8267;
	setp.eq.s32 	%p8606, %r3, 31;
	ld.shared.f32 	%f22065, [_ZZ32flash_attention_v2_causal_kernelILi64ELi64ELi64EEvPKfS1_S1_PfiiiifE8V_shared+15980];
	fma.rn.f32 	%f22644, %f4548, %f22065, %f22644;
	@%p8606 bra 	$L__BB0_8267;
	setp.eq.s32 	%p8607, %r3, 32;
	ld.shared.f32 	%f22066, [_ZZ32flash_attention_v2_causal_kernelILi64ELi64ELi64EEvPKfS1_S1_PfiiiifE8V_shared+15984];
	fma.rn.f32 	%f22645, %f4548, %f22066, %f22645;
	@%p8607 bra 	$L__BB0_8267;
	setp.eq.s32 	%p8608, %r3, 33;
	ld.shared.f32 	%f22067, [_ZZ32flash_attention_v2_causal_kernelILi64ELi64ELi64EEvPKfS1_S1_PfiiiifE8V_shared+15988];
	fma.rn.f32 	%f22646, %f4548, %f22067, %f22646;
	@%p8608 bra 	$L__BB0_8267;
	setp.eq.s32 	%p8609, %r3, 34;
	ld.shared.f32 	%f22068, [_ZZ32flash_attention_v2_causal_kernelILi64ELi64ELi64EEvPKfS1_S1_PfiiiifE8V_shared+15992];
	fma.rn.f32 	%f22647, %f4548, %f22068, %f22647;
	@%p8609 bra 	$L__BB0_8267;
	setp.eq.s32 	%p8610, %r3, 35;
	ld.shared.f32 	%f22069, [_ZZ32flash_attention_v2_causal_kernelILi64ELi64ELi64EEvPKfS1_S1_PfiiiifE8V_shared+15996];
	fma.rn.f32 	%f22648, %f4548, %f22069, %f22648;
	@%p8610 bra 	$L__BB0_8267;
	setp.eq.s32 	%p8611, %r3, 36;
	ld.shared.f32 	%f22070, [_ZZ32flash_attention_v2_causal_kernelILi64ELi64ELi64EEvPKfS1_S1_PfiiiifE8V_shared+16000];
	fma.rn.f32 	%f22649, %f4548, %f22070, %f22649;
	@%p8611 bra 	$L__BB0_8267;
	setp.eq.s32 	%p8612, %r3, 37;
	ld.shared.f32 	%f22071, [_ZZ32flash_attention_v2_causal_kernelILi64ELi64ELi64EEvPKfS1_S1_PfiiiifE8V_shared+16004];
	fma.rn.f32 	%f22650, %f4548, %f22071, %f22650;
	@%p8612 bra 	$L__BB0_8267;
	setp.eq.s32 	%p8613, %r3, 38;
	ld.shared.f32 	%f22072, [_ZZ32flash_attention_v2_causal_kernelILi64ELi64ELi64EEvPKfS1_S1_PfiiiifE8V_shared+16008];
	fma.rn.f32 	%f22651, %f4548, %f22072, %f22651;
	@%p8613 bra 	$L__BB0_8267;
	setp.eq.s32 	%p8614, %r3, 39;
	ld.shared.f32 	%f22073, [_ZZ32flash_attention_v2_causal_kernelILi64ELi64ELi64EEvPKfS1_S1_PfiiiifE8V_shared+16012];
	fma.rn.f32 	%f22652, %f4548, %f22073, %f22652;
	@%p8614 bra 	$L__BB0_8267;
	setp.eq.s32 	%p8615, %r3, 40;
	ld.shared.f32 	%f22074, [_ZZ32flash_attention_v2_causal_kernelILi64ELi64ELi64EEvPKfS1_S1_PfiiiifE8V_shared+16016];
	fma.rn.f32 	%f22653, %f4548, %f22074, %f22653;
	@%p8615 bra 	$L__BB0_8267;
	setp.eq.s32 	%p8616, %r3, 41;
	ld.shared.f32 	%f22075, [_ZZ32flash_attention_v2_causal_kernelILi64ELi64ELi64EEvPKfS1_S1_PfiiiifE8V_shared+16020];
	fma.rn.f32 	%f22654, %f4548, %f22075, %f22654;
	@%p8616 bra 	$L__BB0_8267;
	setp.eq.s32 	%p8617, %r3, 42;
	ld.shared.f32 	%f22076, [_ZZ32flash_attention_v2_causal_kernelILi64ELi64ELi64EEvPKfS1_S1_PfiiiifE8V_shared+16024];
	fma.rn.f32 	%f22655, %f4548, %f22076, %f22655;
	@%p8617 bra 	$L__BB0_8267;
	setp.eq.s32 	%p8618, %r3, 43;
	ld.shared.f32 	%f22077, [_ZZ32flash_attention_v2_causal_kernelILi64ELi64ELi64EEvPKfS1_S1_PfiiiifE8V_shared+16028];
	fma.rn.f32 	%f22656, %f4548, %f22077, %f22656;
	@%p8618 bra 	$L__BB0_8267;
	setp.eq.s32 	%p8619, %r3, 44;
	ld.shared.f32 	%f22078, [_ZZ32flash_attention_v2_causal_kernelILi64ELi64ELi64EEvPKfS1_S1_PfiiiifE8V_shared+16032];
	fma.rn.f32 	%f22657, %f4548, %f22078, %f22657;
	@%p8619 bra 	$L__BB0_8267;
	setp.eq.s32 	%p8620, %r3, 45;
	ld.shared.f32 	%f22079, [_ZZ32flash_attention_v2_causal_kernelILi64ELi64ELi64EEvPKfS1_S1_PfiiiifE8V_shared+16036];
	fma.rn.f32 	%f22658, %f4548, %f22079, %f22658;
	@%p8620 bra 	$L__BB0_8267;
	setp.eq.s32 	%p8621, %r3, 46;
	ld.shared.f32 	%f22080, [_ZZ32flash_attention_v2_causal_kernelILi64ELi64ELi64EEvPKfS1_S1_PfiiiifE8V_shared+16040];
	fma.rn.f32 	%f22659, %f4548, %f22080, %f22659;
	@%p8621 bra 	$L__BB0_8267;
	setp.eq.s32 	%p8622, %r3, 47;
	ld.shared.f32 	%f22081, [_ZZ32flash_attention_v2_causal_kernelILi64ELi64ELi64EEvPKfS1_S1_PfiiiifE8V_shared+16044];
	fma.rn.f32 	%f22660, %f4548, %f22081, %f22660;
	@%p8622 bra 	$L__BB0_8267;
	setp.eq.s32 	%p8623, %r3, 48;
	ld.shared.f32 	%f22082, [_ZZ32flash_attention_v2_causal_kernelILi64ELi64ELi64EEvPKfS1_S1_PfiiiifE8V_shared+16048];
	fma.rn.f32 	%f22661, %f4548, %f22082, %f22661;
	@%p8623 bra 	$L__BB0_8267;
	setp.eq.s32 	%p8624, %r3, 49;
	ld.shared.f32 	%f22083, [_ZZ32flash_attention_v2_causal_kernelILi64ELi64ELi64EEvPKfS1_S1_PfiiiifE8V_shared+16052];
	fma.rn.f32 	%f22662, %f4548, %f22083, %f22662;
	@%p8624 bra 	$L__BB0_8267;
	setp.eq.s32 	%p8625, %r3, 50;
	ld.shared.f32 	%f22084, [_ZZ32flash_attention_v2_causal_kernelILi64ELi64ELi64EEvPKfS1_S1_PfiiiifE8V_shared+16056];
	fma.rn.f32 	%f22663, %f4548, %f22084, %f22663;
	@%p8625 bra 	$L__BB0_8267;
	setp.eq.s32 	%p8626, %r3, 51;
	ld.shared.f32 	%f22085, [_ZZ32flash_attention_v2_causal_kernelILi64ELi64ELi64EEvPKfS1_S1_PfiiiifE8V_shared+16060];
	fma.rn.f32 	%f22664, %f4548, %f22085, %f22664;
	@%p8626 bra 	$L__BB0_8267;
	setp.eq.s32 	%p8627, %r3, 52;
	ld.shared.f32 	%f22086, [_ZZ32flash_attention_v2_causal_kernelILi64ELi64ELi64EEvPKfS1_S1_PfiiiifE8V_shared+16064];
	fma.rn.f32 	%f22665, %f4548, %f22086, %f22665;
	@%p8627 bra 	$L__BB0_8267;
	setp.eq.s32 	%p8628, %r3, 53;
	ld.shared.f32 	%f22087, [_ZZ32flash_attention_v2_causal_kernelILi64ELi64ELi64EEvPKfS1_S1_PfiiiifE8V_shared+16068];
	fma.rn.f32 	%f22666, %f4548, %f22087, %f22666;
	@%p8628 bra 	$L__BB0_8267;
	setp.eq.s32 	%p8629, %r3, 54;
	ld.shared.f32 	%f22088, [_ZZ32flash_attention_v2_causal_kernelILi64ELi64ELi64EEvPKfS1_S1_PfiiiifE8V_shared+16072];
	fma.rn.f32 	%f22667, %f4548, %f22088, %f22667;
	@%p8629 bra 	$L__BB0_8267;
	setp.eq.s32 	%p8630, %r3, 55;
	ld.shared.f32 	%f22089, [_ZZ32flash_attention_v2_causal_kernelILi64ELi64ELi64EEvPKfS1_S1_PfiiiifE8V_shared+16076];
	fma.rn.f32 	%f22668, %f4548, %f22089, %f22668;
	@%p8630 bra 	$L__BB0_8267;
	setp.eq.s32 	%p8631, %r3, 56;
	ld.shared.f32 	%f22090, [_ZZ32flash_attention_v2_causal_kernelILi64ELi64ELi64EEvPKfS1_S1_PfiiiifE8V_shared+16080];
	fma.rn.f32 	%f22669, %f4548, %f22090, %f22669;
	@%p8631 bra 	$L__BB0_8267;
	setp.eq.s32 	%p8632, %r3, 57;
	ld.shared.f32 	%f22091, [_ZZ32flash_attention_v2_causal_kernelILi64ELi64ELi64EEvPKfS1_S1_PfiiiifE8V_shared+16084];
	fma.rn.f32 	%f22670, %f4548, %f22091, %f22670;
	@%p8632 bra 	$L__BB0_8267;
	setp.eq.s32 	%p8633, %r3, 58;
	ld.shared.f32 	%f22092, [_ZZ32flash_attention_v2_causal_kernelILi64ELi64ELi64EEvPKfS1_S1_PfiiiifE8V_shared+16088];
	fma.rn.f32 	%f22671, %f4548, %f22092, %f22671;
	@%p8633 bra 	$L__BB0_8267;
	setp.eq.s32 	%p8634, %r3, 59;
	ld.shared.f32 	%f22093, [_ZZ32flash_attention_v2_causal_kernelILi64ELi64ELi64EEvPKfS1_S1_PfiiiifE8V_shared+16092];
	fma.rn.f32 	%f22672, %f4548, %f22093, %f22672;
	@%p8634 bra 	$L__BB0_8267;
	setp.eq.s32 	%p8635, %r3, 60;
	ld.shared.f32 	%f22094, [_ZZ32flash_attention_v2_causal_kernelILi64ELi64ELi64EEvPKfS1_S1_PfiiiifE8V_shared+16096];
	fma.rn.f32 	%f22673, %f4548, %f22094, %f22673;
	@%p8635 bra 	$L__BB0_8267;
	setp.eq.s32 	%p8636, %r3, 61;
	ld.shared.f32 	%f22095, [_ZZ32flash_attention_v2_causal_kernelILi64ELi64ELi64EEvPKfS1_S1_PfiiiifE8V_shared+16100];
	fma.rn.f32 	%f22674, %f4548, %f22095, %f22674;
	@%p8636 bra 	$L__BB0_8267;
	setp.eq.s32 	%p8637, %r3, 62;
	ld.shared.f32 	%f22096, [_ZZ32flash_attention_v2_causal_kernelILi64ELi64ELi64EEvPKfS1_S1_PfiiiifE8V_shared+16104];
	fma.rn.f32 	%f22675, %f4548, %f22096, %f22675;
	@%p8637 bra 	$L__BB0_8267;
	setp.eq.s32 	%p8638, %r3, 63;
	ld.shared.f32 	%f22097, [_ZZ32flash_attention_v2_causal_kernelILi64ELi64ELi64EEvPKfS1_S1_PfiiiifE8V_shared+16108];
	fma.rn.f32 	%f22676, %f4548, %f22097, %f22676;
	@%p8638 bra 	$L__BB0_8267;
	ld.shared.f32 	%f22098, [_ZZ32flash_attention_v2_causal_kernelILi64ELi64ELi64EEvPKfS1_S1_PfiiiifE8V_shared+16112];
	fma.rn.f32 	%f22677, %f4548, %f22098, %f22677;
$L__BB0_8267:
	ld.param.u32 	%r1439, [_Z32flash_attention_v2_causal_kernelILi64ELi64ELi64EEvPKfS1_S1_Pfiiiif_param_6];
	shl.b32 	%r1286, %r1581, 6;
	or.b32  	%r1287, %r1286, 62;
	setp.ge.s32 	%p8639, %r1287, %r1439;
	mov.u32 	%r1288, %ctaid.x;
	shl.b32 	%r1289, %r1288, 6;
	mov.u32 	%r1290, %tid.x;
	and.b32  	%r1291, %r1290, 63;
	or.b32  	%r1292, %r1289, %r1291;
	setp.gt.u32 	%p8640, %r1287, %r1292;
	or.pred  	%p8641, %p8639, %p8640;
	@%p8641 bra 	$L__BB0_8332;
	ld.param.u32 	%r1577, [_Z32flash_attention_v2_causal_kernelILi64ELi64ELi64EEvPKfS1_S1_Pfiiiif_param_7];
	setp.eq.s32 	%p8642, %r1577, 1;
	ld.shared.f32 	%f22099, [_ZZ32flash_attention_v2_causal_kernelILi64ELi64ELi64EEvPKfS1_S1_PfiiiifE8V_shared+16120];
	fma.rn.f32 	%f22614, %f4549, %f22099, %f22614;
	@%p8642 bra 	$L__BB0_8332;
	setp.eq.s32 	%p8643, %r3, 2;
	ld.shared.f32 	%f22100, [_ZZ32flash_attention_v2_causal_kernelILi64ELi64ELi64EEvPKfS1_S1_PfiiiifE8V_shared+16124];
	fma.rn.f32 	%f22615, %f4549, %f22100, %f22615;
	@%p8643 bra 	$L__BB0_8332;
	setp.eq.s32 	%p8644, %r3, 3;
	ld.shared.f32 	%f22101, [_ZZ32flash_attention_v2_causal_kernelILi64ELi64ELi64EEvPKfS1_S1_PfiiiifE8V_shared+16128];
	fma.rn.f32 	%f22616, %f4549, %f22101, %f22616;
	@%p8644 bra 	$L__BB0_8332;
	setp.eq.s32 	%p8645, %r3, 4;
	ld.shared.f32 	%f22102, [_ZZ32flash_attention_v2_causal_kernelILi64ELi64ELi64EEvPKfS1_S1_PfiiiifE8V_shared+16132];
	fma.rn.f32 	%f22617, %f4549, %f22102, %f22617;
	@%p8645 bra 	$L__BB0_8332;
	setp.eq.s32 	%p8646, %r3, 5;
	ld.shared.f32 	%f22103, [_ZZ32flash_attention_v2_causal_kernelILi64ELi64ELi64EEvPKfS1_S1_PfiiiifE8V_shared+16136];
	fma.rn.f32 	%f22618, %f4549, %f22103, %f22618;
	@%p8646 bra 	$L__BB0_8332;
	setp.eq.s32 	%p8647, %r3, 6;
	ld.shared.f32 	%f22104, [_ZZ32flash_attention_v2_causal_kernelILi64ELi64ELi64EEvPKfS1_S1_PfiiiifE8V_shared+16140];
	fma.rn.f32 	%f22619, %f4549, %f22104, %f22619;
	@%p8647 bra 	$L__BB0_8332;
	setp.eq.s32 	%p8648, %r3, 7;
	ld.shared.f32 	%f22105, [_ZZ32flash_attention_v2_causal_kernelILi64ELi64ELi64EEvPKfS1_S1_PfiiiifE8V_shared+16144];
	fma.rn.f32 	%f22620, %f4549, %f22105, %f22620;
	@%p8648 bra 	$L__BB0_8332;
	setp.eq.s32 	%p8649, %r3, 8;
	ld.shared.f32 	%f22106, [_ZZ32flash_attention_v2_causal_kernelILi64ELi64ELi64EEvPKfS1_S1_PfiiiifE8V_shared+16148];
	fma.rn.f32 	%f22621, %f4549, %f22106, %f22621;
	@%p8649 bra 	$L__BB0_8332;
	setp.eq.s32 	%p8650, %r3, 9;
	ld.shared.f32 	%f22107, [_ZZ32flash_attention_v2_causal_kernelILi64ELi64ELi64EEvPKfS1_S1_PfiiiifE8V_shared+16152];
	fma.rn.f32 	%f22622, %f4549, %f22107, %f22622;
	@%p8650 bra 	$L__BB0_8332;
	setp.eq.s32 	%p8651, %r3, 10;
	ld.shared.f32 	%f22108, [_ZZ32flash_attention_v2_causal_kernelILi64ELi64ELi64EEvPKfS1_S1_PfiiiifE8V_shared+16156];
	fma.rn.f32 	%f22623, %f4549, %f22108, %f22623;
	@%p8651 bra 	$L__BB0_8332;
	setp.eq.s32 	%p8652, %r3, 11;
	ld.shared.f32 	%f22109, [_ZZ32flash_attention_v2_causal_kernelILi64ELi64ELi64EEvPKfS1_S1_PfiiiifE8V_shared+16160];
	fma.rn.f32 	%f22624, %f4549, %f22109, %f22624;
	@%p8652 bra 	$L__BB0_8332;
	setp.eq.s32 	%p8653, %r3, 12;
	ld.shared.f32 	%f22110, [_ZZ32flash_attention_v2_causal_kernelILi64ELi64ELi64EEvPKfS1_S1_PfiiiifE8V_shared+16164];
	fma.rn.f32 	%f22625, %f4549, %f22110, %f22625;
	@%p8653 bra 	$L__BB0_8332;
	setp.eq.s32 	%p8654, %r3, 13;
	ld.shared.f32 	%f22111, [_ZZ32flash_attention_v2_causal_kernelILi64ELi64ELi64EEvPKfS1_S1_PfiiiifE8V_shared+16168];
	fma.rn.f32 	%f22626, %f4549, %f22111, %f22626;
	@%p8654 bra 	$L__BB0_8332;
	setp.eq.s32 	%p8655, %r3, 14;
	ld.shared.f32 	%f22112, [_ZZ32flash_attention_v2_causal_kernelILi64ELi64ELi64EEvPKfS1_S1_PfiiiifE8V_shared+16172];
	fma.rn.f32 	%f22627, %f4549, %f22112, %f22627;
	@%p8655 bra 	$L__BB0_8332;
	setp.eq.s32 	%p8656, %r3, 15;
	ld.shared.f32 	%f22113, [_ZZ32flash_attention_v2_causal_kernelILi64ELi64ELi64EEvPKfS1_S1_PfiiiifE8V_shared+16176];
	fma.rn.f32 	%f22628, %f4549, %f22113, %f22628;
	@%p8656 bra 	$L__BB0_8332;
	setp.eq.s32 	%p8657, %r3, 16;
	ld.shared.f32 	%f22114, [_ZZ32flash_attention_v2_causal_kernelILi64ELi64ELi64EEvPKfS1_S1_PfiiiifE8V_shared+16180];
	fma.rn.f32 	%f22629, %f4549, %f22114, %f22629;
	@%p8657 bra 	$L__BB0_8332;
	setp.eq.s32 	%p8658, %r3, 17;
	ld.shared.f32 	%f22115, [_ZZ32flash_attention_v2_causal_kernelILi64ELi64ELi64EEvPKfS1_S1_PfiiiifE8V_shared+16184];
	fma.rn.f32 	%f22630, %f4549, %f22115, %f22630;
	@%p8658 bra 	$L__BB0_8332;
	setp.eq.s32 	%p8659, %r3, 18;
	ld.shared.f32 	%f22116, [_ZZ32flash_attention_v2_causal_kernelILi64ELi64ELi64EEvPKfS1_S1_PfiiiifE8V_shared+16188];
	fma.rn.f32 	%f22631, %f4549, %f22116, %f22631;
	@%p8659 bra 	$L__BB0_8332;
	setp.eq.s32 	%p8660, %r3, 19;
	ld.shared.f32 	%f22117, [_ZZ32flash_attention_v2_causal_kernelILi64ELi64ELi64EEvPKfS1_S1_PfiiiifE8V_shared+16192];
	fma.rn.f32 	%f22632, %f4549, %f22117, %f22632;
	@%p8660 bra 	$L__BB0_8332;
	setp.eq.s32 	%p8661, %r3, 20;
	ld.shared.f32 	%f22118, [_ZZ32flash_attention_v2_causal_kernelILi64ELi64ELi64EEvPKfS1_S1_PfiiiifE8V_shared+16196];
	fma.rn.f32 	%f22633, %f4549, %f22118, %f22633;
	@%p8661 bra 	$L__BB0_8332;
	setp.eq.s32 	%p8662, %r3, 21;
	ld.shared.f32 	%f22119, [_ZZ32flash_attention_v2_causal_kernelILi64ELi64ELi64EEvPKfS1_S1_PfiiiifE8V_shared+16200];
	fma.rn.f32 	%f22634, %f4549, %f22119, %f22634;
	@%p8662 bra 	$L__BB0_8332;
	setp.eq.s32 	%p8663, %r3, 22;
	ld.shared.f32 	%f22120, [_ZZ32flash_attention_v2_causal_kernelILi64ELi64ELi64EEvPKfS1_S1_PfiiiifE8V_shared+16204];
	fma.rn.f32 	%f22635, %f4549, %f22120, %f22635;
	@%p8663 bra 	$L__BB0_8332;
	setp.eq.s32 	%p8664, %r3, 23;
	ld.shared.f32 	%f22121, [_ZZ32flash_attention_v2_causal_kernelILi64ELi64ELi64EEvPKfS1_S1_PfiiiifE8V_shared+16208];
	fma.rn.f32 	%f22636, %f4549, %f22121, %f22636;
	@%p8664 bra 	$L__BB0_8332;
	setp.eq.s32 	%p8665, %r3, 24;
	ld.shared.f32 	%f22122, [_ZZ32flash_attention_v2_causal_kernelILi64ELi64ELi64EEvPKfS1_S1_PfiiiifE8V_shared+16212];
	fma.rn.f32 	%f22637, %f4549, %f22122, %f22637;
	@%p8665 bra 	$L__BB0_8332;
	setp.eq.s32 	%p8666, %r3, 25;
	ld.shared.f32 	%f22123, [_ZZ32flash_attention_v2_causal_kernelILi64ELi64ELi64EEvPKfS1_S1_PfiiiifE8V_shared+16216];
	fma.rn.f32 	%f22638, %f4549, %f22123, %f22638;
	@%p8666 bra 	$L__BB0_8332;
	setp.eq.s32 	%p8667, %r3, 26;
	ld.shared.f32 	%f22124, [_ZZ32flash_attention_v2_causal_kernelILi64ELi64ELi64EEvPKfS1_S1_PfiiiifE8V_shared+16220];
	fma.rn.f32 	%f22639, %f4549, %f22124, %f22639;
	@%p8667 bra 	$L__BB0_8332;
	setp.eq.s32 	%p8668, %r3, 27;
	ld.shared.f32 	%f22125, [_ZZ32flash_attention_v2_causal_kernelILi64ELi64ELi64EEvPKfS1_S1_PfiiiifE8V_shared+16224];
	fma.rn.f32 	%f22640, %f4549, %f22125, %f22640;
	@%p8668 bra 	$L__BB0_8332;
	setp.eq.s32 	%p8669, %r3, 28;
	ld.shared.f32 	%f22126, [_ZZ32flash_attention_v2_causal_kernelILi64ELi64ELi64EEvPKfS1_S1_PfiiiifE8V_shared+16228];
	fma.rn.f32 	%f22641, %f4549, %f22126, %f22641;
	@%p8669 bra 	$L__BB0_8332;
	setp.eq.s32 	%p8670, %r3, 29;
	ld.shared.f32 	%f22127, [_ZZ32flash_attention_v2_causal_kernelILi64ELi64ELi64EEvPKfS1_S1_PfiiiifE8V_shared+16232];
	fma.rn.f32 	%f22642, %f4549, %f22127, %f22642;
	@%p8670 bra 	$L__BB0_8332;
	setp.eq.s32 	%p8671, %r3, 30;
	ld.shared.f32 	%f22128, [_ZZ32flash_attention_v2_causal_kernelILi64ELi64ELi64EEvPKfS1_S1_PfiiiifE8V_shared+16236];
	fma.rn.f32 	%f22643, %f4549, %f22128, %f22643;
	@%p8671 bra 	$L__BB0_8332;
	setp.eq.s32 	%p8672, %r3, 31;
	ld.shared.f32 	%f22129, [_ZZ32flash_attention_v2_causal_kernelILi64ELi64ELi64EEvPKfS1_S1_PfiiiifE8V_shared+16240];
	fma.rn.f32 	%f22644, %f4549, %f22129, %f22644;
	@%p8672 bra 	$L__BB0_8332;
	setp.eq.s32 	%p8673, %r3, 32;
	ld.shared.f32 	%f22130, [_ZZ32flash_attention_v2_causal_kernelILi64ELi64ELi64EEvPKfS1_S1_PfiiiifE8V_shared+16244];
	fma.rn.f32 	%f22645, %f4549, %f22130, %f22645;
	@%p8673 bra 	$L__BB0_8332;
	setp.eq.s32 	%p8674, %r3, 33;
	ld.shared.f32 	%f22131, [_ZZ32flash_attention_v2_causal_kernelILi64ELi64ELi64EEvPKfS1_S1_PfiiiifE8V_shared+16248];
	fma.rn.f32 	%f22646, %f4549, %f22131, %f22646;
	@%p8674 bra 	$L__BB0_8332;
	setp.eq.s32 	%p8675, %r3, 34;
	ld.shared.f32 	%f22132, [_ZZ32flash_attention_v2_causal_kernelILi64ELi64ELi64EEvPKfS1_S1_PfiiiifE8V_shared+16252];
	fma.rn.f32 	%f22647, %f4549, %f22132, %f22647;
	@%p8675 bra 	$L__BB0_8332;
	setp.eq.s32 	%p8676, %r3, 35;
	ld.shared.f32 	%f22133, [_ZZ32flash_attention_v2_causal_kernelILi64ELi64ELi64EEvPKfS1_S1_PfiiiifE8V_shared+16256];
	fma.rn.f32 	%f22648, %f4549, %f22133, %f22648;
	@%p8676 bra 	$L__BB0_8332;
	setp.eq.s32 	%p8677, %r3, 36;
	ld.shared.f32 	%f22134, [_ZZ32flash_attention_v2_causal_kernelILi64ELi64ELi64EEvPKfS1_S1_PfiiiifE8V_shared+16260];
	fma.rn.f32 	%f22649, %f4549, %f22134, %f22649;
	@%p8677 bra 	$L__BB0_8332;
	setp.eq.s32 	%p8678, %r3, 37;
	ld.shared.f32 	%f22135, [_ZZ32flash_attention_v2_causal_kernelILi64ELi64ELi64EEvPKfS1_S1_PfiiiifE8V_shared+16264];
	fma.rn.f32 	%f22650, %f4549, %f22135, %f22650;
	@%p8678 bra 	$L__BB0_8332;
	setp.eq.s32 	%p8679, %r3, 38;
	ld.shared.f32 	%f22136, [_ZZ32flash_attention_v2_causal_kernelILi64ELi64ELi64EEvPKfS1_S1_PfiiiifE8V_shared+16268];
	fma.rn.f32 	%f22651, %f4549, %f22136, %f22651;
	@%p8679 bra 	$L__BB0_8332;
	setp.eq.s32 	%p8680, %r3, 39;
	ld.shared.f32 	%f22137, [_ZZ32flash_attention_v2_causal_kernelILi64ELi64ELi64EEvPKfS1_S1_PfiiiifE8V_shared+16272];
	fma.rn.f32 	%f22652, %f4549, %f22137, %f22652;
	@%p8680 bra 	$L__BB0_8332;
	setp.eq.s32 	%p8681, %r3, 40;
	ld.shared.f32 	%f22138, [_ZZ32flash_attention_v2_causal_kernelILi64ELi64ELi64EEvPKfS1_S1_PfiiiifE8V_shared+16276];
	fma.rn.f32 	%f22653, %f4549, %f22138, %f22653;
	@%p8681 bra 	$L__BB0_8332;
	setp.eq.s32 	%p8682, %r3, 41;
	ld.shared.f32 	%f22139, [_ZZ32flash_attention_v2_causal_kernelILi64ELi64ELi64EEvPKfS1_S1_PfiiiifE8V_shared+16280];
	fma.rn.f32 	%f22654, %f4549, %f22139, %f22654;
	@%p8682 bra 	$L__BB0_8332;
	setp.eq.s32 	%p8683, %r3, 42;
	ld.shared.f32 	%f22140, [_ZZ32flash_attention_v2_causal_kernelILi64ELi64ELi64EEvPKfS1_S1_PfiiiifE8V_shared+16284];
	fma.rn.f32 	%f22655, %f4549, %f22140, %f22655;
	@%p8683 bra 	$L__BB0_8332;
	setp.eq.s32 	%p8684, %r3, 43;
	ld.shared.f32 	%f22141, [_ZZ32flash_attention_v2_causal_kernelILi64ELi64ELi64EEvPKfS1_S1_PfiiiifE8V_shared+16288];
	fma.rn.f32 	%f22656, %f4549, %f22141, %f22656;
	@%p8684 bra 	$L__BB0_8332;
	setp.eq.s32 	%p8685, %r3, 44;
	ld.shared.f32 	%f22142, [_ZZ32flash_attention_v2_causal_kernelILi64ELi64ELi64EEvPKfS1_S1_PfiiiifE8V_shared+16292];
	fma.rn.f32 	%f22657, %f4549, %f22142, %f22657;
	@%p8685 bra 	$L__BB0_8332;
	setp.eq.s32 	%p8686, %r3, 45;
	ld.shared.f32 	%f22143, [_ZZ32flash_attention_v2_causal_kernelILi64ELi64ELi64EEvPKfS1_S1_PfiiiifE8V_shared+16296];
	fma.rn.f32 	%f22658, %f4549, %f22143, %f22658;
	@%p8686 bra 	$L__BB0_8332;
	setp.eq.s32 	%p8687, %r3, 46;
	ld.shared.f32 	%f22144, [_ZZ32flash_attention_v2_causal_kernelILi64ELi64ELi64EEvPKfS1_S1_PfiiiifE8V_shared+16300];
	fma.rn.f32 	%f22659, %f4549, %f22144, %f22659;
	@%p8687 bra 	$L__BB0_8332;
	setp.eq.s32 	%p8688, %r3, 47;
	ld.shared.f32 	%f22145, [_ZZ32flash_attention_v2_causal_kernelILi64ELi64ELi64EEvPKfS1_S1_PfiiiifE8V_shared+16304];
	fma.rn.f32 	%f22660, %f4549, %f22145, %f22660;
	@%p8688 bra 	$L__BB0_8332;
	setp.eq.s32 	%p8689, %r3, 48;
	ld.shared.f32 	%f22146, [_ZZ32flash_attention_v2_causal_kernelILi64ELi64ELi64EEvPKfS1_S1_PfiiiifE8V_shared+16308];
	fma.rn.f32 	%f22661, %f4549, %f22146, %f22661;
	@%p8689 bra 	$L__BB0_8332;
	setp.eq.s32 	%p8690, %r3, 49;
	ld.shared.f32 	%f22147, [_ZZ32flash_attention_v2_causal_kernelILi64ELi64ELi64EEvPKfS1_S1_PfiiiifE8V_shared+16312];
	fma.rn.f32 	%f22662, %f4549, %f22147, %f22662;
	@%p8690 bra 	$L__BB0_8332;
	setp.eq.s32 	%p8691, %r3, 50;
	ld.shared.f32 	%f22148, [_ZZ32flash_attention_v2_causal_kernelILi64ELi64ELi64EEvPKfS1_S1_PfiiiifE8V_shared+16316];
	fma.rn.f32 	%f22663, %f4549, %f22148, %f22663;
	@%p8691 bra 	$L__BB0_8332;
	setp.eq.s32 	%p8692, %r3, 51;
	ld.shared.f32 	%f22149, [_ZZ32flash_attention_v2_causal_kernelILi64ELi64ELi64EEvPKfS1_S1_PfiiiifE8V_shared+16320];
	fma.rn.f32 	%f22664, %f4549, %f22149, %f22664;
	@%p8692 bra 	$L__BB0_8332;
	setp.eq.s32 	%p8693, %r3, 52;
	ld.shared.f32 	%f22150, [_ZZ32flash_attention_v2_causal_kernelILi64ELi64ELi64EEvPKfS1_S1_PfiiiifE8V_shared+16324];
	fma.rn.f32 	%f22665, %f4549, %f22150, %f22665;
	@%p8693 bra 	$L__BB0_8332;
	setp.eq.s32 	%p8694, %r3, 53;
	ld.shared.f32 	%f22151, [_ZZ32flash_attention_v2_causal_kernelILi64ELi64ELi64EEvPKfS1_S1_PfiiiifE8V_shared+16328];
	fma.rn.f32 	%f22666, %f4549, %f22151, %f22666;
	@%p8694 bra 	$L__BB0_8332;
	setp.eq.s32 	%p8695, %r3, 54;
	ld.shared.f32 	%f22152, [_ZZ32flash_attention_v2_causal_kernelILi64ELi64ELi64EEvPKfS1_S1_PfiiiifE8V_shared+16332];
	fma.rn.f32 	%f22667, %f4549, %f22152, %f22667;
	@%p8695 bra 	$L__BB0_8332;
	setp.eq.s32 	%p8696, %r3, 55;
	ld.shared.f32 	%f22153, [_ZZ32flash_attention_v2_causal_kernelILi64ELi64ELi64EEvPKfS1_S1_PfiiiifE8V_shared+16336];
	fma.rn.f32 	%f22668, %f4549, %f22153, %f22668;
	@%p8696 bra 	$L__BB0_8332;
	setp.eq.s32 	%p8697, %r3, 56;
	ld.shared.f32 	%f22154, [_ZZ32flash_attention_v2_causal_kernelILi64ELi64ELi64EEvPKfS1_S1_PfiiiifE8V_shared+16340];
	fma.rn.f32 	%f22669, %f4549, %f22154, %f22669;
	@%p8697 bra 	$L__BB0_8332;
	setp.eq.s32 	%p8698, %r3, 57;
	ld.shared.f32 	%f22155, [_ZZ32flash_attention_v2_causal_kernelILi64ELi64ELi64EEvPKfS1_S1_PfiiiifE8V_shared+16344];
	fma.rn.f32 	%f22670, %f4549, %f22155, %f22670;
	@%p8698 bra 	$L__BB0_8332;
	setp.eq.s32 	%p8699, %r3, 58;
	ld.shared.f32 	%f22156, [_ZZ32flash_attention_v2_causal_kernelILi64ELi64ELi64EEvPKfS1_S1_PfiiiifE8V_shared+16348];
	fma.rn.f32 	%f22671, %f4549, %f22156, %f22671;
	@%p8699 bra 	$L__BB0_8332;
	setp.eq.s32 	%p8700, %r3, 59;
	ld.shared.f32 	%f22157, [_ZZ32flash_attention_v2_causal_kernelILi64ELi64ELi64EEvPKfS1_S1_PfiiiifE8V_shared+16352];
	fma.rn.f32 	%f22672, %f4549, %f22157, %f22672;
	@%p8700 bra 	$L__BB0_8332;
	setp.eq.s32 	%p8701, %r3, 60;
	ld.shared.f32 	%f22158, [_ZZ32flash_attention_v2_causal_kernelILi64ELi64ELi64EEvPKfS1_S1_PfiiiifE8V_shared+16356];
	fma.rn.f32 	%f22673, %f4549, %f22158, %f22673;
	@%p8701 bra 	$L__BB0_8332;
	setp.eq.s32 	%p8702, %r3, 61;
	ld.shared.f32 	%f22159, [_ZZ32flash_attention_v2_causal_kernelILi64ELi64ELi64EEvPKfS1_S1_PfiiiifE8V_shared+16360];
	fma.rn.f32 	%f22674, %f4549, %f22159, %f22674;
	@%p8702 bra 	$L__BB0_8332;
	setp.eq.s32 	%p8703, %r3, 62;
	ld.shared.f32 	%f22160, [_ZZ32flash_attention_v2_causal_kernelILi64ELi64ELi64EEvPKfS1_S1_PfiiiifE8V_shared+16364];
	fma.rn.f32 	%f22675, %f4549, %f22160, %f22675;
	@%p8703 bra 	$L__BB0_8332;
	setp.eq.s32 	%p8704, %r3, 63;
	ld.shared.f32 	%f22161, [_ZZ32flash_attention_v2_causal_kernelILi64ELi64ELi64EEvPKfS1_S1_PfiiiifE8V_shared+16368];
	fma.rn.f32 	%f22676, %f4549, %f22161, %f22676;
	@%p8704 bra 	$L__BB0_8332;
	ld.shared.f32 	%f22162, [_ZZ32flash_attention_v2_causal_kernelILi64ELi64ELi64EEvPKfS1_S1_PfiiiifE8V_shared+16372];
	fma.rn.f32 	%f22677, %f4549, %f22162, %f22677;
$L__BB0_8332:
	ld.param.u32 	%r1440, [_Z32flash_attention_v2_causal_kernelILi64ELi64ELi64EEvPKfS1_S1_Pfiiiif_param_6];
	shl.b32 	%r1294, %r1581, 6;
	or.b32  	%r1295, %r1294, 63;
	setp.ge.s32 	%p8705, %r1295, %r1440;
	mov.u32 	%r1296, %ctaid.x;
	shl.b32 	%r1297, %r1296, 6;
	mov.u32 	%r1298, %tid.x;
	and.b32  	%r1299, %r1298, 63;
	or.b32  	%r1300, %r1297, %r1299;
	setp.gt.u32 	%p8706, %r1295, %r1300;
	or.pred  	%p8707, %p8705, %p8706;
	@%p8707 bra 	$L__BB0_8397;
	ld.param.u32 	%r1578, [_Z32flash_attention_v2_causal_kernelILi64ELi64ELi64EEvPKfS1_S1_Pfiiiif_param_7];
	setp.eq.s32 	%p8708, %r1578, 1;
	ld.shared.f32 	%f22163, [_ZZ32flash_attention_v2_causal_kernelILi64ELi64ELi64EEvPKfS1_S1_PfiiiifE8V_shared+16380];
	fma.rn.f32 	%f22614, %f4550, %f22163, %f22614;
	@%p8708 bra 	$L__BB0_8397;
	setp.eq.s32 	%p8709, %r3, 2;
	ld.shared.f32 	%f22164, [_ZZ32flash_attention_v2_causal_kernelILi64ELi64ELi64EEvPKfS1_S1_PfiiiifE8V_shared+16384];
	fma.rn.f32 	%f22615, %f4550, %f22164, %f22615;
	@%p8709 bra 	$L__BB0_8397;
	setp.eq.s32 	%p8710, %r3, 3;
	ld.shared.f32 	%f22165, [_ZZ32flash_attention_v2_causal_kernelILi64ELi64ELi64EEvPKfS1_S1_PfiiiifE8V_shared+16388];
	fma.rn.f32 	%f22616, %f4550, %f22165, %f22616;
	@%p8710 bra 	$L__BB0_8397;
	setp.eq.s32 	%p8711, %r3, 4;
	ld.shared.f32 	%f22166, [_ZZ32flash_attention_v2_causal_kernelILi64ELi64ELi64EEvPKfS1_S1_PfiiiifE8V_shared+16392];
	fma.rn.f32 	%f22617, %f4550, %f22166, %f22617;
	@%p8711 bra 	$L__BB0_8397;
	setp.eq.s32 	%p8712, %r3, 5;
	ld.shared.f32 	%f22167, [_ZZ32flash_attention_v2_causal_kernelILi64ELi64ELi64EEvPKfS1_S1_PfiiiifE8V_shared+16396];
	fma.rn.f32 	%f22618, %f4550, %f22167, %f22618;
	@%p8712 bra 	$L__BB0_8397;
	setp.eq.s32 	%p8713, %r3, 6;
	ld.shared.f32 	%f22168, [_ZZ32flash_attention_v2_causal_kernelILi64ELi64ELi64EEvPKfS1_S1_PfiiiifE8V_shared+16400];
	fma.rn.f32 	%f22619, %f4550, %f22168, %f22619;
	@%p8713 bra 	$L__BB0_8397;
	setp.eq.s32 	%p8714, %r3, 7;
	ld.shared.f32 	%f22169, [_ZZ32flash_attention_v2_causal_kernelILi64ELi64ELi64EEvPKfS1_S1_PfiiiifE8V_shared+16404];
	fma.rn.f32 	%f22620, %f4550, %f22169, %f22620;
	@%p8714 bra 	$L__BB0_8397;
	setp.eq.s32 	%p8715, %r3, 8;
	ld.shared.f32 	%f22170, [_ZZ32flash_attention_v2_causal_kernelILi64ELi64ELi64EEvPKfS1_S1_PfiiiifE8V_shared+16408];
	fma.rn.f32 	%f22621, %f4550, %f22170, %f22621;
	@%p8715 bra 	$L__BB0_8397;
	setp.eq.s32 	%p8716, %r3, 9;
	ld.shared.f32 	%f22171, [_ZZ32flash_attention_v2_causal_kernelILi64ELi64ELi64EEvPKfS1_S1_PfiiiifE8V_shared+16412];
	fma.rn.f32 	%f22622, %f4550, %f22171, %f22622;
	@%p8716 bra 	$L__BB0_8397;
	setp.eq.s32 	%p8717, %r3, 10;
	ld.shared.f32 	%f22172, [_ZZ32flash_attention_v2_causal_kernelILi64ELi64ELi64EEvPKfS1_S1_PfiiiifE8V_shared+16416];
	fma.rn.f32 	%f22623, %f4550, %f22172, %f22623;
	@%p8717 bra 	$L__BB0_8397;
	setp.eq.s32 	%p8718, %r3, 11;
	ld.shared.f32 	%f22173, [_ZZ32flash_attention_v2_causal_kernelILi64ELi64ELi64EEvPKfS1_S1_PfiiiifE8V_shared+16420];
	fma.rn.f32 	%f22624, %f4550, %f22173, %f22624;
	@%p8718 bra 	$L__BB0_8397;
	setp.eq.s32 	%p8719, %r3, 12;
	ld.shared.f32 	%f22174, [_ZZ32flash_attention_v2_causal_kernelILi64ELi64ELi64EEvPKfS1_S1_PfiiiifE8V_shared+16424];
	fma.rn.f32 	%f22625, %f4550, %f22174, %f22625;
	@%p8719 bra 	$L__BB0_8397;
	setp.eq.s32 	%p8720, %r3, 13;
	ld.shared.f32 	%f22175, [_ZZ32flash_attention_v2_causal_kernelILi64ELi64ELi64EEvPKfS1_S1_PfiiiifE8V_shared+16428];
	fma.rn.f32 	%f22626, %f4550, %f22175, %f22626;
	@%p8720 bra 	$L__BB0_8397;
	setp.eq.s32 	%p8721, %r3, 14;
	ld.shared.f32 	%f22176, [_ZZ32flash_attention_v2_causal_kernelILi64ELi64ELi64EEvPKfS1_S1_PfiiiifE8V_shared+16432];
	fma.rn.f32 	%f22627, %f4550, %f22176, %f22627;
	@%p8721 bra 	$L__BB0_8397;
	setp.eq.s32 	%p8722, %r3, 15;
	ld.shared.f32 	%f22177, [_ZZ32flash_attention_v2_causal_kernelILi64ELi64ELi64EEvPKfS1_S1_PfiiiifE8V_shared+16436];
	fma.rn.f32 	%f22628, %f4550, %f22177, %f22628;
	@%p8722 bra 	$L__BB0_8397;
	setp.eq.s32 	%p8723, %r3, 16;
	ld.shared.f32 	%f22178, [_ZZ32flash_attention_v2_causal_kernelILi64ELi64ELi64EEvPKfS1_S1_PfiiiifE8V_shared+16440];
	fma.rn.f32 	%f22629, %f4550, %f22178, %f22629;
	@%p8723 bra 	$L__BB0_8397;
	setp.eq.s32 	%p8724, %r3, 17;
	ld.shared.f32 	%f22179, [_ZZ32flash_attention_v2_causal_kernelILi64ELi64ELi64EEvPKfS1_S1_PfiiiifE8V_shared+16444];
	fma.rn.f32 	%f22630, %f4550, %f22179, %f22630;
	@%p8724 bra 	$L__BB0_8397;
	setp.eq.s32 	%p8725, %r3, 18;
	ld.shared.f32 	%f22180, [_ZZ32flash_attention_v2_causal_kernelILi64ELi64ELi64EEvPKfS1_S1_PfiiiifE8V_shared+16448];
	fma.rn.f32 	%f22631, %f4550, %f22180, %f22631;
	@%p8725 bra 	$L__BB0_8397;
	setp.eq.s32 	%p8726, %r3, 19;
	ld.shared.f32 	%f22181, [_ZZ32flash_attention_v2_causal_kernelILi64ELi64ELi64EEvPKfS1_S1_PfiiiifE8V_shared+16452];
	fma.rn.f32 	%f22632, %f4550, %f22181, %f22632;
	@%p8726 bra 	$L__BB0_8397;
	setp.eq.s32 	%p8727, %r3, 20;
	ld.shared.f32 	%f22182, [_ZZ32flash_attention_v2_causal_kernelILi64ELi64ELi64EEvPKfS1_S1_PfiiiifE8V_shared+16456];
	fma.rn.f32 	%f22633, %f4550, %f22182, %f22633;
	@%p8727 bra 	$L__BB0_8397;
	setp.eq.s32 	%p8728, %r3, 21;
	ld.shared.f32 	%f22183, [_ZZ32flash_attention_v2_causal_kernelILi64ELi64ELi64EEvPKfS1_S1_PfiiiifE8V_shared+16460];
	fma.rn.f32 	%f22634, %f4550, %f22183, %f22634;
	@%p8728 bra 	$L__BB0_8397;
	setp.eq.s32 	%p8729, %r3, 22;
	ld.shared.f32 	%f22184, [_ZZ32flash_attention_v2_causal_kernelILi64ELi64ELi64EEvPKfS1_S1_PfiiiifE8V_shared+16464];
	fma.rn.f32 	%f22635, %f4550, %f22184, %f22635;
	@%p8729 bra 	$L__BB0_8397;
	setp.eq.s32 	%p8730, %r3, 23;
	ld.shared.f32 	%f22185, [_ZZ32flash_attention_v2_causal_kernelILi64ELi64ELi64EEvPKfS1_S1_PfiiiifE8V_shared+16468];
	fma.rn.f32 	%f22636, %f4550, %f22185, %f22636;
	@%p8730 bra 	$L__BB0_8397;
	setp.eq.s32 	%p8731, %r3, 24;
	ld.shared.f32 	%f22186, [_ZZ32flash_attention_v2_causal_kernelILi64ELi64ELi64EEvPKfS1_S1_PfiiiifE8V_shared+16472];
	fma.rn.f32 	%f22637, %f4550, %f22186, %f22637;
	@%p8731 bra 	$L__BB0_8397;
	setp.eq.s32 	%p8732, %r3, 25;
	ld.shared.f32 	%f22187, [_ZZ32flash_attention_v2_causal_kernelILi64ELi64ELi64EEvPKfS1_S1_PfiiiifE8V_shared+16476];
	fma.rn.f32 	%f22638, %f4550, %f22187, %f22638;
	@%p8732 bra 	$L__BB0_8397;
	setp.eq.s32 	%p8733, %r3, 26;
	ld.shared.f32 	%f22188, [_ZZ32flash_attention_v2_causal_kernelILi64ELi64ELi64EEvPKfS1_S1_PfiiiifE8V_shared+16480];
	fma.rn.f32 	%f22639, %f4550, %f22188, %f22639;
	@%p8733 bra 	$L__BB0_8397;
	setp.eq.s32 	%p8734, %r3, 27;
	ld.shared.f32 	%f22189, [_ZZ32flash_attention_v2_causal_kernelILi64ELi64ELi64EEvPKfS1_S1_PfiiiifE8V_shared+16484];
	fma.rn.f32 	%f22640, %f4550, %f22189, %f22640;
	@%p8734 bra 	$L__BB0_8397;
	setp.eq.s32 	%p8735, %r3, 28;
	ld.shared.f32 	%f22190, [_ZZ32flash_attention_v2_causal_kernelILi64ELi64ELi64EEvPKfS1_S1_PfiiiifE8V_shared+16488];
	fma.rn.f32 	%f22641, %f4550, %f22190, %f22641;
	@%p8735 bra 	$L__BB0_8397;
	setp.eq.s32 	%p8736, %r3, 29;
	ld.shared.f32 	%f22191, [_ZZ32flash_attention_v2_causal_kernelILi64ELi64ELi64EEvPKfS1_S1_PfiiiifE8V_shared+16492];
	fma.rn.f32 	%f22642, %f4550, %f22191, %f22642;
	@%p8736 bra 	$L__BB0_8397;
	setp.eq.s32 	%p8737, %r3, 30;
	ld.shared.f32 	%f22192, [_ZZ32flash_attention_v2_causal_kernelILi64ELi64ELi64EEvPKfS1_S1_PfiiiifE8V_shared+16496];
	fma.rn.f32 	%f22643, %f4550, %f22192, %f22643;
	@%p8737 bra 	$L__BB0_8397;
	setp.eq.s32 	%p8738, %r3, 31;
	ld.shared.f32 	%f22193, [_ZZ32flash_attention_v2_causal_kernelILi64ELi64ELi64EEvPKfS1_S1_PfiiiifE8V_shared+16500];
	fma.rn.f32 	%f22644, %f4550, %f22193, %f22644;
	@%p8738 bra 	$L__BB0_8397;
	setp.eq.s32 	%p8739, %r3, 32;
	ld.shared.f32 	%f22194, [_ZZ32flash_attention_v2_causal_kernelILi64ELi64ELi64EEvPKfS1_S1_PfiiiifE8V_shared+16504];
	fma.rn.f32 	%f22645, %f4550, %f22194, %f22645;
	@%p8739 bra 	$L__BB0_8397;
	setp.eq.s32 	%p8740, %r3, 33;
	ld.shared.f32 	%f22195, [_ZZ32flash_attention_v2_causal_kernelILi64ELi64ELi64EEvPKfS1_S1_PfiiiifE8V_shared+16508];
	fma.rn.f32 	%f22646, %f4550, %f22195, %f22646;
	@%p8740 bra 	$L__BB0_8397;
	setp.eq.s32 	%p8741, %r3, 34;
	ld.shared.f32 	%f22196, [_ZZ32flash_attention_v2_causal_kernelILi64ELi64ELi64EEvPKfS1_S1_PfiiiifE8V_shared+16512];
	fma.rn.f32 	%f22647, %f4550, %f22196, %f22647;
	@%p8741 bra 	$L__BB0_8397;
	setp.eq.s32 	%p8742, %r3, 35;
	ld.shared.f32 	%f22197, [_ZZ32flash_attention_v2_causal_kernelILi64ELi64ELi64EEvPKfS1_S1_PfiiiifE8V_shared+16516];
	fma.rn.f32 	%f22648, %f4550, %f22197, %f22648;
	@%p8742 bra 	$L__BB0_8397;
	setp.eq.s32 	%p8743, %r3, 36;
	ld.shared.f32 	%f22198, [_ZZ32flash_attention_v2_causal_kernelILi64ELi64ELi64EEvPKfS1_S1_PfiiiifE8V_shared+16520];
	fma.rn.f32 	%f22649, %f4550, %f22198, %f22649;
	@%p8743 bra 	$L__BB0_8397;
	setp.eq.s32 	%p8744, %r3, 37;
	ld.shared.f32 	%f22199, [_ZZ32flash_attention_v2_causal_kernelILi64ELi64ELi64EEvPKfS1_S1_PfiiiifE8V_shared+16524];
	fma.rn.f32 	%f22650, %f4550, %f22199, %f22650;
	@%p8744 bra 	$L__BB0_8397;
	setp.eq.s32 	%p8745, %r3, 38;
	ld.shared.f32 	%f22200, [_ZZ32flash_attention_v2_causal_kernelILi64ELi64ELi64EEvPKfS1_S1_PfiiiifE8V_shared+16528];
	fma.rn.f32 	%f22651, %f4550, %f22200, %f22651;
	@%p8745 bra 	$L__BB0_8397;
	setp.eq.s32 	%p8746, %r3, 39;
	ld.shared.f32 	%f22201, [_ZZ32flash_attention_v2_causal_kernelILi64ELi64ELi64EEvPKfS1_S1_PfiiiifE8V_shared+16532];
	fma.rn.f32 	%f22652, %f4550, %f22201, %f22652;
	@%p8746 bra 	$L__BB0_8397;
	setp.eq.s32 	%p8747, %r3, 40;
	ld.shared.f32 	%f22202, [_ZZ32flash_attention_v2_causal_kernelILi64ELi64ELi64EEvPKfS1_S1_PfiiiifE8V_shared+16536];
	fma.rn.f32 	%f22653, %f4550, %f22202, %f22653;
	@%p8747 bra 	$L__BB0_8397;
	setp.eq.s32 	%p8748, %r3, 41;
	ld.shared.f32 	%f22203, [_ZZ32flash_attention_v2_causal_kernelILi64ELi64ELi64EEvPKfS1_S1_PfiiiifE8V_shared+16540];
	fma.rn.f32 	%f22654, %f4550, %f22203, %f22654;
	@%p8748 bra 	$L__BB0_8397;
	setp.eq.s32 	%p8749, %r3, 42;
	ld.shared.f32 	%f22204, [_ZZ32flash_attention_v2_causal_kernelILi64ELi64ELi64EEvPKfS1_S1_PfiiiifE8V_shared+16544];
	fma.rn.f32 	%f22655, %f4550, %f22204, %f22655;
	@%p8749 bra 	$L__BB0_8397;
	setp.eq.s32 	%p8750, %r3, 43;
	ld.shared.f32 	%f22205, [_ZZ32flash_attention_v2_causal_kernelILi64ELi64ELi64EEvPKfS1_S1_PfiiiifE8V_shared+16548];
	fma.rn.f32 	%f22656, %f4550, %f22205, %f22656;
	@%p8750 bra 	$L__BB0_8397;
	setp.eq.s32 	%p8751, %r3, 44;
	ld.shared.f32 	%f22206, [_ZZ32flash_attention_v2_causal_kernelILi64ELi64ELi64EEvPKfS1_S1_PfiiiifE8V_shared+16552];
	fma.rn.f32 	%f22657, %f4550, %f22206, %f22657;
	@%p8751 bra 	$L__BB0_8397;
	setp.eq.s32 	%p8752, %r3, 45;
	ld.shared.f32 	%f22207, [_ZZ32flash_attention_v2_causal_kernelILi64ELi64ELi64EEvPKfS1_S1_PfiiiifE8V_shared+16556];
	fma.rn.f32 	%f22658, %f4550, %f22207, %f22658;
	@%p8752 bra 	$L__BB0_8397;
	setp.eq.s32 	%p8753, %r3, 46;
	ld.shared.f32 	%f22208, [_ZZ32flash_attention_v2_causal_kernelILi64ELi64ELi64EEvPKfS1_S1_PfiiiifE8V_shared+16560];
	fma.rn.f32 	%f22659, %f4550, %f22208, %f22659;
	@%p8753 bra 	$L__BB0_8397;
	setp.eq.s32 	%p8754, %r3, 47;
	ld.shared.f32 	%f22209, [_ZZ32flash_attention_v2_causal_kernelILi64ELi64ELi64EEvPKfS1_S1_PfiiiifE8V_shared+16564];
	fma.rn.f32 	%f22660, %f4550, %f22209, %f22660;
	@%p8754 bra 	$L__BB0_8397;
	setp.eq.s32 	%p8755, %r3, 48;
	ld.shared.f32 	%f22210, [_ZZ32flash_attention_v2_causal_kernelILi64ELi64ELi64EEvPKfS1_S1_PfiiiifE8V_shared+16568];
	fma.rn.f32 	%f22661, %f4550, %f22210, %f22661;
	@%p8755 bra 	$L__BB0_8397;
	setp.eq.s32 	%p8756, %r3, 49;
	ld.shared.f32 	%f22211, [_ZZ32flash_attention_v2_causal_kernelILi64ELi64ELi64EEvPKfS1_S1_PfiiiifE8V_shared+16572];
	fma.rn.f32 	%f22662, %f4550, %f22211, %f22662;
	@%p8756 bra 	$L__BB0_8397;
	setp.eq.s32 	%p8757, %r3, 50;
	ld.shared.f32 	%f22212, [_ZZ32flash_attention_v2_causal_kernelILi64ELi64ELi64EEvPKfS1_S1_PfiiiifE8V_shared+16576];
	fma.rn.f32 	%f22663, %f4550, %f22212, %f22663;
	@%p8757 bra 	$L__BB0_8397;
	setp.eq.s32 	%p8758, %r3, 51;
	ld.shared.f32 	%f22213, [_ZZ32flash_attention_v2_causal_kernelILi64ELi64ELi64EEvPKfS1_S1_PfiiiifE8V_shared+16580];
	fma.rn.f32 	%f22664, %f4550, %f22213, %f22664;
	@%p8758 bra 	$L__BB0_8397;
	setp.eq.s32 	%p8759, %r3, 52;
	ld.shared.f32 	%f22214, [_ZZ32flash_attention_v2_causal_kernelILi64ELi64ELi64EEvPKfS1_S1_PfiiiifE8V_shared+16584];
	fma.rn.f32 	%f22665, %f4550, %f22214, %f22665;
	@%p8759 bra 	$L__BB0_8397;
	setp.eq.s32 	%p8760, %r3, 53;
	ld.shared.f32 	%f22215, [_ZZ32flash_attention_v2_causal_kernelILi64ELi64ELi64EEvPKfS1_S1_PfiiiifE8V_shared+16588];
	fma.rn.f32 	%f22666, %f4550, %f22215, %f22666;
	@%p8760 bra 	$L__BB0_8397;
	setp.eq.s32 	%p8761, %r3, 54;
	ld.shared.f32 	%f22216, [_ZZ32flash_attention_v2_causal_kernelILi64ELi64ELi64EEvPKfS1_S1_PfiiiifE8V_shared+16592];
	fma.rn.f32 	%f22667, %f4550, %f22216, %f22667;
	@%p8761 bra 	$L__BB0_8397;
	setp.eq.s32 	%p8762, %r3, 55;
	ld.shared.f32 	%f22217, [_ZZ32flash_attention_v2_causal_kernelILi64ELi64ELi64EEvPKfS1_S1_PfiiiifE8V_shared+16596];
	fma.rn.f32 	%f22668, %f4550, %f22217, %f22668;
	@%p8762 bra 	$L__BB0_8397;
	setp.eq.s32 	%p8763, %r3, 56;
	ld.shared.f32 	%f22218, [_ZZ32flash_attention_v2_causal_kernelILi64ELi64ELi64EEvPKfS1_S1_PfiiiifE8V_shared+16600];
	fma.rn.f32 	%f22669, %f4550, %f22218, %f22669;
	@%p8763 bra 	$L__BB0_8397;
	setp.eq.s32 	%p8764, %r3, 57;
	ld.shared.f32 	%f22219, [_ZZ32flash_attention_v2_causal_kernelILi64ELi64ELi64EEvPKfS1_S1_PfiiiifE8V_shared+16604];
	fma.rn.f32 	%f22670, %f4550, %f22219, %f22670;
	@%p8764 bra 	$L__BB0_8397;
	setp.eq.s32 	%p8765, %r3, 58;
	ld.shared.f32 	%f22220, [_ZZ32flash_attention_v2_causal_kernelILi64ELi64ELi64EEvPKfS1_S1_PfiiiifE8V_shared+16608];
	fma.rn.f32 	%f22671, %f4550, %f22220, %f22671;
	@%p8765 bra 	$L__BB0_8397;
	setp.eq.s32 	%p8766, %r3, 59;
	ld.shared.f32 	%f22221, [_ZZ32flash_attention_v2_causal_kernelILi64ELi64ELi64EEvPKfS1_S1_PfiiiifE8V_shared+16612];
	fma.rn.f32 	%f22672, %f4550, %f22221, %f22672;
	@%p8766 bra 	$L__BB0_8397;
	setp.eq.s32 	%p8767, %r3, 60;
	ld.shared.f32 	%f22222, [_ZZ32flash_attention_v2_causal_kernelILi64ELi64ELi64EEvPKfS1_S1_PfiiiifE8V_shared+16616];
	fma.rn.f32 	%f22673, %f4550, %f22222, %f22673;
	@%p8767 bra 	$L__BB0_8397;
	setp.eq.s32 	%p8768, %r3, 61;
	ld.shared.f32 	%f22223, [_ZZ32flash_attention_v2_causal_kernelILi64ELi64ELi64EEvPKfS1_S1_PfiiiifE8V_shared+16620];
	fma.rn.f32 	%f22674, %f4550, %f22223, %f22674;
	@%p8768 bra 	$L__BB0_8397;
	setp.eq.s32 	%p8769, %r3, 62;
	ld.shared.f32 	%f22224, [_ZZ32flash_attention_v2_causal_kernelILi64ELi64ELi64EEvPKfS1_S1_PfiiiifE8V_shared+16624];
	fma.rn.f32 	%f22675, %f4550, %f22224, %f22675;
	@%p8769 bra 	$L__BB0_8397;
	setp.eq.s32 	%p8770, %r3, 63;
	ld.shared.f32 	%f22225, [_ZZ32flash_attention_v2_causal_kernelILi64ELi64ELi64EEvPKfS1_S1_PfiiiifE8V_shared+16628];
	fma.rn.f32 	%f22676, %f4550, %f22225, %f22676;
	@%p8770 bra 	$L__BB0_8397;
	ld.shared.f32 	%f22226, [_ZZ32flash_attention_v2_causal_kernelILi64ELi64ELi64EEvPKfS1_S1_PfiiiifE8V_shared+16632];
	fma.rn.f32 	%f22677, %f4550, %f22226, %f22677;
$L__BB0_8397:
	shl.b32 	%r1302, %r1581, 6;
	mad.lo.s32 	%r1303, %r1581, -63, %r1302;
	add.s32 	%r1581, %r1303, 1;
	mov.u32 	%r1304, %ctaid.x;
	shl.b32 	%r1305, %r1304, 6;
	mov.u32 	%r1306, %tid.x;
	and.b32  	%r1307, %r1306, 63;
	or.b32  	%r11, %r1305, %r1307;
	add.s32 	%r1308, %r11, 64;
	shr.u32 	%r1309, %r1308, 6;
	setp.ne.s32 	%p8771, %r1581, %r1309;
	@%p8771 bra 	$L__BB0_67;
	setp.leu.f32 	%p8772, %f22419, 0f00000000;
	@%p8772 bra 	$L__BB0_8464;
	ld.param.u32 	%r1579, [_Z32flash_attention_v2_causal_kernelILi64ELi64ELi64EEvPKfS1_S1_Pfiiiif_param_7];
	setp.lt.s32 	%p8773, %r1579, 1;
	rcp.rn.f32 	%f12808, %f22419;
	@%p8773 bra 	$L__BB0_8464;
	ld.param.u32 	%r1580, [_Z32flash_attention_v2_causal_kernelILi64ELi64ELi64EEvPKfS1_S1_Pfiiiif_param_7];
	ld.param.u32 	%r1441, [_Z32flash_attention_v2_causal_kernelILi64ELi64ELi64EEvPKfS1_S1_Pfiiiif_param_6];
	ld.param.u64 	%rd27, [_Z32flash_attention_v2_causal_kernelILi64ELi64ELi64EEvPKfS1_S1_Pfiiiif_param_3];
	setp.eq.s32 	%p8774, %r1580, 1;
	mul.lo.s32 	%r1310, %r1580, %r11;
	mul.f32 	%f22227, %f12808, %f22614;
	cvt.u64.u32 	%rd20, %r1310;
	mul.lo.s32 	%r1311, %r1580, %r1441;
	mov.u32 	%r1312, %ctaid.z;
	mul.lo.s32 	%r1313, %r1311, %r1312;
	cvt.s64.s32 	%rd21, %r1313;
	add.s64 	%rd22, %rd20, %rd21;
	cvta.to.global.u64 	%rd23, %rd27;
	shl.b64 	%rd24, %rd22, 2;
	add.s64 	%rd3, %rd23, %rd24;
	st.global.f32 	[%rd3], %f22227;
	@%p8774 bra 	$L__BB0_8464;
	setp.eq.s32 	%p8775, %r3, 2;
	mul.f32 	%f22228, %f12808, %f22615;
	st.global.f32 	[%rd3+4], %f22228;
	@%p8775 bra 	$L__BB0_8464;
	setp.eq.s32 	%p8776, %r3, 3;
	mul.f32 	%f22229, %f12808, %f22616;
	st.global.f32 	[%rd3+8], %f22229;
	@%p8776 bra 	$L__BB0_8464;
	setp.eq.s32 	%p8777, %r3, 4;
	mul.f32 	%f22230, %f12808, %f22617;
	st.global.f32 	[%rd3+12], %f22230;
	@%p8777 bra 	$L__BB0_8464;
	setp.eq.s32 	%p8778, %r3, 5;
	mul.f32 	%f22231, %f12808, %f22618;
	st.global.f32 	[%rd3+16], %f22231;
	@%p8778 bra 	$L__BB0_8464;
	setp.eq.s32 	%p8779, %r3, 6;
	mul.f32 	%f22232, %f12808, %f22619;
	st.global.f32 	[%rd3+20], %f22232;
	@%p8779 bra 	$L__BB0_8464;
	setp.eq.s32 	%p8780, %r3, 7;
	mul.f32 	%f22233, %f12808, %f22620;
	st.global.f32 	[%rd3+24], %f22233;
	@%p8780 bra 	$L__BB0_8464;
	setp.eq.s32 	%p8781, %r3, 8;
	mul.f32 	%f22234, %f12808, %f22621;
	st.global.f32 	[%rd3+28], %f22234;
	@%p8781 bra 	$L__BB0_8464;
	setp.eq.s32 	%p8782, %r3, 9;
	mul.f32 	%f22235, %f12808, %f22622;
	st.global.f32 	[%rd3+32], %f22235;
	@%p8782 bra 	$L__BB0_8464;
	setp.eq.s32 	%p8783, %r3, 10;
	mul.f32 	%f22236, %f12808, %f22623;
	st.global.f32 	[%rd3+36], %f22236;
	@%p8783 bra 	$L__BB0_8464;
	setp.eq.s32 	%p8784, %r3, 11;
	mul.f32 	%f22237, %f12808, %f22624;
	st.global.f32 	[%rd3+40], %f22237;
	@%p8784 bra 	$L__BB0_8464;
	setp.eq.s32 	%p8785, %r3, 12;
	mul.f32 	%f22238, %f12808, %f22625;
	st.global.f32 	[%rd3+44], %f22238;
	@%p8785 bra 	$L__BB0_8464;
	setp.eq.s32 	%p8786, %r3, 13;
	mul.f32 	%f22239, %f12808, %f22626;
	st.global.f32 	[%rd3+48], %f22239;
	@%p8786 bra 	$L__BB0_8464;
	setp.eq.s32 	%p8787, %r3, 14;
	mul.f32 	%f22240, %f12808, %f22627;
	st.global.f32 	[%rd3+52], %f22240;
	@%p8787 bra 	$L__BB0_8464;
	setp.eq.s32 	%p8788, %r3, 15;
	mul.f32 	%f22241, %f12808, %f22628;
	st.global.f32 	[%rd3+56], %f22241;
	@%p8788 bra 	$L__BB0_8464;
	setp.eq.s32 	%p8789, %r3, 16;
	mul.f32 	%f22242, %f12808, %f22629;
	st.global.f32 	[%rd3+60], %f22242;
	@%p8789 bra 	$L__BB0_8464;
	setp.eq.s32 	%p8790, %r3, 17;
	mul.f32 	%f22243, %f12808, %f22630;
	st.global.f32 	[%rd3+64], %f22243;
	@%p8790 bra 	$L__BB0_8464;
	setp.eq.s32 	%p8791, %r3, 18;
	mul.f32 	%f22244, %f12808, %f22631;
	st.global.f32 	[%rd3+68], %f22244;
	@%p8791 bra 	$L__BB0_8464;
	setp.eq.s32 	%p8792, %r3, 19;
	mul.f32 	%f22245, %f12808, %f22632;
	st.global.f32 	[%rd3+72], %f22245;
	@%p8792 bra 	$L__BB0_8464;
	setp.eq.s32 	%p8793, %r3, 20;
	mul.f32 	%f22246, %f12808, %f22633;
	st.global.f32 	[%rd3+76], %f22246;
	@%p8793 bra 	$L__BB0_8464;
	setp.eq.s32 	%p8794, %r3, 21;
	mul.f32 	%f22247, %f12808, %f22634;
	st.global.f32 	[%rd3+80], %f22247;
	@%p8794 bra 	$L__BB0_8464;
	setp.eq.s32 	%p8795, %r3, 22;
	mul.f32 	%f22248, %f12808, %f22635;
	st.global.f32 	[%rd3+84], %f22248;
	@%p8795 bra 	$L__BB0_8464;
	setp.eq.s32 	%p8796, %r3, 23;
	mul.f32 	%f22249, %f12808, %f22636;
	st.global.f32 	[%rd3+88], %f22249;
	@%p8796 bra 	$L__BB0_8464;
	setp.eq.s32 	%p8797, %r3, 24;
	mul.f32 	%f22250, %f12808, %f22637;
	st.global.f32 	[%rd3+92], %f22250;
	@%p8797 bra 	$L__BB0_8464;
	setp.eq.s32 	%p8798, %r3, 25;
	mul.f32 	%f22251, %f12808, %f22638;
	st.global.f32 	[%rd3+96], %f22251;
	@%p8798 bra 	$L__BB0_8464;
	setp.eq.s32 	%p8799, %r3, 26;
	mul.f32 	%f22252, %f12808, %f22639;
	st.global.f32 	[%rd3+100], %f22252;
	@%p8799 bra 	$L__BB0_8464;
	setp.eq.s32 	%p8800, %r3, 27;
	mul.f32 	%f22253, %f12808, %f22640;
	st.global.f32 	[%rd3+104], %f22253;
	@%p8800 bra 	$L__BB0_8464;
	setp.eq.s32 	%p8801, %r3, 28;
	mul.f32 	%f22254, %f12808, %f22641;
	st.global.f32 	[%rd3+108], %f22254;
	@%p8801 bra 	$L__BB0_8464;
	setp.eq.s32 	%p8802, %r3, 29;
	mul.f32 	%f22255, %f12808, %f22642;
	st.global.f32 	[%rd3+112], %f22255;
	@%p8802 bra 	$L__BB0_8464;
	setp.eq.s32 	%p8803, %r3, 30;
	mul.f32 	%f22256, %f12808, %f22643;
	st.global.f32 	[%rd3+116], %f22256;
	@%p8803 bra 	$L__BB0_8464;
	setp.eq.s32 	%p8804, %r3, 31;
	mul.f32 	%f22257, %f12808, %f22644;
	st.global.f32 	[%rd3+120], %f22257;
	@%p8804 bra 	$L__BB0_8464;
	setp.eq.s32 	%p8805, %r3, 32;
	mul.f32 	%f22258, %f12808, %f22645;
	st.global.f32 	[%rd3+124], %f22258;
	@%p8805 bra 	$L__BB0_8464;
	setp.eq.s32 	%p8806, %r3, 33;
	mul.f32 	%f22259, %f12808, %f22646;
	st.global.f32 	[%rd3+128], %f22259;
	@%p8806 bra 	$L__BB0_8464;
	setp.eq.s32 	%p8807, %r3, 34;
	mul.f32 	%f22260, %f12808, %f22647;
	st.global.f32 	[%rd3+132], %f22260;
	@%p8807 bra 	$L__BB0_8464;
	setp.eq.s32 	%p8808, %r3, 35;
	mul.f32 	%f22261, %f12808, %f22648;
	st.global.f32 	[%rd3+136], %f22261;
	@%p8808 bra 	$L__BB0_8464;
	setp.eq.s32 	%p8809, %r3, 36;
	mul.f32 	%f22262, %f12808, %f22649;
	st.global.f32 	[%rd3+140], %f22262;
	@%p8809 bra 	$L__BB0_8464;
	setp.eq.s32 	%p8810, %r3, 37;
	mul.f32 	%f22263, %f12808, %f22650;
	st.global.f32 	[%rd3+144], %f22263;
	@%p8810 bra 	$L__BB0_8464;
	setp.eq.s32 	%p8811, %r3, 38;
	mul.f32 	%f22264, %f12808, %f22651;
	st.global.f32 	[%rd3+148], %f22264;
	@%p8811 bra 	$L__BB0_8464;
	setp.eq.s32 	%p8812, %r3, 39;
	mul.f32 	%f22265, %f12808, %f22652;
	st.global.f32 	[%rd3+152], %f22265;
	@%p8812 bra 	$L__BB0_8464;
	setp.eq.s32 	%p8813, %r3, 40;
	mul.f32 	%f22266, %f12808, %f22653;
	st.global.f32 	[%rd3+156], %f22266;
	@%p8813 bra 	$L__BB0_8464;
	setp.eq.s32 	%p8814, %r3, 41;
	mul.f32 	%f22267, %f12808, %f22654;
	st.global.f32 	[%rd3+160], %f22267;
	@%p8814 bra 	$L__BB0_8464;
	setp.eq.s32 	%p8815, %r3, 42;
	mul.f32 	%f22268, %f12808, %f22655;
	st.global.f32 	[%rd3+164], %f22268;
	@%p8815 bra 	$L__BB0_8464;
	setp.eq.s32 	%p8816, %r3, 43;
	mul.f32 	%f22269, %f12808, %f22656;
	st.global.f32 	[%rd3+168], %f22269;
	@%p8816 bra 	$L__BB0_8464;
	setp.eq.s32 	%p8817, %r3, 44;
	mul.f32 	%f22270, %f12808, %f22657;
	st.global.f32 	[%rd3+172], %f22270;
	@%p8817 bra 	$L__BB0_8464;
	setp.eq.s32 	%p8818, %r3, 45;
	mul.f32 	%f22271, %f12808, %f22658;
	st.global.f32 	[%rd3+176], %f22271;
	@%p8818 bra 	$L__BB0_8464;
	setp.eq.s32 	%p8819, %r3, 46;
	mul.f32 	%f22272, %f12808, %f22659;
	st.global.f32 	[%rd3+180], %f22272;
	@%p8819 bra 	$L__BB0_8464;
	setp.eq.s32 	%p8820, %r3, 47;
	mul.f32 	%f22273, %f12808, %f22660;
	st.global.f32 	[%rd3+184], %f22273;
	@%p8820 bra 	$L__BB0_8464;
	setp.eq.s32 	%p8821, %r3, 48;
	mul.f32 	%f22274, %f12808, %f22661;
	st.global.f32 	[%rd3+188], %f22274;
	@%p8821 bra 	$L__BB0_8464;
	setp.eq.s32 	%p8822, %r3, 49;
	mul.f32 	%f22275, %f12808, %f22662;
	st.global.f32 	[%rd3+192], %f22275;
	@%p8822 bra 	$L__BB0_8464;
	setp.eq.s32 	%p8823, %r3, 50;
	mul.f32 	%f22276, %f12808, %f22663;
	st.global.f32 	[%rd3+196], %f22276;
	@%p8823 bra 	$L__BB0_8464;
	setp.eq.s32 	%p8824, %r3, 51;
	mul.f32 	%f22277, %f12808, %f22664;
	st.global.f32 	[%rd3+200], %f22277;
	@%p8824 bra 	$L__BB0_8464;
	setp.eq.s32 	%p8825, %r3, 52;
	mul.f32 	%f22278, %f12808, %f22665;
	st.global.f32 	[%rd3+204], %f22278;
	@%p8825 bra 	$L__BB0_8464;
	setp.eq.s32 	%p8826, %r3, 53;
	mul.f32 	%f22279, %f12808, %f22666;
	st.global.f32 	[%rd3+208], %f22279;
	@%p8826 bra 	$L__BB0_8464;
	setp.eq.s32 	%p8827, %r3, 54;
	mul.f32 	%f22280, %f12808, %f22667;
	st.global.f32 	[%rd3+212], %f22280;
	@%p8827 bra 	$L__BB0_8464;
	setp.eq.s32 	%p8828, %r3, 55;
	mul.f32 	%f22281, %f12808, %f22668;
	st.global.f32 	[%rd3+216], %f22281;
	@%p8828 bra 	$L__BB0_8464;
	setp.eq.s32 	%p8829, %r3, 56;
	mul.f32 	%f22282, %f12808, %f22669;
	st.global.f32 	[%rd3+220], %f22282;
	@%p8829 bra 	$L__BB0_8464;
	setp.eq.s32 	%p8830, %r3, 57;
	mul.f32 	%f22283, %f12808, %f22670;
	st.global.f32 	[%rd3+224], %f22283;
	@%p8830 bra 	$L__BB0_8464;
	setp.eq.s32 	%p8831, %r3, 58;
	mul.f32 	%f22284, %f12808, %f22671;
	st.global.f32 	[%rd3+228], %f22284;
	@%p8831 bra 	$L__BB0_8464;
	setp.eq.s32 	%p8832, %r3, 59;
	mul.f32 	%f22285, %f12808, %f22672;
	st.global.f32 	[%rd3+232], %f22285;
	@%p8832 bra 	$L__BB0_8464;
	setp.eq.s32 	%p8833, %r3, 60;
	mul.f32 	%f22286, %f12808, %f22673;
	st.global.f32 	[%rd3+236], %f22286;
	@%p8833 bra 	$L__BB0_8464;
	setp.eq.s32 	%p8834, %r3, 61;
	mul.f32 	%f22287, %f12808, %f22674;
	st.global.f32 	[%rd3+240], %f22287;
	@%p8834 bra 	$L__BB0_8464;
	setp.eq.s32 	%p8835, %r3, 62;
	mul.f32 	%f22288, %f12808, %f22675;
	st.global.f32 	[%rd3+244], %f22288;
	@%p8835 bra 	$L__BB0_8464;
	setp.eq.s32 	%p8836, %r3, 63;
	mul.f32 	%f22289, %f12808, %f22676;
	st.global.f32 	[%rd3+248], %f22289;
	@%p8836 bra 	$L__BB0_8464;
	mul.f32 	%f22290, %f12808, %f22677;
	st.global.f32 	[%rd3+252], %f22290;
$L__BB0_8464:
	ret;

}
	// .globl	_Z33flash_attention_v2_forward_kernelILi64ELi64ELi64EEvPKfS1_S1_Pfiiiif
.visible .entry _Z33flash_attention_v2_forward_kernelILi64ELi64ELi64EEvPKfS1_S1_Pfiiiif(
	.param .u64 .ptr .align 1 _Z33flash_attention_v2_forward_kernelILi64ELi64ELi64EEvPKfS1_S1_Pfiiiif_param_0,
	.param .u64 .ptr .align 1 _Z33flash_attention_v2_forward_kernelILi64ELi64ELi64EEvPKfS1_S1_Pfiiiif_param_1,
	.param .u64 .ptr .align 1 _Z33flash_attention_v2_forward_kernelILi64ELi64ELi64EEvPKfS1_S1_Pfiiiif_param_2,
	.param .u64 .ptr .align 1 _Z33flash_attention_v2_forward_kernelILi64ELi64ELi64EEvPKfS1_S1_Pfiiiif_param_3,
	.param .u32 _Z33flash_attention_v2_forward_kernelILi64ELi64ELi64EEvPKfS1_S1_Pfiiiif_param_4,
	.param .u32 _Z33flash_attention_v2_forward_kernelILi64ELi64ELi64EEvPKfS1_S1_Pfiiiif_param_5,
	.param .u32 _Z33flash_attention_v2_forward_kernelILi64ELi64ELi64EEvPKfS1_S1_Pfiiiif_param_6,
	.param .u32 _Z33flash_attention_v2_forward_kernelILi64ELi64ELi64EEvPKfS1_S1_Pfiiiif_param_7,
	.param .f32 _Z33flash_attention_v2_forward_kernelILi64ELi64ELi64EEvPKfS1_S1_Pfiiiif_param_8
)
{
	.reg .pred 	%p<8459>;
	.reg .b32 	%r<627>;
	.reg .b32 	%f<26524>;
	.reg .b64 	%rd<28>;
	// demoted variable
	.shared .align 4 .b8 _ZZ33flash_attention_v2_forward_kernelILi64ELi64ELi64EEvPKfS1_S1_PfiiiifE8K_shared[16640];
	// demoted variable
	.shared .align 4 .b8 _ZZ33flash_attention_v2_forward_kernelILi64ELi64ELi64EEvPKfS1_S1_PfiiiifE8V_shared[16640];
	ld.param.u64 	%rd4, [_Z33flash_attention_v2_forward_kernelILi64ELi64ELi64EEvPKfS1_S1_Pfiiiif_param_0];
	ld.param.u32 	%r33, [_Z33flash_attention_v2_forward_kernelILi64ELi64ELi64EEvPKfS1_S1_Pfiiiif_param_6];
	ld.param.f32 	%f12809, [_Z33flash_attention_v2_forward_kernelILi64ELi64ELi64EEvPKfS1_S1_Pfiiiif_param_8];
	mov.u32 	%r35, %ctaid.x;
	mov.u32 	%r36, %tid.x;
	and.b32  	%r37, %r36, 63;
	shl.b32 	%r38, %r35, 6;
	or.b32  	%r1, %r38, %r37;
	setp.ge.s32 	%p1, %r1, %r33;
	@%p1 bra 	$L__BB1_8464;
	ld.param.u32 	%r614, [_Z33flash_attention_v2_forward_kernelILi64ELi64ELi64EEvPKfS1_S1_Pfiiiif_param_7];
	ld.param.u32 	%r479, [_Z33flash_attention_v2_forward_kernelILi64ELi64ELi64EEvPKfS1_S1_Pfiiiif_param_6];
	mov.u32 	%r39, %ctaid.z;
	mul.lo.s32 	%r40, %r614, %r479;
	mul.lo.s32 	%r41, %r40, %r39;
	cvt.s64.s32 	%rd1, %r41;
	setp.lt.s32 	%p2, %r614, 1;
	@%p2 bra 	$L__BB1_66;
	ld.param.u32 	%r615, [_Z33flash_attention_v2_forward_kernelILi64ELi64ELi64EEvPKfS1_S1_Pfiiiif_param_7];
	mul.lo.s32 	%r42, %r615, %r1;
	add.s32 	%r43, %r615, -1;
	min.u32 	%r44, %r43, 63;
	add.s32 	%r2, %r44, 1;
	cvt.u64.u32 	%rd8, %r42;
	add.s64 	%rd9, %rd8, %rd1;
	cvta.to.global.u64 	%rd10, %rd4;
	shl.b64 	%rd11, %rd9, 2;
	add.s64 	%rd2, %rd10, %rd11;
	ld.global.nc.f32 	%f12812, [%rd2];
	mul.f32 	%f22232, %f12809, %f12812;
	setp.eq.s32 	%p3, %r43, 0;
	@%p3 bra 	$L__BB1_66;
	ld.global.nc.f32 	%f12814, [%rd2+4];
	mul.f32 	%f22231, %f12809, %f12814;
	setp.eq.s32 	%p4, %r2, 2;
	@%p4 bra 	$L__BB1_66;
	ld.global.nc.f32 	%f12816, [%rd2+8];
	mul.f32 	%f22230, %f12809, %f12816;
	setp.eq.s32 	%p5, %r2, 3;
	@%p5 bra 	$L__BB1_66;
	ld.global.nc.f32 	%f12818, [%rd2+12];
	mul.f32 	%f22229, %f12809, %f12818;
	setp.eq.s32 	%p6, %r2, 4;
	@%p6 bra 	$L__BB1_66;
	ld.global.nc.f32 	%f12820, [%rd2+16];
	mul.f32 	%f22228, %f12809, %f12820;
	setp.eq.s32 	%p7, %r2, 5;
	@%p7 bra 	$L__BB1_66;
	ld.global.nc.f32 	%f12822, [%rd2+20];
	mul.f32 	%f22227, %f12809, %f12822;
	setp.eq.s32 	%p8, %r2, 6;
	@%p8 bra 	$L__BB1_66;
	ld.global.nc.f32 	%f12824, [%rd2+24];
	mul.f32 	%f22226, %f12809, %f12824;
	setp.eq.s32 	%p9, %r2, 7;
	@%p9 bra 	$L__BB1_66;
	ld.global.nc.f32 	%f12826, [%rd2+28];
	mul.f32 	%f22225, %f12809, %f12826;
	setp.eq.s32 	%p10, %r2, 8;
	@%p10 bra 	$L__BB1_66;
	ld.global.nc.f32 	%f12828, [%rd2+32];
	mul.f32 	%f22224, %f12809, %f12828;
	setp.eq.s32 	%p11, %r2, 9;
	@%p11 bra 	$L__BB1_66;
	ld.global.nc.f32 	%f12830, [%rd2+36];
	mul.f32 	%f22223, %f12809, %f12830;
	setp.eq.s32 	%p12, %r2, 10;
	@%p12 bra 	$L__BB1_66;
	ld.global.nc.f32 	%f12832, [%rd2+40];
	mul.f32 	%f22222, %f12809, %f12832;
	setp.eq.s32 	%p13, %r2, 11;
	@%p13 bra 	$L__BB1_66;
	ld.global.nc.f32 	%f12834, [%rd2+44];
	mul.f32 	%f22221, %f12809, %f12834;
	setp.eq.s32 	%p14, %r2, 12;
	@%p14 bra 	$L__BB1_66;
	ld.global.nc.f32 	%f12836, [%rd2+48];
	mul.f32 	%f22220, %f12809, %f12836;
	setp.eq.s32 	%p15, %r2, 13;
	@%p15 bra 	$L__BB1_66;
	ld.global.nc.f32 	%f12838, [%rd2+52];
	mul.f32 	%f22219, %f12809, %f12838;
	setp.eq.s32 	%p16, %r2, 14;
	@%p16 bra 	$L__BB1_66;
	ld.global.nc.f32 	%f12840, [%rd2+56];
	mul.f32 	%f22218, %f12809, %f12840;
	setp.eq.s32 	%p17, %r2, 15;
	@%p17 bra 	$L__BB1_66;
	ld.global.nc.f32 	%f12842, [%rd2+60];
	mul.f32 	%f22217, %f12809, %f12842;
	setp.eq.s32 	%p18, %r2, 16;
	@%p18 bra 	$L__BB1_66;
	ld.global.nc.f32 	%f12844, [%rd2+64];
	mul.f32 	%f22216, %f12809, %f12844;
	setp.eq.s32 	%p19, %r2, 17;
	@%p19 bra 	$L__BB1_66;
	ld.global.nc.f32 	%f12846, [%rd2+68];
	mul.f32 	%f22215, %f12809, %f12846;
	setp.eq.s32 	%p20, %r2, 18;
	@%p20 bra 	$L__BB1_66;
	ld.global.nc.f32 	%f12848, [%rd2+72];
	mul.f32 	%f22214, %f12809, %f12848;
	setp.eq.s32 	%p21, %r2, 19;
	@%p21 bra 	$L__BB1_66;
	ld.global.nc.f32 	%f12850, [%rd2+76];
	mul.f32 	%f22213, %f12809, %f12850;
	setp.eq.s32 	%p22, %r2, 20;
	@%p22 bra 	$L__BB1_66;
	ld.global.nc.f32 	%f12852, [%rd2+80];
	mul.f32 	%f22212, %f12809, %f12852;
	setp.eq.s32 	%p23, %r2, 21;
	@%p23 bra 	$L__BB1_66;
	ld.global.nc.f32 	%f12854, [%rd2+84];
	mul.f32 	%f22211, %f12809, %f12854;
	setp.eq.s32 	%p24, %r2, 22;
	@%p24 bra 	$L__BB1_66;
	ld.global.nc.f32 	%f12856, [%rd2+88];
	mul.f32 	%f22210, %f12809, %f12856;
	setp.eq.s32 	%p25, %r2, 23;
	@%p25 bra 	$L__BB1_66;
	ld.global.nc.f32 	%f12858, [%rd2+92];
	mul.f32 	%f22209, %f12809, %f12858;
	setp.eq.s32 	%p26, %r2, 24;
	@%p26 bra 	$L__BB1_66;
	ld.global.nc.f32 	%f12860, [%rd2+96];
	mul.f32 	%f22208, %f12809, %f12860;
	setp.eq.s32 	%p27, %r2, 25;
	@%p27 bra 	$L__BB1_66;
	ld.global.nc.f32 	%f12862, [%rd2+100];
	mul.f32 	%f22207, %f12809, %f12862;
	setp.eq.s32 	%p28, %r2, 26;
	@%p28 bra 	$L__BB1_66;
	ld.global.nc.f32 	%f12864, [%rd2+104];
	mul.f32 	%f22206, %f12809, %f12864;
	setp.eq.s32 	%p29, %r2, 27;
	@%p29 bra 	$L__BB1_66;
	ld.global.nc.f32 	%f12866, [%rd2+108];
	mul.f32 	%f22205, %f12809, %f12866;
	setp.eq.s32 	%p30, %r2, 28;
	@%p30 bra 	$L__BB1_66;
	ld.global.nc.f32 	%f12868, [%rd2+112];
	mul.f32 	%f22204, %f12809, %f12868;
	setp.eq.s32 	%p31, %r2, 29;
	@%p31 bra 	$L__BB1_66;
	ld.global.nc.f32 	%f12870, [%rd2+116];
	mul.f32 	%f22203, %f12809, %f12870;
	setp.eq.s32 	%p32, %r2, 30;
	@%p32 bra 	$L__BB1_66;
	ld.global.nc.f32 	%f12872, [%rd2+120];
	mul.f32 	%f22202, %f12809, %f12872;
	setp.eq.s32 	%p33, %r2, 31;
	@%p33 bra 	$L__BB1_66;
	ld.global.nc.f32 	%f12874, [%rd2+124];
	mul.f32 	%f22201, %f12809, %f12874;
	setp.eq.s32 	%p34, %r2, 32;
	@%p34 bra 	$L__BB1_66;
	ld.global.nc.f32 	%f12876, [%rd2+128];
	mul.f32 	%f22200, %f12809, %f12876;
	setp.eq.s32 	%p35, %r2, 33;
	@%p35 bra 	$L__BB1_66;
	ld.global.nc.f32 	%f12878, [%rd2+132];
	mul.f32 	%f22199, %f12809, %f12878;
	setp.eq.s32 	%p36, %r2, 34;
	@%p36 bra 	$L__BB1_66;
	ld.global.nc.f32 	%f12880, [%rd2+136];
	mul.f32 	%f22198, %f12809, %f12880;
	setp.eq.s32 	%p37, %r2, 35;
	@%p37 bra 	$L__BB1_66;
	ld.global.nc.f32 	%f12882, [%rd2+140];
	mul.f32 	%f22197, %f12809, %f12882;
	setp.eq.s32 	%p38, %r2, 36;
	@%p38 bra 	$L__BB1_66;
	ld.global.nc.f32 	%f12884, [%rd2+144];
	mul.f32 	%f22196, %f12809, %f12884;
	setp.eq.s32 	%p39, %r2, 37;
	@%p39 bra 	$L__BB1_66;
	ld.global.nc.f32 	%f12886, [%rd2+148];
	mul.f32 	%f22195, %f12809, %f12886;
	setp.eq.s32 	%p40, %r2, 38;
	@%p40 bra 	$L__BB1_66;
	ld.global.nc.f32 	%f12888, [%rd2+152];
	mul.f32 	%f22194, %f12809, %f12888;
	setp.eq.s32 	%p41, %r2, 39;
	@%p41 bra 	$L__BB1_66;
	ld.global.nc.f32 	%f12890, [%rd2+156];
	mul.f32 	%f22193, %f12809, %f12890;
	setp.eq.s32 	%p42, %r2, 40;
	@%p42 bra 	$L__BB1_66;
	ld.global.nc.f32 	%f12892, [%rd2+160];
	mul.f32 	%f22192, %f12809, %f12892;
	setp.eq.s32 	%p43, %r2, 41;
	@%p43 bra 	$L__BB1_66;
	ld.global.nc.f32 	%f12894, [%rd2+164];
	mul.f32 	%f22191, %f12809, %f12894;
	setp.eq.s32 	%p44, %r2, 42;
	@%p44 bra 	$L__BB1_66;
	ld.global.nc.f32 	%f12896, [%rd2+168];
	mul.f32 	%f22190, %f12809, %f12896;
	setp.eq.s32 	%p45, %r2, 43;
	@%p45 bra 	$L__BB1_66;
	ld.global.nc.f32 	%f12898, [%rd2+172];
	mul.f32 	%f22189, %f12809, %f12898;
	setp.eq.s32 	%p46, %r2, 44;
	@%p46 bra 	$L__BB1_66;
	ld.global.nc.f32 	%f12900, [%rd2+176];
	mul.f32 	%f22188, %f12809, %f12900;
	setp.eq.s32 	%p47, %r2, 45;
	@%p47 bra 	$L__BB1_66;
	ld.global.nc.f32 	%f12902, [%rd2+180];
	mul.f32 	%f22187, %f12809, %f12902;
	setp.eq.s32 	%p48, %r2, 46;
	@%p48 bra 	$L__BB1_66;
	ld.global.nc.f32 	%f12904, [%rd2+184];
	mul.f32 	%f22186, %f12809, %f12904;
	setp.eq.s32 	%p49, %r2, 47;
	@%p49 bra 	$L__BB1_66;
	ld.global.nc.f32 	%f12906, [%rd2+188];
	mul.f32 	%f22185, %f12809, %f12906;
	setp.eq.s32 	%p50, %r2, 48;
	@%p50 bra 	$L__BB1_66;
	ld.global.nc.f32 	%f12908, [%rd2+192];
	mul.f32 	%f22184, %f12809, %f12908;
	setp.eq.s32 	%p51, %r2, 49;
	@%p51 bra 	$L__BB1_66;
	ld.global.nc.f32 	%f12910, [%rd2+196];
	mul.f32 	%f22183, %f12809, %f12910;
	setp.eq.s32 	%p52, %r2, 50;
	@%p52 bra 	$L__BB1_66;
	ld.global.nc.f32 	%f12912, [%rd2+200];
	mul.f32 	%f22182, %f12809, %f12912;
	setp.eq.s32 	%p53, %r2, 51;
	@%p53 bra 	$L__BB1_66;
	ld.global.nc.f32 	%f12914, [%rd2+204];
	mul.f32 	%f22181, %f12809, %f12914;
	setp.eq.s32 	%p54, %r2, 52;
	@%p54 bra 	$L__BB1_66;
	ld.global.nc.f32 	%f12916, [%rd2+208];
	mul.f32 	%f22180, %f12809, %f12916;
	setp.eq.s32 	%p55, %r2, 53;
	@%p55 bra 	$L__BB1_66;
	ld.global.nc.f32 	%f12918, [%rd2+212];
	mul.f32 	%f22179, %f12809, %f12918;
	setp.eq.s32 	%p56, %r2, 54;
	@%p56 bra 	$L__BB1_66;
	ld.global.nc.f32 	%f12920, [%rd2+216];
	mul.f32 	%f22178, %f12809, %f12920;
	setp.eq.s32 	%p57, %r2, 55;
	@%p57 bra 	$L__BB1_66;
	ld.global.nc.f32 	%f12922, [%rd2+220];
	mul.f32 	%f22177, %f12809, %f12922;
	setp.eq.s32 	%p58, %r2, 56;
	@%p58 bra 	$L__BB1_66;
	ld.global.nc.f32 	%f12924, [%rd2+224];
	mul.f32 	%f22176, %f12809, %f12924;
	setp.eq.s32 	%p59, %r2, 57;
	@%p59 bra 	$L__BB1_66;
	ld.global.nc.f32 	%f12926, [%rd2+228];
	mul.f32 	%f22175, %f12809, %f12926;
	setp.eq.s32 	%p60, %r2, 58;
	@%p60 bra 	$L__BB1_66;
	ld.global.nc.f32 	%f12928, [%rd2+232];
	mul.f32 	%f22174, %f12809, %f12928;
	setp.eq.s32 	%p61, %r2, 59;
	@%p61 bra 	$L__BB1_66;
	ld.global.nc.f32 	%f12930, [%rd2+236];
	mul.f32 	%f22173, %f12809, %f12930;
	setp.eq.s32 	%p62, %r2, 60;
	@%p62 bra 	$L__BB1_66;
	ld.global.nc.f32 	%f12932, [%rd2+240];
	mul.f32 	%f22172, %f12809, %f12932;
	setp.eq.s32 	%p63, %r2, 61;
	@%p63 bra 	$L__BB1_66;
	ld.global.nc.f32 	%f12934, [%rd2+244];
	mul.f32 	%f22171, %f12809, %f12934;
	setp.eq.s32 	%p64, %r2, 62;
	@%p64 bra 	$L__BB1_66;
	ld.global.nc.f32 	%f12936, [%rd2+248];
	mul.f32 	%f22170, %f12809, %f12936;
	setp.eq.s32 	%p65, %r2, 63;
	@%p65 bra 	$L__BB1_66;
	ld.global.nc.f32 	%f12937, [%rd2+252];
	mul.f32 	%f22169, %f12809, %f12937;
$L__BB1_66:
	ld.param.u32 	%r616, [_Z33flash_attention_v2_forward_kernelILi64ELi64ELi64EEvPKfS1_S1_Pfiiiif_param_7];
	add.s32 	%r46, %r616, -1;
	min.u32 	%r47, %r46, 63;
	add.s32 	%r3, %r47, 1;
	mov.f32 	%f22298, 0fFF7FFFFF;
	mov.b32 	%r625, 0;
	mov.f32 	%f22492, 0f00000000;
	mov.f32 	%f22493, %f22492;
	mov.f32 	%f22494, %f22492;
	mov.f32 	%f22495, %f22492;
	mov.f32 	%f22496, %f22492;
	mov.f32 	%f22497, %f22492;
	mov.f32 	%f22498, %f22492;
	mov.f32 	%f22499, %f22492;
	mov.f32 	%f22500, %f22492;
	mov.f32 	%f22501, %f22492;
	mov.f32 	%f22502, %f22492;
	mov.f32 	%f22503, %f22492;
	mov.f32 	%f22504, %f22492;
	mov.f32 	%f22505, %f22492;
	mov.f32 	%f22506, %f22492;
	mov.f32 	%f22507, %f22492;
	mov.f32 	%f22508, %f22492;
	mov.f32 	%f22509, %f22492;
	mov.f32 	%f22510, %f22492;
	mov.f32 	%f22511, %f22492;
	mov.f32 	%f22512, %f22492;
	mov.f32 	%f22513, %f22492;
	mov.f32 	%f22514, %f22492;
	mov.f32 	%f22515, %f22492;
	mov.f32 	%f22516, %f22492;
	mov.f32 	%f22517, %f22492;
	mov.f32 	%f22518, %f22492;
	mov.f32 	%f22519, %f22492;
	mov.f32 	%f22520, %f22492;
	mov.f32 	%f22521, %f22492;
	mov.f32 	%f22522, %f22492;
	mov.f32 	%f22523, %f22492;
	mov.f32 	%f22524, %f22492;
	mov.f32 	%f22525, %f22492;
	mov.f32 	%f22526, %f22492;
	mov.f32 	%f22527, %f22492;
	mov.f32 	%f22528, %f22492;
	mov.f32 	%f22529, %f22492;
	mov.f32 	%f22530, %f22492;
	mov.f32 	%f22531, %f22492;
	mov.f32 	%f22532, %f22492;
	mov.f32 	%f22533, %f22492;
	mov.f32 	%f22534, %f22492;
	mov.f32 	%f22535, %f22492;
	mov.f32 	%f22536, %f22492;
	mov.f32 	%f22537, %f22492;
	mov.f32 	%f22538, %f22492;
	mov.f32 	%f22539, %f22492;
	mov.f32 	%f22540, %f22492;
	mov.f32 	%f22541, %f22492;
	mov.f32 	%f22542, %f22492;
	mov.f32 	%f22543, %f22492;
	mov.f32 	%f22544, %f22492;
	mov.f32 	%f22545, %f22492;
	mov.f32 	%f22546, %f22492;
	mov.f32 	%f22547, %f22492;
	mov.f32 	%f22548, %f22492;
	mov.f32 	%f22549, %f22492;
	mov.f32 	%f22550, %f22492;
	mov.f32 	%f22551, %f22492;
	mov.f32 	%f22552, %f22492;
	mov.f32 	%f22553, %f22492;
	mov.f32 	%f22554, %f22492;
	mov.f32 	%f22555, %f22492;
	mov.f32 	%f22297, %f22492;
$L__BB1_67:
	mov.f32 	%f194, %f22298;
	ld.param.u32 	%r617, [_Z33flash_attention_v2_forward_kernelILi64ELi64ELi64EEvPKfS1_S1_Pfiiiif_param_7];
	shl.b32 	%r6, %r617, 6;
	setp.ge.s32 	%p66, %r36, %r6;
	shl.b32 	%r7, %r625, 6;
	bar.sync 	0;
	@%p66 bra 	$L__BB1_73;
	mov.u32 	%r626, %r36;
$L__BB1_69:
	ld.param.u32 	%r618, [_Z33flash_attention_v2_forward_kernelILi64ELi64ELi64EEvPKfS1_S1_Pfiiiif_param_7];
	ld.param.u32 	%r480, [_Z33flash_attention_v2_forward_kernelILi64ELi64ELi64EEvPKfS1_S1_Pfiiiif_param_6];
	setp.lt.s32 	%p67, %r618, 0;
	div.s32 	%r9, %r626, %r618;
	mul.lo.s32 	%r48, %r9, %r618;
	sub.s32 	%r10, %r626, %r48;
	add.s32 	%r11, %r9, %r7;
	setp.ge.s32 	%p68, %r11, %r480;
	or.pred  	%p69, %p67, %p68;
	@%p69 bra 	$L__BB1_71;
	ld.param.u32 	%r619, [_Z33flash_attention_v2_forward_kernelILi64ELi64ELi64EEvPKfS1_S1_Pfiiiif_param_7];
	ld.param.u32 	%r481, [_Z33flash_attention_v2_forward_kernelILi64ELi64ELi64EEvPKfS1_S1_Pfiiiif_param_6];
	ld.param.u64 	%rd26, [_Z33flash_attention_v2_forward_kernelILi64ELi64ELi64EEvPKfS1_S1_Pfiiiif_param_2];
	ld.param.u64 	%rd25, [_Z33flash_attention_v2_forward_kernelILi64ELi64ELi64EEvPKfS1_S1_Pfiiiif_param_1];
	mad.lo.s32 	%r58, %r11, %r619, %r10;
	cvt.s64.s32 	%rd12, %r58;
	mul.lo.s32 	%r59, %r619, %r481;
	mov.u32 	%r60, %ctaid.z;
	mul.lo.s32 	%r61, %r59, %r60;
	cvt.s64.s32 	%rd13, %r61;
	add.s64 	%rd14, %rd12, %rd13;
	cvta.to.global.u64 	%rd15, %rd25;
	shl.b64 	%rd16, %rd14, 2;
	add.s64 	%rd17, %rd15, %rd16;
	ld.global.nc.f32 	%f12940, [%rd17];
	mul.lo.s32 	%r62, %r9, 260;
	mov.u32 	%r63, _ZZ33flash_attention_v2_forward_kernelILi64ELi64ELi64EEvPKfS1_S1_PfiiiifE8K_shared;
	add.s32 	%r64, %r63, %r62;
	shl.b32 	%r65, %r10, 2;
	add.s32 	%r66, %r64, %r65;
	st.shared.f32 	[%r66], %f12940;
	cvta.to.global.u64 	%rd18, %rd26;
	add.s64 	%rd19, %rd18, %rd16;
	ld.global.nc.f32 	%f12941, [%rd19];
	mov.u32 	%r67, _ZZ33flash_attention_v2_forward_kernelILi64ELi64ELi64EEvPKfS1_S1_PfiiiifE8V_shared;
	add.s32 	%r68, %r67, %r62;
	add.s32 	%r69, %r68, %r65;
	st.shared.f32 	[%r69], %f12941;
	bra.uni 	$L__BB1_72;
$L__BB1_71:
	mul.lo.s32 	%r49, %r9, 260;
	mov.u32 	%r50, _ZZ33flash_attention_v2_forward_kernelILi64ELi64ELi64EEvPKfS1_S1_PfiiiifE8K_shared;
	add.s32 	%r51, %r50, %r49;
	shl.b32 	%r52, %r10, 2;
	add.s32 	%r53, %r51, %r52;
	mov.b32 	%r54, 0;
	st.shared.u32 	[%r53], %r54;
	mov.u32 	%r55, _ZZ33flash_attention_v2_forward_kernelILi64ELi64ELi64EEvPKfS1_S1_PfiiiifE8V_shared;
	add.s32 	%r56, %r55, %r49;
	add.s32 	%r57, %r56, %r52;
	st.shared.u32 	[%r57], %r54;
$L__BB1_72:
	mov.u32 	%r70, %ntid.x;
	add.s32 	%r626, %r626, %r70;
	setp.lt.s32 	%p70, %r626, %r6;
	@%p70 bra 	$L__BB1_69;
$L__BB1_73:
	ld.param.u32 	%r620, [_Z33flash_attention_v2_forward_kernelILi64ELi64ELi64EEvPKfS1_S1_Pfiiiif_param_7];
	setp.lt.s32 	%p71, %r620, 1;
	bar.sync 	0;
	@%p71 bra 	$L__BB1_4235;
	ld.param.u32 	%r621, [_Z33flash_attention_v2_forward_kernelILi64ELi64ELi64EEvPKfS1_S1_Pfiiiif_param_7];
	ld.param.u32 	%r483, [_Z33flash_attention_v2_forward_kernelILi64ELi64ELi64EEvPKfS1_S1_Pfiiiif_param_6];
	add.s32 	%r13, %r621, -1;
	setp.lt.s32 	%p136, %r7, %r483;
	mov.f32 	%f22299, 0fFF7FFFFF;
	@%p136 bra 	$L__BB1_75;
	bra.uni 	$L__BB1_139;
$L__BB1_75:
	setp.eq.s32 	%p137, %r13, 0;
	ld.shared.f32 	%f13006, [_ZZ33flash_attention_v2_forward_kernelILi64ELi64ELi64EEvPKfS1_S1_PfiiiifE8K_shared];
	fma.rn.f32 	%f22299, %f22232, %f13006, 0f00000000;
	@%p137 bra 	$L__BB1_139;
	setp.eq.s32 	%p138, %r3, 2;
	ld.shared.f32 	%f13007, [_ZZ33flash_attention_v2_forward_kernelILi64ELi64ELi64EEvPKfS1_S1_PfiiiifE8K_shared+4];
	fma.rn.f32 	%f22299, %f22231, %f13007, %f22299;
	@%p138 bra 	$L__BB1_139;
	setp.eq.s32 	%p139, %r3, 3;
	ld.shared.f32 	%f13008, [_ZZ33flash_attention_v2_forward_kernelILi64ELi64ELi64EEvPKfS1_S1_PfiiiifE8K_shared+8];
	fma.rn.f32 	%f22299, %f22230, %f13008, %f22299;
	@%p139 bra 	$L__BB1_139;
	setp.eq.s32 	%p140, %r3, 4;
	ld.shared.f32 	%f13009, [_ZZ33flash_attention_v2_forward_kernelILi64ELi64ELi64EEvPKfS1_S1_PfiiiifE8K_shared+12];
	fma.rn.f32 	%f22299, %f22229, %f13009, %f22299;
	@%p140 bra 	$L__BB1_139;
	setp.eq.s32 	%p141, %r3, 5;
	ld.shared.f32 	%f13010, [_ZZ33flash_attention_v2_forward_kernelILi64ELi64ELi64EEvPKfS1_S1_PfiiiifE8K_shared+16];
	fma.rn.f32 	%f22299, %f22228, %f13010, %f22299;
	@%p141 bra 	$L__BB1_139;
	setp.eq.s32 	%p142, %r3, 6;
	ld.shared.f32 	%f13011, [_ZZ33flash_attention_v2_forward_kernelILi64ELi64ELi64EEvPKfS1_S1_PfiiiifE8K_shared+20];
	fma.rn.f32 	%f22299, %f22227, %f13011, %f22299;
	@%p142 bra 	$L__BB1_139;
	setp.eq.s32 	%p143, %r3, 7;
	ld.shared.f32 	%f13012, [_ZZ33flash_attention_v2_forward_kernelILi64ELi64ELi64EEvPKfS1_S1_PfiiiifE8K_shared+24];
	fma.rn.f32 	%f22299, %f22226, %f13012, %f22299;
	@%p143 bra 	$L__BB1_139;
	setp.eq.s32 	%p144, %r3, 8;
	ld.shared.f32 	%f13013, [_ZZ33flash_attention_v2_forward_kernelILi64ELi64ELi64EEvPKfS1_S1_PfiiiifE8K_shared+28];
	fma.rn.f32 	%f22299, %f22225, %f13013, %f22299;
	@%p144 bra 	$L__BB1_139;
	setp.eq.s32 	%p145, %r3, 9;
	ld.shared.f32 	%f13014, [_ZZ33flash_attention_v2_forward_kernelILi64ELi64ELi64EEvPKfS1_S1_PfiiiifE8K_shared+32];
	fma.rn.f32 	%f22299, %f22224, %f13014, %f22299;
	@%p145 bra 	$L__BB1_139;
	setp.eq.s32 	%p146, %r3, 10;
	ld.shared.f32 	%f13015, [_ZZ33flash_attention_v2_forward_kernelILi64ELi64ELi64EEvPKfS1_S1_PfiiiifE8K_shared+36];
	fma.rn.f32 	%f22299, %f22223, %f13015, %f22299;
	@%p146 bra 	$L__BB1_139;
	setp.eq.s32 	%p147, %r3, 11;
	ld.shared.f32 	%f13016, [_ZZ33flash_attention_v2_forward_kernelILi64ELi64ELi64EEvPKfS1_S1_PfiiiifE8K_shared+40];
	fma.rn.f32 	%f22299, %f22222, %f13016, %f22299;
	@%p147 bra 	$L__BB1_139;
	setp.eq.s32 	%p148, %r3, 12;
	ld.shared.f32 	%f13017, [_ZZ33flash_attention_v2_forward_kernelILi64ELi64ELi64EEvPKfS1_S1_PfiiiifE8K_shared+44];
	fma.rn.f32 	%f22299, %f22221, %f13017, %f22299;
	@%p148 bra 	$L__BB1_139;
	setp.eq.s32 	%p149, %r3, 13;
	ld.shared.f32 	%f13018, [_ZZ33flash_attention_v2_forward_kernelILi64ELi64ELi64EEvPKfS1_S1_PfiiiifE8K_shared+48];
	fma.rn.f32 	%f22299, %f22220, %f13018, %f22299;
	@%p149 bra 	$L__BB1_139;
	setp.eq.s32 	%p150, %r3, 14;
	ld.shared.f32 	%f13019, [_ZZ33flash_attention_v2_forward_kernelILi64ELi64ELi64EEvPKfS1_S1_PfiiiifE8K_shared+52];
	fma.rn.f32 	%f22299, %f22219, %f13019, %f22299;
	@%p150 bra 	$L__BB1_139;
	setp.eq.s32 	%p151, %r3, 15;
	ld.shared.f32 	%f13020, [_ZZ33flash_attention_v2_forward_kernelILi64ELi64ELi64EEvPKfS1_S1_PfiiiifE8K_shared+56];
	fma.rn.f32 	%f22299, %f22218, %f13020, %f22299;
	@%p151 bra 	$L__BB1_139;
	setp.eq.s32 	%p152, %r3, 16;
	ld.shared.f32 	%f13021, [_ZZ33flash_attention_v2_forward_kernelILi64ELi64ELi64EEvPKfS1_S1_PfiiiifE8K_shared+60];
	fma.rn.f32 	%f22299, %f22217, %f13021, %f22299;
	@%p152 bra 	$L__BB1_139;
	setp.eq.s32 	%p153, %r3, 17;
	ld.shared.f32 	%f13022, [_ZZ33flash_attention_v2_forward_kernelILi64ELi64ELi64EEvPKfS1_S1_PfiiiifE8K_shared+64];
	fma.rn.f32 	%f22299, %f22216, %f13022, %f22299;
	@%p153 bra 	$L__BB1_139;
	setp.eq.s32 	%p154, %r3, 18;
	ld.shared.f32 	%f13023, [_ZZ33flash_attention_v2_forward_kernelILi64ELi64ELi64EEvPKfS1_S1_PfiiiifE8K_shared+68];
	fma.rn.f32 	%f22299, %f22215, %f13023, %f22299;
	@%p154 bra 	$L__BB1_139;
	setp.eq.s32 	%p155, %r3, 19;
	ld.shared.f32 	%f13024, [_ZZ33flash_attention_v2_forward_kernelILi64ELi64ELi64EEvPKfS1_S1_PfiiiifE8K_shared+72];
	fma.rn.f32 	%f22299, %f22214, %f13024, %f22299;
	@%p155 bra 	$L__BB1_139;
	setp.eq.s32 	%p156, %r3, 20;
	ld.shared.f32 	%f13025, [_ZZ33flash_attention_v2_forward_kernelILi64ELi64ELi64EEvPKfS1_S1_PfiiiifE8K_shared+76];
	fma.rn.f32 	%f22299, %f22213, %f13025, %f22299;
	@%p156 bra 	$L__BB1_139;
	setp.eq.s32 	%p157, %r3, 21;
	ld.shared.f32 	%f13026, [_ZZ33flash_attention_v2_forward_kernelILi64ELi64ELi64EEvPKfS1_S1_PfiiiifE8K_shared+80];
	fma.rn.f32 	%f22299, %f22212, %f13026, %f22299;
	@%p157 bra 	$L__BB1_139;
	setp.eq.s32 	%p158, %r3, 22;
	ld.shared.f32 	%f13027, [_ZZ33flash_attention_v2_forward_kernelILi64ELi64ELi64EEvPKfS1_S1_PfiiiifE8K_shared+84];
	fma.rn.f32 	%f22299, %f22211, %f13027, %f22299;
	@%p158 bra 	$L__BB1_139;
	setp.eq.s32 	%p159, %r3, 23;
	ld.shared.f32 	%f13028, [_ZZ33flash_attention_v2_forward_kernelILi64ELi64ELi64EEvPKfS1_S1_PfiiiifE8K_shared+88];
	fma.rn.f32 	%f22299, %f22210, %f13028, %f22299;
	@%p159 bra 	$L__BB1_139;
	setp.eq.s32 	%p160, %r3, 24;
	ld.shared.f32 	%f13029, [_ZZ33flash_attention_v2_forward_kernelILi64ELi64ELi64EEvPKfS1_S1_PfiiiifE8K_shared+92];
	fma.rn.f32 	%f22299, %f22209, %f13029, %f22299;
	@%p160 bra 	$L__BB1_139;
	setp.eq.s32 	%p161, %r3, 25;
	ld.shared.f32 	%f13030, [_ZZ33flash_attention_v2_forward_kernelILi64ELi64ELi64EEvPKfS1_S1_PfiiiifE8K_shared+96];
	fma.rn.f32 	%f22299, %f22208, %f13030, %f22299;
	@%p161 bra 	$L__BB1_139;
	setp.eq.s32 	%p162, %r3, 26;
	ld.shared.f32 	%f13031, [_ZZ33flash_attention_v2_forward_kernelILi64ELi64ELi64EEvPKfS1_S1_PfiiiifE8K_shared+100];
	fma.rn.f32 	%f22299, %f22207, %f13031, %f22299;
	@%p162 bra 	$L__BB1_139;
	setp.eq.s32 	%p163, %r3, 27;
	ld.shared.f32 	%f13032, [_ZZ33flash_attention_v2_forward_kernelILi64ELi64ELi64EEvPKfS1_S1_PfiiiifE8K_shared+104];
	fma.rn.f32 	%f22299, %f22206, %f13032, %f22299;
	@%p163 bra 	$L__BB1_139;
	setp.eq.s32 	%p164, %r3, 28;
	ld.shared.f32 	%f13033, [_ZZ33flash_attention_v2_forward_kernelILi64ELi64ELi64EEvPKfS1_S1_PfiiiifE8K_shared+108];
	fma.rn.f32 	%f22299, %f22205, %f13033, %f22299;
	@%p164 bra 	$L__BB1_139;
	setp.eq.s32 	%p165, %r3, 29;
	ld.shared.f32 	%f13034, [_ZZ33flash_attention_v2_forward_kernelILi64ELi64ELi64EEvPKfS1_S1_PfiiiifE8K_shared+112];
	fma.rn.f32 	%f22299, %f22204, %f13034, %f22299;
	@%p165 bra 	$L__BB1_139;
	setp.eq.s32 	%p166, %r3, 30;
	ld.shared.f32 	%f13035, [_ZZ33flash_attention_v2_forward_kernelILi64ELi64ELi64EEvPKfS1_S1_PfiiiifE8K_shared+116];
	fma.rn.f32 	%f22299, %f22203, %f13035, %f22299;
	@%p166 bra 	$L__BB1_139;
	setp.eq.s32 	%p167, %r3, 31;
	ld.shared.f32 	%f13036, [_ZZ33flash_attention_v2_forward_kernelILi64ELi64ELi64EEvPKfS1_S1_PfiiiifE8K_shared+120];
	fma.rn.f32 	%f22299, %f22202, %f13036, %f22299;
	@%p167 bra 	$L__BB1_139;
	setp.eq.s32 	%p168, %r3, 32;
	ld.shared.f32 	%f13037, [_ZZ33flash_attention_v2_forward_kernelILi64ELi64ELi64EEvPKfS1_S1_PfiiiifE8K_shared+124];
	fma.rn.f32 	%f22299, %f22201, %f13037, %f22299;
	@%p168 bra 	$L__BB1_139;
	setp.eq.s32 	%p169, %r3, 33;
	ld.shared.f32 	%f13038, [_ZZ33flash_attention_v2_forward_kernelILi64ELi64ELi64EEvPKfS1_S1_PfiiiifE8K_shared+128];
	fma.rn.f32 	%f22299, %f22200, %f13038, %f22299;
	@%p169 bra 	$L__BB1_139;
	setp.eq.s32 	%p170, %r3, 34;
	ld.shared.f32 	%f13039, [_ZZ33flash_attention_v2_forward_kernelILi64ELi64ELi64EEvPKfS1_S1_PfiiiifE8K_shared+132];
	fma.rn.f32 	%f22299, %f22199, %f13039, %f22299;
	@%p170 bra 	$L__BB1_139;
	setp.eq.s32 	%p171, %r3, 35;
	ld.shared.f32 	%f13040, [_ZZ33flash_attention_v2_forward_kernelILi64ELi64ELi64EEvPKfS1_S1_PfiiiifE8K_shared+136];
	fma.rn.f32 	%f22299, %f22198, %f13040, %f22299;
	@%p171 bra 	$L__BB1_139;
	setp.eq.s32 	%p172, %r3, 36;
	ld.shared.f32 	%f13041, [_ZZ33flash_attention_v2_forward_kernelILi64ELi64ELi64EEvPKfS1_S1_PfiiiifE8K_shared+140];
	fma.rn.f32 	%f22299, %f22197, %f13041, %f22299;
	@%p172 bra 	$L__BB1_139;
	setp.eq.s32 	%p173, %r3, 37;
	ld.shared.f32 	%f13042, [_ZZ33flash_attention_v2_forward_kernelILi64ELi64ELi64EEvPKfS1_S1_PfiiiifE8K_shared+144];
	fma.rn.f32 	%f22299, %f22196, %f13042, %f22299;
	@%p173 bra 	$L__BB1_139;
	setp.eq.s32 	%p174, %r3, 38;
	ld.shared.f32 	%f13043, [_ZZ33flash_attention_v2_forward_kernelILi64ELi64ELi64EEvPKfS1_S1_PfiiiifE8K_shared+148];
	fma.rn.f32 	%f22299, %f22195, %f13043, %f22299;
	@%p174 bra 	$L__BB1_139;
	setp.eq.s32 	%p175, %r3, 39;
	ld.shared.f32 	%f13044, [_ZZ33flash_attention_v2_forward_kernelILi64ELi64ELi64EEvPKfS1_S1_PfiiiifE8K_shared+152];
	fma.rn.f32 	%f22299, %f22194, %f13044, %f22299;
	@%p175 bra 	$L__BB1_139;
	setp.eq.s32 	%p176, %r3, 40;
	ld.shared.f32 	%f13045, [_ZZ33flash_attention_v2_forward_kernelILi64ELi64ELi64EEvPKfS1_S1_PfiiiifE8K_shared+156];
	fma.rn.f32 	%f22299, %f22193, %f13045, %f22299;
	@%p176 bra 	$L__BB1_139;
	setp.eq.s32 	%p177, %r3, 41;
	ld.shared.f32 	%f13046, [_ZZ33flash_attention_v2_forward_kernelILi64ELi64ELi64EEvPKfS1_S1_PfiiiifE8K_shared+160];
	fma.rn.f32 	%f22299, %f22192, %f13046, %f22299;
	@%p177 bra 	$L__BB1_139;
	setp.eq.s32 	%p178, %r3, 42;
	ld.shared.f32 	%f13047, [_ZZ33flash_attention_v2_forward_kernelILi64ELi64ELi64EEvPKfS1_S1_PfiiiifE8K_shared+164];
	fma.rn.f32 	%f22299, %f22191, %f13047, %f22299;
	@%p178 bra 	$L__BB1_139;
	setp.eq.s32 	%p179, %r3, 43;
	ld.shared.f32 	%f13048, [_ZZ33flash_attention_v2_forward_kernelILi64ELi64ELi64EEvPKfS1_S1_PfiiiifE8K_shared+168];
	fma.rn.f32 	%f22299, %f22190, %f13048, %f22299;
	@%p179 bra 	$L__BB1_139;
	setp.eq.s32 	%p180, %r3, 44;
	ld.shared.f32 	%f13049, [_ZZ33flash_attention_v2_forward_kernelILi64ELi64ELi64EEvPKfS1_S1_PfiiiifE8K_shared+172];
	fma.rn.f32 	%f22299, %f22189, %f13049, %f22299;
	@%p180 bra 	$L__BB1_139;
	setp.eq.s32 	%p181, %r3, 45;
	ld.shared.f32 	%f13050, [_ZZ33flash_attention_v2_forward_kernelILi64ELi64ELi64EEvPKfS1_S1_PfiiiifE8K_shared+176];
	fma.rn.f32 	%f22299, %f22188, %f13050, %f22299;
	@%p181 bra 	$L__BB1_139;
	setp.eq.s32 	%p182, %r3, 46;
	ld.shared.f32 	%f13051, [_ZZ33flash_attention_v2_forward_kernelILi64ELi64ELi64EEvPKfS1_S1_PfiiiifE8K_shared+180];
	fma.rn.f32 	%f22299, %f22187, %f13051, %f22299;
	@%p182 bra 	$L__BB1_139;
	setp.eq.s32 	%p183, %r3, 47;
	ld.shared.f32 	%f13052, [_ZZ33flash_attention_v2_forward_kernelILi64ELi64ELi64EEvPKfS1_S1_PfiiiifE8K_shared+184];
	fma.rn.f32 	%f22299, %f22186, %f13052, %f22299;
	@%p183 bra 	$L__BB1_139;
	setp.eq.s32 	%p184, %r3, 48;
	ld.shared.f32 	%f13053, [_ZZ33flash_attention_v2_forward_kernelILi64ELi64ELi64EEvPKfS1_S1_PfiiiifE8K_shared+188];
	fma.rn.f32 	%f22299, %f22185, %f13053, %f22299;
	@%p184 bra 	$L__BB1_139;
	setp.eq.s32 	%p185, %r3, 49;
	ld.shared.f32 	%f13054, [_ZZ33flash_attention_v2_forward_kernelILi64ELi64ELi64EEvPKfS1_S1_PfiiiifE8K_shared+192];
	fma.rn.f32 	%f22299, %f22184, %f13054, %f22299;
	@%p185 bra 	$L__BB1_139;
	setp.eq.s32 	%p186, %r3, 50;
	ld.shared.f32 	%f13055, [_ZZ33flash_attention_v2_forward_kernelILi64ELi64ELi64EEvPKfS1_S1_PfiiiifE8K_shared+196];
	fma.rn.f32 	%f22299, %f22183, %f13055, %f22299;
	@%p186 bra 	$L__BB1_139;
	setp.eq.s32 	%p187, %r3, 51;
	ld.shared.f32 	%f13056, [_ZZ33flash_attention_v2_forward_kernelILi64ELi64ELi64EEvPKfS1_S1_PfiiiifE8K_shared+200];
	fma.rn.f32 	%f22299, %f22182, %f13056, %f22299;
	@%p187 bra 	$L__BB1_139;
	setp.eq.s32 	%p188, %r3, 52;
	ld.shared.f32 	%f13057, [_ZZ33flash_attention_v2_forward_kernelILi64ELi64ELi64EEvPKfS1_S1_PfiiiifE8K_shared+204];
	fma.rn.f32 	%f22299, %f22181, %f13057, %f22299;
	@%p188 bra 	$L__BB1_139;
	setp.eq.s32 	%p189, %r3, 53;
	ld.shared.f32 	%f13058, [_ZZ33flash_attention_v2_forward_kernelILi64ELi64ELi64EEvPKfS1_S1_PfiiiifE8K_shared+208];
	fma.rn.f32 	%f22299, %f22180, %f13058, %f22299;
	@%p189 bra 	$L__BB1_139;
	setp.eq.s32 	%p190, %r3, 54;
	ld.shared.f32 	%f13059, [_ZZ33flash_attention_v2_forward_kernelILi64ELi64ELi64EEvPKfS1_S1_PfiiiifE8K_shared+212];
	fma.rn.f32 	%f22299, %f22179, %f13059, %f22299;
	@%p190 bra 	$L__BB1_139;
	setp.eq.s32 	%p191, %r3, 55;
	ld.shared.f32 	%f13060, [_ZZ33flash_attention_v2_forward_kernelILi64ELi64ELi64EEvPKfS1_S1_PfiiiifE8K_shared+216];
	fma.rn.f32 	%f22299, %f22178, %f13060, %f22299;
	@%p191 bra 	$L__BB1_139;
	setp.eq.s32 	%p192, %r3, 56;
	ld.shared.f32 	%f13061, [_ZZ33flash_attention_v2_forward_kernelILi64ELi64ELi64EEvPKfS1_S1_PfiiiifE8K_shared+220];
	fma.rn.f32 	%f22299, %f22177, %f13061, %f22299;
	@%p192 bra 	$L__BB1_139;
	setp.eq.s32 	%p193, %r3, 57;
	ld.shared.f32 	%f13062, [_ZZ33flash_attention_v2_forward_kernelILi64ELi64ELi64EEvPKfS1_S1_PfiiiifE8K_shared+224];
	fma.rn.f32 	%f22299, %f22176, %f13062, %f22299;
	@%p193 bra 	$L__BB1_139;
	setp.eq.s32 	%p194, %r3, 58;
	ld.shared.f32 	%f13063, [_ZZ33flash_attention_v2_forward_kernelILi64ELi64ELi64EEvPKfS1_S1_PfiiiifE8K_shared+228];
	fma.rn.f32 	%f22299, %f22175, %f13063, %f22299;
	@%p194 bra 	$L__BB1_139;
	setp.eq.s32 	%p195, %r3, 59;
	ld.shared.f32 	%f13064, [_ZZ33flash_attention_v2_forward_kernelILi64ELi64ELi64EEvPKfS1_S1_PfiiiifE8K_shared+232];
	fma.rn.f32 	%f22299, %f22174, %f13064, %f22299;
	@%p195 bra 	$L__BB1_139;
	setp.eq.s32 	%p196, %r3, 60;
	ld.shared.f32 	%f13065, [_ZZ33flash_attention_v2_forward_kernelILi64ELi64ELi64EEvPKfS1_S1_PfiiiifE8K_shared+236];
	fma.rn.f32 	%f22299, %f22173, %f13065, %f22299;
	@%p196 bra 	$L__BB1_139;
	setp.eq.s32 	%p197, %r3, 61;
	ld.shared.f32 	%f13066, [_ZZ33flash_attention_v2_forward_kernelILi64ELi64ELi64EEvPKfS1_S1_PfiiiifE8K_shared+240];
	fma.rn.f32 	%f22299, %f22172, %f13066, %f22299;
	@%p197 bra 	$L__BB1_139;
	setp.eq.s32 	%p198, %r3, 62;
	ld.shared.f32 	%f13067, [_ZZ33flash_attention_v2_forward_kernelILi64ELi64ELi64EEvPKfS1_S1_PfiiiifE8K_shared+244];
	fma.rn.f32 	%f22299, %f22171, %f13067, %f22299;
	@%p198 bra 	$L__BB1_139;
	setp.eq.s32 	%p199, %r3, 63;
	ld.shared.f32 	%f13068, [_ZZ33flash_attention_v2_forward_kernelILi64ELi64ELi64EEvPKfS1_S1_PfiiiifE8K_shared+248];
	fma.rn.f32 	%f22299, %f22170, %f13068, %f22299;
	@%p199 bra 	$L__BB1_139;
	ld.shared.f32 	%f13069, [_ZZ33flash_attention_v2_forward_kernelILi64ELi64ELi64EEvPKfS1_S1_PfiiiifE8K_shared+252];
	fma.rn.f32 	%f22299, %f22169, %f13069, %f22299;
$L__BB1_139:
	ld.param.u32 	%r484, [_Z33flash_attention_v2_forward_kernelILi64ELi64ELi64EEvPKfS1_S1_Pfiiiif_param_6];
	add.s32 	%r134, %r7, 1;
	setp.ge.s32 	%p200, %r134, %r484;
	mov.f32 	%f22300, 0fFF7FFFFF;
	@%p200 bra 	$L__BB1_204;
	setp.eq.s32 	%p201, %r13, 0;
	ld.shared.f32 	%f13071, [_ZZ33flash_attention_v2_forward_kernelILi64ELi64ELi64EEvPKfS1_S1_PfiiiifE8K_shared+260];
	fma.rn.f32 	%f22300, %f22232, %f13071, 0f00000000;
	@%p201 bra 	$L__BB1_204;
	setp.eq.s32 	%p202, %r3, 2;
	ld.shared.f32 	%f13072, [_ZZ33flash_attention_v2_forward_kernelILi64ELi64ELi64EEvPKfS1_S1_PfiiiifE8K_shared+264];
	fma.rn.f32 	%f22300, %f22231, %f13072, %f22300;
	@%p202 bra 	$L__BB1_204;
	setp.eq.s32 	%p203, %r3, 3;
	ld.shared.f32 	%f13073, [_ZZ33flash_attention_v2_forward_kernelILi64ELi64ELi64EEvPKfS1_S1_PfiiiifE8K_shared+268];
	fma.rn.f32 	%f22300, %f22230, %f13073, %f22300;
	@%p203 bra 	$L__BB1_204;
	setp.eq.s32 	%p204, %r3, 4;
	ld.shared.f32 	%f13074, [_ZZ33flash_attention_v2_forward_kernelILi64ELi64ELi64EEvPKfS1_S1_PfiiiifE8K_shared+272];
	fma.rn.f32 	%f22300, %f22229, %f13074, %f22300;
	@%p204 bra 	$L__BB1_204;
	setp.eq.s32 	%p205, %r3, 5;
	ld.shared.f32 	%f13075, [_ZZ33flash_attention_v2_forward_kernelILi64ELi64ELi64EEvPKfS1_S1_PfiiiifE8K_shared+276];
	fma.rn.f32 	%f22300, %f22228, %f13075, %f22300;
	@%p205 bra 	$L__BB1_204;
	setp.eq.s32 	%p206, %r3, 6;
	ld.shared.f32 	%f13076, [_ZZ33flash_attention_v2_forward_kernelILi64ELi64ELi64EEvPKfS1_S1_PfiiiifE8K_shared+280];
	fma.rn.f32 	%f22300, %f22227, %f13076, %f22300;
	@%p206 bra 	$L__BB1_204;
	setp.eq.s32 	%p207, %r3, 7;
	ld.shared.f32 	%f13077, [_ZZ33flash_attention_v2_forward_kernelILi64ELi64ELi64EEvPKfS1_S1_PfiiiifE8K_shared+284];
	fma.rn.f32 	%f22300, %f22226, %f13077, %f22300;
	@%p207 bra 	$L__BB1_204;
	setp.eq.s32 	%p208, %r3, 8;
	ld.shared.f32 	%f13078, [_ZZ33flash_attention_v2_forward_kernelILi64ELi64ELi64EEvPKfS1_S1_PfiiiifE8K_shared+288];
	fma.rn.f32 	%f22300, %f22225, %f13078, %f22300;
	@%p208 bra 	$L__BB1_204;
	setp.eq.s32 	%p209, %r3, 9;
	ld.shared.f32 	%f13079, [_ZZ33flash_attention_v2_forward_kernelILi64ELi64ELi64EEvPKfS1_S1_PfiiiifE8K_shared+292];
	fma.rn.f32 	%f22300, %f22224, %f13079, %f22300;
	@%p209 bra 	$L__BB1_204;
	setp.eq.s32 	%p210, %r3, 10;
	ld.shared.f32 	%f13080, [_ZZ33flash_attention_v2_forward_kernelILi64ELi64ELi64EEvPKfS1_S1_PfiiiifE8K_shared+296];
	fma.rn.f32 	%f22300, %f22223, %f13080, %f22300;
	@%p210 bra 	$L__BB1_204;
	setp.eq.s32 	%p211, %r3, 11;
	ld.shared.f32 	%f13081, [_ZZ33flash_attention_v2_forward_kernelILi64ELi64ELi64EEvPKfS1_S1_PfiiiifE8K_shared+300];
	fma.rn.f32 	%f22300, %f22222, %f13081, %f22300;
	@%p211 bra 	$L__BB1_204;
	setp.eq.s32 	%p212, %r3, 12;
	ld.shared.f32 	%f13082, [_ZZ33flash_attention_v2_forward_kernelILi64ELi64ELi64EEvPKfS1_S1_PfiiiifE8K_shared+304];
	fma.rn.f32 	%f22300, %f22221, %f13082, %f22300;
	@%p212 bra 	$L__BB1_204;
	setp.eq.s32 	%p213, %r3, 13;
	ld.shared.f32 	%f13083, [_ZZ33flash_attention_v2_forward_kernelILi64ELi64ELi64EEvPKfS1_S1_PfiiiifE8K_shared+308];
	fma.rn.f32 	%f22300, %f22220, %f13083, %f22300;
	@%p213 bra 	$L__BB1_204;
	setp.eq.s32 	%p214, %r3, 14;
	ld.shared.f32 	%f13084, [_ZZ33flash_attention_v2_forward_kernelILi64ELi64ELi64EEvPKfS1_S1_PfiiiifE8K_shared+312];
	fma.rn.f32 	%f22300, %f22219, %f13084, %f22300;
	@%p214 bra 	$L__BB1_204;
	setp.eq.s32 	%p215, %r3, 15;
	ld.shared.f32 	%f13085, [_ZZ33flash_attention_v2_forward_kernelILi64ELi64ELi64EEvPKfS1_S1_PfiiiifE8K_shared+316];
	fma.rn.f32 	%f22300, %f22218, %f13085, %f22300;
	@%p215 bra 	$L__BB1_204;
	setp.eq.s32 	%p216, %r3, 16;
	ld.shared.f32 	%f13086, [_ZZ33flash_attention_v2_forward_kernelILi64ELi64ELi64EEvPKfS1_S1_PfiiiifE8K_shared+320];
	fma.rn.f32 	%f22300, %f22217, %f13086, %f22300;
	@%p216 bra 	$L__BB1_204;
	setp.eq.s32 	%p217, %r3, 17;
	ld.shared.f32 	%f13087, [_ZZ33flash_attention_v2_forward_kernelILi64ELi64ELi64EEvPKfS1_S1_PfiiiifE8K_shared+324];
	fma.rn.f32 	%f22300, %f22216, %f13087, %f22300;
	@%p217 bra 	$L__BB1_204;
	setp.eq.s32 	%p218, %r3, 18;
	ld.shared.f32 	%f13088, [_ZZ33flash_attention_v2_forward_kernelILi64ELi64ELi64EEvPKfS1_S1_PfiiiifE8K_shared+328];
	fma.rn.f32 	%f22300, %f22215, %f13088, %f22300;
	@%p218 bra 	$L__BB1_204;
	setp.eq.s32 	%p219, %r3, 19;
	ld.shared.f32 	%f13089, [_ZZ33flash_attention_v2_forward_kernelILi64ELi64ELi64EEvPKfS1_S1_PfiiiifE8K_shared+332];
	fma.rn.f32 	%f22300, %f22214, %f13089, %f22300;
	@%p219 bra 	$L__BB1_204;
	setp.eq.s32 	%p220, %r3, 20;
	ld.shared.f32 	%f13090, [_ZZ33flash_attention_v2_forward_kernelILi64ELi64ELi64EEvPKfS1_S1_PfiiiifE8K_shared+336];
	fma.rn.f32 	%f22300, %f22213, %f13090, %f22300;
	@%p220 bra 	$L__BB1_204;
	setp.eq.s32 	%p221, %r3, 21;
	ld.shared.f32 	%f13091, [_ZZ33flash_attention_v2_forward_kernelILi64ELi64ELi64EEvPKfS1_S1_PfiiiifE8K_shared+340];
	fma.rn.f32 	%f22300, %f22212, %f13091, %f22300;
	@%p221 bra 	$L__BB1_204;
	setp.eq.s32 	%p222, %r3, 22;
	ld.shared.f32 	%f13092, [_ZZ33flash_attention_v2_forward_kernelILi64ELi64ELi64EEvPKfS1_S1_PfiiiifE8K_shared+344];
	fma.rn.f32 	%f22300, %f22211, %f13092, %f22300;
	@%p222 bra 	$L__BB1_204;
	setp.eq.s32 	%p223, %r3, 23;
	ld.shared.f32 	%f13093, [_ZZ33flash_attention_v2_forward_kernelILi64ELi64ELi64EEvPKfS1_S1_PfiiiifE8K_shared+348];
	fma.rn.f32 	%f22300, %f22210, %f13093, %f22300;
	@%p223 bra 	$L__BB1_204;
	setp.eq.s32 	%p224, %r3, 24;
	ld.shared.f32 	%f13094, [_ZZ33flash_attention_v2_forward_kernelILi64ELi64ELi64EEvPKfS1_S1_PfiiiifE8K_shared+352];
	fma.rn.f32 	%f22300, %f22209, %f13094, %f22300;
	@%p224 bra 	$L__BB1_204;
	setp.eq.s32 	%p225, %r3, 25;
	ld.shared.f32 	%f13095, [_ZZ33flash_attention_v2_forward_kernelILi64ELi64ELi64EEvPKfS1_S1_PfiiiifE8K_shared+356];
	fma.rn.f32 	%f22300, %f22208, %f13095, %f22300;
	@%p225 bra 	$L__BB1_204;
	setp.eq.s32 	%p226, %r3, 26;
	ld.shared.f32 	%f13096, [_ZZ33flash_attention_v2_forward_kernelILi64ELi64ELi64EEvPKfS1_S1_PfiiiifE8K_shared+360];
	fma.rn.f32 	%f22300, %f22207, %f13096, %f22300;
	@%p226 bra 	$L__BB1_204;
	setp.eq.s32 	%p227, %r3, 27;
	ld.shared.f32 	%f13097, [_ZZ33flash_attention_v2_forward_kernelILi64ELi64ELi64EEvPKfS1_S1_PfiiiifE8K_shared+364];
	fma.rn.f32 	%f22300, %f22206, %f13097, %f22300;
	@%p227 bra 	$L__BB1_204;
	setp.eq.s32 	%p228, %r3, 28;
	ld.shared.f32 	%f13098, [_ZZ33flash_attention_v2_forward_kernelILi64ELi64ELi64EEvPKfS1_S1_PfiiiifE8K_shared+368];
	fma.rn.f32 	%f22300, %f22205, %f13098, %f22300;
	@%p228 bra 	$L__BB1_204;
	setp.eq.s32 	%p229, %r3, 29;
	ld.shared.f32 	%f13099, [_ZZ33flash_attention_v2_forward_kernelILi64ELi64ELi64EEvPKfS1_S1_PfiiiifE8K_shared+372];
	fma.rn.f32 	%f22300, %f22204, %f13099, %f22300;
	@%p229 bra 	$L__BB1_204;
	setp.eq.s32 	%p230, %r3, 30;
	ld.shared.f32 	%f13100, [_ZZ33flash_attention_v2_forward_kernelILi64ELi64ELi64EEvPKfS1_S1_PfiiiifE8K_shared+376];
	fma.rn.f32 	%f22300, %f22203, %f13100, %f22300;
	@%p230 bra 	$L__BB1_204;
	setp.eq.s32 	%p231, %r3, 31;
	ld.shared.f32 	%f13101, [_ZZ33flash_attention_v2_forward_kernelILi64ELi64ELi64EEvPKfS1_S1_PfiiiifE8K_shared+380];
	fma.rn.f32 	%f22300, %f22202, %f13101, %f22300;
	@%p231 bra 	$L__BB1_204;
	setp.eq.s32 	%p232, %r3, 32;
	ld.shared.f32 	%f13102, [_ZZ33flash_attention_v2_forward_kernelILi64ELi64ELi64EEvPKfS1_S1_PfiiiifE8K_shared+384];
	fma.rn.f32 	%f22300, %f22201, %f13102, %f22300;
	@%p232 bra 	$L__BB1_204;
	setp.eq.s32 	%p233, %r3, 33;
	ld.shared.f32 	%f13103, [_ZZ33flash_attention_v2_forward_kernelILi64ELi64ELi64EEvPKfS1_S1_PfiiiifE8K_shared+388];
	fma.rn.f32 	%f22300, %f22200, %f13103, %f22300;
	@%p233 bra 	$L__BB1_204;
	setp.eq.s32 	%p234, %r3, 34;
	ld.shared.f32 	%f13104, [_ZZ33flash_attention_v2_forward_kernelILi64ELi64ELi64EEvPKfS1_S1_PfiiiifE8K_shared+392];
	fma.rn.f32 	%f22300, %f22199, %f13104, %f22300;
	@%p234 bra 	$L__BB1_204;
	setp.eq.s32 	%p235, %r3, 35;
	ld.shared.f32 	%f13105, [_ZZ33flash_attention_v2_forward_kernelILi64ELi64ELi64EEvPKfS1_S1_PfiiiifE8K_shared+396];
	fma.rn.f32 	%f22300, %f22198, %f13105, %f22300;
	@%p235 bra 	$L__BB1_204;
	setp.eq.s32 	%p236, %r3, 36;
	ld.shared.f32 	%f13106, [_ZZ33flash_attention_v2_forward_kernelILi64ELi64ELi64EEvPKfS1_S1_PfiiiifE8K_shared+400];
	fma.rn.f32 	%f22300, %f22197, %f13106, %f22300;
	@%p236 bra 	$L__BB1_204;
	setp.eq.s32 	%p237, %r3, 37;
	ld.shared.f32 	%f13107, [_ZZ33flash_attention_v2_forward_kernelILi64ELi64ELi64EEvPKfS1_S1_PfiiiifE8K_shared+404];
	fma.rn.f32 	%f22300, %f22196, %f13107, %f22300;
	@%p237 bra 	$L__BB1_204;
	setp.eq.s32 	%p238, %r3, 38;
	ld.shared.f32 	%f13108, [_ZZ33flash_attention_v2_forward_kernelILi64ELi64ELi64EEvPKfS1_S1_PfiiiifE8K_shared+408];
	fma.rn.f32 	%f22300, %f22195, %f13108, %f22300;
	@%p238 bra 	$L__BB1_204;
	setp.eq.s32 	%p239, %r3, 39;
	ld.shared.f32 	%f13109, [_ZZ33flash_attention_v2_forward_kernelILi64ELi64ELi64EEvPKfS1_S1_PfiiiifE8K_shared+412];
	fma.rn.f32 	%f22300, %f22194, %f13109, %f22300;
	@%p239 bra 	$L__BB1_204;
	setp.eq.s32 	%p240, %r3, 40;
	ld.shared.f32 	%f13110, [_ZZ33flash_attention_v2_forward_kernelILi64ELi64ELi64EEvPKfS1_S1_PfiiiifE8K_shared+416];
	fma.rn.f32 	%f22300, %f22193, %f13110, %f22300;
	@%p240 bra 	$L__BB1_204;
	setp.eq.s32 	%p241, %r3, 41;
	ld.shared.f32 	%f13111, [_ZZ33flash_attention_v2_forward_kernelILi64ELi64ELi64EEvPKfS1_S1_PfiiiifE8K_shared+420];
	fma.rn.f32 	%f22300, %f22192, %f13111, %f22300;
	@%p241 bra 	$L__BB1_204;
	setp.eq.s32 	%p242, %r3, 42;
	ld.shared.f32 	%f13112, [_ZZ33flash_attention_v2_forward_kernelILi64ELi64ELi64EEvPKfS1_S1_PfiiiifE8K_shared+424];
	fma.rn.f32 	%f22300, %f22191, %f13112, %f22300;
	@%p242 bra 	$L__BB1_204;
	setp.eq.s32 	%p243, %r3, 43;
	ld.shared.f32 	%f13113, [_ZZ33flash_attention_v2_forward_kernelILi64ELi64ELi64EEvPKfS1_S1_PfiiiifE8K_shared+428];
	fma.rn.f32 	%f22300, %f22190, %f13113, %f22300;
	@%p243 bra 	$L__BB1_204;
	setp.eq.s32 	%p244, %r3, 44;
	ld.shared.f32 	%f13114, [_ZZ33flash_attention_v2_forward_kernelILi64ELi64ELi64EEvPKfS1_S1_PfiiiifE8K_shared+432];
	fma.rn.f32 	%f22300, %f22189, %f13114, %f22300;
	@%p244 bra 	$L__BB1_204;
	setp.eq.s32 	%p245, %r3, 45;
	ld.shared.f32 	%f13115, [_ZZ33flash_attention_v2_forward_kernelILi64ELi64ELi64EEvPKfS1_S1_PfiiiifE8K_shared+436];
	fma.rn.f32 	%f22300, %f22188, %f13115, %f22300;
	@%p245 bra 	$L__BB1_204;
	setp.eq.s32 	%p246, %r3, 46;
	ld.shared.f32 	%f13116, [_ZZ33flash_attention_v2_forward_kernelILi64ELi64ELi64EEvPKfS1_S1_PfiiiifE8K_shared+440];
	fma.rn.f32 	%f22300, %f22187, %f13116, %f22300;
	@%p246 bra 	$L__BB1_204;
	setp.eq.s32 	%p247, %r3, 47;
	ld.shared.f32 	%f13117, [_ZZ33flash_attention_v2_forward_kernelILi64ELi64ELi64EEvPKfS1_S1_PfiiiifE8K_shared+444];
	fma.rn.f32 	%f22300, %f22186, %f13117, %f22300;
	@%p247 bra 	$L__BB1_204;
	setp.eq.s32 	%p248, %r3, 48;
	ld.shared.f32 	%f13118, [_ZZ33flash_attention_v2_forward_kernelILi64ELi64ELi64EEvPKfS1_S1_PfiiiifE8K_shared+448];
	fma.rn.f32 	%f22300, %f22185, %f13118, %f22300;
	@%p248 bra 	$L__BB1_204;
	setp.eq.s32 	%p249, %r3, 49;
	ld.shared.f32 	%f13119, [_ZZ33flash_attention_v2_forward_kernelILi64ELi64ELi64EEvPKfS1_S1_PfiiiifE8K_shared+452];
	fma.rn.f32 	%f22300, %f22184, %f13119, %f22300;
	@%p249 bra 	$L__BB1_204;
	setp.eq.s32 	%p250, %r3, 50;
	ld.shared.f32 	%f13120, [_ZZ33flash_attention_v2_forward_kernelILi64ELi64ELi64EEvPKfS1_S1_PfiiiifE8K_shared+456];
	fma.rn.f32 	%f22300, %f22183, %f13120, %f22300;
	@%p250 bra 	$L__BB1_204;
	setp.eq.s32 	%p251, %r3, 51;
	ld.shared.f32 	%f13121, [_ZZ33flash_attention_v2_forward_kernelILi64ELi64ELi64EEvPKfS1_S1_PfiiiifE8K_shared+460];
	fma.rn.f32 	%f22300, %f22182, %f13121, %f22300;
	@%p251 bra 	$L__BB1_204;
	setp.eq.s32 	%p252, %r3, 52;
	ld.shared.f32 	%f13122, [_ZZ33flash_attention_v2_forward_kernelILi64ELi64ELi64EEvPKfS1_S1_PfiiiifE8K_shared+464];
	fma.rn.f32 	%f22300, %f22181, %f13122, %f22300;
	@%p252 bra 	$L__BB1_204;
	setp.eq.s32 	%p253, %r3, 53;
	ld.shared.f32 	%f13123, [_ZZ33flash_attention_v2_forward_kernelILi64ELi64ELi64EEvPKfS1_S1_PfiiiifE8K_shared+468];
	fma.rn.f32 	%f22300, %f22180, %f13123, %f22300;
	@%p253 bra 	$L__BB1_204;
	setp.eq.s32 	%p254, %r3, 54;
	ld.shared.f32 	%f13124, [_ZZ33flash_attention_v2_forward_kernelILi64ELi64ELi64EEvPKfS1_S1_PfiiiifE8K_shared+472];
	fma.rn.f32 	%f22300, %f22179, %f13124, %f22300;
	@%p254 bra 	$L__BB1_204;
	setp.eq.s32 	%p255, %r3, 55;
	ld.shared.f32 	%f13125, [_ZZ33flash_attention_v2_forward_kernelILi64ELi64ELi64EEvPKfS1_S1_PfiiiifE8K_shared+476];
	fma.rn.f32 	%f22300, %f22178, %f13125, %f22300;
	@%p255 bra 	$L__BB1_204;
	setp.eq.s32 	%p256, %r3, 56;
	ld.shared.f32 	%f13126, [_ZZ33flash_attention_v2_forward_kernelILi64ELi64ELi64EEvPKfS1_S1_PfiiiifE8K_shared+480];
	fma.rn.f32 	%f22300, %f22177, %f13126, %f22300;
	@%p256 bra 	$L__BB1_204;
	setp.eq.s32 	%p257, %r3, 57;
	ld.shared.f32 	%f13127, [_ZZ33flash_attention_v2_forward_kernelILi64ELi64ELi64EEvPKfS1_S1_PfiiiifE8K_shared+484];
	fma.rn.f32 	%f22300, %f22176, %f13127, %f22300;
	@%p257 bra 	$L__BB1_204;
	setp.eq.s32 	%p258, %r3, 58;
	ld.shared.f32 	%f13128, [_ZZ33flash_attention_v2_forward_kernelILi64ELi64ELi64EEvPKfS1_S1_PfiiiifE8K_shared+488];
	fma.rn.f32 	%f22300, %f22175, %f13128, %f22300;
	@%p258 bra 	$L__BB1_204;
	setp.eq.s32 	%p259, %r3, 59;
	ld.shared.f32 	%f13129, [_ZZ33flash_attention_v2_forward_kernelILi64ELi64ELi64EEvPKfS1_S1_PfiiiifE8K_shared+492];
	fma.rn.f32 	%f22300, %f22174, %f13129, %f22300;
	@%p259 bra 	$L__BB1_204;
	setp.eq.s32 	%p260, %r3, 60;
	ld.shared.f32 	%f13130, [_ZZ33flash_attention_v2_forward_kernelILi64ELi64ELi64EEvPKfS1_S1_PfiiiifE8K_shared+496];
	fma.rn.f32 	%f22300, %f22173, %f13130, %f22300;
	@%p260 bra 	$L__BB1_204;
	setp.eq.s32 	%p261, %r3, 61;
	ld.shared.f32 	%f13131, [_ZZ33flash_attention_v2_forward_kernelILi64ELi64ELi64EEvPKfS1_S1_PfiiiifE8K_shared+500];
	fma.rn.f32 	%f22300, %f22172, %f13131, %f22300;
	@%p261 bra 	$L__BB1_204;
	setp.eq.s32 	%p262, %r3, 62;
	ld.shared.f32 	%f13132, [_ZZ33flash_attention_v2_forward_kernelILi64ELi64ELi64EEvPKfS1_S1_PfiiiifE8K_shared+504];
	fma.rn.f32 	%f22300, %f22171, %f13132, %f22300;
	@%p262 bra 	$L__BB1_204;
	setp.eq.s32 	%p263, %r3, 63;
	ld.shared.f32 	%f13133, [_ZZ33flash_attention_v2_forward_kernelILi64ELi64ELi64EEvPKfS1_S1_PfiiiifE8K_shared+508];
	fma.rn.f32 	%f22300, %f22170, %f13133, %f22300;
	@%p263 bra 	$L__BB1_204;
	ld.shared.f32 	%f13134, [_ZZ33flash_attention_v2_forward_kernelILi64ELi64ELi64EEvPKfS1_S1_PfiiiifE8K_shared+512];
	fma.rn.f32 	%f22300, %f22169, %f13134, %f22300;
$L__BB1_204:
	ld.param.u32 	%r485, [_Z33flash_attention_v2_forward_kernelILi64ELi64ELi64EEvPKfS1_S1_Pfiiiif_param_6];
	add.s32 	%r135, %r7, 2;
	setp.ge.s32 	%p264, %r135, %r485;
	mov.f32 	%f22301, 0fFF7FFFFF;
	@%p264 bra 	$L__BB1_269;
	setp.eq.s32 	%p265, %r13, 0;
	ld.shared.f32 	%f13136, [_ZZ33flash_attention_v2_forward_kernelILi64ELi64ELi64EEvPKfS1_S1_PfiiiifE8K_shared+520];
	fma.rn.f32 	%f22301, %f22232, %f13136, 0f00000000;
	@%p265 bra 	$L__BB1_269;
	setp.eq.s32 	%p266, %r3, 2;
	ld.shared.f32 	%f13137, [_ZZ33flash_attention_v2_forward_kernelILi64ELi64ELi64EEvPKfS1_S1_PfiiiifE8K_shared+524];
	fma.rn.f32 	%f22301, %f22231, %f13137, %f22301;
	@%p266 bra 	$L__BB1_269;
	setp.eq.s32 	%p267, %r3, 3;
	ld.shared.f32 	%f13138, [_ZZ33flash_attention_v2_forward_kernelILi64ELi64ELi64EEvPKfS1_S1_PfiiiifE8K_shared+528];
	fma.rn.f32 	%f22301, %f22230, %f13138, %f22301;
	@%p267 bra 	$L__BB1_269;
	setp.eq.s32 	%p268, %r3, 4;
	ld.shared.f32 	%f13139, [_ZZ33flash_attention_v2_forward_kernelILi64ELi64ELi64EEvPKfS1_S1_PfiiiifE8K_shared+532];
	fma.rn.f32 	%f22301, %f22229, %f13139, %f22301;
	@%p268 bra 	$L__BB1_269;
	setp.eq.s32 	%p269, %r3, 5;
	ld.shared.f32 	%f13140, [_ZZ33flash_attention_v2_forward_kernelILi64ELi64ELi64EEvPKfS1_S1_PfiiiifE8K_shared+536];
	fma.rn.f32 	%f22301, %f22228, %f13140, %f22301;
	@%p269 bra 	$L__BB1_269;
	setp.eq.s32 	%p270, %r3, 6;
	ld.shared.f32 	%f13141, [_ZZ33flash_attention_v2_forward_kernelILi64ELi64ELi64EEvPKfS1_S1_PfiiiifE8K_shared+540];
	fma.rn.f32 	%f22301, %f22227, %f13141, %f22301;
	@%p270 bra 	$L__BB1_269;
	setp.eq.s32 	%p271, %r3, 7;
	ld.shared.f32 	%f13142, [_ZZ33flash_attention_v2_forward_kernelILi64ELi64ELi64EEvPKfS1_S1_PfiiiifE8K_shared+544];
	fma.rn.f32 	%f22301, %f22226, %f13142, %f22301;
	@%p271 bra 	$L__BB1_269;
	setp.eq.s32 	%p272, %r3, 8;
	ld.shared.f32 	%f13143, [_ZZ33flash_attention_v2_forward_kernelILi64ELi64ELi64EEvPKfS1_S1_PfiiiifE8K_shared+548];
	fma.rn.f32 	%f22301, %f22225, %f13143, %f22301;
	@%p272 bra 	$L__BB1_269;
	setp.eq.s32 	%p273, %r3, 9;
	ld.shared.f32 	%f13144, [_ZZ33flash_attention_v2_forward_kernelILi64ELi64ELi64EEvPKfS1_S1_PfiiiifE8K_shared+552];
	fma.rn.f32 	%f22301, %f22224, %f13144, %f22301;
	@%p273 bra 	$L__BB1_269;
	setp.eq.s32 	%p274, %r3, 10;
	ld.shared.f32 	%f13145, [_ZZ33flash_attention_v2_forward_kernelILi64ELi64ELi64EEvPKfS1_S1_PfiiiifE8K_shared+556];
	fma.rn.f32 	%f22301, %f22223, %f13145, %f22301;
	@%p274 bra 	$L__BB1_269;
	setp.eq.s32 	%p275, %r3, 11;
	ld.shared.f32 	%f13146, [_ZZ33flash_attention_v2_forward_kernelILi64ELi64ELi64EEvPKfS1_S1_PfiiiifE8K_shared+560];
	fma.rn.f32 	%f22301, %f22222, %f13146, %f22301;
	@%p275 bra 	$L__BB1_269;
	setp.eq.s32 	%p276, %r3, 12;
	ld.shared.f32 	%f13147, [_ZZ33flash_attention_v2_forward_kernelILi64ELi64ELi64EEvPKfS1_S1_PfiiiifE8K_shared+564];
	fma.rn.f32 	%f22301, %f22221, %f13147, %f22301;
	@%p276 bra 	$L__BB1_269;
	setp.eq.s32 	%p277, %r3, 13;
	ld.shared.f32 	%f13148, [_ZZ33flash_attention_v2_forward_kernelILi64ELi64ELi64EEvPKfS1_S1_PfiiiifE8K_shared+568];
	fma.rn.f32 	%f22301, %f22220, %f13148, %f22301;
	@%p277 bra 	$L__BB1_269;
	setp.eq.s32 	%p278, %r3, 14;
	ld.shared.f32 	%f13149, [_ZZ33flash_attention_v2_forward_kernelILi64ELi64ELi64EEvPKfS1_S1_PfiiiifE8K_shared+572];
	fma.rn.f32 	%f22301, %f22219, %f13149, %f22301;
	@%p278 bra 	$L__BB1_269;
	setp.eq.s32 	%p279, %r3, 15;
	ld.shared.f32 	%f13150, [_ZZ33flash_attention_v2_forward_kernelILi64ELi64ELi64EEvPKfS1_S1_PfiiiifE8K_shared+576];
	fma.rn.f32 	%f22301, %f22218, %f13150, %f22301;
	@%p279 bra 	$L__BB1_269;
	setp.eq.s32 	%p280, %r3, 16;
	ld.shared.f32 	%f13151, [_ZZ33flash_attention_v2_forward_kernelILi64ELi64ELi64EEvPKfS1_S1_PfiiiifE8K_shared+580];
	fma.rn.f32 	%f22301, %f22217, %f13151, %f22301;
	@%p280 bra 	$L__BB1_269;
	setp.eq.s32 	%p281, %r3, 17;
	ld.shared.f32 	%f13152, [_ZZ33flash_attention_v2_forward_kernelILi64ELi64ELi64EEvPKfS1_S1_PfiiiifE8K_shared+584];
	fma.rn.f32 	%f22301, %f22216, %f13152, %f22301;
	@%p281 bra 	$L__BB1_269;
	setp.eq.s32 	%p282, %r3, 18;
	ld.shared.f32 	%f13153, [_ZZ33flash_attention_v2_forward_kernelILi64ELi64ELi64EEvPKfS1_S1_PfiiiifE8K_shared+588];
	fma.rn.f32 	%f22301, %f22215, %f13153, %f22301;
	@%p282 bra 	$L__BB1_269;
	setp.eq.s32 	%p283, %r3, 19;
	ld.shared.f32 	%f13154, [_ZZ33flash_attention_v2_forward_kernelILi64ELi64ELi64EEvPKfS1_S1_PfiiiifE8K_shared+592];
	fma.rn.f32 	%f22301, %f22214, %f13154, %f22301;
	@%p283 bra 	$L__BB1_269;
	setp.eq.s32 	%p284, %r3, 20;
	ld.shared.f32 	%f13155, [_ZZ33flash_attention_v2_forward_kernelILi64ELi64ELi64EEvPKfS1_S1_PfiiiifE8K_shared+596];
	fma.rn.f32 	%f22301, %f22213, %f13155, %f22301;
	@%p284 bra 	$L__BB1_269;
	setp.eq.s32 	%p285, %r3, 21;
	ld.shared.f32 	%f13156, [_ZZ33flash_attention_v2_forward_kernelILi64ELi64ELi64EEvPKfS1_S1_PfiiiifE8K_shared+600];
	fma.rn.f32 	%f22301, %f22212, %f13156, %f22301;
	@%p285 bra 	$L__BB1_269;
	setp.eq.s32 	%p286, %r3, 22;
	ld.shared.f32 	%f13157, [_ZZ33flash_attention_v2_forward_kernelILi64ELi64ELi64EEvPKfS1_S1_PfiiiifE8K_shared+604];
	fma.rn.f32 	%f22301, %f22211, %f13157, %f22301;
	@%p286 bra 	$L__BB1_269;
	setp.eq.s32 	%p287, %r3, 23;
	ld.shared.f32 	%f13158, [_ZZ33flash_attention_v2_forward_kernelILi64ELi64ELi64EEvPKfS1_S1_PfiiiifE8K_shared+608];
	fma.rn.f32 	%f22301, %f22210, %f13158, %f22301;
	@%p287 bra 	$L__BB1_269;
	setp.eq.s32 	%p288, %r3, 24;
	ld.shared.f32 	%f13159, [_ZZ33flash_attention_v2_forward_kernelILi64ELi64ELi64EEvPKfS1_S1_PfiiiifE8K_shared+612];
	fma.rn.f32 	%f22301, %f22209, %f13159, %f22301;
	@%p288 bra 	$L__BB1_269;
	setp.eq.s32 	%p289, %r3, 25;
	ld.shared.f32 	%f13160, [_ZZ33flash_attention_v2_forward_kernelILi64ELi64ELi64EEvPKfS1_S1_PfiiiifE8K_shared+616];
	fma.rn.f32 	%f22301, %f22208, %f13160, %f22301;
	@%p289 bra 	$L__BB1_269;
	setp.eq.s32 	%p290, %r3, 26;
	ld.shared.f32 	%f13161, [_ZZ33flash_attention_v2_forward_kernelILi64ELi64ELi64EEvPKfS1_S1_PfiiiifE8K_shared+620];
	fma.rn.f32 	%f22301, %f22207, %f13161, %f22301;
	@%p290 bra 	$L__BB1_269;
	setp.eq.s32 	%p291, %r3, 27;
	ld.shared.f32 	%f13162, [_ZZ33flash_attention_v2_forward_kernelILi64ELi64ELi64EEvPKfS1_S1_PfiiiifE8K_shared+624];
	fma.rn.f32 	%f22301, %f22206, %f13162, %f22301;
	@%p291 bra 	$L__BB1_269;
	setp.eq.s32 	%p292, %r3, 28;
	ld.shared.f32 	%f13163, [_ZZ33flash_attention_v2_forward_kernelILi64ELi64ELi64EEvPKfS1_S1_PfiiiifE8K_shared+628];
	fma.rn.f32 	%f22301, %f22205, %f13163, %f22301;
	@%p292 bra 	$L__BB1_269;
	setp.eq.s32 	%p293, %r3, 29;
	ld.shared.f32 	%f13164, [_ZZ33flash_attention_v2_forward_kernelILi64ELi64ELi64EEvPKfS1_S1_PfiiiifE8K_shared+632];
	fma.rn.f32 	%f22301, %f22204, %f13164, %f22301;
	@%p293 bra 	$L__BB1_269;
	setp.eq.s32 	%p294, %r3, 30;
	ld.shared.f32 	%f13165, [_ZZ33flash_attention_v2_forward_kernelILi64ELi64ELi64EEvPKfS1_S1_PfiiiifE8K_shared+636];
	fma.rn.f32 	%f22301, %f22203, %f13165, %f22301;
	@%p294 bra 	$L__BB1_269;
	setp.eq.s32 	%p295, %r3, 31;
	ld.shared.f32 	%f13166, [_ZZ33flash_attention_v2_forward_kernelILi64ELi64ELi64EEvPKfS1_S1_PfiiiifE8K_shared+640];
	fma.rn.f32 	%f22301, %f22202, %f13166, %f22301;
	@%p295 bra 	$L__BB1_269;
	setp.eq.s32 	%p296, %r3, 32;
	ld.shared.f32 	%f13167, [_ZZ33flash_attention_v2_forward_kernelILi64ELi64ELi64EEvPKfS1_S1_PfiiiifE8K_shared+644];
	fma.rn.f32 	%f22301, %f22201, %f13167, %f22301;
	@%p296 bra 	$L__BB1_269;
	setp.eq.s32 	%p297, %r3, 33;
	ld.shared.f32 	%f13168, [_ZZ33flash_attention_v2_forward_kernelILi64ELi64ELi64EEvPKfS1_S1_PfiiiifE8K_shared+648];
	fma.rn.f32 	%f22301, %f22200, %f13168, %f22301;
	@%p297 bra 	$L__BB1_269;
	setp.eq.s32 	%p298, %r3, 34;
	ld.shared.f32 	%f13169, [_ZZ33flash_attention_v2_forward_kernelILi64ELi64ELi64EEvPKfS1_S1_PfiiiifE8K_shared+652];
	fma.rn.f32 	%f22301, %f22199, %f13169, %f22301;
	@%p298 bra 	$L__BB1_269;
	setp.eq.s32 	%p299, %r3, 35;
	ld.shared.f32 	%f13170, [_ZZ33flash_attention_v2_forward_kernelILi64ELi64ELi64EEvPKfS1_S1_PfiiiifE8K_shared+656];
	fma.rn.f32 	%f22301, %f22198, %f13170, %f22301;
	@%p299 bra 	$L__BB1_269;
	setp.eq.s32 	%p300, %r3, 36;
	ld.shared.f32 	%f13171, [_ZZ33flash_attention_v2_forward_kernelILi64ELi64ELi64EEvPKfS1_S1_PfiiiifE8K_shared+660];
	fma.rn.f32 	%f22301, %f22197, %f13171, %f22301;
	@%p300 bra 	$L__BB1_269;
	setp.eq.s32 	%p301, %r3, 37;
	ld.shared.f32 	%f13172, [_ZZ33flash_attention_v2_forward_kernelILi64ELi64ELi64EEvPKfS1_S1_PfiiiifE8K_shared+664];
	fma.rn.f32 	%f22301, %f22196, %f13172, %f22301;
	@%p301 bra 	$L__BB1_269;
	setp.eq.s32 	%p302, %r3, 38;
	ld.shared.f32 	%f13173, [_ZZ33flash_attention_v2_forward_kernelILi64ELi64ELi64EEvPKfS1_S1_PfiiiifE8K_shared+668];
	fma.rn.f32 	%f22301, %f22195, %f13173, %f22301;
	@%p302 bra 	$L__BB1_269;
	setp.eq.s32 	%p303, %r3, 39;
	ld.shared.f32 	%f13174, [_ZZ33flash_attention_v2_forward_kernelILi64ELi64ELi64EEvPKfS1_S1_PfiiiifE8K_shared+672];
	fma.rn.f32 	%f22301, %f22194, %f13174, %f22301;
	@%p303 bra 	$L__BB1_269;
	setp.eq.s32 	%p304, %r3, 40;
	ld.shared.f32 	%f13175, [_ZZ33flash_attention_v2_forward_kernelILi64ELi64ELi64EEvPKfS1_S1_PfiiiifE8K_shared+676];
	fma.rn.f32 	%f22301, %f22193, %f13175, %f22301;
	@%p304 bra 	$L__BB1_269;
	setp.eq.s32 	%p305, %r3, 41;
	ld.shared.f32 	%f13176, [_ZZ33flash_attention_v2_forward_kernelILi64ELi64ELi64EEvPKfS1_S1_PfiiiifE8K_shared+680];
	fma.rn.f32 	%f22301, %f22192, %f13176, %f22301;
	@%p305 bra 	$L__BB1_269;
	setp.eq.s32 	%p306, %r3, 42;
	ld.shared.f32 	%f13177, [_ZZ33flash_attention_v2_forward_kernelILi64ELi64ELi64EEvPKfS1_S1_PfiiiifE8K_shared+684];
	fma.rn.f32 	%f22301, %f22191, %f13177, %f22301;
	@%p306 bra 	$L__BB1_269;
	setp.eq.s32 	%p307, %r3, 43;
	ld.shared.f32 	%f13178, [_ZZ33flash_attention_v2_forward_kernelILi64ELi64ELi64EEvPKfS1_S1_PfiiiifE8K_shared+688];
	fma.rn.f32 	%f22301, %f22190, %f13178, %f22301;
	@%p307 bra 	$L__BB1_269;
	setp.eq.s32 	%p308, %r3, 44;
	ld.shared.f32 	%f13179, [_ZZ33flash_attention_v2_forward_kernelILi64ELi64ELi64EEvPKfS1_S1_PfiiiifE8K_shared+692];
	fma.rn.f32 	%f22301, %f22189, %f13179, %f22301;
	@%p308 bra 	$L__BB1_269;
	setp.eq.s32 	%p309, %r3, 45;
	ld.shared.f32 	%f13180, [_ZZ33flash_attention_v2_forward_kernelILi64ELi64ELi64EEvPKfS1_S1_PfiiiifE8K_shared+696];
	fma.rn.f32 	%f22301, %f22188, %f13180, %f22301;
	@%p309 bra 	$L__BB1_269;
	setp.eq.s32 	%p310, %r3, 46;
	ld.shared.f32 	%f13181, [_ZZ33flash_attention_v2_forward_kernelILi64ELi64ELi64EEvPKfS1_S1_PfiiiifE8K_shared+700];
	fma.rn.f32 	%f22301, %f22187, %f13181, %f22301;
	@%p310 bra 	$L__BB1_269;
	setp.eq.s32 	%p311, %r3, 47;
	ld.shared.f32 	%f13182, [_ZZ33flash_attention_v2_forward_kernelILi64ELi64ELi64EEvPKfS1_S1_PfiiiifE8K_shared+704];
	fma.rn.f32 	%f22301, %f22186, %f13182, %f22301;
	@%p311 bra 	$L__BB1_269;
	setp.eq.s32 	%p312, %r3, 48;
	ld.shared.f32 	%f13183, [_ZZ33flash_attention_v2_forward_kernelILi64ELi64ELi64EEvPKfS1_S1_PfiiiifE8K_shared+708];
	fma.rn.f32 	%f22301, %f22185, %f13183, %f22301;
	@%p312 bra 	$L__BB1_269;
	setp.eq.s32 	%p313, %r3, 49;
	ld.shared.f32 	%f13184, [_ZZ33flash_attention_v2_forward_kernelILi64ELi64ELi64EEvPKfS1_S1_PfiiiifE8K_shared+712];
	fma.rn.f32 	%f22301, %f22184, %f13184, %f22301;
	@%p313 bra 	$L__BB1_269;
	setp.eq.s32 	%p314, %r3, 50;
	ld.shared.f32 	%f13185, [_ZZ33flash_attention_v2_forward_kernelILi64ELi64ELi64EEvPKfS1_S1_PfiiiifE8K_shared+716];
	fma.rn.f32 	%f22301, %f22183, %f13185, %f22301;
	@%p314 bra 	$L__BB1_269;
	setp.eq.s32 	%p315, %r3, 51;
	ld.shared.f32 	%f13186, [_ZZ33flash_attention_v2_forward_kernelILi64ELi64ELi64EEvPKfS1_S1_PfiiiifE8K_shared+720];
	fma.rn.f32 	%f22301, %f22182, %f13186, %f22301;
	@%p315 bra 	$L__BB1_269;
	setp.eq.s32 	%p316, %r3, 52;
	ld.shared.f32 	%f13187, [_ZZ33flash_attention_v2_forward_kernelILi64ELi64ELi64EEvPKfS1_S1_PfiiiifE8K_shared+724];
	fma.rn.f32 	%f22301, %f22181, %f13187, %f22301;
	@%p316 bra 	$L__BB1_269;
	setp.eq.s32 	%p317, %r3, 53;
	ld.shared.f32 	%f13188, [_ZZ33flash_attention_v2_forward_kernelILi64ELi64ELi64EEvPKfS1_S1_PfiiiifE8K_shared+728];
	fma.rn.f32 	%f22301, %f22180, %f13188, %f22301;
	@%p317 bra 	$L__BB1_269;
	setp.eq.s32 	%p318, %r3, 54;
	ld.shared.f32 	%f13189, [_ZZ33flash_attention_v2_forward_kernelILi64ELi64ELi64EEvPKfS1_S1_PfiiiifE8K_shared+732];
	fma.rn.f32 	%f22301, %f22179, %f13189, %f22301;
	@%p318 bra 	$L__BB1_269;
	setp.eq.s32 	%p319, %r3, 55;
	ld.shared.f32 	%f13190, [_ZZ33flash_attention_v2_forward_kernelILi64ELi64ELi64EEvPKfS1_S1_PfiiiifE8K_shared+736];
	fma.rn.f32 	%f22301, %f22178, %f13190, %f22301;
	@%p319 bra 	$L__BB1_269;
	setp.eq.s32 	%p320, %r3, 56;
	ld.shared.f32 	%f13191, [_ZZ33flash_attention_v2_forward_kernelILi64ELi64ELi64EEvPKfS1_S1_PfiiiifE8K_shared+740];
	fma.rn.f32 	%f22301, %f22177, %f13191, %f22301;
	@%p320 bra 	$L__BB1_269;
	setp.eq.s32 	%p321, %r3, 57;
	ld.shared.f32 	%f13192, [_ZZ33flash_attention_v2_forward_kernelILi64ELi64ELi64EEvPKfS1_S1_PfiiiifE8K_shared+744];
	fma.rn.f32 	%f22301, %f22176, %f13192, %f22301;
	@%p321 bra 	$L__BB1_269;
	setp.eq.s32 	%p322, %r3, 58;
	ld.shared.f32 	%f13193, [_ZZ33flash_attention_v2_forward_kernelILi64ELi64ELi64EEvPKfS1_S1_PfiiiifE8K_shared+748];
	fma.rn.f32 	%f22301, %f22175, %f13193, %f22301;
	@%p322 bra 	$L__BB1_269;
	setp.eq.s32 	%p323, %r3, 59;
	ld.shared.f32 	%f13194, [_ZZ33flash_attention_v2_forward_kernelILi64ELi64ELi64EEvPKfS1_S1_PfiiiifE8K_shared+752];
	fma.rn.f32 	%f22301, %f22174, %f13194, %f22301;
	@%p323 bra 	$L__BB1_269;
	setp.eq.s32 	%p324, %r3, 60;
	ld.shared.f32 	%f13195, [_ZZ33flash_attention_v2_forward_kernelILi64ELi64ELi64EEvPKfS1_S1_PfiiiifE8K_shared+756];
	fma.rn.f32 	%f22301, %f22173, %f13195, %f22301;
	@%p324 bra 	$L__BB1_269;
	setp.eq.s32 	%p325, %r3, 61;
	ld.shared.f32 	%f13196, [_ZZ33flash_attention_v2_forward_kernelILi64ELi64ELi64EEvPKfS1_S1_PfiiiifE8K_shared+760];
	fma.rn.f32 	%f22301, %f22172, %f13196, %f22301;
	@%p325 bra 	$L__BB1_269;
	setp.eq.s32 	%p326, %r3, 62;
	ld.shared.f32 	%f13197, [_ZZ33flash_attention_v2_forward_kernelILi64ELi64ELi64EEvPKfS1_S1_PfiiiifE8K_shared+764];
	fma.rn.f32 	%f22301, %f22171, %f13197, %f22301;
	@%p326 bra 	$L__BB1_269;
	setp.eq.s32 	%p327, %r3, 63;
	ld.shared.f32 	%f13198, [_ZZ33flash_attention_v2_forward_kernelILi64ELi64ELi64EEvPKfS1_S1_PfiiiifE8K_shared+768];
	fma.rn.f32 	%f22301, %f22170, %f13198, %f22301;
	@%p327 bra 	$L__BB1_269;
	ld.shared.f32 	%f13199, [_ZZ33flash_attention_v2_forward_kernelILi64ELi64ELi64EEvPKfS1_S1_PfiiiifE8K_shared+772];
	fma.rn.f32 	%f22301, %f22169, %f13199, %f22301;
$L__BB1_269:
	ld.param.u32 	%r486, [_Z33flash_attention_v2_forward_kernelILi64ELi64ELi64EEvPKfS1_S1_Pfiiiif_param_6];
	add.s32 	%r136, %r7, 3;
	setp.ge.s32 	%p328, %r136, %r486;
	mov.f32 	%f22302, 0fFF7FFFFF;
	@%p328 bra 	$L__BB1_334;
	setp.eq.s32 	%p329, %r13, 0;
	ld.shared.f32 	%f13201, [_ZZ33flash_attention_v2_forward_kernelILi64ELi64ELi64EEvPKfS1_S1_PfiiiifE8K_shared+780];
	fma.rn.f32 	%f22302, %f22232, %f13201, 0f00000000;
	@%p329 bra 	$L__BB1_334;
	setp.eq.s32 	%p330, %r3, 2;
	ld.shared.f32 	%f13202, [_ZZ33flash_attention_v2_forward_kernelILi64ELi64ELi64EEvPKfS1_S1_PfiiiifE8K_shared+784];
	fma.rn.f32 	%f22302, %f22231, %f13202, %f22302;
	@%p330 bra 	$L__BB1_334;
	setp.eq.s32 	%p331, %r3, 3;
	ld.shared.f32 	%f13203, [_ZZ33flash_attention_v2_forward_kernelILi64ELi64ELi64EEvPKfS1_S1_PfiiiifE8K_shared+788];
	fma.rn.f32 	%f22302, %f22230, %f13203, %f22302;
	@%p331 bra 	$L__BB1_334;
	setp.eq.s32 	%p332, %r3, 4;
	ld.shared.f32 	%f13204, [_ZZ33flash_attention_v2_forward_kernelILi64ELi64ELi64EEvPKfS1_S1_PfiiiifE8K_shared+792];
	fma.rn.f32 	%f22302, %f22229, %f13204, %f22302;
	@%p332 bra 	$L__BB1_334;
	setp.eq.s32 	%p333, %r3, 5;
	ld.shared.f32 	%f13205, [_ZZ33flash_attention_v2_forward_kernelILi64ELi64ELi64EEvPKfS1_S1_PfiiiifE8K_shared+796];
	fma.rn.f32 	%f22302, %f22228, %f13205, %f22302;
	@%p333 bra 	$L__BB1_334;
	setp.eq.s32 	%p334, %r3, 6;
	ld.shared.f32 	%f13206, [_ZZ33flash_attention_v2_forward_kernelILi64ELi64ELi64EEvPKfS1_S1_PfiiiifE8K_shared+800];
	fma.rn.f32 	%f22302, %f22227, %f13206, %f22302;
	@%p334 bra 	$L__BB1_334;
	setp.eq.s32 	%p335, %r3, 7;
	ld.shared.f32 	%f13207, [_ZZ33flash_attention_v2_forward_kernelILi64ELi64ELi64EEvPKfS1_S1_PfiiiifE8K_shared+804];
	fma.rn.f32 	%f22302, %f22226, %f13207, %f22302;
	@%p335 bra 	$L__BB1_334;
	setp.eq.s32 	%p336, %r3, 8;
	ld.shared.f32 	%f13208, [_ZZ33flash_attention_v2_forward_kernelILi64ELi64ELi64EEvPKfS1_S1_PfiiiifE8K_shared+808];
	fma.rn.f32 	%f22302, %f22225, %f13208, %f22302;
	@%p336 bra 	$L__BB1_334;
	setp.eq.s32 	%p337, %r3, 9;
	ld.shared.f32 	%f13209, [_ZZ33flash_attention_v2_forward_kernelILi64ELi64ELi64EEvPKfS1_S1_PfiiiifE8K_shared+812];
	fma.rn.f32 	%f22302, %f22224, %f13209, %f22302;
	@%p337 bra 	$L__BB1_334;
	setp.eq.s32 	%p338, %r3, 10;
	ld.shared.f32 	%f13210, [_ZZ33flash_attention_v2_forward_kernelILi64ELi64ELi64EEvPKfS1_S1_PfiiiifE8K_shared+816];
	fma.rn.f32 	%f22302, %f22223, %f13210, %f22302;
	@%p338 bra 	$L__BB1_334;
	setp.eq.s32 	%p339, %r3, 11;
	ld.shared.f32 	%f13211, [_ZZ33flash_attention_v2_forward_kernelILi64ELi64ELi64EEvPKfS1_S1_PfiiiifE8K_shared+820];
	fma.rn.f32 	%f22302, %f22222, %f13211, %f22302;
	@%p339 bra 	$L__BB1_334;
	setp.eq.s32 	%p340, %r3, 12;
	ld.shared.f32 	%f13212, [_ZZ33flash_attention_v2_forward_kernelILi64ELi64ELi64EEvPKfS1_S1_PfiiiifE8K_shared+824];
	fma.rn.f32 	%f22302, %f22221, %f13212, %f22302;
	@%p340 bra 	$L__BB1_334;
	setp.eq.s32 	%p341, %r3, 13;
	ld.shared.f32 	%f13213, [_ZZ33flash_attention_v2_forward_kernelILi64ELi64ELi64EEvPKfS1_S1_PfiiiifE8K_shared+828];
	fma.rn.f32 	%f22302, %f22220, %f13213, %f22302;
	@%p341 bra 	$L__BB1_334;
	setp.eq.s32 	%p342, %r3, 14;
	ld.shared.f32 	%f13214, [_ZZ33flash_attention_v2_forward_kernelILi64ELi64ELi64EEvPKfS1_S1_PfiiiifE8K_shared+832];
	fma.rn.f32 	%f22302, %f22219, %f13214, %f22302;
	@%p342 bra 	$L__BB1_334;
	setp.eq.s32 	%p343, %r3, 15;
	ld.shared.f32 	%f13215, [_ZZ33flash_attention_v2_forward_kernelILi64ELi64ELi64EEvPKfS1_S1_PfiiiifE8K_shared+836];
	fma.rn.f32 	%f22302, %f22218, %f13215, %f22302;
	@%p343 bra 	$L__BB1_334;
	setp.eq.s32 	%p344, %r3, 16;
	ld.shared.f32 	%f13216, [_ZZ33flash_attention_v2_forward_kernelILi64ELi64ELi64EEvPKfS1_S1_PfiiiifE8K_shared+840];
	fma.rn.f32 	%f22302, %f22217, %f13216, %f22302;
	@%p344 bra 	$L__BB1_334;
	setp.eq.s32 	%p345, %r3, 17;
	ld.shared.f32 	%f13217, [_ZZ33flash_attention_v2_forward_kernelILi64ELi64ELi64EEvPKfS1_S1_PfiiiifE8K_shared+844];
	fma.rn.f32 	%f22302, %f22216, %f13217, %f22302;
	@%p345 bra 	$L__BB1_334;
	setp.eq.s32 	%p346, %r3, 18;
	ld.shared.f32 	%f13218, [_ZZ33flash_attention_v2_forward_kernelILi64ELi64ELi64EEvPKfS1_S1_PfiiiifE8K_shared+848];
	fma.rn.f32 	%f22302, %f22215, %f13218, %f22302;
	@%p346 bra 	$L__BB1_334;
	setp.eq.s32 	%p347, %r3, 19;
	ld.shared.f32 	%f13219, [_ZZ33flash_attention_v2_forward_kernelILi64ELi64ELi64EEvPKfS1_S1_PfiiiifE8K_shared+852];
	fma.rn.f32 	%f22302, %f22214, %f13219, %f22302;
	@%p347 bra 	$L__BB1_334;
	setp.eq.s32 	%p348, %r3, 20;
	ld.shared.f32 	%f13220, [_ZZ33flash_attention_v2_forward_kernelILi64ELi64ELi64EEvPKfS1_S1_PfiiiifE8K_shared+856];
	fma.rn.f32 	%f22302, %f22213, %f13220, %f22302;
	@%p348 bra 	$L__BB1_334;
	setp.eq.s32 	%p349, %r3, 21;
	ld.shared.f32 	%f13221, [_ZZ33flash_attention_v2_forward_kernelILi64ELi64ELi64EEvPKfS1_S1_PfiiiifE8K_shared+860];
	fma.rn.f32 	%f22302, %f22212, %f13221, %f22302;
	@%p349 bra 	$L__BB1_334;
	setp.eq.s32 	%p350, %r3, 22;
	ld.shared.f32 	%f13222, [_ZZ33flash_attention_v2_forward_kernelILi64ELi64ELi64EEvPKfS1_S1_PfiiiifE8K_shared+864];
	fma.rn.f32 	%f22302, %f22211, %f13222, %f22302;
	@%p350 bra 	$L__BB1_334;
	setp.eq.s32 	%p351, %r3, 23;
	ld.shared.f32 	%f13223, [_ZZ33flash_attention_v2_forward_kernelILi64ELi64ELi64EEvPKfS1_S1_PfiiiifE8K_shared+868];
	fma.rn.f32 	%f22302, %f22210, %f13223, %f22302;
	@%p351 bra 	$L__BB1_334;
	setp.eq.s32 	%p352, %r3, 24;
	ld.shared.f32 	%f13224, [_ZZ33flash_attention_v2_forward_kernelILi64ELi64ELi64EEvPKfS1_S1_PfiiiifE8K_shared+872];
	fma.rn.f32 	%f22302, %f22209, %f13224, %f22302;
	@%p352 bra 	$L__BB1_334;
	setp.eq.s32 	%p353, %r3, 25;
	ld.shared.f32 	%f13225, [_ZZ33flash_attention_v2_forward_kernelILi64ELi64ELi64EEvPKfS1_S1_PfiiiifE8K_shared+876];
	fma.rn.f32 	%f22302, %f22208, %f13225, %f22302;
	@%p353 bra 	$L__BB1_334;
	setp.eq.s32 	%p354, %r3, 26;
	ld.shared.f32 	%f13226, [_ZZ33flash_attention_v2_forward_kernelILi64ELi64ELi64EEvPKfS1_S1_PfiiiifE8K_shared+880];
	fma.rn.f32 	%f22302, %f22207, %f13226, %f22302;
	@%p354 bra 	$L__BB1_334;
	setp.eq.s32 	%p355, %r3, 27;
	ld.shared.f32 	%f13227, [_ZZ33flash_attention_v2_forward_kernelILi64ELi64ELi64EEvPKfS1_S1_PfiiiifE8K_shared+884];
	fma.rn.f32 	%f22302, %f22206, %f13227, %f22302;
	@%p355 bra 	$L__BB1_334;
	setp.eq.s32 	%p356, %r3, 28;
	ld.shared.f32 	%f13228, [_ZZ33flash_attention_v2_forward_kernelILi64ELi64ELi64EEvPKfS1_S1_PfiiiifE8K_shared+888];
	fma.rn.f32 	%f22302, %f22205, %f13228, %f22302;
	@%p356 bra 	$L__BB1_334;
	setp.eq.s32 	%p357, %r3, 29;
	ld.shared.f32 	%f13229, [_ZZ33flash_attention_v2_forward_kernelILi64ELi64ELi64EEvPKfS1_S1_PfiiiifE8K_shared+892];
	fma.rn.f32 	%f22302, %f22204, %f13229, %f22302;
	@%p357 bra 	$L__BB1_334;
	setp.eq.s32 	%p358, %r3, 30;
	ld.shared.f32 	%f13230, [_ZZ33flash_attention_v2_forward_kernelILi64ELi64ELi64EEvPKfS1_S1_PfiiiifE8K_shared+896];
	fma.rn.f32 	%f22302, %f22203, %f13230, %f22302;
	@%p358 bra 	$L__BB1_334;
	setp.eq.s32 	%p359, %r3, 31;
	ld.shared.f32 	%f13231, [_ZZ33flash_attention_v2_forward_kernelILi64ELi64ELi64EEvPKfS1_S1_PfiiiifE8K_shared+900];
	fma.rn.f32 	%f22302, %f22202, %f13231, %f22302;
	@%p359 bra 	$L__BB1_334;
	setp.eq.s32 	%p360, %r3, 32;
	ld.shared.f32 	%f13232, [_ZZ33flash_attention_v2_forward_kernelILi64ELi64ELi64EEvPKfS1_S1_PfiiiifE8K_shared+904];
	fma.rn.f32 	%f22302, %f22201, %f13232, %f22302;
	@%p360 bra 	$L__BB1_334;
	setp.eq.s32 	%p361, %r3, 33;
	ld.shared.f32 	%f13233, [_ZZ33flash_attention_v2_forward_kernelILi64ELi64ELi64EEvPKfS1_S1_PfiiiifE8K_shared+908];
	fma.rn.f32 	%f22302, %f22200, %f13233, %f22302;
	@%p361 bra 	$L__BB1_334;
	setp.eq.s32 	%p362, %r3, 34;
	ld.shared.f32 	%f13234, [_ZZ33flash_attention_v2_forward_kernelILi64ELi64ELi64EEvPKfS1_S1_PfiiiifE8K_shared+912];
	fma.rn.f32 	%f22302, %f22199, %f13234, %f22302;
	@%p362 bra 	$L__BB1_334;
	setp.eq.s32 	%p363, %r3, 35;
	ld.shared.f32 	%f13235, [_ZZ33flash_attention_v2_forward_kernelILi64ELi64ELi64EEvPKfS1_S1_PfiiiifE8K_shared+916];
	fma.rn.f32 	%f22302, %f22198, %f13235, %f22302;
	@%p363 bra 	$L__BB1_334;
	setp.eq.s32 	%p364, %r3, 36;
	ld.shared.f32 	%f13236, [_ZZ33flash_attention_v2_forward_kernelILi64ELi64ELi64EEvPKfS1_S1_PfiiiifE8K_shared+920];
	fma.rn.f32 	%f22302, %f22197, %f13236, %f22302;
	@%p364 bra 	$L__BB1_334;
	setp.eq.s32 	%p365, %r3, 37;
	ld.shared.f32 	%f13237, [_ZZ33flash_attention_v2_forward_kernelILi64ELi64ELi64EEvPKfS1_S1_PfiiiifE8K_shared+924];
	fma.rn.f32 	%f22302, %f22196, %f13237, %f22302;
	@%p365 bra 	$L__BB1_334;
	setp.eq.s32 	%p366, %r3, 38;
	ld.shared.f32 	%f13238, [_ZZ33flash_attention_v2_forward_kernelILi64ELi64ELi64EEvPKfS1_S1_PfiiiifE8K_shared+928];
	fma.rn.f32 	%f22302, %f22195, %f13238, %f22302;
	@%p366 bra 	$L__BB1_334;
	setp.eq.s32 	%p367, %r3, 39;
	ld.shared.f32 	%f13239, [_ZZ33flash_attention_v2_forward_kernelILi64ELi64ELi64EEvPKfS1_S1_PfiiiifE8K_shared+932];
	fma.rn.f32 	%f22302, %f22194, %f13239, %f22302;
	@%p367 bra 	$L__BB1_334;
	setp.eq.s32 	%p368, %r3, 40;
	ld.shared.f32 	%f13240, [_ZZ33flash_attention_v2_forward_kernelILi64ELi64ELi64EEvPKfS1_S1_PfiiiifE8K_shared+936];
	fma.rn.f32 	%f22302, %f22193, %f13240, %f22302;
	@%p368 bra 	$L__BB1_334;
	setp.eq.s32 	%p369, %r3, 41;
	ld.shared.f32 	%f13241, [_ZZ33flash_attention_v2_forward_kernelILi64ELi64ELi64EEvPKfS1_S1_PfiiiifE8K_shared+940];
	fma.rn.f32 	%f22302, %f22192, %f13241, %f22302;
	@%p369 bra 	$L__BB1_334;
	setp.eq.s32 	%p370, %r3, 42;
	ld.shared.f32 	%f13242, [_ZZ33flash_attention_v2_forward_kernelILi64ELi64ELi64EEvPKfS1_S1_PfiiiifE8K_shared+944];
	fma.rn.f32 	%f22302, %f22191, %f13242, %f22302;
	@%p370 bra 	$L__BB1_334;
	setp.eq.s32 	%p371, %r3, 43;
	ld.shared.f32 	%f13243, [_ZZ33flash_attention_v2_forward_kernelILi64ELi64ELi64EEvPKfS1_S1_PfiiiifE8K_shared+948];
	fma.rn.f32 	%f22302, %f22190, %f13243, %f22302;
	@%p371 bra 	$L__BB1_334;
	setp.eq.s32 	%p372, %r3, 44;
	ld.shared.f32 	%f13244, [_ZZ33flash_attention_v2_forward_kernelILi64ELi64ELi64EEvPKfS1_S1_PfiiiifE8K_shared+952];
	fma.rn.f32 	%f22302, %f22189, %f13244, %f22302;
	@%p372 bra 	$L__BB1_334;
	setp.eq.s32 	%p373, %r3, 45;
	ld.shared.f32 	%f13245, [_ZZ33flash_attention_v2_forward_kernelILi64ELi64ELi64EEvPKfS1_S1_PfiiiifE8K_shared+956];
	fma.rn.f32 	%f22302, %f22188, %f13245, %f22302;
	@%p373 bra 	$L__BB1_334;
	setp.eq.s32 	%p374, %r3, 46;
	ld.shared.f32 	%f13246, [_ZZ33flash_attention_v2_forward_kernelILi64ELi64ELi64EEvPKfS1_S1_PfiiiifE8K_shared+960];
	fma.rn.f32 	%f22302, %f22187, %f13246, %f22302;
	@%p374 bra 	$L__BB1_334;
	setp.eq.s32 	%p375, %r3, 47;
	ld.shared.f32 	%f13247, [_ZZ33flash_attention_v2_forward_kernelILi64ELi64ELi64EEvPKfS1_S1_PfiiiifE8K_shared+964];
	fma.rn.f32 	%f22302, %f22186, %f13247, %f22302;
	@%p375 bra 	$L__BB1_334;
	setp.eq.s32 	%p376, %r3, 48;
	ld.shared.f32 	%f13248, [_ZZ33flash_attention_v2_forward_kernelILi64ELi64ELi64EEvPKfS1_S1_PfiiiifE8K_shared+968];
	fma.rn.f32 	%f22302, %f22185, %f13248, %f22302;
	@%p376 bra 	$L__BB1_334;
	setp.eq.s32 	%p377, %r3, 49;
	ld.shared.f32 	%f13249, [_ZZ33flash_attention_v2_forward_kernelILi64ELi64ELi64EEvPKfS1_S1_PfiiiifE8K_shared+972];
	fma.rn.f32 	%f22302, %f22184, %f13249, %f22302;
	@%p377 bra 	$L__BB1_334;
	setp.eq.s32 	%p378, %r3, 50;
	ld.shared.f32 	%f13250, [_ZZ33flash_attention_v2_forward_kernelILi64ELi64ELi64EEvPKfS1_S1_PfiiiifE8K_shared+976];
	fma.rn.f32 	%f22302, %f22183, %f13250, %f22302;
	@%p378 bra 	$L__BB1_334;
	setp.eq.s32 	%p379, %r3, 51;
	ld.shared.f32 	%f13251, [_ZZ33flash_attention_v2_forward_kernelILi64ELi64ELi64EEvPKfS1_S1_PfiiiifE8K_shared+980];
	fma.rn.f32 	%f22302, %f22182, %f13251, %f22302;
	@%p379 bra 	$L__BB1_334;
	setp.eq.s32 	%p380, %r3, 52;
	ld.shared.f32 	%f13252, [_ZZ33flash_attention_v2_forward_kernelILi64ELi64ELi64EEvPKfS1_S1_PfiiiifE8K_shared+984];
	fma.rn.f32 	%f22302, %f22181, %f13252, %f22302;
	@%p380 bra 	$L__BB1_334;
	setp.eq.s32 	%p381, %r3, 53;
	ld.shared.f32 	%f13253, [_ZZ33flash_attention_v2_forward_kernelILi64ELi64ELi64EEvPKfS1_S1_PfiiiifE8K_shared+988];
	fma.rn.f32 	%f22302, %f22180, %f13253, %f22302;
	@%p381 bra 	$L__BB1_334;
	setp.eq.s32 	%p382, %r3, 54;
	ld.shared.f32 	%f13254, [_ZZ33flash_attention_v2_forward_kernelILi64ELi64ELi64EEvPKfS1_S1_PfiiiifE8K_shared+992];
	fma.rn.f32 	%f22302, %f22179, %f13254, %f22302;
	@%p382 bra 	$L__BB1_334;
	setp.eq.s32 	%p383, %r3, 55;
	ld.shared.f32 	%f13255, [_ZZ33flash_attention_v2_forward_kernelILi64ELi64ELi64EEvPKfS1_S1_PfiiiifE8K_shared+996];
	fma.rn.f32 	%f22302, %f22178, %f13255, %f22302;
	@%p383 bra 	$L__BB1_334;
	setp.eq.s32 	%p384, %r3, 56;
	ld.shared.f32 	%f13256, [_ZZ33flash_attention_v2_forward_kernelILi64ELi64ELi64EEvPKfS1_S1_PfiiiifE8K_shared+1000];
	fma.rn.f32 	%f22302, %f22177, %f13256, %f22302;
	@%p384 bra 	$L__BB1_334;
	setp.eq.s32 	%p385, %r3, 57;
	ld.shared.f32 	%f13257, [_ZZ33flash_attention_v2_forward_kernelILi64ELi64ELi64EEvPKfS1_S1_PfiiiifE8K_shared+1004];
	fma.rn.f32 	%f22302, %f22176, %f13257, %f22302;
	@%p385 bra 	$L__BB1_334;
	setp.eq.s32 	%p386, %r3, 58;
	ld.shared.f32 	%f13258, [_ZZ33flash_attention_v2_forward_kernelILi64ELi64ELi64EEvPKfS1_S1_PfiiiifE8K_shared+1008];
	fma.rn.f32 	%f22302, %f22175, %f13258, %f22302;
	@%p386 bra 	$L__BB1_334;
	setp.eq.s32 	%p387, %r3, 59;
	ld.shared.f32 	%f13259, [_ZZ33flash_attention_v2_forward_kernelILi64ELi64ELi64EEvPKfS1_S1_PfiiiifE8K_shared+1012];
	fma.rn.f32 	%f22302, %f22174, %f13259, %f22302;
	@%p387 bra 	$L__BB1_334;
	setp.eq.s32 	%p388, %r3, 60;
	ld.shared.f32 	%f13260, [_ZZ33flash_attention_v2_forward_kernelILi64ELi64ELi64EEvPKfS1_S1_PfiiiifE8K_shared+1016];
	fma.rn.f32 	%f22302, %f22173, %f13260, %f22302;
	@%p388 bra 	$L__BB1_334;
	setp.eq.s32 	%p389, %r3, 61;
	ld.shared.f32 	%f13261, [_ZZ33flash_attention_v2_forward_kernelILi64ELi64ELi64EEvPKfS1_S1_PfiiiifE8K_shared+1020];
	fma.rn.f32 	%f22302, %f22172, %f13261, %f22302;
	@%p389 bra 	$L__BB1_334;
	setp.eq.s32 	%p390, %r3, 62;
	ld.shared.f32 	%f13262, [_ZZ33flash_attention_v2_forward_kernelILi64ELi64ELi64EEvPKfS1_S1_PfiiiifE8K_shared+1024];
	fma.rn.f32 	%f22302, %f22171, %f13262, %f22302;
	@%p390 bra 	$L__BB1_334;
	setp.eq.s32 	%p391, %r3, 63;
	ld.shared.f32 	%f13263, [_ZZ33flash_attention_v2_forward_kernelILi64ELi64ELi64EEvPKfS1_S1_PfiiiifE8K_shared+1028];
	fma.rn.f32 	%f22302, %f22170, %f13263, %f22302;
	@%p391 bra 	$L__BB1_334;
	ld.shared.f32 	%f13264, [_ZZ33flash_attention_v2_forward_kernelILi64ELi64ELi64EEvPKfS1_S1_PfiiiifE8K_shared+1032];
	fma.rn.f32 	%f22302, %f22169, %f13264, %f22302;
$L__BB1_334:
	ld.param.u32 	%r487, [_Z33flash_attention_v2_forward_kernelILi64ELi64ELi64EEvPKfS1_S1_Pfiiiif_param_6];
	add.s32 	%r137, %r7, 4;
	setp.ge.s32 	%p392, %r137, %r487;
	mov.f32 	%f22303, 0fFF7FFFFF;
	@%p392 bra 	$L__BB1_399;
	setp.eq.s32 	%p393, %r13, 0;
	ld.shared.f32 	%f13266, [_ZZ33flash_attention_v2_forward_kernelILi64ELi64ELi64EEvPKfS1_S1_PfiiiifE8K_shared+1040];
	fma.rn.f32 	%f22303, %f22232, %f13266, 0f00000000;
	@%p393 bra 	$L__BB1_399;
	setp.eq.s32 	%p394, %r3, 2;
	ld.shared.f32 	%f13267, [_ZZ33flash_attention_v2_forward_kernelILi64ELi64ELi64EEvPKfS1_S1_PfiiiifE8K_shared+1044];
	fma.rn.f32 	%f22303, %f22231, %f13267, %f22303;
	@%p394 bra 	$L__BB1_399;
	setp.eq.s32 	%p395, %r3, 3;
	ld.shared.f32 	%f13268, [_ZZ33flash_attention_v2_forward_kernelILi64ELi64ELi64EEvPKfS1_S1_PfiiiifE8K_shared+1048];
	fma.rn.f32 	%f22303, %f22230, %f13268, %f22303;
	@%p395 bra 	$L__BB1_399;
	setp.eq.s32 	%p396, %r3, 4;
	ld.shared.f32 	%f13269, [_ZZ33flash_attention_v2_forward_kernelILi64ELi64ELi64EEvPKfS1_S1_PfiiiifE8K_shared+1052];
	fma.rn.f32 	%f22303, %f22229, %f13269, %f22303;
	@%p396 bra 	$L__BB1_399;
	setp.eq.s32 	%p397, %r3, 5;
	ld.shared.f32 	%f13270, [_ZZ33flash_attention_v2_forward_kernelILi64ELi64ELi64EEvPKfS1_S1_PfiiiifE8K_shared+1056];
	fma.rn.f32 	%f22303, %f22228, %f13270, %f22303;
	@%p397 bra 	$L__BB1_399;
	setp.eq.s32 	%p398, %r3, 6;
	ld.shared.f32 	%f13271, [_ZZ33flash_attention_v2_forward_kernelILi64ELi64ELi64EEvPKfS1_S1_PfiiiifE8K_shared+1060];
	fma.rn.f32 	%f22303, %f22227, %f13271, %f22303;
	@%p398 bra 	$L__BB1_399;
	setp.eq.s32 	%p399, %r3, 7;
	ld.shared.f32 	%f13272, [_ZZ33flash_attention_v2_forward_kernelILi64ELi64ELi64EEvPKfS1_S1_PfiiiifE8K_shared+1064];
	fma.rn.f32 	%f22303, %f22226, %f13272, %f22303;
	@%p399 bra 	$L__BB1_399;
	setp.eq.s32 	%p400, %r3, 8;
	ld.shared.f32 	%f13273, [_ZZ33flash_attention_v2_forward_kernelILi64ELi64ELi64EEvPKfS1_S1_PfiiiifE8K_shared+1068];
	fma.rn.f32 	%f22303, %f22225, %f13273, %f22303;
	@%p400 bra 	$L__BB1_399;
	setp.eq.s32 	%p401, %r3, 9;
	ld.shared.f32 	%f13274, [_ZZ33flash_attention_v2_forward_kernelILi64ELi64ELi64EEvPKfS1_S1_PfiiiifE8K_shared+1072];
	fma.rn.f32 	%f22303, %f22224, %f13274, %f22303;
	@%p401 bra 	$L__BB1_399;
	setp.eq.s32 	%p402, %r3, 10;
	ld.shared.f32 	%f13275, [_ZZ33flash_attention_v2_forward_kernelILi64ELi64ELi64EEvPKfS1_S1_PfiiiifE8K_shared+1076];
	fma.rn.f32 	%f22303, %f22223, %f13275, %f22303;
	@%p402 bra 	$L__BB1_399;
	setp.eq.s32 	%p403, %r3, 11;
	ld.shared.f32 	%f13276, [_ZZ33flash_attention_v2_forward_kernelILi64ELi64ELi64EEvPKfS1_S1_PfiiiifE8K_shared+1080];
	fma.rn.f32 	%f22303, %f22222, %f13276, %f22303;
	@%p403 bra 	$L__BB1_399;
	setp.eq.s32 	%p404, %r3, 12;
	ld.shared.f32 	%f13277, [_ZZ33flash_attention_v2_forward_kernelILi64ELi64ELi64EEvPKfS1_S1_PfiiiifE8K_shared+1084];
	fma.rn.f32 	%f22303, %f22221, %f13277, %f22303;
	@%p404 bra 	$L__BB1_399;
	setp.eq.s32 	%p405, %r3, 13;
	ld.shared.f32 	%f13278, [_ZZ33flash_attention_v2_forward_kernelILi64ELi64ELi64EEvPKfS1_S1_PfiiiifE8K_shared+1088];
	fma.rn.f32 	%f22303, %f22220, %f13278, %f22303;
	@%p405 bra 	$L__BB1_399;
	setp.eq.s32 	%p406, %r3, 14;
	ld.shared.f32 	%f13279, [_ZZ33flash_attention_v2_forward_kernelILi64ELi64ELi64EEvPKfS1_S1_PfiiiifE8K_shared+1092];
	fma.rn.f32 	%f22303, %f22219, %f13279, %f22303;
	@%p406 bra 	$L__BB1_399;
	setp.eq.s32 	%p407, %r3, 15;
	ld.shared.f32 	%f13280, [_ZZ33flash_attention_v2_forward_kernelILi64ELi64ELi64EEvPKfS1_S1_PfiiiifE8K_shared+1096];
	fma.rn.f32 	%f22303, %f22218, %f13280, %f22303;
	@%p407 bra 	$L__BB1_399;
	setp.eq.s32 	%p408, %r3, 16;
	ld.shared.f32 	%f13281, [_ZZ33flash_attention_v2_forward_kernelILi64ELi64ELi64EEvPKfS1_S1_PfiiiifE8K_shared+1100];
	fma.rn.f32 	%f22303, %f22217, %f13281, %f22303;
	@%p408 bra 	$L__BB1_399;
	setp.eq.s32 	%p409, %r3, 17;
	ld.shared.f32 	%f13282, [_ZZ33flash_attention_v2_forward_kernelILi64ELi64ELi64EEvPKfS1_S1_PfiiiifE8K_shared+1104];
	fma.rn.f32 	%f22303, %f22216, %f13282, %f22303;
	@%p409 bra 	$L__BB1_399;
	setp.eq.s32 	%p410, %r3, 18;
	ld.shared.f32 	%f13283, [_ZZ33flash_attention_v2_forward_kernelILi64ELi64ELi64EEvPKfS1_S1_PfiiiifE8K_shared+1108];
	fma.rn.f32 	%f22303, %f22215, %f13283, %f22303;
	@%p410 bra 	$L__BB1_399;
	setp.eq.s32 	%p411, %r3, 19;
	ld.shared.f32 	%f13284, [_ZZ33flash_attention_v2_forward_kernelILi64ELi64ELi64EEvPKfS1_S1_PfiiiifE8K_shared+1112];
	fma.rn.f32 	%f22303, %f22214, %f13284, %f22303;
	@%p411 bra 	$L__BB1_399;
	setp.eq.s32 	%p412, %r3, 20;
	ld.shared.f32 	%f13285, [_ZZ33flash_attention_v2_forward_kernelILi64ELi64ELi64EEvPKfS1_S1_PfiiiifE8K_shared+1116];
	fma.rn.f32 	%f22303, %f22213, %f13285, %f22303;
	@%p412 bra 	$L__BB1_399;
	setp.eq.s32 	%p413, %r3, 21;
	ld.shared.f32 	%f13286, [_ZZ33flash_attention_v2_forward_kernelILi64ELi64ELi64EEvPKfS1_S1_PfiiiifE8K_shared+1120];
	fma.rn.f32 	%f22303, %f22212, %f13286, %f22303;
	@%p413 bra 	$L__BB1_399;
	setp.eq.s32 	%p414, %r3, 22;
	ld.shared.f32 	%f13287, [_ZZ33flash_attention_v2_forward_kernelILi64ELi64ELi64EEvPKfS1_S1_PfiiiifE8K_shared+1124];
	fma.rn.f32 	%f22303, %f22211, %f13287, %f22303;
	@%p414 bra 	$L__BB1_399;
	setp.eq.s32 	%p415, %r3, 23;
	ld.shared.f32 	%f13288, [_ZZ33flash_attention_v2_forward_kernelILi64ELi64ELi64EEvPKfS1_S1_PfiiiifE8K_shared+1128];
	fma.rn.f32 	%f22303, %f22210, %f13288, %f22303;
	@%p415 bra 	$L__BB1_399;
	setp.eq.s32 	%p416, %r3, 24;
	ld.shared.f32 	%f13289, [_ZZ33flash_attention_v2_forward_kernelILi64ELi64ELi64EEvPKfS1_S1_PfiiiifE8K_shared+1132];
	fma.rn.f32 	%f22303, %f22209, %f13289, %f22303;
	@%p416 bra 	$L__BB1_399;
	setp.eq.s32 	%p417, %r3, 25;
	ld.shared.f32 	%f13290, [_ZZ33flash_attention_v2_forward_kernelILi64ELi64ELi64EEvPKfS1_S1_PfiiiifE8K_shared+1136];
	fma.rn.f32 	%f22303, %f22208, %f13290, %f22303;
	@%p417 bra 	$L__BB1_399;
	setp.eq.s32 	%p418, %r3, 26;
	ld.shared.f32 	%f13291, [_ZZ33flash_attention_v2_forward_kernelILi64ELi64ELi64EEvPKfS1_S1_PfiiiifE8K_shared+1140];
	fma.rn.f32 	%f22303, %f22207, %f13291, %f22303;
	@%p418 bra 	$L__BB1_399;
	setp.eq.s32 	%p419, %r3, 27;
	ld.shared.f32 	%f13292, [_ZZ33flash_attention_v2_forward_kernelILi64ELi64ELi64EEvPKfS1_S1_PfiiiifE8K_shared+1144];
	fma.rn.f32 	%f22303, %f22206, %f13292, %f22303;
	@%p419 bra 	$L__BB1_399;
	setp.eq.s32 	%p420, %r3, 28;
	ld.shared.f32 	%f13293, [_ZZ33flash_attention_v2_forward_kernelILi64ELi64ELi64EEvPKfS1_S1_PfiiiifE8K_shared+1148];
	fma.rn.f32 	%f22303, %f22205, %f13293, %f22303;
	@%p420 bra 	$L__BB1_399;
	setp.eq.s32 	%p421, %r3, 29;
	ld.shared.f32 	%f13294, [_ZZ33flash_attention_v2_forward_kernelILi64ELi64ELi64EEvPKfS1_S1_PfiiiifE8K_shared+1152];
	fma.rn.f32 	%f22303, %f22204, %f13294, %f22303;
	@%p421 bra 	$L__BB1_399;
	setp.eq.s32 	%p422, %r3, 30;
	ld.shared.f32 	%f13295, [_ZZ33flash_attention_v2_forward_kernelILi64ELi64ELi64EEvPKfS1_S1_PfiiiifE8K_shared+1156];
	fma.rn.f32 	%f22303, %f22203, %f13295, %f22303;
	@%p422 bra 	$L__BB1_399;
	setp.eq.s32 	%p423, %r3, 31;
	ld.shared.f32 	%f13296, [_ZZ33flash_attention_v2_forward_kernelILi64ELi64ELi64EEvPKfS1_S1_PfiiiifE8K_shared+1160];
	fma.rn.f32 	%f22303, %f22202, %f13296, %f22303;
	@%p423 bra 	$L__BB1_399;
	setp.eq.s32 	%p424, %r3, 32;
	ld.shared.f32 	%f13297, [_ZZ33flash_attention_v2_forward_kernelILi64ELi64ELi64EEvPKfS1_S1_PfiiiifE8K_shared+1164];
	fma.rn.f32 	%f22303, %f22201, %f13297, %f22303;
	@%p424 bra 	$L__BB1_399;
	setp.eq.s32 	%p425, %r3, 33;
	ld.shared.f32 	%f13298, [_ZZ33flash_attention_v2_forward_kernelILi64ELi64ELi64EEvPKfS1_S1_PfiiiifE8K_shared+1168];
	fma.rn.f32 	%f22303, %f22200, %f13298, %f22303;
	@%p425 bra 	$L__BB1_399;
	setp.eq.s32 	%p426, %r3, 34;
	ld.shared.f32 	%f13299, [_ZZ33flash_attention_v2_forward_kernelILi64ELi64ELi64EEvPKfS1_S1_PfiiiifE8K_shared+1172];
	fma.rn.f32 	%f22303, %f22199, %f13299, %f22303;
	@%p426 bra 	$L__BB1_399;
	setp.eq.s32 	%p427, %r3, 35;
	ld.shared.f32 	%f13300, [_ZZ33flash_attention_v2_forward_kernelILi64ELi64ELi64EEvPKfS1_S1_PfiiiifE8K_shared+1176];
	fma.rn.f32 	%f22303, %f22198, %f13300, %f22303;
	@%p427 bra 	$L__BB1_399;
	setp.eq.s32 	%p428, %r3, 36;
	ld.shared.f32 	%f13301, [_ZZ33flash_attention_v2_forward_kernelILi64ELi64ELi64EEvPKfS1_S1_PfiiiifE8K_shared+1180];
	fma.rn.f32 	%f22303, %f22197, %f13301, %f22303;
	@%p428 bra 	$L__BB1_399;
	setp.eq.s32 	%p429, %r3, 37;
	ld.shared.f32 	%f13302, [_ZZ33flash_attention_v2_forward_kernelILi64ELi64ELi64EEvPKfS1_S1_PfiiiifE8K_shared+1184];
	fma.rn.f32 	%f22303, %f22196, %f13302, %f22303;
	@%p429 bra 	$L__BB1_399;
	setp.eq.s32 	%p430, %r3, 38;
	ld.shared.f32 	%f13303, [_ZZ33flash_attention_v2_forward_kernelILi64ELi64ELi64EEvPKfS1_S1_PfiiiifE8K_shared+1188];
	fma.rn.f32 	%f22303, %f22195, %f13303, %f22303;
	@%p430 bra 	$L__BB1_399;
	setp.eq.s32 	%p431, %r3, 39;
	ld.shared.f32 	%f13304, [_ZZ33flash_attention_v2_forward_kernelILi64ELi64ELi64EEvPKfS1_S1_PfiiiifE8K_shared+1192];
	fma.rn.f32 	%f22303, %f22194, %f13304, %f22303;
	@%p431 bra 	$L__BB1_399;
	setp.eq.s32 	%p432, %r3, 40;
	ld.shared.f32 	%f13305, [_ZZ33flash_attention_v2_forward_kernelILi64ELi64ELi64EEvPKfS1_S1_PfiiiifE8K_shared+1196];
	fma.rn.f32 	%f22303, %f22193, %f13305, %f22303;
	@%p432 bra 	$L__BB1_399;
	setp.eq.s32 	%p433, %r3, 41;
	ld.shared.f32 	%f13306, [_ZZ33flash_attention_v2_forward_kernelILi64ELi64ELi64EEvPKfS1_S1_PfiiiifE8K_shared+1200];
	fma.rn.f32 	%f22303, %f22192, %f13306, %f22303;
	@%p433 bra 	$L__BB1_399;
	setp.eq.s32 	%p434, %r3, 42;
	ld.shared.f32 	%f13307, [_ZZ33flash_attention_v2_forward_kernelILi64ELi64ELi64EEvPKfS1_S1_PfiiiifE8K_shared+1204];
	fma.rn.f32 	%f22303, %f22191, %f13307, %f22303;
	@%p434 bra 	$L__BB1_399;
	setp.eq.s32 	%p435, %r3, 43;
	ld.shared.f32 	%f13308, [_ZZ33flash_attention_v2_forward_kernelILi64ELi64ELi64EEvPKfS1_S1_PfiiiifE8K_shared+1208];
	fma.rn.f32 	%f22303, %f22190, %f13308, %f22303;
	@%p435 bra 	$L__BB1_399;
	setp.eq.s32 	%p436, %r3, 44;
	ld.shared.f32 	%f13309, [_ZZ33flash_attention_v2_forward_kernelILi64ELi64ELi64EEvPKfS1_S1_PfiiiifE8K_shared+1212];
	fma.rn.f32 	%f22303, %f22189, %f13309, %f22303;
	@%p436 bra 	$L__BB1_399;
	setp.eq.s32 	%p437, %r3, 45;
	ld.shared.f32 	%f13310, [_ZZ33flash_attention_v2_forward_kernelILi64ELi64ELi64EEvPKfS1_S1_PfiiiifE8K_shared+1216];
	fma.rn.f32 	%f22303, %f22188, %f13310, %f22303;
	@%p437 bra 	$L__BB1_399;
	setp.eq.s32 	%p438, %r3, 46;
	ld.shared.f32 	%f13311, [_ZZ33flash_attention_v2_forward_kernelILi64ELi64ELi64EEvPKfS1_S1_PfiiiifE8K_shared+1220];
	fma.rn.f32 	%f22303, %f22187, %f13311, %f22303;
	@%p438 bra 	$L__BB1_399;
	setp.eq.s32 	%p439, %r3, 47;
	ld.shared.f32 	%f13312, [_ZZ33flash_attention_v2_forward_kernelILi64ELi64ELi64EEvPKfS1_S1_PfiiiifE8K_shared+1224];
	fma.rn.f32 	%f22303, %f22186, %f13312, %f22303;
	@%p439 bra 	$L__BB1_399;
	setp.eq.s32 	%p440, %r3, 48;
	ld.shared.f32 	%f13313, [_ZZ33flash_attention_v2_forward_kernelILi64ELi64ELi64EEvPKfS1_S1_PfiiiifE8K_shared+1228];
	fma.rn.f32 	%f22303, %f22185, %f13313, %f22303;
	@%p440 bra 	$L__BB1_399;
	setp.eq.s32 	%p441, %r3, 49;
	ld.shared.f32 	%f13314, [_ZZ33flash_attention_v2_forward_kernelILi64ELi64ELi64EEvPKfS1_S1_PfiiiifE8K_shared+1232];
	fma.rn.f32 	%f22303, %f22184, %f13314, %f22303;
	@%p441 bra 	$L__BB1_399;
	setp.eq.s32 	%p442, %r3, 50;
	ld.shared.f32 	%f13315, [_ZZ33flash_attention_v2_forward_kernelILi64ELi64ELi64EEvPKfS1_S1_PfiiiifE8K_shared+1236];
	fma.rn.f32 	%f22303, %f22183, %f13315, %f22303;
	@%p442 bra 	$L__BB1_399;
	setp.eq.s32 	%p443, %r3, 51;
	ld.shared.f32 	%f13316, [_ZZ33flash_attention_v2_forward_kernelILi64ELi64ELi64EEvPKfS1_S1_PfiiiifE8K_shared+1240];
	fma.rn.f32 	%f22303, %f22182, %f13316, %f22303;
	@%p443 bra 	$L__BB1_399;
	setp.eq.s32 	%p444, %r3, 52;
	ld.shared.f32 	%f13317, [_ZZ33flash_attention_v2_forward_kernelILi64ELi64ELi64EEvPKfS1_S1_PfiiiifE8K_shared+1244];
	fma.rn.f32 	%f22303, %f22181, %f13317, %f22303;
	@%p444 bra 	$L__BB1_399;
	setp.eq.s32 	%p445, %r3, 53;
	ld.shared.f32 	%f13318, [_ZZ33flash_attention_v2_forward_kernelILi64ELi64ELi64EEvPKfS1_S1_PfiiiifE8K_shared+1248];
	fma.rn.f32 	%f22303, %f22180, %f13318, %f22303;
	@%p445 bra 	$L__BB1_399;
	setp.eq.s32 	%p446, %r3, 54;
	ld.shared.f32 	%f13319, [_ZZ33flash_attention_v2_forward_kernelILi64ELi64ELi64EEvPKfS1_S1_PfiiiifE8K_shared+1252];
	fma.rn.f32 	%f22303, %f22179, %f13319, %f22303;
	@%p446 bra 	$L__BB1_399;
	setp.eq.s32 	%p447, %r3, 55;
	ld.shared.f32 	%f13320, [_ZZ33flash_attention_v2_forward_kernelILi64ELi64ELi64EEvPKfS1_S1_PfiiiifE8K_shared+1256];
	fma.rn.f32 	%f22303, %f22178, %f13320, %f22303;
	@%p447 bra 	$L__BB1_399;
	setp.eq.s32 	%p448, %r3, 56;
	ld.shared.f32 	%f13321, [_ZZ33flash_attention_v2_forward_kernelILi64ELi64ELi64EEvPKfS1_S1_PfiiiifE8K_shared+1260];
	fma.rn.f32 	%f22303, %f22177, %f13321, %f22303;
	@%p448 bra 	$L__BB1_399;
	setp.eq.s32 	%p449, %r3, 57;
	ld.shared.f32 	%f13322, [_ZZ33flash_attention_v2_forward_kernelILi64ELi64ELi64EEvPKfS1_S1_PfiiiifE8K_shared+1264];
	fma.rn.f32 	%f22303, %f22176, %f13322, %f22303;
	@%p449 bra 	$L__BB1_399;
	setp.eq.s32 	%p450, %r3, 58;
	ld.shared.f32 	%f13323, [_ZZ33flash_attention_v2_forward_kernelILi64ELi64ELi64EEvPKfS1_S1_PfiiiifE8K_shared+1268];
	fma.rn.f32 	%f22303, %f22175, %f13323, %f22303;
	@%p450 bra 	$L__BB1_399;
	setp.eq.s32 	%p451, %r3, 59;
	ld.shared.f32 	%f13324, [_ZZ33flash_attention_v2_forward_kernelILi64ELi64ELi64EEvPKfS1_S1_PfiiiifE8K_shared+1272];
	fma.rn.f32 	%f22303, %f22174, %f13324, %f22303;
	@%p451 bra 	$L__BB1_399;
	setp.eq.s32 	%p452, %r3, 60;
	ld.shared.f32 	%f13325, [_ZZ33flash_attention_v2_forward_kernelILi64ELi64ELi64EEvPKfS1_S1_PfiiiifE8K_shared+1276];
	fma.rn.f32 	%f22303, %f22173, %f13325, %f22303;
	@%p452 bra 	$L__BB1_399;
	setp.eq.s32 	%p453, %r3, 61;
	ld.shared.f32 	%f13326, [_ZZ33flash_attention_v2_forward_kernelILi64ELi64ELi64EEvPKfS1_S1_PfiiiifE8K_shared+1280];
	fma.rn.f32 	%f22303, %f22172, %f13326, %f22303;
	@%p453 bra 	$L__BB1_399;
	setp.eq.s32 	%p454, %r3, 62;
	ld.shared.f32 	%f13327, [_ZZ33flash_attention_v2_forward_kernelILi64ELi64ELi64EEvPKfS1_S1_PfiiiifE8K_shared+1284];
	fma.rn.f32 	%f22303, %f22171, %f13327, %f22303;
	@%p454 bra 	$L__BB1_399;
	setp.eq.s32 	%p455, %r3, 63;
	ld.shared.f32 	%f13328, [_ZZ33flash_attention_v2_forward_kernelILi64ELi64ELi64EEvPKfS1_S1_PfiiiifE8K_shared+1288];
	fma.rn.f32 	%f22303, %f22170, %f13328, %f22303;
	@%p455 bra 	$L__BB1_399;
	ld.shared.f32 	%f13329, [_ZZ33flash_attention_v2_forward_kernelILi64ELi64ELi64EEvPKfS1_S1_PfiiiifE8K_shared+1292];
	fma.rn.f32 	%f22303, %f22169, %f13329, %f22303;
$L__BB1_399:
	ld.param.u32 	%r488, [_Z33flash_attention_v2_forward_kernelILi64ELi64ELi64EEvPKfS1_S1_Pfiiiif_param_6];
	add.s32 	%r138, %r7, 5;
	setp.ge.s32 	%p456, %r138, %r488;
	mov.f32 	%f22304, 0fFF7FFFFF;
	@%p456 bra 	$L__BB1_464;
	setp.eq.s32 	%p457, %r13, 0;
	ld.shared.f32 	%f13331, [_ZZ33flash_attention_v2_forward_kernelILi64ELi64ELi64EEvPKfS1_S1_PfiiiifE8K_shared+1300];
	fma.rn.f32 	%f22304, %f22232, %f13331, 0f00000000;
	@%p457 bra 	$L__BB1_464;
	setp.eq.s32 	%p458, %r3, 2;
	ld.shared.f32 	%f13332, [_ZZ33flash_attention_v2_forward_kernelILi64ELi64ELi64EEvPKfS1_S1_PfiiiifE8K_shared+1304];
	fma.rn.f32 	%f22304, %f22231, %f13332, %f22304;
	@%p458 bra 	$L__BB1_464;
	setp.eq.s32 	%p459, %r3, 3;
	ld.shared.f32 	%f13333, [_ZZ33flash_attention_v2_forward_kernelILi64ELi64ELi64EEvPKfS1_S1_PfiiiifE8K_shared+1308];
	fma.rn.f32 	%f22304, %f22230, %f13333, %f22304;
	@%p459 bra 	$L__BB1_464;
	setp.eq.s32 	%p460, %r3, 4;
	ld.shared.f32 	%f13334, [_ZZ33flash_attention_v2_forward_kernelILi64ELi64ELi64EEvPKfS1_S1_PfiiiifE8K_shared+1312];
	fma.rn.f32 	%f22304, %f22229, %f13334, %f22304;
	@%p460 bra 	$L__BB1_464;
	setp.eq.s32 	%p461, %r3, 5;
	ld.shared.f32 	%f13335, [_ZZ33flash_attention_v2_forward_kernelILi64ELi64ELi64EEvPKfS1_S1_PfiiiifE8K_shared+1316];
	fma.rn.f32 	%f22304, %f22228, %f13335, %f22304;
	@%p461 bra 	$L__BB1_464;
	setp.eq.s32 	%p462, %r3, 6;
	ld.shared.f32 	%f13336, [_ZZ33flash_attention_v2_forward_kernelILi64ELi64ELi64EEvPKfS1_S1_PfiiiifE8K_shared+1320];
	fma.rn.f32 	%f22304, %f22227, %f13336, %f22304;
	@%p462 bra 	$L__BB1_464;
	setp.eq.s32 	%p463, %r3, 7;
	ld.shared.f32 	%f13337, [_ZZ33flash_attention_v2_forward_kernelILi64ELi64ELi64EEvPKfS1_S1_PfiiiifE8K_shared+1324];
	fma.rn.f32 	%f22304, %f22226, %f13337, %f22304;
	@%p463 bra 	$L__BB1_464;
	setp.eq.s32 	%p464, %r3, 8;
	ld.shared.f32 	%f13338, [_ZZ33flash_attention_v2_forward_kernelILi64ELi64ELi64EEvPKfS1_S1_PfiiiifE8K_shared+1328];
	fma.rn.f32 	%f22304, %f22225, %f13338, %f22304;
	@%p464 bra 	$L__BB1_464;
	setp.eq.s32 	%p465, %r3, 9;
	ld.shared.f32 	%f13339, [_ZZ33flash_attention_v2_forward_kernelILi64ELi64ELi64EEvPKfS1_S1_PfiiiifE8K_shared+1332];
	fma.rn.f32 	%f22304, %f22224, %f13339, %f22304;
	@%p465 bra 	$L__BB1_464;
	setp.eq.s32 	%p466, %r3, 10;
	ld.shared.f32 	%f13340, [_ZZ33flash_attention_v2_forward_kernelILi64ELi64ELi64EEvPKfS1_S1_PfiiiifE8K_shared+1336];
	fma.rn.f32 	%f22304, %f22223, %f13340, %f22304;
	@%p466 bra 	$L__BB1_464;
	setp.eq.s32 	%p467, %r3, 11;
	ld.shared.f32 	%f13341, [_ZZ33flash_attention_v2_forward_kernelILi64ELi64ELi64EEvPKfS1_S1_PfiiiifE8K_shared+1340];
	fma.rn.f32 	%f22304, %f22222, %f13341, %f22304;
	@%p467 bra 	$L__BB1_464;
	setp.eq.s32 	%p468, %r3, 12;
	ld.shared.f32 	%f13342, [_ZZ33flash_attention_v2_forward_kernelILi64ELi64ELi64EEvPKfS1_S1_PfiiiifE8K_shared+1344];
	fma.rn.f32 	%f22304, %f22221, %f13342, %f22304;
	@%p468 bra 	$L__BB1_464;
	setp.eq.s32 	%p469, %r3, 13;
	ld.shared.f32 	%f13343, [_ZZ33flash_attention_v2_forward_kernelILi64ELi64ELi64EEvPKfS1_S1_PfiiiifE8K_shared+1348];
	fma.rn.f32 	%f22304, %f22220, %f13343, %f22304;
	@%p469 bra 	$L__BB1_464;
	setp.eq.s32 	%p470, %r3, 14;
	ld.shared.f32 	%f13344, [_ZZ33flash_attention_v2_forward_kernelILi64ELi64ELi64EEvPKfS1_S1_PfiiiifE8K_shared+1352];
	fma.rn.f32 	%f22304, %f22219, %f13344, %f22304;
	@%p470 bra 	$L__BB1_464;
	setp.eq.s32 	%p471, %r3, 15;
	ld.shared.f32 	%f13345, [_ZZ33flash_attention_v2_forward_kernelILi64ELi64ELi64EEvPKfS1_S1_PfiiiifE8K_shared+1356];
	fma.rn.f32 	%f22304, %f22218, %f13345, %f22304;
	@%p471 bra 	$L__BB1_464;
	setp.eq.s32 	%p472, %r3, 16;
	ld.shared.f32 	%f13346, [_ZZ33flash_attention_v2_forward_kernelILi64ELi64ELi64EEvPKfS1_S1_PfiiiifE8K_shared+1360];
	fma.rn.f32 	%f22304, %f22217, %f13346, %f22304;
	@%p472 bra 	$L__BB1_464;
	setp.eq.s32 	%p473, %r3, 17;
	ld.shared.f32 	%f13347, [_ZZ33flash_attention_v2_forward_kernelILi64ELi64ELi64EEvPKfS1_S1_PfiiiifE8K_shared+1364];
	fma.rn.f32 	%f22304, %f22216, %f13347, %f22304;
	@%p473 bra 	$L__BB1_464;
	setp.eq.s32 	%p474, %r3, 18;
	ld.shared.f32 	%f13348, [_ZZ33flash_attention_v2_forward_kernelILi64ELi64ELi64EEvPKfS1_S1_PfiiiifE8K_shared+1368];
	fma.rn.f32 	%f22304, %f22215, %f13348, %f22304;
	@%p474 bra 	$L__BB1_464;
	setp.eq.s32 	%p475, %r3, 19;
	ld.shared.f32 	%f13349, [_ZZ33flash_attention_v2_forward_kernelILi64ELi64ELi64EEvPKfS1_S1_PfiiiifE8K_shared+1372];
	fma.rn.f32 	%f22304, %f22214, %f13349, %f22304;
	@%p475 bra 	$L__BB1_464;
	setp.eq.s32 	%p476, %r3, 20;
	ld.shared.f32 	%f13350, [_ZZ33flash_attention_v2_forward_kernelILi64ELi64ELi64EEvPKfS1_S1_PfiiiifE8K_shared+1376];
	fma.rn.f32 	%f22304, %f22213, %f13350, %f22304;
	@%p476 bra 	$L__BB1_464;
	setp.eq.s32 	%p477, %r3, 21;
	ld.shared.f32 	%f13351, [_ZZ33flash_attention_v2_forward_kernelILi64ELi64ELi64EEvPKfS1_S1_PfiiiifE8K_shared+1380];
	fma.rn.f32 	%f22304, %f22212, %f13351, %f22304;
	@%p477 bra 	$L__BB1_464;
	setp.eq.s32 	%p478, %r3, 22;
	ld.shared.f32 	%f13352, [_ZZ33flash_attention_v2_forward_kernelILi64ELi64ELi64EEvPKfS1_S1_PfiiiifE8K_shared+1384];
	fma.rn.f32 	%f22304, %f22211, %f13352, %f22304;
	@%p478 bra 	$L__BB1_464;
	setp.eq.s32 	%p479, %r3, 23;
	ld.shared.f32 	%f13353, [_ZZ33flash_attention_v2_forward_kernelILi64ELi64ELi64EEvPKfS1_S1_PfiiiifE8K_shared+1388];
	fma.rn.f32 	%f22304, %f22210, %f13353, %f22304;
	@%p479 bra 	$L__BB1_464;
	setp.eq.s32 	%p480, %r3, 24;
	ld.shared.f32 	%f13354, [_ZZ33flash_attention_v2_forward_kernelILi64ELi64ELi64EEvPKfS1_S1_PfiiiifE8K_shared+1392];
	fma.rn.f32 	%f22304, %f22209, %f13354, %f22304;
	@%p480 bra 	$L__BB1_464;
	setp.eq.s32 	%p481, %r3, 25;
	ld.shared.f32 	%f13355, [_ZZ33flash_attention_v2_forward_kernelILi64ELi64ELi64EEvPKfS1_S1_PfiiiifE8K_shared+1396];
	fma.rn.f32 	%f22304, %f22208, %f13355, %f22304;
	@%p481 bra 	$L__BB1_464;
	setp.eq.s32 	%p482, %r3, 26;
	ld.shared.f32 	%f13356, [_ZZ33flash_attention_v2_forward_kernelILi64ELi64ELi64EEvPKfS1_S1_PfiiiifE8K_shared+1400];
	fma.rn.f32 	%f22304, %f22207, %f13356, %f22304;
	@%p482 bra 	$L__BB1_464;
	setp.eq.s32 	%p483, %r3, 27;
	ld.shared.f32 	%f13357, [_ZZ33flash_attention_v2_forward_kernelILi64ELi64ELi64EEvPKfS1_S1_PfiiiifE8K_shared+1404];
	fma.rn.f32 	%f22304, %f22206, %f13357, %f22304;
	@%p483 bra 	$L__BB1_464;
	setp.eq.s32 	%p484, %r3, 28;
	ld.shared.f32 	%f13358, [_ZZ33flash_attention_v2_forward_kernelILi64ELi64ELi64EEvPKfS1_S1_PfiiiifE8K_shared+1408];
	fma.rn.f32 	%f22304, %f22205, %f13358, %f22304;
	@%p484 bra 	$L__BB1_464;
	setp.eq.s32 	%p485, %r3, 29;
	ld.shared.f32 	%f13359, [_ZZ33flash_attention_v2_forward_kernelILi64ELi64ELi64EEvPKfS1_S1_PfiiiifE8K_shared+1412];
	fma.rn.f32 	%f22304, %f22204, %f13359, %f22304;
	@%p485 bra 	$L__BB1_464;
	setp.eq.s32 	%p486, %r3, 30;
	ld.shared.f32 	%f13360, [_ZZ33flash_attention_v2_forward_kernelILi64ELi64ELi64EEvPKfS1_S1_PfiiiifE8K_shared+1416];
	fma.rn.f32 	%f22304, %f22203, %f13360, %f22304;
	@%p486 bra 	$L__BB1_464;
	setp.eq.s32 	%p487, %r3, 31;
	ld.shared.f32 	%f13361, [_ZZ33flash_attention_v2_forward_kernelILi64ELi64ELi64EEvPKfS1_S1_PfiiiifE8K_shared+1420];
	fma.rn.f32 	%f22304, %f22202, %f13361, %f22304;
	@%p487 bra 	$L__BB1_464;
	setp.eq.s32 	%p488, %r3, 32;
	ld.shared.f32 	%f13362, [_ZZ33flash_attention_v2_forward_kernelILi64ELi64ELi64EEvPKfS1_S1_PfiiiifE8K_shared+1424];
	fma.rn.f32 	%f22304, %f22201, %f13362, %f22304;
	@%p488 bra 	$L__BB1_464;
	setp.eq.s32 	%p489, %r3, 33;
	ld.shared.f32 	%f13363, [_ZZ33flash_attention_v2_forward_kernelILi64ELi64ELi64EEvPKfS1_S1_PfiiiifE8K_shared+1428];
	fma.rn.f32 	%f22304, %f22200, %f13363, %f22304;
	@%p489 bra 	$L__BB1_464;
	setp.eq.s32 	%p490, %r3, 34;
	ld.shared.f32 	%f13364, [_ZZ33flash_attention_v2_forward_kernelILi64ELi64ELi64EEvPKfS1_S1_PfiiiifE8K_shared+1432];
	fma.rn.f32 	%f22304, %f22199, %f13364, %f22304;
	@%p490 bra 	$L__BB1_464;
	setp.eq.s32 	%p491, %r3, 35;
	ld.shared.f32 	%f13365, [_ZZ33flash_attention_v2_forward_kernelILi64ELi64ELi64EEvPKfS1_S1_PfiiiifE8K_shared+1436];
	fma.rn.f32 	%f22304, %f22198, %f13365, %f22304;
	@%p491 bra 	$L__BB1_464;
	setp.eq.s32 	%p492, %r3, 36;
	ld.shared.f32 	%f13366, [_ZZ33flash_attention_v2_forward_kernelILi64ELi64ELi64EEvPKfS1_S1_PfiiiifE8K_shared+1440];
	fma.rn.f32 	%f22304, %f22197, %f13366, %f22304;
	@%p492 bra 	$L__BB1_464;
	setp.eq.s32 	%p493, %r3, 37;
	ld.shared.f32 	%f13367, [_ZZ33flash_attention_v2_forward_kernelILi64ELi64ELi64EEvPKfS1_S1_PfiiiifE8K_shared+1444];
	fma.rn.f32 	%f22304, %f22196, %f13367, %f22304;
	@%p493 bra 	$L__BB1_464;
	setp.eq.s32 	%p494, %r3, 38;
	ld.shared.f32 	%f13368, [_ZZ33flash_attention_v2_forward_kernelILi64ELi64ELi64EEvPKfS1_S1_PfiiiifE8K_shared+1448];
	fma.rn.f32 	%f22304, %f22195, %f13368, %f22304;
	@%p494 bra 	$L__BB1_464;
	setp.eq.s32 	%p495, %r3, 39;
	ld.shared.f32 	%f13369, [_ZZ33flash_attention_v2_forward_kernelILi64ELi64ELi64EEvPKfS1_S1_PfiiiifE8K_shared+1452];
	fma.rn.f32 	%f22304, %f22194, %f13369, %f22304;
	@%p495 bra 	$L__BB1_464;
	setp.eq.s32 	%p496, %r3, 40;
	ld.shared.f32 	%f13370, [_ZZ33flash_attention_v2_forward_kernelILi64ELi64ELi64EEvPKfS1_S1_PfiiiifE8K_shared+1456];
	fma.rn.f32 	%f22304, %f22193, %f13370, %f22304;
	@%p496 bra 	$L__BB1_464;
	setp.eq.s32 	%p497, %r3, 41;
	ld.shared.f32 	%f13371, [_ZZ33flash_attention_v2_forward_kernelILi64ELi64ELi64EEvPKfS1_S1_PfiiiifE8K_shared+1460];
	fma.rn.f32 	%f22304, %f22192, %f13371, %f22304;
	@%p497 bra 	$L__BB1_464;
	setp.eq.s32 	%p498, %r3, 42;
	ld.shared.f32 	%f13372, [_ZZ33flash_attention_v2_forward_kernelILi64ELi64ELi64EEvPKfS1_S1_PfiiiifE8K_shared+1464];
	fma.rn.f32 	%f22304, %f22191, %f13372, %f22304;
	@%p498 bra 	$L__BB1_464;
	setp.eq.s32 	%p499, %r3, 43;
	ld.shared.f32 	%f13373, [_ZZ33flash_attention_v2_forward_kernelILi64ELi64ELi64EEvPKfS1_S1_PfiiiifE8K_shared+1468];
	fma.rn.f32 	%f22304, %f22190, %f13373, %f22304;
	@%p499 bra 	$L__BB1_464;
	setp.eq.s32 	%p500, %r3, 44;
	ld.shared.f32 	%f13374, [_ZZ33flash_attention_v2_forward_kernelILi64ELi64ELi64EEvPKfS1_S1_PfiiiifE8K_shared+1472];
	fma.rn.f32 	%f22304, %f22189, %f13374, %f22304;
	@%p500 bra 	$L__BB1_464;
	setp.eq.s32 	%p501, %r3, 45;
	ld.shared.f32 	%f13375, [_ZZ33flash_attention_v2_forward_kernelILi64ELi64ELi64EEvPKfS1_S1_PfiiiifE8K_shared+1476];
	fma.rn.f32 	%f22304, %f22188, %f13375, %f22304;
	@%p501 bra 	$L__BB1_464;
	setp.eq.s32 	%p502, %r3, 46;
	ld.shared.f32 	%f13376, [_ZZ33flash_attention_v2_forward_kernelILi64ELi64ELi64EEvPKfS1_S1_PfiiiifE8K_shared+1480];
	fma.rn.f32 	%f22304, %f22187, %f13376, %f22304;
	@%p502 bra 	$L__BB1_464;
	setp.eq.s32 	%p503, %r3, 47;
	ld.shared.f32 	%f13377, [_ZZ33flash_attention_v2_forward_kernelILi64ELi64ELi64EEvPKfS1_S1_PfiiiifE8K_shared+1484];
	fma.rn.f32 	%f22304, %f22186, %f13377, %f22304;
	@%p503 bra 	$L__BB1_464;
	setp.eq.s32 	%p504, %r3, 48;
	ld.shared.f32 	%f13378, [_ZZ33flash_attention_v2_forward_kernelILi64ELi64ELi64EEvPKfS1_S1_PfiiiifE8K_shared+1488];
	fma.rn.f32 	%f22304, %f22185, %f13378, %f22304;
	@%p504 bra 	$L__BB1_464;
	setp.eq.s32 	%p505, %r3, 49;
	ld.shared.f32 	%f13379, [_ZZ33flash_attention_v2_forward_kernelILi64ELi64ELi64EEvPKfS1_S1_PfiiiifE8K_shared+1492];
	fma.rn.f32 	%f22304, %f22184, %f13379, %f22304;
	@%p505 bra 	$L__BB1_464;
	setp.eq.s32 	%p506, %r3, 50;
	ld.shared.f32 	%f13380, [_ZZ33flash_attention_v2_forward_kernelILi64ELi64ELi64EEvPKfS1_S1_PfiiiifE8K_shared+1496];
	fma.rn.f32 	%f22304, %f22183, %f13380, %f22304;
	@%p506 bra 	$L__BB1_464;
	setp.eq.s32 	%p507, %r3, 51;
	ld.shared.f32 	%f13381, [_ZZ33flash_attention_v2_forward_kernelILi64ELi64ELi64EEvPKfS1_S1_PfiiiifE8K_shared+1500];
	fma.rn.f32 	%f22304, %f22182, %f13381, %f22304;
	@%p507 bra 	$L__BB1_464;
	setp.eq.s32 	%p508, %r3, 52;
	ld.shared.f32 	%f13382, [_ZZ33flash_attention_v2_forward_kernelILi64ELi64ELi64EEvPKfS1_S1_PfiiiifE8K_shared+1504];
	fma.rn.f32 	%f22304, %f22181, %f13382, %f22304;
	@%p508 bra 	$L__BB1_464;
	setp.eq.s32 	%p509, %r3, 53;
	ld.shared.f32 	%f13383, [_ZZ33flash_attention_v2_forward_kernelILi64ELi64ELi64EEvPKfS1_S1_PfiiiifE8K_shared+1508];
	fma.rn.f32 	%f22304, %f22180, %f13383, %f22304;
	@%p509 bra 	$L__BB1_464;
	setp.eq.s32 	%p510, %r3, 54;
	ld.shared.f32 	%f13384, [_ZZ33flash_attention_v2_forward_kernelILi64ELi64ELi64EEvPKfS1_S1_PfiiiifE8K_shared+1512];
	fma.rn.f32 	%f22304, %f22179, %f13384, %f22304;
	@%p510 bra 	$L__BB1_464;
	setp.eq.s32 	%p511, %r3, 55;
	ld.shared.f32 	%f13385, [_ZZ33flash_attention_v2_forward_kernelILi64ELi64ELi64EEvPKfS1_S1_PfiiiifE8K_shared+1516];
	fma.rn.f32 	%f22304, %f22178, %f13385, %f22304;
	@%p511 bra 	$L__BB1_464;
	setp.eq.s32 	%p512, %r3, 56;
	ld.shared.f32 	%f13386, [_ZZ33flash_attention_v2_forward_kernelILi64ELi64ELi64EEvPKfS1_S1_PfiiiifE8K_shared+1520];
	fma.rn.f32 	%f22304, %f22177, %f13386, %f22304;
	@%p512 bra 	$L__BB1_464;
	setp.eq.s32 	%p513, %r3, 57;
	ld.shared.f32 	%f13387, [_ZZ33flash_attention_v2_forward_kernelILi64ELi64ELi64EEvPKfS1_S1_PfiiiifE8K_shared+1524];
	fma.rn.f32 	%f22304, %f22176, %f13387, %f22304;
	@%p513 bra 	$L__BB1_464;
	setp.eq.s32 	%p514, %r3, 58;
	ld.shared.f32 	%f13388, [_ZZ33flash_attention_v2_forward_kernelILi64ELi64ELi64EEvPKfS1_S1_PfiiiifE8K_shared+1528];
	fma.rn.f32 	%f22304, %f22175, %f13388, %f22304;
	@%p514 bra 	$L__BB1_464;
	setp.eq.s32 	%p515, %r3, 59;
	ld.shared.f32 	%f13389, [_ZZ33flash_attention_v2_forward_kernelILi64ELi64ELi64EEvPKfS1_S1_PfiiiifE8K_shared+1532];
	fma.rn.f32 	%f22304, %f22174, %f13389, %f22304;
	@%p515 bra 	$L__BB1_464;
	setp.eq.s32 	%p516, %r3, 60;
	ld.shared.f32 	%f13390, [_ZZ33flash_attention_v2_forward_kernelILi64ELi64ELi64EEvPKfS1_S1_PfiiiifE8K_shared+1536];
	fma.rn.f32 	%f22304, %f22173, %f13390, %f22304;
	@%p516 bra 	$L__BB1_464;
	setp.eq.s32 	%p517, %r3, 61;
	ld.shared.f32 	%f13391, [_ZZ33flash_attention_v2_forward_kernelILi64ELi64ELi64EEvPKfS1_S1_PfiiiifE8K_shared+1540];
	fma.rn.f32 	%f22304, %f22172, %f13391, %f22304;
	@%p517 bra 	$L__BB1_464;
	setp.eq.s32 	%p518, %r3, 62;
	ld.shared.f32 	%f13392, [_ZZ33flash_attention_v2_forward_kernelILi64ELi64ELi64EEvPKfS1_S1_PfiiiifE8K_shared+1544];
	fma.rn.f32 	%f22304, %f22171, %f13392, %f22304;
	@%p518 bra 	$L__BB1_464;
	setp.eq.s32 	%p519, %r3, 63;
	ld.shared.f32 	%f13393, [_ZZ33flash_attention_v2_forward_kernelILi64ELi64ELi64EEvPKfS1_S1_PfiiiifE8K_shared+1548];
	fma.rn.f32 	%f22304, %f22170, %f13393, %f22304;
	@%p519 bra 	$L__BB1_464;
	ld.shared.f32 	%f13394, [_ZZ33flash_attention_v2_forward_kernelILi64ELi64ELi64EEvPKfS1_S1_PfiiiifE8K_shared+1552];
	fma.rn.f32 	%f22304, %f22169, %f13394, %f22304;
$L__BB1_464:
	ld.param.u32 	%r489, [_Z33flash_attention_v2_forward_kernelILi64ELi64ELi64EEvPKfS1_S1_Pfiiiif_param_6];
	add.s32 	%r139, %r7, 6;
	setp.ge.s32 	%p520, %r139, %r489;
	mov.f32 	%f22305, 0fFF7FFFFF;
	@%p520 bra 	$L__BB1_529;
	setp.eq.s32 	%p521, %r13, 0;
	ld.shared.f32 	%f13396, [_ZZ33flash_attention_v2_forward_kernelILi64ELi64ELi64EEvPKfS1_S1_PfiiiifE8K_shared+1560];
	fma.rn.f32 	%f22305, %f22232, %f13396, 0f00000000;
	@%p521 bra 	$L__BB1_529;
	setp.eq.s32 	%p522, %r3, 2;
	ld.shared.f32 	%f13397, [_ZZ33flash_attention_v2_forward_kernelILi64ELi64ELi64EEvPKfS1_S1_PfiiiifE8K_shared+1564];
	fma.rn.f32 	%f22305, %f22231, %f13397, %f22305;
	@%p522 bra 	$L__BB1_529;
	setp.eq.s32 	%p523, %r3, 3;
	ld.shared.f32 	%f13398, [_ZZ33flash_attention_v2_forward_kernelILi64ELi64ELi64EEvPKfS1_S1_PfiiiifE8K_shared+1568];
	fma.rn.f32 	%f22305, %f22230, %f13398, %f22305;
	@%p523 bra 	$L__BB1_529;
	setp.eq.s32 	%p524, %r3, 4;
	ld.shared.f32 	%f13399, [_ZZ33flash_attention_v2_forward_kernelILi64ELi64ELi64EEvPKfS1_S1_PfiiiifE8K_shared+1572];
	fma.rn.f32 	%f22305, %f22229, %f13399, %f22305;
	@%p524 bra 	$L__BB1_529;
	setp.eq.s32 	%p525, %r3, 5;
	ld.shared.f32 	%f13400, [_ZZ33flash_attention_v2_forward_kernelILi64ELi64ELi64EEvPKfS1_S1_PfiiiifE8K_shared+1576];
	fma.rn.f32 	%f22305, %f22228, %f13400, %f22305;
	@%p525 bra 	$L__BB1_529;
	setp.eq.s32 	%p526, %r3, 6;
	ld.shared.f32 	%f13401, [_ZZ33flash_attention_v2_forward_kernelILi64ELi64ELi64EEvPKfS1_S1_PfiiiifE8K_shared+1580];
	fma.rn.f32 	%f22305, %f22227, %f13401, %f22305;
	@%p526 bra 	$L__BB1_529;
	setp.eq.s32 	%p527, %r3, 7;
	ld.shared.f32 	%f13402, [_ZZ33flash_attention_v2_forward_kernelILi64ELi64ELi64EEvPKfS1_S1_PfiiiifE8K_shared+1584];
	fma.rn.f32 	%f22305, %f22226, %f13402, %f22305;
	@%p527 bra 	$L__BB1_529;
	setp.eq.s32 	%p528, %r3, 8;
	ld.shared.f32 	%f13403, [_ZZ33flash_attention_v2_forward_kernelILi64ELi64ELi64EEvPKfS1_S1_PfiiiifE8K_shared+1588];
	fma.rn.f32 	%f22305, %f22225, %f13403, %f22305;
	@%p528 bra 	$L__BB1_529;
	setp.eq.s32 	%p529, %r3, 9;
	ld.shared.f32 	%f13404, [_ZZ33flash_attention_v2_forward_kernelILi64ELi64ELi64EEvPKfS1_S1_PfiiiifE8K_shared+1592];
	fma.rn.f32 	%f22305, %f22224, %f13404, %f22305;
	@%p529 bra 	$L__BB1_529;
	setp.eq.s32 	%p530, %r3, 10;
	ld.shared.f32 	%f13405, [_ZZ33flash_attention_v2_forward_kernelILi64ELi64ELi64EEvPKfS1_S1_PfiiiifE8K_shared+1596];
	fma.rn.f32 	%f22305, %f22223, %f13405, %f22305;
	@%p530 bra 	$L__BB1_529;
	setp.eq.s32 	%p531, %r3, 11;
	ld.shared.f32 	%f13406, [_ZZ33flash_attention_v2_forward_kernelILi64ELi64ELi64EEvPKfS1_S1_PfiiiifE8K_shared+1600];
	fma.rn.f32 	%f22305, %f22222, %f13406, %f22305;
	@%p531 bra 	$L__BB1_529;
	setp.eq.s32 	%p532, %r3, 12;
	ld.shared.f32 	%f13407, [_ZZ33flash_attention_v2_forward_kernelILi64ELi64ELi64EEvPKfS1_S1_PfiiiifE8K_shared+1604];
	fma.rn.f32 	%f22305, %f22221, %f13407, %f22305;
	@%p532 bra 	$L__BB1_529;
	setp.eq.s32 	%p533, %r3, 13;
	ld.shared.f32 	%f13408, [_ZZ33flash_attention_v2_forward_kernelILi64ELi64ELi64EEvPKfS1_S1_PfiiiifE8K_shared+1608];
	fma.rn.f32 	%f22305, %f22220, %f13408, %f22305;
	@%p533 bra 	$L__BB1_529;
	setp.eq.s32 	%p534, %r3, 14;
	ld.shared.f32 	%f13409, [_ZZ33flash_attention_v2_forward_kernelILi64ELi64ELi64EEvPKfS1_S1_PfiiiifE8K_shared+1612];
	fma.rn.f32 	%f22305, %f22219, %f13409, %f22305;
	@%p534 bra 	$L__BB1_529;
	setp.eq.s32 	%p535, %r3, 15;
	ld.shared.f32 	%f13410, [_ZZ33flash_attention_v2_forward_kernelILi64ELi64ELi64EEvPKfS1_S1_PfiiiifE8K_shared+1616];
	fma.rn.f32 	%f22305, %f22218, %f13410, %f22305;
	@%p535 bra 	$L__BB1_529;
	setp.eq.s32 	%p536, %r3, 16;
	ld.shared.f32 	%f13411, [_ZZ33flash_attention_v2_forward_kernelILi64ELi64ELi64EEvPKfS1_S1_PfiiiifE8K_shared+1620];
	fma.rn.f32 	%f22305, %f22217, %f13411, %f22305;
	@%p536 bra 	$L__BB1_529;
	setp.eq.s32 	%p537, %r3, 17;
	ld.shared.f32 	%f13412, [_ZZ33flash_attention_v2_forward_kernelILi64ELi64ELi64EEvPKfS1_S1_PfiiiifE8K_shared+1624];
	fma.rn.f32 	%f22305, %f22216, %f13412, %f22305;
	@%p537 bra 	$L__BB1_529;
	setp.eq.s32 	%p538, %r3, 18;
	ld.shared.f32 	%f13413, [_ZZ33flash_attention_v2_forward_kernelILi64ELi64ELi64EEvPKfS1_S1_PfiiiifE8K_shared+1628];
	fma.rn.f32 	%f22305, %f22215, %f13413, %f22305;
	@%p538 bra 	$L__BB1_529;
	setp.eq.s32 	%p539, %r3, 19;
	ld.shared.f32 	%f13414, [_ZZ33flash_attention_v2_forward_kernelILi64ELi64ELi64EEvPKfS1_S1_PfiiiifE8K_shared+1632];
	fma.rn.f32 	%f22305, %f22214, %f13414, %f22305;
	@%p539 bra 	$L__BB1_529;
	setp.eq.s32 	%p540, %r3, 20;
	ld.shared.f32 	%f13415, [_ZZ33flash_attention_v2_forward_kernelILi64ELi64ELi64EEvPKfS1_S1_PfiiiifE8K_shared+1636];
	fma.rn.f32 	%f22305, %f22213, %f13415, %f22305;
	@%p540 bra 	$L__BB1_529;
	setp.eq.s32 	%p541, %r3, 21;
	ld.shared.f32 	%f13416, [_ZZ33flash_attention_v2_forward_kernelILi64ELi64ELi64EEvPKfS1_S1_PfiiiifE8K_shared+1640];
	fma.rn.f32 	%f22305, %f22212, %f13416, %f22305;
	@%p541 bra 	$L__BB1_529;
	setp.eq.s32 	%p542, %r3, 22;
	ld.shared.f32 	%f13417, [_ZZ33flash_attention_v2_forward_kernelILi64ELi64ELi64EEvPKfS1_S1_PfiiiifE8K_shared+1644];
	fma.rn.f32 	%f22305, %f22211, %f13417, %f22305;
	@%p542 bra 	$L__BB1_529;
	setp.eq.s32 	%p543, %r3, 23;
	ld.shared.f32 	%f13418, [_ZZ33flash_attention_v2_forward_kernelILi64ELi64ELi64EEvPKfS1_S1_PfiiiifE8K_shared+1648];
	fma.rn.f32 	%f22305, %f22210, %f13418, %f22305;
	@%p543 bra 	$L__BB1_529;
	setp.eq.s32 	%p544, %r3, 24;
	ld.shared.f32 	%f13419, [_ZZ33flash_attention_v2_forward_kernelILi64ELi64ELi64EEvPKfS1_S1_PfiiiifE8K_shared+1652];
	fma.rn.f32 	%f22305, %f22209, %f13419, %f22305;
	@%p544 bra 	$L__BB1_529;
	setp.eq.s32 	%p545, %r3, 25;
	ld.shared.f32 	%f13420, [_ZZ33flash_attention_v2_forward_kernelILi64ELi64ELi64EEvPKfS1_S1_PfiiiifE8K_shared+1656];
	fma.rn.f32 	%f22305, %f22208, %f13420, %f22305;
	@%p545 bra 	$L__BB1_529;
	setp.eq.s32 	%p546, %r3, 26;
	ld.shared.f32 	%f13421, [_ZZ33flash_attention_v2_forward_kernelILi64ELi64ELi64EEvPKfS1_S1_PfiiiifE8K_shared+1660];
	fma.rn.f32 	%f22305, %f22207, %f13421, %f22305;
	@%p546 bra 	$L__BB1_529;
	setp.eq.s32 	%p547, %r3, 27;
	ld.shared.f32 	%f13422, [_ZZ33flash_attention_v2_forward_kernelILi64ELi64ELi64EEvPKfS1_S1_PfiiiifE8K_shared+1664];
	fma.rn.f32 	%f22305, %f22206, %f13422, %f22305;
	@%p547 bra 	$L__BB1_529;
	setp.eq.s32 	%p548, %r3, 28;
	ld.shared.f32 	%f13423, [_ZZ33flash_attention_v2_forward_kernelILi64ELi64ELi64EEvPKfS1_S1_PfiiiifE8K_shared+1668];
	fma.rn.f32 	%f22305, %f22205, %f13423, %f22305;
	@%p548 bra 	$L__BB1_529;
	setp.eq.s32 	%p549, %r3, 29;
	ld.shared.f32 	%f13424, [_ZZ33flash_attention_v2_forward_kernelILi64ELi64ELi64EEvPKfS1_S1_PfiiiifE8K_shared+1672];
	fma.rn.f32 	%f22305, %f22204, %f13424, %f22305;
	@%p549 bra 	$L__BB1_529;
	setp.eq.s32 	%p550, %r3, 30;
	ld.shared.f32 	%f13425, [_ZZ33flash_attention_v2_forward_kernelILi64ELi64ELi64EEvPKfS1_S1_PfiiiifE8K_shared+1676];
	fma.rn.f32 	%f22305, %f22203, %f13425, %f22305;
	@%p550 bra 	$L__BB1_529;
	setp.eq.s32 	%p551, %r3, 31;
	ld.shared.f32 	%f13426, [_ZZ33flash_attention_v2_forward_kernelILi64ELi64ELi64EEvPKfS1_S1_PfiiiifE8K_shared+1680];
	fma.rn.f32 	%f22305, %f22202, %f13426, %f22305;
	@%p551 bra 	$L__BB1_529;
	setp.eq.s32 	%p552, %r3, 32;
	ld.shared.f32 	%f13427, [_ZZ33flash_attention_v2_forward_kernelILi64ELi64ELi64EEvPKfS1_S1_PfiiiifE8K_shared+1684];
	fma.rn.f32 	%f22305, %f22201, %f13427, %f22305;
	@%p552 bra 	$L__BB1_529;
	setp.eq.s32 	%p553, %r3, 33;
	ld.shared.f32 	%f13428, [_ZZ33flash_attention_v2_forward_kernelILi64ELi64ELi64EEvPKfS1_S1_PfiiiifE8K_shared+1688];
	fma.rn.f32 	%f22305, %f22200, %f13428, %f22305;
	@%p553 bra 	$L__BB1_529;
	setp.eq.s32 	%p554, %r3, 34;
	ld.shared.f32 	%f13429, [_ZZ33flash_attention_v2_forward_kernelILi64ELi64ELi64EEvPKfS1_S1_PfiiiifE8K_shared+1692];
	fma.rn.f32 	%f22305, %f22199, %f13429, %f22305;
	@%p554 bra 	$L__BB1_529;
	setp.eq.s32 	%p555, %r3, 35;
	ld.shared.f32 	%f13430, [_ZZ33flash_attention_v2_forward_kernelILi64ELi64ELi64EEvPKfS1_S1_PfiiiifE8K_shared+1696];
	fma.rn.f32 	%f22305, %f22198, %f13430, %f22305;
	@%p555 bra 	$L__BB1_529;
	setp.eq.s32 	%p556, %r3, 36;
	ld.shared.f32 	%f13431, [_ZZ33flash_attention_v2_forward_kernelILi64ELi64ELi64EEvPKfS1_S1_PfiiiifE8K_shared+1700];
	fma.rn.f32 	%f22305, %f22197, %f13431, %f22305;
	@%p556 bra 	$L__BB1_529;
	setp.eq.s32 	%p557, %r3, 37;
	ld.shared.f32 	%f13432, [_ZZ33flash_attention_v2_forward_kernelILi64ELi64ELi64EEvPKfS1_S1_PfiiiifE8K_shared+1704];
	fma.rn.f32 	%f22305, %f22196, %f13432, %f22305;
	@%p557 bra 	$L__BB1_529;
	setp.eq.s32 	%p558, %r3, 38;
	ld.shared.f32 	%f13433, [_ZZ33flash_attention_v2_forward_kernelILi64ELi64ELi64EEvPKfS1_S1_PfiiiifE8K_shared+1708];
	fma.rn.f32 	%f22305, %f22195, %f13433, %f22305;
	@%p558 bra 	$L__BB1_529;
	setp.eq.s32 	%p559, %r3, 39;
	ld.shared.f32 	%f13434, [_ZZ33flash_attention_v2_forward_kernelILi64ELi64ELi64EEvPKfS1_S1_PfiiiifE8K_shared+1712];
	fma.rn.f32 	%f22305, %f22194, %f13434, %f22305;
	@%p559 bra 	$L__BB1_529;
	setp.eq.s32 	%p560, %r3, 40;
	ld.shared.f32 	%f13435, [_ZZ33flash_attention_v2_forward_kernelILi64ELi64ELi64EEvPKfS1_S1_PfiiiifE8K_shared+1716];
	fma.rn.f32 	%f22305, %f22193, %f13435, %f22305;
	@%p560 bra 	$L__BB1_529;
	setp.eq.s32 	%p561, %r3, 41;
	ld.shared.f32 	%f13436, [_ZZ33flash_attention_v2_forward_kernelILi64ELi64ELi64EEvPKfS1_S1_PfiiiifE8K_shared+1720];
	fma.rn.f32 	%f22305, %f22192, %f13436, %f22305;
	@%p561 bra 	$L__BB1_529;
	setp.eq.s32 	%p562, %r3, 42;
	ld.shared.f32 	%f13437, [_ZZ33flash_attention_v2_forward_kernelILi64ELi64ELi64EEvPKfS1_S1_PfiiiifE8K_shared+1724];
	fma.rn.f32 	%f22305, %f22191, %f13437, %f22305;
	@%p562 bra 	$L__BB1_529;
	setp.eq.s32 	%p563, %r3, 43;
	ld.shared.f32 	%f13438, [_ZZ33flash_attention_v2_forward_kernelILi64ELi64ELi64EEvPKfS1_S1_PfiiiifE8K_shared+1728];
	fma.rn.f32 	%f22305, %f22190, %f13438, %f22305;
	@%p563 bra 	$L__BB1_529;
	setp.eq.s32 	%p564, %r3, 44;
	ld.shared.f32 	%f13439, [_ZZ33flash_attention_v2_forward_kernelILi64ELi64ELi64EEvPKfS1_S1_PfiiiifE8K_shared+1732];
	fma.rn.f32 	%f22305, %f22189, %f13439, %f22305;
	@%p564 bra 	$L__BB1_529;
	setp.eq.s32 	%p565, %r3, 45;
	ld.shared.f32 	%f13440, [_ZZ33flash_attention_v2_forward_kernelILi64ELi64ELi64EEvPKfS1_S1_PfiiiifE8K_shared+1736];
	fma.rn.f32 	%f22305, %f22188, %f13440, %f22305;
	@%p565 bra 	$L__BB1_529;
	setp.eq.s32 	%p566, %r3, 46;
	ld.shared.f32 	%f13441, [_ZZ33flash_attention_v2_forward_kernelILi64ELi64ELi64EEvPKfS1_S1_PfiiiifE8K_shared+1740];
	fma.rn.f32 	%f22305, %f22187, %f13441, %f22305;
	@%p566 bra 	$L__BB1_529;
	setp.eq.s32 	%p567, %r3, 47;
	ld.shared.f32 	%f13442, [_ZZ33flash_attention_v2_forward_kernelILi64ELi64ELi64EEvPKfS1_S1_PfiiiifE8K_shared+1744];
	fma.rn.f32 	%f22305, %f22186, %f13442, %f22305;
	@%p567 bra 	$L__BB1_529;
	setp.eq.s32 	%p568, %r3, 48;
	ld.shared.f32 	%f13443, [_ZZ33flash_attention_v2_forward_kernelILi64ELi64ELi64EEvPKfS1_S1_PfiiiifE8K_shared+1748];
	fma.rn.f32 	%f22305, %f22185, %f13443, %f22305;
	@%p568 bra 	$L__BB1_529;
	setp.eq.s32 	%p569, %r3, 49;
	ld.shared.f32 	%f13444, [_ZZ33flash_attention_v2_forward_kernelILi64ELi64ELi64EEvPKfS1_S1_PfiiiifE8K_shared+1752];
	fma.rn.f32 	%f22305, %f22184, %f13444, %f22305;
	@%p569 bra 	$L__BB1_529;
	setp.eq.s32 	%p570, %r3, 50;
	ld.shared.f32 	%f13445, [_ZZ33flash_attention_v2_forward_kernelILi64ELi64ELi64EEvPKfS1_S1_PfiiiifE8K_shared+1756];
	fma.rn.f32 	%f22305, %f22183, %f13445, %f22305;
	@%p570 bra 	$L__BB1_529;
	setp.eq.s32 	%p571, %r3, 51;
	ld.shared.f32 	%f13446, [_ZZ33flash_attention_v2_forward_kernelILi64ELi64ELi64EEvPKfS1_S1_PfiiiifE8K_shared+1760];
	fma.rn.f32 	%f22305, %f22182, %f13446, %f22305;
	@%p571 bra 	$L__BB1_529;
	setp.eq.s32 	%p572, %r3, 52;
	ld.shared.f32 	%f13447, [_ZZ33flash_attention_v2_forward_kernelILi64ELi64ELi64EEvPKfS1_S1_PfiiiifE8K_shared+1764];
	fma.rn.f32 	%f22305, %f22181, %f13447, %f22305;
	@%p572 bra 	$L__BB1_529;
	setp.eq.s32 	%p573, %r3, 53;
	ld.shared.f32 	%f13448, [_ZZ33flash_attention_v2_forward_kernelILi64ELi64ELi64EEvPKfS1_S1_PfiiiifE8K_shared+1768];
	fma.rn.f32 	%f22305, %f22180, %f13448, %f22305;
	@%p573 bra 	$L__BB1_529;
	setp.eq.s32 	%p574, %r3, 54;
	ld.shared.f32 	%f13449, [_ZZ33flash_attention_v2_forward_kernelILi64ELi64ELi64EEvPKfS1_S1_PfiiiifE8K_shared+1772];
	fma.rn.f32 	%f22305, %f22179, %f13449, %f22305;
	@%p574 bra 	$L__BB1_529;
	setp.eq.s32 	%p575, %r3, 55;
	ld.shared.f32 	%f13450, [_ZZ33flash_attention_v2_forward_kernelILi64ELi64ELi64EEvPKfS1_S1_PfiiiifE8K_shared+1776];
	fma.rn.f32 	%f22305, %f22178, %f13450, %f22305;
	@%p575 bra 	$L__BB1_529;
	setp.eq.s32 	%p576, %r3, 56;
	ld.shared.f32 	%f13451, [_ZZ33flash_attention_v2_forward_kernelILi64ELi64ELi64EEvPKfS1_S1_PfiiiifE8K_shared+1780];
	fma.rn.f32 	%f22305, %f22177, %f13451, %f22305;
	@%p576 bra 	$L__BB1_529;
	setp.eq.s32 	%p577, %r3, 57;
	ld.shared.f32 	%f13452, [_ZZ33flash_attention_v2_forward_kernelILi64ELi64ELi64EEvPKfS1_S1_PfiiiifE8K_shared+1784];
	fma.rn.f32 	%f22305, %f22176, %f13452, %f22305;
	@%p577 bra 	$L__BB1_529;
	setp.eq.s32 	%p578, %r3, 58;
	ld.shared.f32 	%f13453, [_ZZ33flash_attention_v2_forward_kernelILi64ELi64ELi64EEvPKfS1_S1_PfiiiifE8K_shared+1788];
	fma.rn.f32 	%f22305, %f22175, %f13453, %f22305;
	@%p578 bra 	$L__BB1_529;
	setp.eq.s32 	%p579, %r3, 59;
	ld.shared.f32 	%f13454, [_ZZ33flash_attention_v2_forward_kernelILi64ELi64ELi64EEvPKfS1_S1_PfiiiifE8K_shared+1792];
	fma.rn.f32 	%f22305, %f22174, %f13454, %f22305;
	@%p579 bra 	$L__BB1_529;
	setp.eq.s32 	%p580, %r3, 60;
	ld.shared.f32 	%f13455, [_ZZ33flash_attention_v2_forward_kernelILi64ELi64ELi64EEvPKfS1_S1_PfiiiifE8K_shared+1796];
	fma.rn.f32 	%f22305, %f22173, %f13455, %f22305;
	@%p580 bra 	$L__BB1_529;
	setp.eq.s32 	%p581, %r3, 61;
	ld.shared.f32 	%f13456, [_ZZ33flash_attention_v2_forward_kernelILi64ELi64ELi64EEvPKfS1_S1_PfiiiifE8K_shared+1800];
	fma.rn.f32 	%f22305, %f22172, %f13456, %f22305;
	@%p581 bra 	$L__BB1_529;
	setp.eq.s32 	%p582, %r3, 62;
	ld.shared.f32 	%f13457, [_ZZ33flash_attention_v2_forward_kernelILi64ELi64ELi64EEvPKfS1_S1_PfiiiifE8K_shared+1804];
	fma.rn.f32 	%f22305, %f22171, %f13457, %f22305;
	@%p582 bra 	$L__BB1_529;
	setp.eq.s32 	%p583, %r3, 63;
	ld.shared.f32 	%f13458, [_ZZ33flash_attention_v2_forward_kernelILi64ELi64ELi64EEvPKfS1_S1_PfiiiifE8K_shared+1808];
	fma.rn.f32 	%f22305, %f22170, %f13458, %f22305;
	@%p583 bra 	$L__BB1_529;
	ld.shared.f32 	%f13459, [_ZZ33flash_attention_v2_forward_kernelILi64ELi64ELi64EEvPKfS1_S1_PfiiiifE8K_shared+1812];
	fma.rn.f32 	%f22305, %f22169, %f13459, %f22305;
$L__BB1_529:
	ld.param.u32 	%r490, [_Z33flash_attention_v2_forward_kernelILi64ELi64ELi64EEvPKfS1_S1_Pfiiiif_param_6];
	add.s32 	%r140, %r7, 7;
	setp.ge.s32 	%p584, %r140, %r490;
	mov.f32 	%f22306, 0fFF7FFFFF;
	@%p584 bra 	$L__BB1_594;
	setp.eq.s32 	%p585, %r13, 0;
	ld.shared.f32 	%f13461, [_ZZ33flash_attention_v2_forward_kernelILi64ELi64ELi64EEvPKfS1_S1_PfiiiifE8K_shared+1820];
	fma.rn.f32 	%f22306, %f22232, %f13461, 0f00000000;
	@%p585 bra 	$L__BB1_594;
	setp.eq.s32 	%p586, %r3, 2;
	ld.shared.f32 	%f13462, [_ZZ33flash_attention_v2_forward_kernelILi64ELi64ELi64EEvPKfS1_S1_PfiiiifE8K_shared+1824];
	fma.rn.f32 	%f22306, %f22231, %f13462, %f22306;
	@%p586 bra 	$L__BB1_594;
	setp.eq.s32 	%p587, %r3, 3;
	ld.shared.f32 	%f13463, [_ZZ33flash_attention_v2_forward_kernelILi64ELi64ELi64EEvPKfS1_S1_PfiiiifE8K_shared+1828];
	fma.rn.f32 	%f22306, %f22230, %f13463, %f22306;
	@%p587 bra 	$L__BB1_594;
	setp.eq.s32 	%p588, %r3, 4;
	ld.shared.f32 	%f13464, [_ZZ33flash_attention_v2_forward_kernelILi64ELi64ELi64EEvPKfS1_S1_PfiiiifE8K_shared+1832];
	fma.rn.f32 	%f22306, %f22229, %f13464, %f22306;
	@%p588 bra 	$L__BB1_594;
	setp.eq.s32 	%p589, %r3, 5;
	ld.shared.f32 	%f13465, [_ZZ33flash_attention_v2_forward_kernelILi64ELi64ELi64EEvPKfS1_S1_PfiiiifE8K_shared+1836];
	fma.rn.f32 	%f22306, %f22228, %f13465, %f22306;
	@%p589 bra 	$L__BB1_594;
	setp.eq.s32 	%p590, %r3, 6;
	ld.shared.f32 	%f13466, [_ZZ33flash_attention_v2_forward_kernelILi64ELi64ELi64EEvPKfS1_S1_PfiiiifE8K_shared+1840];
	fma.rn.f32 	%f22306, %f22227, %f13466, %f22306;
	@%p590 bra 	$L__BB1_594;
	setp.eq.s32 	%p591, %r3, 7;
	ld.shared.f32 	%f13467, [_ZZ33flash_attention_v2_forward_kernelILi64ELi64ELi64EEvPKfS1_S1_PfiiiifE8K_shared+1844];
	fma.rn.f32 	%f22306, %f22226, %f13467, %f22306;
	@%p591 bra 	$L__BB1_594;
	setp.eq.s32 	%p592, %r3, 8;
	ld.shared.f32 	%f13468, [_ZZ33flash_attention_v2_forward_kernelILi64ELi64ELi64EEvPKfS1_S1_PfiiiifE8K_shared+1848];
	fma.rn.f32 	%f22306, %f22225, %f13468, %f22306;
	@%p592 bra 	$L__BB1_594;
	setp.eq.s32 	%p593, %r3, 9;
	ld.shared.f32 	%f13469, [_ZZ33flash_attention_v2_forward_kernelILi64ELi64ELi64EEvPKfS1_S1_PfiiiifE8K_shared+1852];
	fma.rn.f32 	%f22306, %f22224, %f13469, %f22306;
	@%p593 bra 	$L__BB1_594;
	setp.eq.s32 	%p594, %r3, 10;
	ld.shared.f32 	%f13470, [_ZZ33flash_attention_v2_forward_kernelILi64ELi64ELi64EEvPKfS1_S1_PfiiiifE8K_shared+1856];
	fma.rn.f32 	%f22306, %f22223, %f13470, %f22306;
	@%p594 bra 	$L__BB1_594;
	setp.eq.s32 	%p595, %r3, 11;
	ld.shared.f32 	%f13471, [_ZZ33flash_attention_v2_forward_kernelILi64ELi64ELi64EEvPKfS1_S1_PfiiiifE8K_shared+1860];
	fma.rn.f32 	%f22306, %f22222, %f13471, %f22306;
	@%p595 bra 	$L__BB1_594;
	setp.eq.s32 	%p596, %r3, 12;
	ld.shared.f32 	%f13472, [_ZZ33flash_attention_v2_forward_kernelILi64ELi64ELi64EEvPKfS1_S1_PfiiiifE8K_shared+1864];
	fma.rn.f32 	%f22306, %f22221, %f13472, %f22306;
	@%p596 bra 	$L__BB1_594;
	setp.eq.s32 	%p597, %r3, 13;
	ld.shared.f32 	%f13473, [_ZZ33flash_attention_v2_forward_kernelILi64ELi64ELi64EEvPKfS1_S1_PfiiiifE8K_shared+1868];
	fma.rn.f32 	%f22306, %f22220, %f13473, %f22306;
	@%p597 bra 	$L__BB1_594;
	setp.eq.s32 	%p598, %r3, 14;
	ld.shared.f32 	%f13474, [_ZZ33flash_attention_v2_forward_kernelILi64ELi64ELi64EEvPKfS1_S1_PfiiiifE8K_shared+1872];
	fma.rn.f32 	%f22306, %f22219, %f13474, %f22306;
	@%p598 bra 	$L__BB1_594;
	setp.eq.s32 	%p599, %r3, 15;
	ld.shared.f32 	%f13475, [_ZZ33flash_attention_v2_forward_kernelILi64ELi64ELi64EEvPKfS1_S1_PfiiiifE8K_shared+1876];
	fma.rn.f32 	%f22306, %f22218, %f13475, %f22306;
	@%p599 bra 	$L__BB1_594;
	setp.eq.s32 	%p600, %r3, 16;
	ld.shared.f32 	%f13476, [_ZZ33flash_attention_v2_forward_kernelILi64ELi64ELi64EEvPKfS1_S1_PfiiiifE8K_shared+1880];
	fma.rn.f32 	%f22306, %f22217, %f13476, %f22306;
	@%p600 bra 	$L__BB1_594;
	setp.eq.s32 	%p601, %r3, 17;
	ld.shared.f32 	%f13477, [_ZZ33flash_attention_v2_forward_kernelILi64ELi64ELi64EEvPKfS1_S1_PfiiiifE8K_shared+1884];
	fma.rn.f32 	%f22306, %f22216, %f13477, %f22306;
	@%p601 bra 	$L__BB1_594;
	setp.eq.s32 	%p602, %r3, 18;
	ld.shared.f32 	%f13478, [_ZZ33flash_attention_v2_forward_kernelILi64ELi64ELi64EEvPKfS1_S1_PfiiiifE8K_shared+1888];
	fma.rn.f32 	%f22306, %f22215, %f13478, %f22306;
	@%p602 bra 	$L__BB1_594;
	setp.eq.s32 	%p603, %r3, 19;
	ld.shared.f32 	%f13479, [_ZZ33flash_attention_v2_forward_kernelILi64ELi64ELi64EEvPKfS1_S1_PfiiiifE8K_shared+1892];
	fma.rn.f32 	%f22306, %f22214, %f13479, %f22306;
	@%p603 bra 	$L__BB1_594;
	setp.eq.s32 	%p604, %r3, 20;
	ld.shared.f32 	%f13480, [_ZZ33flash_attention_v2_forward_kernelILi64ELi64ELi64EEvPKfS1_S1_PfiiiifE8K_shared+1896];
	fma.rn.f32 	%f22306, %f22213, %f13480, %f22306;
	@%p604 bra 	$L__BB1_594;
	setp.eq.s32 	%p605, %r3, 21;
	ld.shared.f32 	%f13481, [_ZZ33flash_attention_v2_forward_kernelILi64ELi64ELi64EEvPKfS1_S1_PfiiiifE8K_shared+1900];
	fma.rn.f32 	%f22306, %f22212, %f13481, %f22306;
	@%p605 bra 	$L__BB1_594;
	setp.eq.s32 	%p606, %r3, 22;
	ld.shared.f32 	%f13482, [_ZZ33flash_attention_v2_forward_kernelILi64ELi64ELi64EEvPKfS1_S1_PfiiiifE8K_shared+1904];
	fma.rn.f32 	%f22306, %f22211, %f13482, %f22306;
	@%p606 bra 	$L__BB1_594;
	setp.eq.s32 	%p607, %r3, 23;
	ld.shared.f32 	%f13483, [_ZZ33flash_attention_v2_forward_kernelILi64ELi64ELi64EEvPKfS1_S1_PfiiiifE8K_shared+1908];
	fma.rn.f32 	%f22306, %f22210, %f13483, %f22306;
	@%p607 bra 	$L__BB1_594;
	setp.eq.s32 	%p608, %r3, 24;
	ld.shared.f32 	%f13484, [_ZZ33flash_attention_v2_forward_kernelILi64ELi64ELi64EEvPKfS1_S1_PfiiiifE8K_shared+1912];
	fma.rn.f32 	%f22306, %f22209, %f13484, %f22306;
	@%p608 bra 	$L__BB1_594;
	setp.eq.s32 	%p609, %r3, 25;
	ld.shared.f32 	%f13485, [_ZZ33flash_attention_v2_forward_kernelILi64ELi64ELi64EEvPKfS1_S1_PfiiiifE8K_shared+1916];
	fma.rn.f32 	%f22306, %f22208, %f13485, %f22306;
	@%p609 bra 	$L__BB1_594;
	setp.eq.s32 	%p610, %r3, 26;
	ld.shared.f32 	%f13486, [_ZZ33flash_attention_v2_forward_kernelILi64ELi64ELi64EEvPKfS1_S1_PfiiiifE8K_shared+1920];
	fma.rn.f32 	%f22306, %f22207, %f13486, %f22306;
	@%p610 bra 	$L__BB1_594;
	setp.eq.s32 	%p611, %r3, 27;
	ld.shared.f32 	%f13487, [_ZZ33flash_attention_v2_forward_kernelILi64ELi64ELi64EEvPKfS1_S1_PfiiiifE8K_shared+1924];
	fma.rn.f32 	%f22306, %f22206, %f13487, %f22306;
	@%p611 bra 	$L__BB1_594;
	setp.eq.s32 	%p612, %r3, 28;
	ld.shared.f32 	%f13488, [_ZZ33flash_attention_v2_forward_kernelILi64ELi64ELi64EEvPKfS1_S1_PfiiiifE8K_shared+1928];
	fma.rn.f32 	%f22306, %f22205, %f13488, %f22306;
	@%p612 bra 	$L__BB1_594;
	setp.eq.s32 	%p613, %r3, 29;
	ld.shared.f32 	%f13489, [_ZZ33flash_attention_v2_forward_kernelILi64ELi64ELi64EEvPKfS1_S1_PfiiiifE8K_shared+1932];
	fma.rn.f32 	%f22306, %f22204, %f13489, %f22306;
	@%p613 bra 	$L__BB1_594;
	setp.eq.s32 	%p614, %r3, 30;
	ld.shared.f32 	%f13490, [_ZZ33flash_attention_v2_forward_kernelILi64ELi64ELi64EEvPKfS1_S1_PfiiiifE8K_shared+1936];
	fma.rn.f32 	%f22306, %f22203, %f13490, %f22306;
	@%p614 bra 	$L__BB1_594;
	setp.eq.s32 	%p615, %r3, 31;
	ld.shared.f32 	%f13491, [_ZZ33flash_attention_v2_forward_kernelILi64ELi64ELi64EEvPKfS1_S1_PfiiiifE8K_shared+1940];
	fma.rn.f32 	%f22306, %f22202, %f13491, %f22306;
	@%p615 bra 	$L__BB1_594;
	setp.eq.s32 	%p616, %r3, 32;
	ld.shared.f32 	%f13492, [_ZZ33flash_attention_v2_forward_kernelILi64ELi64ELi64EEvPKfS1_S1_PfiiiifE8K_shared+1944];
	fma.rn.f32 	%f22306, %f22201, %f13492, %f22306;
	@%p616 bra 	$L__BB1_594;
	setp.eq.s32 	%p617, %r3, 33;
	ld.shared.f32 	%f13493, [_ZZ33flash_attention_v2_forward_kernelILi64ELi64ELi64EEvPKfS1_S1_PfiiiifE8K_shared+1948];
	fma.rn.f32 	%f22306, %f22200, %f13493, %f22306;
	@%p617 bra 	$L__BB1_594;
	setp.eq.s32 	%p618, %r3, 34;
	ld.shared.f32 	%f13494, [_ZZ33flash_attention_v2_forward_kernelILi64ELi64ELi64EEvPKfS1_S1_PfiiiifE8K_shared+1952];
	fma.rn.f32 	%f22306, %f22199, %f13494, %f22306;
	@%p618 bra 	$L__BB1_594;
	setp.eq.s32 	%p619, %r3, 35;
	ld.shared.f32 	%f13495, [_ZZ33flash_attention_v2_forward_kernelILi64ELi64ELi64EEvPKfS1_S1_PfiiiifE8K_shared+1956];
	fma.rn.f32 	%f22306, %f22198, %f13495, %f22306;
	@%p619 bra 	$L__BB1_594;
	setp.eq.s32 	%p620, %r3, 36;
	ld.shared.f32 	%f13496, [_ZZ33flash_attention_v2_forward_kernelILi64ELi64ELi64EEvPKfS1_S1_PfiiiifE8K_shared+1960];
	fma.rn.f32 	%f22306, %f22197, %f13496, %f22306;
	@%p620 bra 	$L__BB1_594;
	setp.eq.s32 	%p621, %r3, 37;
	ld.shared.f32 	%f13497, [_ZZ33flash_attention_v2_forward_kernelILi64ELi64ELi64EEvPKfS1_S1_PfiiiifE8K_shared+1964];
	fma.rn.f32 	%f22306, %f22196, %f13497, %f22306;
	@%p621 bra 	$L__BB1_594;
	setp.eq.s32 	%p622, %r3, 38;
	ld.shared.f32 	%f13498, [_ZZ33flash_attention_v2_forward_kernelILi64ELi64ELi64EEvPKfS1_S1_PfiiiifE8K_shared+1968];
	fma.rn.f32 	%f22306, %f22195, %f13498, %f22306;
	@%p622 bra 	$L__BB1_594;
	setp.eq.s32 	%p623, %r3, 39;
	ld.shared.f32 	%f13499, [_ZZ33flash_attention_v2_forward_kernelILi64ELi64ELi64EEvPKfS1_S1_PfiiiifE8K_shared+1972];
	fma.rn.f32 	%f22306, %f22194, %f13499, %f22306;
	@%p623 bra 	$L__BB1_594;
	setp.eq.s32 	%p624, %r3, 40;
	ld.shared.f32 	%f13500, [_ZZ33flash_attention_v2_forward_kernelILi64ELi64ELi64EEvPKfS1_S1_PfiiiifE8K_shared+1976];
	fma.rn.f32 	%f22306, %f22193, %f13500, %f22306;
	@%p624 bra 	$L__BB1_594;
	setp.eq.s32 	%p625, %r3, 41;
	ld.shared.f32 	%f13501, [_ZZ33flash_attention_v2_forward_kernelILi64ELi64ELi64EEvPKfS1_S1_PfiiiifE8K_shared+1980];
	fma.rn.f32 	%f22306, %f22192, %f13501, %f22306;
	@%p625 bra 	$L__BB1_594;
	setp.eq.s32 	%p626, %r3, 42;
	ld.shared.f32 	%f13502, [_ZZ33flash_attention_v2_forward_kernelILi64ELi64ELi64EEvPKfS1_S1_PfiiiifE8K_shared+1984];
	fma.rn.f32 	%f22306, %f22191, %f13502, %f22306;
	@%p626 bra 	$L__BB1_594;
	setp.eq.s32 	%p627, %r3, 43;
	ld.shared.f32 	%f13503, [_ZZ33flash_attention_v2_forward_kernelILi64ELi64ELi64EEvPKfS1_S1_PfiiiifE8K_shared+1988];
	fma.rn.f32 	%f22306, %f22190, %f13503, %f22306;
	@%p627 bra 	$L__BB1_594;
	setp.eq.s32 	%p628, %r3, 44;
	ld.shared.f32 	%f13504, [_ZZ33flash_attention_v2_forward_kernelILi64ELi64ELi64EEvPKfS1_S1_PfiiiifE8K_shared+1992];
	fma.rn.f32 	%f22306, %f22189, %f13504, %f22306;
	@%p628 bra 	$L__BB1_594;
	setp.eq.s32 	%p629, %r3, 45;
	ld.shared.f32 	%f13505, [_ZZ33flash_attention_v2_forward_kernelILi64ELi64ELi64EEvPKfS1_S1_PfiiiifE8K_shared+1996];
	fma.rn.f32 	%f22306, %f22188, %f13505, %f22306;
	@%p629 bra 	$L__BB1_594;
	setp.eq.s32 	%p630, %r3, 46;
	ld.shared.f32 	%f13506, [_ZZ33flash_attention_v2_forward_kernelILi64ELi64ELi64EEvPKfS1_S1_PfiiiifE8K_shared+2000];
	fma.rn.f32 	%f22306, %f22187, %f13506, %f22306;
	@%p630 bra 	$L__BB1_594;
	setp.eq.s32 	%p631, %r3, 47;
	ld.shared.f32 	%f13507, [_ZZ33flash_attention_v2_forward_kernelILi64ELi64ELi64EEvPKfS1_S1_PfiiiifE8K_shared+2004];
	fma.rn.f32 	%f22306, %f22186, %f13507, %f22306;
	@%p631 bra 	$L__BB1_594;
	setp.eq.s32 	%p632, %r3, 48;
	ld.shared.f32 	%f13508, [_ZZ33flash_attention_v2_forward_kernelILi64ELi64ELi64EEvPKfS1_S1_PfiiiifE8K_shared+2008];
	fma.rn.f32 	%f22306, %f22185, %f13508, %f22306;
	@%p632 bra 	$L__BB1_594;
	setp.eq.s32 	%p633, %r3, 49;
	ld.shared.f32 	%f13509, [_ZZ33flash_attention_v2_forward_kernelILi64ELi64ELi64EEvPKfS1_S1_PfiiiifE8K_shared+2012];
	fma.rn.f32 	%f22306, %f22184, %f13509, %f22306;
	@%p633 bra 	$L__BB1_594;
	setp.eq.s32 	%p634, %r3, 50;
	ld.shared.f32 	%f13510, [_ZZ33flash_attention_v2_forward_kernelILi64ELi64ELi64EEvPKfS1_S1_PfiiiifE8K_shared+2016];
	fma.rn.f32 	%f22306, %f22183, %f13510, %f22306;
	@%p634 bra 	$L__BB1_594;
	setp.eq.s32 	%p635, %r3, 51;
	ld.shared.f32 	%f13511, [_ZZ33flash_attention_v2_forward_kernelILi64ELi64ELi64EEvPKfS1_S1_PfiiiifE8K_shared+2020];
	fma.rn.f32 	%f22306, %f22182, %f13511, %f22306;
	@%p635 bra 	$L__BB1_594;
	setp.eq.s32 	%p636, %r3, 52;
	ld.shared.f32 	%f13512, [_ZZ33flash_attention_v2_forward_kernelILi64ELi64ELi64EEvPKfS1_S1_PfiiiifE8K_shared+2024];
	fma.rn.f32 	%f22306, %f22181, %f13512, %f22306;
	@%p636 bra 	$L__BB1_594;
	setp.eq.s32 	%p637, %r3, 53;
	ld.shared.f32 	%f13513, [_ZZ33flash_attention_v2_forward_kernelILi64ELi64ELi64EEvPKfS1_S1_PfiiiifE8K_shared+2028];
	fma.rn.f32 	%f22306, %f22180, %f13513, %f22306;
	@%p637 bra 	$L__BB1_594;
	setp.eq.s32 	%p638, %r3, 54;
	ld.shared.f32 	%f13514, [_ZZ33flash_attention_v2_forward_kernelILi64ELi64ELi64EEvPKfS1_S1_PfiiiifE8K_shared+2032];
	fma.rn.f32 	%f22306, %f22179, %f13514, %f22306;
	@%p638 bra 	$L__BB1_594;
	setp.eq.s32 	%p639, %r3, 55;
	ld.shared.f32 	%f13515, [_ZZ33flash_attention_v2_forward_kernelILi64ELi64ELi64EEvPKfS1_S1_PfiiiifE8K_shared+2036];
	fma.rn.f32 	%f22306, %f22178, %f13515, %f22306;
	@%p639 bra 	$L__BB1_594;
	setp.eq.s32 	%p640, %r3, 56;
	ld.shared.f32 	%f13516, [_ZZ33flash_attention_v2_forward_kernelILi64ELi64ELi64EEvPKfS1_S1_PfiiiifE8K_shared+2040];
	fma.rn.f32 	%f22306, %f22177, %f13516, %f22306;
	@%p640 bra 	$L__BB1_594;
	setp.eq.s32 	%p641, %r3, 57;
	ld.shared.f32 	%f13517, [_ZZ33flash_attention_v2_forward_kernelILi64ELi64ELi64EEvPKfS1_S1_PfiiiifE8K_shared+2044];
	fma.rn.f32 	%f22306, %f22176, %f13517, %f22306;
	@%p641 bra 	$L__BB1_594;
	setp.eq.s32 	%p642, %r3, 58;
	ld.shared.f32 	%f13518, [_ZZ33flash_attention_v2_forward_kernelILi64ELi64ELi64EEvPKfS1_S1_PfiiiifE8K_shared+2048];
	fma.rn.f32 	%f22306, %f22175, %f13518, %f22306;
	@%p642 bra 	$L__BB1_594;
	setp.eq.s32 	%p643, %r3, 59;
	ld.shared.f32 	%f13519, [_ZZ33flash_attention_v2_forward_kernelILi64ELi64ELi64EEvPKfS1_S1_PfiiiifE8K_shared+2052];
	fma.rn.f32 	%f22306, %f22174, %f13519, %f22306;
	@%p643 bra 	$L__BB1_594;
	setp.eq.s32 	%p644, %r3, 60;
	ld.shared.f32 	%f13520, [_ZZ33flash_attention_v2_forward_kernelILi64ELi64ELi64EEvPKfS1_S1_PfiiiifE8K_shared+2056];
	fma.rn.f32 	%f22306, %f22173, %f13520, %f22306;
	@%p644 bra 	$L__BB1_594;
	setp.eq.s32 	%p645, %r3, 61;
	ld.shared.f32 	%f13521, [_ZZ33flash_attention_v2_forward_kernelILi64ELi64ELi64EEvPKfS1_S1_PfiiiifE8K_shared+2060];
	fma.rn.f32 	%f22306, %f22172, %f13521, %f22306;
	@%p645 bra 	$L__BB1_594;
	setp.eq.s32 	%p646, %r3, 62;
	ld.shared.f32 	%f13522, [_ZZ33flash_attention_v2_forward_kernelILi64ELi64ELi64EEvPKfS1_S1_PfiiiifE8K_shared+2064];
	fma.rn.f32 	%f22306, %f22171, %f13522, %f22306;
	@%p646 bra 	$L__BB1_594;
	setp.eq.s32 	%p647, %r3, 63;
	ld.shared.f32 	%f13523, [_ZZ33flash_attention_v2_forward_kernelILi64ELi64ELi64EEvPKfS1_S1_PfiiiifE8K_shared+2068];
	fma.rn.f32 	%f22306, %f22170, %f13523, %f22306;
	@%p647 bra 	$L__BB1_594;
	ld.shared.f32 	%f13524, [_ZZ33flash_attention_v2_forward_kernelILi64ELi64ELi64EEvPKfS1_S1_PfiiiifE8K_shared+2072];
	fma.rn.f32 	%f22306, %f22169, %f13524, %f22306;
$L__BB1_594:
	ld.param.u32 	%r491, [_Z33flash_attention_v2_forward_kernelILi64ELi64ELi64EEvPKfS1_S1_Pfiiiif_param_6];
	add.s32 	%r141, %r7, 8;
	setp.ge.s32 	%p648, %r141, %r491;
	mov.f32 	%f22307, 0fFF7FFFFF;
	@%p648 bra 	$L__BB1_659;
	setp.eq.s32 	%p649, %r13, 0;
	ld.shared.f32 	%f13526, [_ZZ33flash_attention_v2_forward_kernelILi64ELi64ELi64EEvPKfS1_S1_PfiiiifE8K_shared+2080];
	fma.rn.f32 	%f22307, %f22232, %f13526, 0f00000000;
	@%p649 bra 	$L__BB1_659;
	setp.eq.s32 	%p650, %r3, 2;
	ld.shared.f32 	%f13527, [_ZZ33flash_attention_v2_forward_kernelILi64ELi64ELi64EEvPKfS1_S1_PfiiiifE8K_shared+2084];
	fma.rn.f32 	%f22307, %f22231, %f13527, %f22307;
	@%p650 bra 	$L__BB1_659;
	setp.eq.s32 	%p651, %r3, 3;
	ld.shared.f32 	%f13528, [_ZZ33flash_attention_v2_forward_kernelILi64ELi64ELi64EEvPKfS1_S1_PfiiiifE8K_shared+2088];
	fma.rn.f32 	%f22307, %f22230, %f13528, %f22307;
	@%p651 bra 	$L__BB1_659;
	setp.eq.s32 	%p652, %r3, 4;
	ld.shared.f32 	%f13529, [_ZZ33flash_attention_v2_forward_kernelILi64ELi64ELi64EEvPKfS1_S1_PfiiiifE8K_shared+2092];
	fma.rn.f32 	%f22307, %f22229, %f13529, %f22307;
	@%p652 bra 	$L__BB1_659;
	setp.eq.s32 	%p653, %r3, 5;
	ld.shared.f32 	%f13530, [_ZZ33flash_attention_v2_forward_kernelILi64ELi64ELi64EEvPKfS1_S1_PfiiiifE8K_shared+2096];
	fma.rn.f32 	%f22307, %f22228, %f13530, %f22307;
	@%p653 bra 	$L__BB1_659;
	setp.eq.s32 	%p654, %r3, 6;
	ld.shared.f32 	%f13531, [_ZZ33flash_attention_v2_forward_kernelILi64ELi64ELi64EEvPKfS1_S1_PfiiiifE8K_shared+2100];
	fma.rn.f32 	%f22307, %f22227, %f13531, %f22307;
	@%p654 bra 	$L__BB1_659;
	setp.eq.s32 	%p655, %r3, 7;
	ld.shared.f32 	%f13532, [_ZZ33flash_attention_v2_forward_kernelILi64ELi64ELi64EEvPKfS1_S1_PfiiiifE8K_shared+2104];
	fma.rn.f32 	%f22307, %f22226, %f13532, %f22307;
	@%p655 bra 	$L__BB1_659;
	setp.eq.s32 	%p656, %r3, 8;
	ld.shared.f32 	%f13533, [_ZZ33flash_attention_v2_forward_kernelILi64ELi64ELi64EEvPKfS1_S1_PfiiiifE8K_shared+2108];
	fma.rn.f32 	%f22307, %f22225, %f13533, %f22307;
	@%p656 bra 	$L__BB1_659;
	setp.eq.s32 	%p657, %r3, 9;
	ld.shared.f32 	%f13534, [_ZZ33flash_attention_v2_forward_kernelILi64ELi64ELi64EEvPKfS1_S1_PfiiiifE8K_shared+2112];
	fma.rn.f32 	%f22307, %f22224, %f13534, %f22307;
	@%p657 bra 	$L__BB1_659;
	setp.eq.s32 	%p658, %r3, 10;
	ld.shared.f32 	%f13535, [_ZZ33flash_attention_v2_forward_kernelILi64ELi64ELi64EEvPKfS1_S1_PfiiiifE8K_shared+2116];
	fma.rn.f32 	%f22307, %f22223, %f13535, %f22307;
	@%p658 bra 	$L__BB1_659;
	setp.eq.s32 	%p659, %r3, 11;
	ld.shared.f32 	%f13536, [_ZZ33flash_attention_v2_forward_kernelILi64ELi64ELi64EEvPKfS1_S1_PfiiiifE8K_shared+2120];
	fma.rn.f32 	%f22307, %f22222, %f13536, %f22307;
	@%p659 bra 	$L__BB1_659;
	setp.eq.s32 	%p660, %r3, 12;
	ld.shared.f32 	%f13537, [_ZZ33flash_attention_v2_forward_kernelILi64ELi64ELi64EEvPKfS1_S1_PfiiiifE8K_shared+2124];
	fma.rn.f32 	%f22307, %f22221, %f13537, %f22307;
	@%p660 bra 	$L__BB1_659;
	setp.eq.s32 	%p661, %r3, 13;
	ld.shared.f32 	%f13538, [_ZZ33flash_attention_v2_forward_kernelILi64ELi64ELi64EEvPKfS1_S1_PfiiiifE8K_shared+2128];
	fma.rn.f32 	%f22307, %f22220, %f13538, %f22307;
	@%p661 bra 	$L__BB1_659;
	setp.eq.s32 	%p662, %r3, 14;
	ld.shared.f32 	%f13539, [_ZZ33flash_attention_v2_forward_kernelILi64ELi64ELi64EEvPKfS1_S1_PfiiiifE8K_shared+2132];
	fma.rn.f32 	%f22307, %f22219, %f13539, %f22307;
	@%p662 bra 	$L__BB1_659;
	setp.eq.s32 	%p663, %r3, 15;
	ld.shared.f32 	%f13540, [_ZZ33flash_attention_v2_forward_kernelILi64ELi64ELi64EEvPKfS1_S1_PfiiiifE8K_shared+2136];
	fma.rn.f32 	%f22307, %f22218, %f13540, %f22307;
	@%p663 bra 	$L__BB1_659;
	setp.eq.s32 	%p664, %r3, 16;
	ld.shared.f32 	%f13541, [_ZZ33flash_attention_v2_forward_kernelILi64ELi64ELi64EEvPKfS1_S1_PfiiiifE8K_shared+2140];
	fma.rn.f32 	%f22307, %f22217, %f13541, %f22307;
	@%p664 bra 	$L__BB1_659;
	setp.eq.s32 	%p665, %r3, 17;
	ld.shared.f32 	%f13542, [_ZZ33flash_attention_v2_forward_kernelILi64ELi64ELi64EEvPKfS1_S1_PfiiiifE8K_shared+2144];
	fma.rn.f32 	%f22307, %f22216, %f13542, %f22307;
	@%p665 bra 	$L__BB1_659;
	setp.eq.s32 	%p666, %r3, 18;
	ld.shared.f32 	%f13543, [_ZZ33flash_attention_v2_forward_kernelILi64ELi64ELi64EEvPKfS1_S1_PfiiiifE8K_shared+2148];
	fma.rn.f32 	%f22307, %f22215, %f13543, %f22307;
	@%p666 bra 	$L__BB1_659;
	setp.eq.s32 	%p667, %r3, 19;
	ld.shared.f32 	%f13544, [_ZZ33flash_attention_v2_forward_kernelILi64ELi64ELi64EEvPKfS1_S1_PfiiiifE8K_shared+2152];
	fma.rn.f32 	%f22307, %f22214, %f13544, %f22307;
	@%p667 bra 	$L__BB1_659;
	setp.eq.s32 	%p668, %r3, 20;
	ld.shared.f32 	%f13545, [_ZZ33flash_attention_v2_forward_kernelILi64ELi64ELi64EEvPKfS1_S1_PfiiiifE8K_shared+2156];
	fma.rn.f32 	%f22307, %f22213, %f13545, %f22307;
	@%p668 bra 	$L__BB1_659;
	setp.eq.s32 	%p669, %r3, 21;
	ld.shared.f32 	%f13546, [_ZZ33flash_attention_v2_forward_kernelILi64ELi64ELi64EEvPKfS1_S1_PfiiiifE8K_shared+2160];
	fma.rn.f32 	%f22307, %f22212, %f13546, %f22307;
	@%p669 bra 	$L__BB1_659;
	setp.eq.s32 	%p670, %r3, 22;
	ld.shared.f32 	%f13547, [_ZZ33flash_attention_v2_forward_kernelILi64ELi64ELi64EEvPKfS1_S1_PfiiiifE8K_shared+2164];
	fma.rn.f32 	%f22307, %f22211, %f13547, %f22307;
	@%p670 bra 	$L__BB1_659;
	setp.eq.s32 	%p671, %r3, 23;
	ld.shared.f32 	%f13548, [_ZZ33flash_attention_v2_forward_kernelILi64ELi64ELi64EEvPKfS1_S1_PfiiiifE8K_shared+2168];
	fma.rn.f32 	%f22307, %f22210, %f13548, %f22307;
	@%p671 bra 	$L__BB1_659;
	setp.eq.s32 	%p672, %r3, 24;
	ld.shared.f32 	%f13549, [_ZZ33flash_attention_v2_forward_kernelILi64ELi64ELi64EEvPKfS1_S1_PfiiiifE8K_shared+2172];
	fma.rn.f32 	%f22307, %f22209, %f13549, %f22307;
	@%p672 bra 	$L__BB1_659;
	setp.eq.s32 	%p673, %r3, 25;
	ld.shared.f32 	%f13550, [_ZZ33flash_attention_v2_forward_kernelILi64ELi64ELi64EEvPKfS1_S1_PfiiiifE8K_shared+2176];
	fma.rn.f32 	%f22307, %f22208, %f13550, %f22307;
	@%p673 bra 	$L__BB1_659;
	setp.eq.s32 	%p674, %r3, 26;
	ld.shared.f32 	%f13551, [_ZZ33flash_attention_v2_forward_kernelILi64ELi64ELi64EEvPKfS1_S1_PfiiiifE8K_shared+2180];
	fma.rn.f32 	%f22307, %f22207, %f13551, %f22307;
	@%p674 bra 	$L__BB1_659;
	setp.eq.s32 	%p675, %r3, 27;
	ld.shared.f32 	%f13552, [_ZZ33flash_attention_v2_forward_kernelILi64ELi64ELi64EEvPKfS1_S1_PfiiiifE8K_shared+2184];
	fma.rn.f32 	%f22307, %f22206, %f13552, %f22307;
	@%p675 bra 	$L__BB1_659;
	setp.eq.s32 	%p676, %r3, 28;
	ld.shared.f32 	%f13553, [_ZZ33flash_attention_v2_forward_kernelILi64ELi64ELi64EEvPKfS1_S1_PfiiiifE8K_shared+2188];
	fma.rn.f32 	%f22307, %f22205, %f13553, %f22307;
	@%p676 bra 	$L__BB1_659;
	setp.eq.s32 	%p677, %r3, 29;
	ld.shared.f32 	%f13554, [_ZZ33flash_attention_v2_forward_kernelILi64ELi64ELi64EEvPKfS1_S1_PfiiiifE8K_shared+2192];
	fma.rn.f32 	%f22307, %f22204, %f13554, %f22307;
	@%p677 bra 	$L__BB1_659;
	setp.eq.s32 	%p678, %r3, 30;
	ld.shared.f32 	%f13555, [_ZZ33flash_attention_v2_forward_kernelILi64ELi64ELi64EEvPKfS1_S1_PfiiiifE8K_shared+2196];
	fma.rn.f32 	%f22307, %f22203, %f13555, %f22307;
	@%p678 bra 	$L__BB1_659;
	setp.eq.s32 	%p679, %r3, 31;
	ld.shared.f32 	%f13556, [_ZZ33flash_attention_v2_forward_kernelILi64ELi64ELi64EEvPKfS1_S1_PfiiiifE8K_shared+2200];
	fma.rn.f32 	%f22307, %f22202, %f13556, %f22307;
	@%p679 bra 	$L__BB1_659;
	setp.eq.s32 	%p680, %r3, 32;
	ld.shared.f32 	%f13557, [_ZZ33flash_attention_v2_forward_kernelILi64ELi64ELi64EEvPKfS1_S1_PfiiiifE8K_shared+2204];
	fma.rn.f32 	%f22307, %f22201, %f13557, %f22307;
	@%p680 bra 	$L__BB1_659;
	setp.eq.s32 	%p681, %r3, 33;
	ld.shared.f32 	%f13558, [_ZZ33flash_attention_v2_forward_kernelILi64ELi64ELi64EEvPKfS1_S1_PfiiiifE8K_shared+2208];
	fma.rn.f32 	%f22307, %f22200, %f13558, %f22307;
	@%p681 bra 	$L__BB1_659;
	setp.eq.s32 	%p682, %r3, 34;
	ld.shared.f32 	%f13559, [_ZZ33flash_attention_v2_forward_kernelILi64ELi64ELi64EEvPKfS1_S1_PfiiiifE8K_shared+2212];
	fma.rn.f32 	%f22307, %f22199, %f13559, %f22307;
	@%p682 bra 	$L__BB1_659;
	setp.eq.s32 	%p683, %r3, 35;
	ld.shared.f32 	%f13560, [_ZZ33flash_attention_v2_forward_kernelILi64ELi64ELi64EEvPKfS1_S1_PfiiiifE8K_shared+2216];
	fma.rn.f32 	%f22307, %f22198, %f13560, %f22307;
	@%p683 bra 	$L__BB1_659;
	setp.eq.s32 	%p684, %r3, 36;
	ld.shared.f32 	%f13561, [_ZZ33flash_attention_v2_forward_kernelILi64ELi64ELi64EEvPKfS1_S1_PfiiiifE8K_shared+2220];
	fma.rn.f32 	%f22307, %f22197, %f13561, %f22307;
	@%p684 bra 	$L__BB1_659;
	setp.eq.s32 	%p685, %r3, 37;
	ld.shared.f32 	%f13562, [_ZZ33flash_attention_v2_forward_kernelILi64ELi64ELi64EEvPKfS1_S1_PfiiiifE8K_shared+2224];
	fma.rn.f32 	%f22307, %f22196, %f13562, %f22307;
	@%p685 bra 	$L__BB1_659;
	setp.eq.s32 	%p686, %r3, 38;
	ld.shared.f32 	%f13563, [_ZZ33flash_attention_v2_forward_kernelILi64ELi64ELi64EEvPKfS1_S1_PfiiiifE8K_shared+2228];
	fma.rn.f32 	%f22307, %f22195, %f13563, %f22307;
	@%p686 bra 	$L__BB1_659;
	setp.eq.s32 	%p687, %r3, 39;
	ld.shared.f32 	%f13564, [_ZZ33flash_attention_v2_forward_kernelILi64ELi64ELi64EEvPKfS1_S1_PfiiiifE8K_shared+2232];
	fma.rn.f32 	%f22307, %f22194, %f13564, %f22307;
	@%p687 bra 	$L__BB1_659;
	setp.eq.s32 	%p688, %r3, 40;
	ld.shared.f32 	%f13565, [_ZZ33flash_attention_v2_forward_kernelILi64ELi64ELi64EEvPKfS1_S1_PfiiiifE8K_shared+2236];
	fma.rn.f32 	%f22307, %f22193, %f13565, %f22307;
	@%p688 bra 	$L__BB1_659;
	setp.eq.s32 	%p689, %r3, 41;
	ld.shared.f32 	%f13566, [_ZZ33flash_attention_v2_forward_kernelILi64ELi64ELi64EEvPKfS1_S1_PfiiiifE8K_shared+2240];
	fma.rn.f32 	%f22307, %f22192, %f13566, %f22307;
	@%p689 bra 	$L__BB1_659;
	setp.eq.s32 	%p690, %r3, 42;
	ld.shared.f32 	%f13567, [_ZZ33flash_attention_v2_forward_kernelILi64ELi64ELi64EEvPKfS1_S1_PfiiiifE8K_shared+2244];
	fma.rn.f32 	%f22307, %f22191, %f13567, %f22307;
	@%p690 bra 	$L__BB1_659;
	setp.eq.s32 	%p691, %r3, 43;
	ld.shared.f32 	%f13568, [_ZZ33flash_attention_v2_forward_kernelILi64ELi64ELi64EEvPKfS1_S1_PfiiiifE8K_shared+2248];
	fma.rn.f32 	%f22307, %f22190, %f13568, %f22307;
	@%p691 bra 	$L__BB1_659;
	setp.eq.s32 	%p692, %r3, 44;
	ld.shared.f32 	%f13569, [_ZZ33flash_attention_v2_forward_kernelILi64ELi64ELi64EEvPKfS1_S1_PfiiiifE8K_shared+2252];
	fma.rn.f32 	%f22307, %f22189, %f13569, %f22307;
	@%p692 bra 	$L__BB1_659;
	setp.eq.s32 	%p693, %r3, 45;
	ld.shared.f32 	%f13570, [_ZZ33flash_attention_v2_forward_kernelILi64ELi64ELi64EEvPKfS1_S1_PfiiiifE8K_shared+2256];
	fma.rn.f32 	%f22307, %f22188, %f13570, %f22307;
	@%p693 bra 	$L__BB1_659;
	setp.eq.s32 	%p694, %r3, 46;
	ld.shared.f32 	%f13571, [_ZZ33flash_attention_v2_forward_kernelILi64ELi64ELi64EEvPKfS1_S1_PfiiiifE8K_shared+2260];
	fma.rn.f32 	%f22307, %f22187, %f13571, %f22307;
	@%p694 bra 	$L__BB1_659;
	setp.eq.s32 	%p695, %r3, 47;
	ld.shared.f32 	%f13572, [_ZZ33flash_attention_v2_forward_kernelILi64ELi64ELi64EEvPKfS1_S1_PfiiiifE8K_shared+2264];
	fma.rn.f32 	%f22307, %f22186, %f13572, %f22307;
	@%p695 bra 	$L__BB1_659;
	setp.eq.s32 	%p696, %r3, 48;
	ld.shared.f32 	%f13573, [_ZZ33flash_attention_v2_forward_kernelILi64ELi64ELi64EEvPKfS1_S1_PfiiiifE8K_shared+2268];
	fma.rn.f32 	%f22307, %f22185, %f13573, %f22307;
	@%p696 bra 	$L__BB1_659;
	setp.eq.s32 	%p697, %r3, 49;
	ld.shared.f32 	%f13574, [_ZZ33flash_attention_v2_forward_kernelILi64ELi64ELi64EEvPKfS1_S1_PfiiiifE8K_shared+2272];
	fma.rn.f32 	%f22307, %f22184, %f13574, %f22307;
	@%p697 bra 	$L__BB1_659;
	setp.eq.s32 	%p698, %r3, 50;
	ld.shared.f32 	%f13575, [_ZZ33flash_attention_v2_forward_kernelILi64ELi64ELi64EEvPKfS1_S1_PfiiiifE8K_shared+2276];
	fma.rn.f32 	%f22307, %f22183, %f13575, %f22307;
	@%p698 bra 	$L__BB1_659;
	setp.eq.s32 	%p699, %r3, 51;
	ld.shared.f32 	%f13576, [_ZZ33flash_attention_v2_forward_kernelILi64ELi64ELi64EEvPKfS1_S1_PfiiiifE8K_shared+2280];
	fma.rn.f32 	%f22307, %f22182, %f13576, %f22307;
	@%p699 bra 	$L__BB1_659;
	setp.eq.s32 	%p700, %r3, 52;
	ld.shared.f32 	%f13577, [_ZZ33flash_attention_v2_forward_kernelILi64ELi64ELi64EEvPKfS1_S1_PfiiiifE8K_shared+2284];
	fma.rn.f32 	%f22307, %f22181, %f13577, %f22307;
	@%p700 bra 	$L__BB1_659;
	setp.eq.s32 	%p701, %r3, 53;
	ld.shared.f32 	%f13578, [_ZZ33flash_attention_v2_forward_kernelILi64ELi64ELi64EEvPKfS1_S1_PfiiiifE8K_shared+2288];
	fma.rn.f32 	%f22307, %f22180, %f13578, %f22307;
	@%p701 bra 	$L__BB1_659;
	setp.eq.s32 	%p702, %r3, 54;
	ld.shared.f32 	%f13579, [_ZZ33flash_attention_v2_forward_kernelILi64ELi64ELi64EEvPKfS1_S1_PfiiiifE8K_shared+2292];
	fma.rn.f32 	%f22307, %f22179, %f13579, %f22307;
	@%p702 bra 	$L__BB1_659;
	setp.eq.s32 	%p703, %r3, 55;
	ld.shared.f32 	%f13580, [_ZZ33flash_attention_v2_forward_kernelILi64ELi64ELi64EEvPKfS1_S1_PfiiiifE8K_shared+2296];
	fma.rn.f32 	%f22307, %f22178, %f13580, %f22307;
	@%p703 bra 	$L__BB1_659;
	setp.eq.s32 	%p704, %r3, 56;
	ld.shared.f32 	%f13581, [_ZZ33flash_attention_v2_forward_kernelILi64ELi64ELi64EEvPKfS1_S1_PfiiiifE8K_shared+2300];
	fma.rn.f32 	%f22307, %f22177, %f13581, %f22307;
	@%p704 bra 	$L__BB1_659;
	setp.eq.s32 	%p705, %r3, 57;
	ld.shared.f32 	%f13582, [_ZZ33flash_attention_v2_forward_kernelILi64ELi64ELi64EEvPKfS1_S1_PfiiiifE8K_shared+2304];
	fma.rn.f32 	%f22307, %f22176, %f13582, %f22307;
	@%p705 bra 	$L__BB1_659;
	setp.eq.s32 	%p706, %r3, 58;
	ld.shared.f32 	%f13583, [_ZZ33flash_attention_v2_forward_kernelILi64ELi64ELi64EEvPKfS1_S1_PfiiiifE8K_shared+2308];
	fma.rn.f32 	%f22307, %f22175, %f13583, %f22307;
	@%p706 bra 	$L__BB1_659;
	setp.eq.s32 	%p707, %r3, 59;
	ld.shared.f32 	%f13584, [_ZZ33flash_attention_v2_forward_kernelILi64ELi64ELi64EEvPKfS1_S1_PfiiiifE8K_shared+2312];
	fma.rn.f32 	%f22307, %f22174, %f13584, %f22307;
	@%p707 bra 	$L__BB1_659;
	setp.eq.s32 	%p708, %r3, 60;
	ld.shared.f32 	%f13585, [_ZZ33flash_attention_v2_forward_kernelILi64ELi64ELi64EEvPKfS1_S1_PfiiiifE8K_shared+2316];
	fma.rn.f32 	%f22307, %f22173, %f13585, %f22307;
	@%p708 bra 	$L__BB1_659;
	setp.eq.s32 	%p709, %r3, 61;
	ld.shared.f32 	%f13586, [_ZZ33flash_attention_v2_forward_kernelILi64ELi64ELi64EEvPKfS1_S1_PfiiiifE8K_shared+2320];
	fma.rn.f32 	%f22307, %f22172, %f13586, %f22307;
	@%p709 bra 	$L__BB1_659;
	setp.eq.s32 	%p710, %r3, 62;
	ld.shared.f32 	%f13587, [_ZZ33flash_attention_v2_forward_kernelILi64ELi64ELi64EEvPKfS1_S1_PfiiiifE8K_shared+2324];
	fma.rn.f32 	%f22307, %f22171, %f13587, %f22307;
	@%p710 bra 	$L__BB1_659;
	setp.eq.s32 	%p711, %r3, 63;
	ld.shared.f32 	%f13588, [_ZZ33flash_attention_v2_forward_kernelILi64ELi64ELi64EEvPKfS1_S1_PfiiiifE8K_shared+2328];
	fma.rn.f32 	%f22307, %f22170, %f13588, %f22307;
	@%p711 bra 	$L__BB1_659;
	ld.shared.f32 	%f13589, [_ZZ33flash_attention_v2_forward_kernelILi64ELi64ELi64EEvPKfS1_S1_PfiiiifE8K_shared+2332];
	fma.rn.f32 	%f22307, %f22169, %f13589, %f22307;
$L__BB1_659:
	ld.param.u32 	%r492, [_Z33flash_attention_v2_forward_kernelILi64ELi64ELi64EEvPKfS1_S1_Pfiiiif_param_6];
	add.s32 	%r142, %r7, 9;
	setp.ge.s32 	%p712, %r142, %r492;
	mov.f32 	%f22308, 0fFF7FFFFF;
	@%p712 bra 	$L__BB1_724;
	setp.eq.s32 	%p713, %r13, 0;
	ld.shared.f32 	%f13591, [_ZZ33flash_attention_v2_forward_kernelILi64ELi64ELi64EEvPKfS1_S1_PfiiiifE8K_shared+2340];
	fma.rn.f32 	%f22308, %f22232, %f13591, 0f00000000;
	@%p713 bra 	$L__BB1_724;
	setp.eq.s32 	%p714, %r3, 2;
	ld.shared.f32 	%f13592, [_ZZ33flash_attention_v2_forward_kernelILi64ELi64ELi64EEvPKfS1_S1_PfiiiifE8K_shared+2344];
	fma.rn.f32 	%f22308, %f22231, %f13592, %f22308;
	@%p714 bra 	$L__BB1_724;
	setp.eq.s32 	%p715, %r3, 3;
	ld.shared.f32 	%f13593, [_ZZ33flash_attention_v2_forward_kernelILi64ELi64ELi64EEvPKfS1_S1_PfiiiifE8K_shared+2348];
	fma.rn.f32 	%f22308, %f22230, %f13593, %f22308;
	@%p715 bra 	$L__BB1_724;
	setp.eq.s32 	%p716, %r3, 4;
	ld.shared.f32 	%f13594, [_ZZ33flash_attention_v2_forward_kernelILi64ELi64ELi64EEvPKfS1_S1_PfiiiifE8K_shared+2352];
	fma.rn.f32 	%f22308, %f22229, %f13594, %f22308;
	@%p716 bra 	$L__BB1_724;
	setp.eq.s32 	%p717, %r3, 5;
	ld.shared.f32 	%f13595, [_ZZ33flash_attention_v2_forward_kernelILi64ELi64ELi64EEvPKfS1_S1_PfiiiifE8K_shared+2356];
	fma.rn.f32 	%f22308, %f22228, %f13595, %f22308;
	@%p717 bra 	$L__BB1_724;
	setp.eq.s32 	%p718, %r3, 6;
	ld.shared.f32 	%f13596, [_ZZ33flash_attention_v2_forward_kernelILi64ELi64ELi64EEvPKfS1_S1_PfiiiifE8K_shared+2360];
	fma.rn.f32 	%f22308, %f22227, %f13596, %f22308;
	@%p718 bra 	$L__BB1_724;
	setp.eq.s32 	%p719, %r3, 7;
	ld.shared.f32 	%f13597, [_ZZ33flash_attention_v2_forward_kernelILi64ELi64ELi64EEvPKfS1_S1_PfiiiifE8K_shared+2364];
	fma.rn.f32 	%f22308, %f22226, %f13597, %f22308;
	@%p719 bra 	$L__BB1_724;
	setp.eq.s32 	%p720, %r3, 8;
	ld.shared.f32 	%f13598, [_ZZ33flash_attention_v2_forward_kernelILi64ELi64ELi64EEvPKfS1_S1_PfiiiifE8K_shared+2368];
	fma.rn.f32 	%f22308, %f22225, %f13598, %f22308;
	@%p720 bra 	$L__BB1_724;
	setp.eq.s32 	%p721, %r3, 9;
	ld.shared.f32 	%f13599, [_ZZ33flash_attention_v2_forward_kernelILi64ELi64ELi64EEvPKfS1_S1_PfiiiifE8K_shared+2372];
	fma.rn.f32 	%f22308, %f22224, %f13599, %f22308;
	@%p721 bra 	$L__BB1_724;
	setp.eq.s32 	%p722, %r3, 10;
	ld.shared.f32 	%f13600, [_ZZ33flash_attention_v2_forward_kernelILi64ELi64ELi64EEvPKfS1_S1_PfiiiifE8K_shared+2376];
	fma.rn.f32 	%f22308, %f22223, %f13600, %f22308;
	@%p722 bra 	$L__BB1_724;
	setp.eq.s32 	%p723, %r3, 11;
	ld.shared.f32 	%f13601, [_ZZ33flash_attention_v2_forward_kernelILi64ELi64ELi64EEvPKfS1_S1_PfiiiifE8K_shared+2380];
	fma.rn.f32 	%f22308, %f22222, %f13601, %f22308;
	@%p723 bra 	$L__BB1_724;
	setp.eq.s32 	%p724, %r3, 12;
	ld.shared.f32 	%f13602, [_ZZ33flash_attention_v2_forward_kernelILi64ELi64ELi64EEvPKfS1_S1_PfiiiifE8K_shared+2384];
	fma.rn.f32 	%f22308, %f22221, %f13602, %f22308;
	@%p724 bra 	$L__BB1_724;
	setp.eq.s32 	%p725, %r3, 13;
	ld.shared.f32 	%f13603, [_ZZ33flash_attention_v2_forward_kernelILi64ELi64ELi64EEvPKfS1_S1_PfiiiifE8K_shared+2388];
	fma.rn.f32 	%f22308, %f22220, %f13603, %f22308;
	@%p725 bra 	$L__BB1_724;
	setp.eq.s32 	%p726, %r3, 14;
	ld.shared.f32 	%f13604, [_ZZ33flash_attention_v2_forward_kernelILi64ELi64ELi64EEvPKfS1_S1_PfiiiifE8K_shared+2392];
	fma.rn.f32 	%f22308, %f22219, %f13604, %f22308;
	@%p726 bra 	$L__BB1_724;
	setp.eq.s32 	%p727, %r3, 15;
	ld.shared.f32 	%f13605, [_ZZ33flash_attention_v2_forward_kernelILi64ELi64ELi64EEvPKfS1_S1_PfiiiifE8K_shared+2396];
	fma.rn.f32 	%f22308, %f22218, %f13605, %f22308;
	@%p727 bra 	$L__BB1_724;
	setp.eq.s32 	%p728, %r3, 16;
	ld.shared.f32 	%f13606, [_ZZ33flash_attention_v2_forward_kernelILi64ELi64ELi64EEvPKfS1_S1_PfiiiifE8K_shared+2400];
	fma.rn.f32 	%f22308, %f22217, %f13606, %f22308;
	@%p728 bra 	$L__BB1_724;
	setp.eq.s32 	%p729, %r3, 17;
	ld.shared.f32 	%f13607, [_ZZ33flash_attention_v2_forward_kernelILi64ELi64ELi64EEvPKfS1_S1_PfiiiifE8K_shared+2404];
	fma.rn.f32 	%f22308, %f22216, %f13607, %f22308;
	@%p729 bra 	$L__BB1_724;
	setp.eq.s32 	%p730, %r3, 18;
	ld.shared.f32 	%f13608, [_ZZ33flash_attention_v2_forward_kernelILi64ELi64ELi64EEvPKfS1_S1_PfiiiifE8K_shared+2408];
	fma.rn.f32 	%f22308, %f22215, %f13608, %f22308;
	@%p730 bra 	$L__BB1_724;
	setp.eq.s32 	%p731, %r3, 19;
	ld.shared.f32 	%f13609, [_ZZ33flash_attention_v2_forward_kernelILi64ELi64ELi64EEvPKfS1_S1_PfiiiifE8K_shared+2412];
	fma.rn.f32 	%f22308, %f22214, %f13609, %f22308;
	@%p731 bra 	$L__BB1_724;
	setp.eq.s32 	%p732, %r3, 20;
	ld.shared.f32 	%f13610, [_ZZ33flash_attention_v2_forward_kernelILi64ELi64ELi64EEvPKfS1_S1_PfiiiifE8K_shared+2416];
	fma.rn.f32 	%f22308, %f22213, %f13610, %f22308;
	@%p732 bra 	$L__BB1_724;
	setp.eq.s32 	%p733, %r3, 21;
	ld.shared.f32 	%f13611, [_ZZ33flash_attention_v2_forward_kernelILi64ELi64ELi64EEvPKfS1_S1_PfiiiifE8K_shared+2420];
	fma.rn.f32 	%f22308, %f22212, %f13611, %f22308;
	@%p733 bra 	$L__BB1_724;
	setp.eq.s32 	%p734, %r3, 22;
	ld.shared.f32 	%f13612, [_ZZ33flash_attention_v2_forward_kernelILi64ELi64ELi64EEvPKfS1_S1_PfiiiifE8K_shared+2424];
	fma.rn.f32 	%f22308, %f22211, %f13612, %f22308;
	@%p734 bra 	$L__BB1_724;
	setp.eq.s32 	%p735, %r3, 23;
	ld.shared.f32 	%f13613, [_ZZ33flash_attention_v2_forward_kernelILi64ELi64ELi64EEvPKfS1_S1_PfiiiifE8K_shared+2428];
	fma.rn.f32 	%f22308, %f22210, %f13613, %f22308;
	@%p735 bra 	$L__BB1_724;
	setp.eq.s32 	%p736, %r3, 24;
	ld.shared.f32 	%f13614, [_ZZ33flash_attention_v2_forward_kernelILi64ELi64ELi64EEvPKfS1_S1_PfiiiifE8K_shared+2432];
	fma.rn.f32 	%f22308, %f22209, %f13614, %f22308;
	@%p736 bra 	$L__BB1_724;
	setp.eq.s32 	%p737, %r3, 25;
	ld.shared.f32 	%f13615, [_ZZ33flash_attention_v2_forward_kernelILi64ELi64ELi64EEvPKfS1_S1_PfiiiifE8K_shared+2436];
	fma.rn.f32 	%f22308, %f22208, %f13615, %f22308;
	@%p737 bra 	$L__BB1_724;
	setp.eq.s32 	%p738, %r3, 26;
	ld.shared.f32 	%f13616, [_ZZ33flash_attention_v2_forward_kernelILi64ELi64ELi64EEvPKfS1_S1_PfiiiifE8K_shared+2440];
	fma.rn.f32 	%f22308, %f22207, %f13616, %f22308;
	@%p738 bra 	$L__BB1_724;
	setp.eq.s32 	%p739, %r3, 27;
	ld.shared.f32 	%f13617, [_ZZ33flash_attention_v2_forward_kernelILi64ELi64ELi64EEvPKfS1_S1_PfiiiifE8K_shared+2444];
	fma.rn.f32 	%f22308, %f22206, %f13617, %f22308;
	@%p739 bra 	$L__BB1_724;
	setp.eq.s32 	%p740, %r3, 28;
	ld.shared.f32 	%f13618, [_ZZ33flash_attention_v2_forward_kernelILi64ELi64ELi64EEvPKfS1_S1_PfiiiifE8K_shared+2448];
	fma.rn.f32 	%f22308, %f22205, %f13618, %f22308;
	@%p740 bra 	$L__BB1_724;
	setp.eq.s32 	%p741, %r3, 29;
	ld.shared.f32 	%f13619, [_ZZ33flash_attention_v2_forward_kernelILi64ELi64ELi64EEvPKfS1_S1_PfiiiifE8K_shared+2452];
	fma.rn.f32 	%f22308, %f22204, %f13619, %f22308;
	@%p741 bra 	$L__BB1_724;
	setp.eq.s32 	%p742, %r3, 30;
	ld.shared.f32 	%f13620, [_ZZ33flash_attention_v2_forward_kernelILi64ELi64ELi64EEvPKfS1_S1_PfiiiifE8K_shared+2456];
	fma.rn.f32 	%f22308, %f22203, %f13620, %f22308;
	@%p742 bra 	$L__BB1_724;
	setp.eq.s32 	%p743, %r3, 31;
	ld.shared.f32 	%f13621, [_ZZ33flash_attention_v2_forward_kernelILi64ELi64ELi64EEvPKfS1_S1_PfiiiifE8K_shared+2460];
	fma.rn.f32 	%f22308, %f22202, %f13621, %f22308;
	@%p743 bra 	$L__BB1_724;
	setp.eq.s32 	%p744, %r3, 32;
	ld.shared.f32 	%f13622, [_ZZ33flash_attention_v2_forward_kernelILi64ELi64ELi64EEvPKfS1_S1_PfiiiifE8K_shared+2464];
	fma.rn.f32 	%f22308, %f22201, %f13622, %f22308;
	@%p744 bra 	$L__BB1_724;
	setp.eq.s32 	%p745, %r3, 33;
	ld.shared.f32 	%f13623, [_ZZ33flash_attention_v2_forward_kernelILi64ELi64ELi64EEvPKfS1_S1_PfiiiifE8K_shared+2468];
	fma.rn.f32 	%f22308, %f22200, %f13623, %f22308;
	@%p745 bra 	$L__BB1_724;
	setp.eq.s32 	%p746, %r3, 34;
	ld.shared.f32 	%f13624, [_ZZ33flash_attention_v2_forward_kernelILi64ELi64ELi64EEvPKfS1_S1_PfiiiifE8K_shared+2472];
	fma.rn.f32 	%f22308, %f22199, %f13624, %f22308;
	@%p746 bra 	$L__BB1_724;
	setp.eq.s32 	%p747, %r3, 35;
	ld.shared.f32 	%f13625, [_ZZ33flash_attention_v2_forward_kernelILi64ELi64ELi64EEvPKfS1_S1_PfiiiifE8K_shared+2476];
	fma.rn.f32 	%f22308, %f22198, %f13625, %f22308;
	@%p747 bra 	$L__BB1_724;
	setp.eq.s32 	%p748, %r3, 36;
	ld.shared.f32 	%f13626, [_ZZ33flash_attention_v2_forward_kernelILi64ELi64ELi64EEvPKfS1_S1_PfiiiifE8K_shared+2480];
	fma.rn.f32 	%f22308, %f22197, %f13626, %f22308;
	@%p748 bra 	$L__BB1_724;
	setp.eq.s32 	%p749, %r3, 37;
	ld.shared.f32 	%f13627, [_ZZ33flash_attention_v2_forward_kernelILi64ELi64ELi64EEvPKfS1_S1_PfiiiifE8K_shared+2484];
	fma.rn.f32 	%f22308, %f22196, %f13627, %f22308;
	@%p749 bra 	$L__BB1_724;
	setp.eq.s32 	%p750, %r3, 38;
	ld.shared.f32 	%f13628, [_ZZ33flash_attention_v2_forward_kernelILi64ELi64ELi64EEvPKfS1_S1_PfiiiifE8K_shared+2488];
	fma.rn.f32 	%f22308, %f22195, %f13628, %f22308;
	@%p750 bra 	$L__BB1_724;
	setp.eq.s32 	%p751, %r3, 39;
	ld.shared.f32 	%f13629, [_ZZ33flash_attention_v2_forward_kernelILi64ELi64ELi64EEvPKfS1_S1_PfiiiifE8K_shared+2492];
	fma.rn.f32 	%f22308, %f22194, %f13629, %f22308;
	@%p751 bra 	$L__BB1_724;
	setp.eq.s32 	%p752, %r3, 40;
	ld.shared.f32 	%f13630, [_ZZ33flash_attention_v2_forward_kernelILi64ELi64ELi64EEvPKfS1_S1_PfiiiifE8K_shared+2496];
	fma.rn.f32 	%f22308, %f22193, %f13630, %f22308;
	@%p752 bra 	$L__BB1_724;
	setp.eq.s32 	%p753, %r3, 41;
	ld.shared.f32 	%f13631, [_ZZ33flash_attention_v2_forward_kernelILi64ELi64ELi64EEvPKfS1_S1_PfiiiifE8K_shared+2500];
	fma.rn.f32 	%f22308, %f22192, %f13631, %f22308;
	@%p753 bra 	$L__BB1_724;
	setp.eq.s32 	%p754, %r3, 42;
	ld.shared.f32 	%f13632, [_ZZ33flash_attention_v2_forward_kernelILi64ELi64ELi64EEvPKfS1_S1_PfiiiifE8K_shared+2504];
	fma.rn.f32 	%f22308, %f22191, %f13632, %f22308;
	@%p754 bra 	$L__BB1_724;
	setp.eq.s32 	%p755, %r3, 43;
	ld.shared.f32 	%f13633, [_ZZ33flash_attention_v2_forward_kernelILi64ELi64ELi64EEvPKfS1_S1_PfiiiifE8K_shared+2508];
	fma.rn.f32 	%f22308, %f22190, %f13633, %f22308;
	@%p755 bra 	$L__BB1_724;
	setp.eq.s32 	%p756, %r3, 44;
	ld.shared.f32 	%f13634, [_ZZ33flash_attention_v2_forward_kernelILi64ELi64ELi64EEvPKfS1_S1_PfiiiifE8K_shared+2512];
	fma.rn.f32 	%f22308, %f22189, %f13634, %f22308;
	@%p756 bra 	$L__BB1_724;
	setp.eq.s32 	%p757, %r3, 45;
	ld.shared.f32 	%f13635, [_ZZ33flash_attention_v2_forward_kernelILi64ELi64ELi64EEvPKfS1_S1_PfiiiifE8K_shared+2516];
	fma.rn.f32 	%f22308, %f22188, %f13635, %f22308;
	@%p757 bra 	$L__BB1_724;
	setp.eq.s32 	%p758, %r3, 46;
	ld.shared.f32 	%f13636, [_ZZ33flash_attention_v2_forward_kernelILi64ELi64ELi64EEvPKfS1_S1_PfiiiifE8K_shared+2520];
	fma.rn.f32 	%f22308, %f22187, %f13636, %f22308;
	@%p758 bra 	$L__BB1_724;
	setp.eq.s32 	%p759, %r3, 47;
	ld.shared.f32 	%f13637, [_ZZ33flash_attention_v2_forward_kernelILi64ELi64ELi64EEvPKfS1_S1_PfiiiifE8K_shared+2524];
	fma.rn.f32 	%f22308, %f22186, %f13637, %f22308;
	@%p759 bra 	$L__BB1_724;
	setp.eq.s32 	%p760, %r3, 48;
	ld.shared.f32 	%f13638, [_ZZ33flash_attention_v2_forward_kernelILi64ELi64ELi64EEvPKfS1_S1_PfiiiifE8K_shared+2528];
	fma.rn.f32 	%f22308, %f22185, %f13638, %f22308;
	@%p760 bra 	$L__BB1_724;
	setp.eq.s32 	%p761, %r3, 49;
	ld.shared.f32 	%f13639, [_ZZ33flash_attention_v2_forward_kernelILi64ELi64ELi64EEvPKfS1_S1_PfiiiifE8K_shared+2532];
	fma.rn.f32 	%f22308, %f22184, %f13639, %f22308;
	@%p761 bra 	$L__BB1_724;
	setp.eq.s32 	%p762, %r3, 50;
	ld.shared.f32 	%f13640, [_ZZ33flash_attention_v2_forward_kernelILi64ELi64ELi64EEvPKfS1_S1_PfiiiifE8K_shared+2536];
	fma.rn.f32 	%f22308, %f22183, %f13640, %f22308;
	@%p762 bra 	$L__BB1_724;
	setp.eq.s32 	%p763, %r3, 51;
	ld.shared.f32 	%f13641, [_ZZ33flash_attention_v2_forward_kernelILi64ELi64ELi64EEvPKfS1_S1_PfiiiifE8K_shared+2540];
	fma.rn.f32 	%f22308, %f22182, %f13641, %f22308;
	@%p763 bra 	$L__BB1_724;
	setp.eq.s32 	%p764, %r3, 52;
	ld.shared.f32 	%f13642, [_ZZ33flash_attention_v2_forward_kernelILi64ELi64ELi64EEvPKfS1_S1_PfiiiifE8K_shared+2544];
	fma.rn.f32 	%f22308, %f22181, %f13642, %f22308;
	@%p764 bra 	$L__BB1_724;
	setp.eq.s32 	%p765, %r3, 53;
	ld.shared.f32 	%f13643, [_ZZ33flash_attention_v2_forward_kernelILi64ELi64ELi64EEvPKfS1_S1_PfiiiifE8K_shared+2548];
	fma.rn.f32 	%f22308, %f22180, %f13643, %f22308;
	@%p765 bra 	$L__BB1_724;
	setp.eq.s32 	%p766, %r3, 54;
	ld.shared.f32 	%f13644, [_ZZ33flash_attention_v2_forward_kernelILi64ELi64ELi64EEvPKfS1_S1_PfiiiifE8K_shared+2552];
	fma.rn.f32 	%f22308, %f22179, %f13644, %f22308;
	@%p766 bra 	$L__BB1_724;
	setp.eq.s32 	%p767, %r3, 55;
	ld.shared.f32 	%f13645, [_ZZ33flash_attention_v2_forward_kernelILi64ELi64ELi64EEvPKfS1_S1_PfiiiifE8K_shared+2556];
	fma.rn.f32 	%f22308, %f22178, %f13645, %f22308;
	@%p767 bra 	$L__BB1_724;
	setp.eq.s32 	%p768, %r3, 56;
	ld.shared.f32 	%f13646, [_ZZ33flash_attention_v2_forward_kernelILi64ELi64ELi64EEvPKfS1_S1_PfiiiifE8K_shared+2560];
	fma.rn.f32 	%f22308, %f22177, %f13646, %f22308;
	@%p768 bra 	$L__BB1_724;
	setp.eq.s32 	%p769, %r3, 57;
	ld.shared.f32 	%f13647, [_ZZ33flash_attention_v2_forward_kernelILi64ELi64ELi64EEvPKfS1_S1_PfiiiifE8K_shared+2564];
	fma.rn.f32 	%f22308, %f22176, %f13647, %f22308;
	@%p769 bra 	$L__BB1_724;
	setp.eq.s32 	%p770, %r3, 58;
	ld.shared.f32 	%f13648, [_ZZ33flash_attention_v2_forward_kernelILi64ELi64ELi64EEvPKfS1_S1_PfiiiifE8K_shared+2568];
	fma.rn.f32 	%f22308, %f22175, %f13648, %f22308;
	@%p770 bra 	$L__BB1_724;
	setp.eq.s32 	%p771, %r3, 59;
	ld.shared.f32 	%f13649, [_ZZ33flash_attention_v2_forward_kernelILi64ELi64ELi64EEvPKfS1_S1_PfiiiifE8K_shared+2572];
	fma.rn.f32 	%f22308, %f22174, %f13649, %f22308;
	@%p771 bra 	$L__BB1_724;
	setp.eq.s32 	%p772, %r3, 60;
	ld.shared.f32 	%f13650, [_ZZ33flash_attention_v2_forward_kernelILi64ELi64ELi64EEvPKfS1_S1_PfiiiifE8K_shared+2576];
	fma.rn.f32 	%f22308, %f22173, %f13650, %f22308;
	@%p772 bra 	$L__BB1_724;
	setp.eq.s32 	%p773, %r3, 61;
	ld.shared.f32 	%f13651, [_ZZ33flash_attention_v2_forward_kernelILi64ELi64ELi64EEvPKfS1_S1_PfiiiifE8K_shared+2580];
	fma.rn.f32 	%f22308, %f22172, %f13651, %f22308;
	@%p773 bra 	$L__BB1_724;
	setp.eq.s32 	%p774, %r3, 62;
	ld.shared.f32 	%f13652, [_ZZ33flash_attention_v2_forward_kernelILi64ELi64ELi64EEvPKfS1_S1_PfiiiifE8K_shared+2584];
	fma.rn.f32 	%f22308, %f22171, %f13652, %f22308;
	@%p774 bra 	$L__BB1_724;
	setp.eq.s32 	%p775, %r3, 63;
	ld.shared.f32 	%f13653, [_ZZ33flash_attention_v2_forward_kernelILi64ELi64ELi64EEvPKfS1_S1_PfiiiifE8K_shared+2588];
	fma.rn.f32 	%f22308, %f22170, %f13653, %f22308;
	@%p775 bra 	$L__BB1_724;
	ld.shared.f32 	%f13654, [_ZZ33flash_attention_v2_forward_kernelILi64ELi64ELi64EEvPKfS1_S1_PfiiiifE8K_shared+2592];
	fma.rn.f32 	%f22308, %f22169, %f13654, %f22308;
$L__BB1_724:
	ld.param.u32 	%r493, [_Z33flash_attention_v2_forward_kernelILi64ELi64ELi64EEvPKfS1_S1_Pfiiiif_param_6];
	add.s32 	%r143, %r7, 10;
	setp.ge.s32 	%p776, %r143, %r493;
	mov.f32 	%f22309, 0fFF7FFFFF;
	@%p776 bra 	$L__BB1_789;
	setp.eq.s32 	%p777, %r13, 0;
	ld.shared.f32 	%f13656, [_ZZ33flash_attention_v2_forward_kernelILi64ELi64ELi64EEvPKfS1_S1_PfiiiifE8K_shared+2600];
	fma.rn.f32 	%f22309, %f22232, %f13656, 0f00000000;
	@%p777 bra 	$L__BB1_789;
	setp.eq.s32 	%p778, %r3, 2;
	ld.shared.f32 	%f13657, [_ZZ33flash_attention_v2_forward_kernelILi64ELi64ELi64EEvPKfS1_S1_PfiiiifE8K_shared+2604];
	fma.rn.f32 	%f22309, %f22231, %f13657, %f22309;
	@%p778 bra 	$L__BB1_789;
	setp.eq.s32 	%p779, %r3, 3;
	ld.shared.f32 	%f13658, [_ZZ33flash_attention_v2_forward_kernelILi64ELi64ELi64EEvPKfS1_S1_PfiiiifE8K_shared+2608];
	fma.rn.f32 	%f22309, %f22230, %f13658, %f22309;
	@%p779 bra 	$L__BB1_789;
	setp.eq.s32 	%p780, %r3, 4;
	ld.shared.f32 	%f13659, [_ZZ33flash_attention_v2_forward_kernelILi64ELi64ELi64EEvPKfS1_S1_PfiiiifE8K_shared+2612];
	fma.rn.f32 	%f22309, %f22229, %f13659, %f22309;
	@%p780 bra 	$L__BB1_789;
	setp.eq.s32 	%p781, %r3, 5;
	ld.shared.f32 	%f13660, [_ZZ33flash_attention_v2_forward_kernelILi64ELi64ELi64EEvPKfS1_S1_PfiiiifE8K_shared+2616];
	fma.rn.f32 	%f22309, %f22228, %f13660, %f22309;
	@%p781 bra 	$L__BB1_789;
	setp.eq.s32 	%p782, %r3, 6;
	ld.shared.f32 	%f13661, [_ZZ33flash_attention_v2_forward_kernelILi64ELi64ELi64EEvPKfS1_S1_PfiiiifE8K_shared+2620];
	fma.rn.f32 	%f22309, %f22227, %f13661, %f22309;
	@%p782 bra 	$L__BB1_789;
	setp.eq.s32 	%p783, %r3, 7;
	ld.shared.f32 	%f13662, [_ZZ33flash_attention_v2_forward_kernelILi64ELi64ELi64EEvPKfS1_S1_PfiiiifE8K_shared+2624];
	fma.rn.f32 	%f22309, %f22226, %f13662, %f22309;
	@%p783 bra 	$L__BB1_789;
	setp.eq.s32 	%p784, %r3, 8;
	ld.shared.f32 	%f13663, [_ZZ33flash_attention_v2_forward_kernelILi64ELi64ELi64EEvPKfS1_S1_PfiiiifE8K_shared+2628];
	fma.rn.f32 	%f22309, %f22225, %f13663, %f22309;
	@%p784 bra 	$L__BB1_789;
	setp.eq.s32 	%p785, %r3, 9;
	ld.shared.f32 	%f13664, [_ZZ33flash_attention_v2_forward_kernelILi64ELi64ELi64EEvPKfS1_S1_PfiiiifE8K_shared+2632];
	fma.rn.f32 	%f22309, %f22224, %f13664, %f22309;
	@%p785 bra 	$L__BB1_789;
	setp.eq.s32 	%p786, %r3, 10;
	ld.shared.f32 	%f13665, [_ZZ33flash_attention_v2_forward_kernelILi64ELi64ELi64EEvPKfS1_S1_PfiiiifE8K_shared+2636];
	fma.rn.f32 	%f22309, %f22223, %f13665, %f22309;
	@%p786 bra 	$L__BB1_789;
	setp.eq.s32 	%p787, %r3, 11;
	ld.shared.f32 	%f13666, [_ZZ33flash_attention_v2_forward_kernelILi64ELi64ELi64EEvPKfS1_S1_PfiiiifE8K_shared+2640];
	fma.rn.f32 	%f22309, %f22222, %f13666, %f22309;
	@%p787 bra 	$L__BB1_789;
	setp.eq.s32 	%p788, %r3, 12;
	ld.shared.f32 	%f13667, [_ZZ33flash_attention_v2_forward_kernelILi64ELi64ELi64EEvPKfS1_S1_PfiiiifE8K_shared+2644];
	fma.rn.f32 	%f22309, %f22221, %f13667, %f22309;
	@%p788 bra 	$L__BB1_789;
	setp.eq.s32 	%p789, %r3, 13;
	ld.shared.f32 	%f13668, [_ZZ33flash_attention_v2_forward_kernelILi64ELi64ELi64EEvPKfS1_S1_PfiiiifE8K_shared+2648];
	fma.rn.f32 	%f22309, %f22220, %f13668, %f22309;
	@%p789 bra 	$L__BB1_789;
	setp.eq.s32 	%p790, %r3, 14;
	ld.shared.f32 	%f13669, [_ZZ33flash_attention_v2_forward_kernelILi64ELi64ELi64EEvPKfS1_S1_PfiiiifE8K_shared+2652];
	fma.rn.f32 	%f22309, %f22219, %f13669, %f22309;
	@%p790 bra 	$L__BB1_789;
	setp.eq.s32 	%p791, %r3, 15;
	ld.shared.f32 	%f13670, [_ZZ33flash_attention_v2_forward_kernelILi64ELi64ELi64EEvPKfS1_S1_PfiiiifE8K_shared+2656];
	fma.rn.f32 	%f22309, %f22218, %f13670, %f22309;
	@%p791 bra 	$L__BB1_789;
	setp.eq.s32 	%p792, %r3, 16;
	ld.shared.f32 	%f13671, [_ZZ33flash_attention_v2_forward_kernelILi64ELi64ELi64EEvPKfS1_S1_PfiiiifE8K_shared+2660];
	fma.rn.f32 	%f22309, %f22217, %f13671, %f22309;
	@%p792 bra 	$L__BB1_789;
	setp.eq.s32 	%p793, %r3, 17;
	ld.shared.f32 	%f13672, [_ZZ33flash_attention_v2_forward_kernelILi64ELi64ELi64EEvPKfS1_S1_PfiiiifE8K_shared+2664];
	fma.rn.f32 	%f22309, %f22216, %f13672, %f22309;
	@%p793 bra 	$L__BB1_789;
	setp.eq.s32 	%p794, %r3, 18;
	ld.shared.f32 	%f13673, [_ZZ33flash_attention_v2_forward_kernelILi64ELi64ELi64EEvPKfS1_S1_PfiiiifE8K_shared+2668];
	fma.rn.f32 	%f22309, %f22215, %f13673, %f22309;
	@%p794 bra 	$L__BB1_789;
	setp.eq.s32 	%p795, %r3, 19;
	ld.shared.f32 	%f13674, [_ZZ33flash_attention_v2_forward_kernelILi64ELi64ELi64EEvPKfS1_S1_PfiiiifE8K_shared+2672];
	fma.rn.f32 	%f22309, %f22214, %f13674, %f22309;
	@%p795 bra 	$L__BB1_789;
	setp.eq.s32 	%p796, %r3, 20;
	ld.shared.f32 	%f13675, [_ZZ33flash_attention_v2_forward_kernelILi64ELi64ELi64EEvPKfS1_S1_PfiiiifE8K_shared+2676];
	fma.rn.f32 	%f22309, %f22213, %f13675, %f22309;
	@%p796 bra 	$L__BB1_789;
	setp.eq.s32 	%p797, %r3, 21;
	ld.shared.f32 	%f13676, [_ZZ33flash_attention_v2_forward_kernelILi64ELi64ELi64EEvPKfS1_S1_PfiiiifE8K_shared+2680];
	fma.rn.f32 	%f22309, %f22212, %f13676, %f22309;
	@%p797 bra 	$L__BB1_789;
	setp.eq.s32 	%p798, %r3, 22;
	ld.shared.f32 	%f13677, [_ZZ33flash_attention_v2_forward_kernelILi64ELi64ELi64EEvPKfS1_S1_PfiiiifE8K_shared+2684];
	fma.rn.f32 	%f22309, %f22211, %f13677, %f22309;
	@%p798 bra 	$L__BB1_789;
	setp.eq.s32 	%p799, %r3, 23;
	ld.shared.f32 	%f13678, [_ZZ33flash_attention_v2_forward_kernelILi64ELi64ELi64EEvPKfS1_S1_PfiiiifE8K_shared+2688];
	fma.rn.f32 	%f22309, %f22210, %f13678, %f22309;
	@%p799 bra 	$L__BB1_789;
	setp.eq.s32 	%p800, %r3, 24;
	ld.shared.f32 	%f13679, [_ZZ33flash_attention_v2_forward_kernelILi64ELi64ELi64EEvPKfS1_S1_PfiiiifE8K_shared+2692];
	fma.rn.f32 	%f22309, %f22209, %f13679, %f22309;
	@%p800 bra 	$L__BB1_789;
	setp.eq.s32 	%p801, %r3, 25;
	ld.shared.f32 	%f13680, [_ZZ33flash_attention_v2_forward_kernelILi64ELi64ELi64EEvPKfS1_S1_PfiiiifE8K_shared+2696];
	fma.rn.f32 	%f22309, %f22208, %f13680, %f22309;
	@%p801 bra 	$L__BB1_789;
	setp.eq.s32 	%p802, %r3, 26;
	ld.shared.f32 	%f13681, [_ZZ33flash_attention_v2_forward_kernelILi64ELi64ELi64EEvPKfS1_S1_PfiiiifE8K_shared+2700];
	fma.rn.f32 	%f22309, %f22207, %f13681, %f22309;
	@%p802 bra 	$L__BB1_789;
	setp.eq.s32 	%p803, %r3, 27;
	ld.shared.f32 	%f13682, [_ZZ33flash_attention_v2_forward_kernelILi64ELi64ELi64EEvPKfS1_S1_PfiiiifE8K_shared+2704];
	fma.rn.f32 	%f22309, %f22206, %f13682, %f22309;
	@%p803 bra 	$L__BB1_789;
	setp.eq.s32 	%p804, %r3, 28;
	ld.shared.f32 	%f13683, [_ZZ33flash_attention_v2_forward_kernelILi64ELi64ELi64EEvPKfS1_S1_PfiiiifE8K_shared+2708];
	fma.rn.f32 	%f22309, %f22205, %f13683, %f22309;
	@%p804 bra 	$L__BB1_789;
	setp.eq.s32 	%p805, %r3, 29;
	ld.shared.f32 	%f13684, [_ZZ33flash_attention_v2_forward_kernelILi64ELi64ELi64EEvPKfS1_S1_PfiiiifE8K_shared+2712];
	fma.rn.f32 	%f22309, %f22204, %f13684, %f22309;
	@%p805 bra 	$L__BB1_789;
	setp.eq.s32 	%p806, %r3, 30;
	ld.shared.f32 	%f13685, [_ZZ33flash_attention_v2_forward_kernelILi64ELi64ELi64EEvPKfS1_S1_PfiiiifE8K_shared+2716];
	fma.rn.f32 	%f22309, %f22203, %f13685, %f22309;
	@%p806 bra 	$L__BB1_789;
	setp.eq.s32 	%p807, %r3, 31;
	ld.shared.f32 	%f13686, [_ZZ33flash_attention_v2_forward_kernelILi64ELi64ELi64EEvPKfS1_S1_PfiiiifE8K_shared+2720];
	fma.rn.f32 	%f22309, %f22202, %f13686, %f22309;
	@%p807 bra 	$L__BB1_789;
	setp.eq.s32 	%p808, %r3, 32;
	ld.shared.f32 	%f13687, [_ZZ33flash_attention_v2_forward_kernelILi64ELi64ELi64EEvPKfS1_S1_PfiiiifE8K_shared+2724];
	fma.rn.f32 	%f22309, %f22201, %f13687, %f22309;
	@%p808 bra 	$L__BB1_789;
	setp.eq.s32 	%p809, %r3, 33;
	ld.shared.f32 	%f13688, [_ZZ33flash_attention_v2_forward_kernelILi64ELi64ELi64EEvPKfS1_S1_PfiiiifE8K_shared+2728];
	fma.rn.f32 	%f22309, %f22200, %f13688, %f22309;
	@%p809 bra 	$L__BB1_789;
	setp.eq.s32 	%p810, %r3, 34;
	ld.shared.f32 	%f13689, [_ZZ33flash_attention_v2_forward_kernelILi64ELi64ELi64EEvPKfS1_S1_PfiiiifE8K_shared+2732];
	fma.rn.f32 	%f22309, %f22199, %f13689, %f22309;
	@%p810 bra 	$L__BB1_789;
	setp.eq.s32 	%p811, %r3, 35;
	ld.shared.f32 	%f13690, [_ZZ33flash_attention_v2_forward_kernelILi64ELi64ELi64EEvPKfS1_S1_PfiiiifE8K_shared+2736];
	fma.rn.f32 	%f22309, %f22198, %f13690, %f22309;
	@%p811 bra 	$L__BB1_789;
	setp.eq.s32 	%p812, %r3, 36;
	ld.shared.f32 	%f13691, [_ZZ33flash_attention_v2_forward_kernelILi64ELi64ELi64EEvPKfS1_S1_PfiiiifE8K_shared+2740];
	fma.rn.f32 	%f22309, %f22197, %f13691, %f22309;
	@%p812 bra 	$L__BB1_789;
	setp.eq.s32 	%p813, %r3, 37;
	ld.shared.f32 	%f13692, [_ZZ33flash_attention_v2_forward_kernelILi64ELi64ELi64EEvPKfS1_S1_PfiiiifE8K_shared+2744];
	fma.rn.f32 	%f22309, %f22196, %f13692, %f22309;
	@%p813 bra 	$L__BB1_789;
	setp.eq.s32 	%p814, %r3, 38;
	ld.shared.f32 	%f13693, [_ZZ33flash_attention_v2_forward_kernelILi64ELi64ELi64EEvPKfS1_S1_PfiiiifE8K_shared+2748];
	fma.rn.f32 	%f22309, %f22195, %f13693, %f22309;
	@%p814 bra 	$L__BB1_789;
	setp.eq.s32 	%p815, %r3, 39;
	ld.shared.f32 	%f13694, [_ZZ33flash_attention_v2_forward_kernelILi64ELi64ELi64EEvPKfS1_S1_PfiiiifE8K_shared+2752];
	fma.rn.f32 	%f22309, %f22194, %f13694, %f22309;
	@%p815 bra 	$L__BB1_789;
	setp.eq.s32 	%p816, %r3, 40;
	ld.shared.f32 	%f13695, [_ZZ33flash_attention_v2_forward_kernelILi64ELi64ELi64EEvPKfS1_S1_PfiiiifE8K_shared+2756];
	fma.rn.f32 	%f22309, %f22193, %f13695, %f22309;
	@%p816 bra 	$L__BB1_789;
	setp.eq.s32 	%p817, %r3, 41;
	ld.shared.f32 	%f13696, [_ZZ33flash_attention_v2_forward_kernelILi64ELi64ELi64EEvPKfS1_S1_PfiiiifE8K_shared+2760];
	fma.rn.f32 	%f22309, %f22192, %f13696, %f22309;
	@%p817 bra 	$L__BB1_789;
	setp.eq.s32 	%p818, %r3, 42;
	ld.shared.f32 	%f13697, [_ZZ33flash_attention_v2_forward_kernelILi64ELi64ELi64EEvPKfS1_S1_PfiiiifE8K_shared+2764];
	fma.rn.f32 	%f22309, %f22191, %f13697, %f22309;
	@%p818 bra 	$L__BB1_789;
	setp.eq.s32 	%p819, %r3, 43;
	ld.shared.f32 	%f13698, [_ZZ33flash_attention_v2_forward_kernelILi64ELi64ELi64EEvPKfS1_S1_PfiiiifE8K_shared+2768];
	fma.rn.f32 	%f22309, %f22190, %f13698, %f22309;
	@%p819 bra 	$L__BB1_789;
	setp.eq.s32 	%p820, %r3, 44;
	ld.shared.f32 	%f13699, [_ZZ33flash_attention_v2_forward_kernelILi64ELi64ELi64EEvPKfS1_S1_PfiiiifE8K_shared+2772];
	fma.rn.f32 	%f22309, %f22189, %f13699, %f22309;
	@%p820 bra 	$L__BB1_789;
	setp.eq.s32 	%p821, %r3, 45;
	ld.shared.f32 	%f13700, [_ZZ33flash_attention_v2_forward_kernelILi64ELi64ELi64EEvPKfS1_S1_PfiiiifE8K_shared+2776];
	fma.rn.f32 	%f22309, %f22188, %f13700, %f22309;
	@%p821 bra 	$L__BB1_789;
	setp.eq.s32 	%p822, %r3, 46;
	ld.shared.f32 	%f13701, [_ZZ33flash_attention_v2_forward_kernelILi64ELi64ELi64EEvPKfS1_S1_PfiiiifE8K_shared+2780];
	fma.rn.f32 	%f22309, %f22187, %f13701, %f22309;
	@%p822 bra 	$L__BB1_789;
	setp.eq.s32 	%p823, %r3, 47;
	ld.shared.f32 	%f13702, [_ZZ33flash_attention_v2_forward_kernelILi64ELi64ELi64EEvPKfS1_S1_PfiiiifE8K_shared+2784];
	fma.rn.f32 	%f22309, %f22186, %f13702, %f22309;
	@%p823 bra 	$L__BB1_789;
	setp.eq.s32 	%p824, %r3, 48;
	ld.shared.f32 	%f13703, [_ZZ33flash_attention_v2_forward_kernelILi64ELi64ELi64EEvPKfS1_S1_PfiiiifE8K_shared+2788];
	fma.rn.f32 	%f22309, %f22185, %f13703, %f22309;
	@%p824 bra 	$L__BB1_789;
	setp.eq.s32 	%p825, %r3, 49;
	ld.shared.f32 	%f13704, [_ZZ33flash_attention_v2_forward_kernelILi64ELi64ELi64EEvPKfS1_S1_PfiiiifE8K_shared+2792];
	fma.rn.f32 	%f22309, %f22184, %f13704, %f22309;
	@%p825 bra 	$L__BB1_789;
	setp.eq.s32 	%p826, %r3, 50;
	ld.shared.f32 	%f13705, [_ZZ33flash_attention_v2_forward_kernelILi64ELi64ELi64EEvPKfS1_S1_PfiiiifE8K_shared+2796];
	fma.rn.f32 	%f22309, %f22183, %f13705, %f22309;
	@%p826 bra 	$L__BB1_789;
	setp.eq.s32 	%p827, %r3, 51;
	ld.shared.f32 	%f13706, [_ZZ33flash_attention_v2_forward_kernelILi64ELi64ELi64EEvPKfS1_S1_PfiiiifE8K_shared+2800];
	fma.rn.f32 	%f22309, %f22182, %f13706, %f22309;
	@%p827 bra 	$L__BB1_789;
	setp.eq.s32 	%p828, %r3, 52;
	ld.shared.f32 	%f13707, [_ZZ33flash_attention_v2_forward_kernelILi64ELi64ELi64EEvPKfS1_S1_PfiiiifE8K_shared+2804];
	fma.rn.f32 	%f22309, %f22181, %f13707, %f22309;
	@%p828 bra 	$L__BB1_789;
	setp.eq.s32 	%p829, %r3, 53;
	ld.shared.f32 	%f13708, [_ZZ33flash_attention_v2_forward_kernelILi64ELi64ELi64EEvPKfS1_S1_PfiiiifE8K_shared+2808];
	fma.rn.f32 	%f22309, %f22180, %f13708, %f22309;
	@%p829 bra 	$L__BB1_789;
	setp.eq.s32 	%p830, %r3, 54;
	ld.shared.f32 	%f13709, [_ZZ33flash_attention_v2_forward_kernelILi64ELi64ELi64EEvPKfS1_S1_PfiiiifE8K_shared+2812];
	fma.rn.f32 	%f22309, %f22179, %f13709, %f22309;
	@%p830 bra 	$L__BB1_789;
	setp.eq.s32 	%p831, %r3, 55;
	ld.shared.f32 	%f13710, [_ZZ33flash_attention_v2_forward_kernelILi64ELi64ELi64EEvPKfS1_S1_PfiiiifE8K_shared+2816];
	fma.rn.f32 	%f22309, %f22178, %f13710, %f22309;
	@%p831 bra 	$L__BB1_789;
	setp.eq.s32 	%p832, %r3, 56;
	ld.shared.f32 	%f13711, [_ZZ33flash_attention_v2_forward_kernelILi64ELi64ELi64EEvPKfS1_S1_PfiiiifE8K_shared+2820];
	fma.rn.f32 	%f22309, %f22177, %f13711, %f22309;
	@%p832 bra 	$L__BB1_789;
	setp.eq.s32 	%p833, %r3, 57;
	ld.shared.f32 	%f13712, [_ZZ33flash_attention_v2_forward_kernelILi64ELi64ELi64EEvPKfS1_S1_PfiiiifE8K_shared+2824];
	fma.rn.f32 	%f22309, %f22176, %f13712, %f22309;
	@%p833 bra 	$L__BB1_789;
	setp.eq.s32 	%p834, %r3, 58;
	ld.shared.f32 	%f13713, [_ZZ33flash_attention_v2_forward_kernelILi64ELi64ELi64EEvPKfS1_S1_PfiiiifE8K_shared+2828];
	fma.rn.f32 	%f22309, %f22175, %f13713, %f22309;
	@%p834 bra 	$L__BB1_789;
	setp.eq.s32 	%p835, %r3, 59;
	ld.shared.f32 	%f13714, [_ZZ33flash_attention_v2_forward_kernelILi64ELi64ELi64EEvPKfS1_S1_PfiiiifE8K_shared+2832];
	fma.rn.f32 	%f22309, %f22174, %f13714, %f22309;
	@%p835 bra 	$L__BB1_789;
	setp.eq.s32 	%p836, %r3, 60;
	ld.shared.f32 	%f13715, [_ZZ33flash_attention_v2_forward_kernelILi64ELi64ELi64EEvPKfS1_S1_PfiiiifE8K_shared+2836];
	fma.rn.f32 	%f22309, %f22173, %f13715, %f22309;
	@%p836 bra 	$L__BB1_789;
	setp.eq.s32 	%p837, %r3, 61;
	ld.shared.f32 	%f13716, [_ZZ33flash_attention_v2_forward_kernelILi64ELi64ELi64EEvPKfS1_S1_PfiiiifE8K_shared+2840];
	fma.rn.f32 	%f22309, %f22172, %f13716, %f22309;
	@%p837 bra 	$L__BB1_789;
	setp.eq.s32 	%p838, %r3, 62;
	ld.shared.f32 	%f13717, [_ZZ33flash_attention_v2_forward_kernelILi64ELi64ELi64EEvPKfS1_S1_PfiiiifE8K_shared+2844];
	fma.rn.f32 	%f22309, %f22171, %f13717, %f22309;
	@%p838 bra 	$L__BB1_789;
	setp.eq.s32 	%p839, %r3, 63;
	ld.shared.f32 	%f13718, [_ZZ33flash_attention_v2_forward_kernelILi64ELi64ELi64EEvPKfS1_S1_PfiiiifE8K_shared+2848];
	fma.rn.f32 	%f22309, %f22170, %f13718, %f22309;
	@%p839 bra 	$L__BB1_789;
	ld.shared.f32 	%f13719, [_ZZ33flash_attention_v2_forward_kernelILi64ELi64ELi64EEvPKfS1_S1_PfiiiifE8K_shared+2852];
	fma.rn.f32 	%f22309, %f22169, %f13719, %f22309;
$L__BB1_789:
	ld.param.u32 	%r494, [_Z33flash_attention_v2_forward_kernelILi64ELi64ELi64EEvPKfS1_S1_Pfiiiif_param_6];
	add.s32 	%r144, %r7, 11;
	setp.ge.s32 	%p840, %r144, %r494;
	mov.f32 	%f22310, 0fFF7FFFFF;
	@%p840 bra 	$L__BB1_854;
	setp.eq.s32 	%p841, %r13, 0;
	ld.shared.f32 	%f13721, [_ZZ33flash_attention_v2_forward_kernelILi64ELi64ELi64EEvPKfS1_S1_PfiiiifE8K_shared+2860];
	fma.rn.f32 	%f22310, %f22232, %f13721, 0f00000000;
	@%p841 bra 	$L__BB1_854;
	setp.eq.s32 	%p842, %r3, 2;
	ld.shared.f32 	%f13722, [_ZZ33flash_attention_v2_forward_kernelILi64ELi64ELi64EEvPKfS1_S1_PfiiiifE8K_shared+2864];
	fma.rn.f32 	%f22310, %f22231, %f13722, %f22310;
	@%p842 bra 	$L__BB1_854;
	setp.eq.s32 	%p843, %r3, 3;
	ld.shared.f32 	%f13723, [_ZZ33flash_attention_v2_forward_kernelILi64ELi64ELi64EEvPKfS1_S1_PfiiiifE8K_shared+2868];
	fma.rn.f32 	%f22310, %f22230, %f13723, %f22310;
	@%p843 bra 	$L__BB1_854;
	setp.eq.s32 	%p844, %r3, 4;
	ld.shared.f32 	%f13724, [_ZZ33flash_attention_v2_forward_kernelILi64ELi64ELi64EEvPKfS1_S1_PfiiiifE8K_shared+2872];
	fma.rn.f32 	%f22310, %f22229, %f13724, %f22310;
	@%p844 bra 	$L__BB1_854;
	setp.eq.s32 	%p845, %r3, 5;
	ld.shared.f32 	%f13725, [_ZZ33flash_attention_v2_forward_kernelILi64ELi64ELi64EEvPKfS1_S1_PfiiiifE8K_shared+2876];
	fma.rn.f32 	%f22310, %f22228, %f13725, %f22310;
	@%p845 bra 	$L__BB1_854;
	setp.eq.s32 	%p846, %r3, 6;
	ld.shared.f32 	%f13726, [_ZZ33flash_attention_v2_forward_kernelILi64ELi64ELi64EEvPKfS1_S1_PfiiiifE8K_shared+2880];
	fma.rn.f32 	%f22310, %f22227, %f13726, %f22310;
	@%p846 bra 	$L__BB1_854;
	setp.eq.s32 	%p847, %r3, 7;
	ld.shared.f32 	%f13727, [_ZZ33flash_attention_v2_forward_kernelILi64ELi64ELi64EEvPKfS1_S1_PfiiiifE8K_shared+2884];
	fma.rn.f32 	%f22310, %f22226, %f13727, %f22310;
	@%p847 bra 	$L__BB1_854;
	setp.eq.s32 	%p848, %r3, 8;
	ld.shared.f32 	%f13728, [_ZZ33flash_attention_v2_forward_kernelILi64ELi64ELi64EEvPKfS1_S1_PfiiiifE8K_shared+2888];
	fma.rn.f32 	%f22310, %f22225, %f13728, %f22310;
	@%p848 bra 	$L__BB1_854;
	setp.eq.s32 	%p849, %r3, 9;
	ld.shared.f32 	%f13729, [_ZZ33flash_attention_v2_forward_kernelILi64ELi64ELi64EEvPKfS1_S1_PfiiiifE8K_shared+2892];
	fma.rn.f32 	%f22310, %f22224, %f13729, %f22310;
	@%p849 bra 	$L__BB1_854;
	setp.eq.s32 	%p850, %r3, 10;
	ld.shared.f32 	%f13730, [_ZZ33flash_attention_v2_forward_kernelILi64ELi64ELi64EEvPKfS1_S1_PfiiiifE8K_shared+2896];
	fma.rn.f32 	%f22310, %f22223, %f13730, %f22310;
	@%p850 bra 	$L__BB1_854;
	setp.eq.s32 	%p851, %r3, 11;
	ld.shared.f32 	%f13731, [_ZZ33flash_attention_v2_forward_kernelILi64ELi64ELi64EEvPKfS1_S1_PfiiiifE8K_shared+2900];
	fma.rn.f32 	%f22310, %f22222, %f13731, %f22310;
	@%p851 bra 	$L__BB1_854;
	setp.eq.s32 	%p852, %r3, 12;
	ld.shared.f32 	%f13732, [_ZZ33flash_attention_v2_forward_kernelILi64ELi64ELi64EEvPKfS1_S1_PfiiiifE8K_shared+2904];
	fma.rn.f32 	%f22310, %f22221, %f13732, %f22310;
	@%p852 bra 	$L__BB1_854;
	setp.eq.s32 	%p853, %r3, 13;
	ld.shared.f32 	%f13733, [_ZZ33flash_attention_v2_forward_kernelILi64ELi64ELi64EEvPKfS1_S1_PfiiiifE8K_shared+2908];
	fma.rn.f32 	%f22310, %f22220, %f13733, %f22310;
	@%p853 bra 	$L__BB1_854;
	setp.eq.s32 	%p854, %r3, 14;
	ld.shared.f32 	%f13734, [_ZZ33flash_attention_v2_forward_kernelILi64ELi64ELi64EEvPKfS1_S1_PfiiiifE8K_shared+2912];
	fma.rn.f32 	%f22310, %f22219, %f13734, %f22310;
	@%p854 bra 	$L__BB1_854;
	setp.eq.s32 	%p855, %r3, 15;
	ld.shared.f32 	%f13735, [_ZZ33flash_attention_v2_forward_kernelILi64ELi64ELi64EEvPKfS1_S1_PfiiiifE8K_shared+2916];
	fma.rn.f32 	%f22310, %f22218, %f13735, %f22310;
	@%p855 bra 	$L__BB1_854;
	setp.eq.s32 	%p856, %r3, 16;
	ld.shared.f32 	%f13736, [_ZZ33flash_attention_v2_forward_kernelILi64ELi64ELi64EEvPKfS1_S1_PfiiiifE8K_shared+2920];
	fma.rn.f32 	%f22310, %f22217, %f13736, %f22310;
	@%p856 bra 	$L__BB1_854;
	setp.eq.s32 	%p857, %r3, 17;
	ld.shared.f32 	%f13737, [_ZZ33flash_attention_v2_forward_kernelILi64ELi64ELi64EEvPKfS1_S1_PfiiiifE8K_shared+2924];
	fma.rn.f32 	%f22310, %f22216, %f13737, %f22310;
	@%p857 bra 	$L__BB1_854;
	setp.eq.s32 	%p858, %r3, 18;
	ld.shared.f32 	%f13738, [_ZZ33flash_attention_v2_forward_kernelILi64ELi64ELi64EEvPKfS1_S1_PfiiiifE8K_shared+2928];
	fma.rn.f32 	%f22310, %f22215, %f13738, %f22310;
	@%p858 bra 	$L__BB1_854;
	setp.eq.s32 	%p859, %r3, 19;
	ld.shared.f32 	%f13739, [_ZZ33flash_attention_v2_forward_kernelILi64ELi64ELi64EEvPKfS1_S1_PfiiiifE8K_shared+2932];
	fma.rn.f32 	%f22310, %f22214, %f13739, %f22310;
	@%p859 bra 	$L__BB1_854;
	setp.eq.s32 	%p860, %r3, 20;
	ld.shared.f32 	%f13740, [_ZZ33flash_attention_v2_forward_kernelILi64ELi64ELi64EEvPKfS1_S1_PfiiiifE8K_shared+2936];
	fma.rn.f32 	%f22310, %f22213, %f13740, %f22310;
	@%p860 bra 	$L__BB1_854;
	setp.eq.s32 	%p861, %r3, 21;
	ld.shared.f32 	%f13741, [_ZZ33flash_attention_v2_forward_kernelILi64ELi64ELi64EEvPKfS1_S1_PfiiiifE8K_shared+2940];
	fma.rn.f32 	%f22310, %f22212, %f13741, %f22310;
	@%p861 bra 	$L__BB1_854;
	setp.eq.s32 	%p862, %r3, 22;
	ld.shared.f32 	%f13742, [_ZZ33flash_attention_v2_forward_kernelILi64ELi64ELi64EEvPKfS1_S1_PfiiiifE8K_shared+2944];
	fma.rn.f32 	%f22310, %f22211, %f13742, %f22310;
	@%p862 bra 	$L__BB1_854;
	setp.eq.s32 	%p863, %r3, 23;
	ld.shared.f32 	%f13743, [_ZZ33flash_attention_v2_forward_kernelILi64ELi64ELi64EEvPKfS1_S1_PfiiiifE8K_shared+2948];
	fma.rn.f32 	%f22310, %f22210, %f13743, %f22310;
	@%p863 bra 	$L__BB1_854;
	setp.eq.s32 	%p864, %r3, 24;
	ld.shared.f32 	%f13744, [_ZZ33flash_attention_v2_forward_kernelILi64ELi64ELi64EEvPKfS1_S1_PfiiiifE8K_shared+2952];
	fma.rn.f32 	%f22310, %f22209, %f13744, %f22310;
	@%p864 bra 	$L__BB1_854;
	setp.eq.s32 	%p865, %r3, 25;
	ld.shared.f32 	%f13745, [_ZZ33flash_attention_v2_forward_kernelILi64ELi64ELi64EEvPKfS1_S1_PfiiiifE8K_shared+2956];
	fma.rn.f32 	%f22310, %f22208, %f13745, %f22310;
	@%p865 bra 	$L__BB1_854;
	setp.eq.s32 	%p866, %r3, 26;
	ld.shared.f32 	%f13746, [_ZZ33flash_attention_v2_forward_kernelILi64ELi64ELi64EEvPKfS1_S1_PfiiiifE8K_shared+2960];
	fma.rn.f32 	%f22310, %f22207, %f13746, %f22310;
	@%p866 bra 	$L__BB1_854;
	setp.eq.s32 	%p867, %r3, 27;
	ld.shared.f32 	%f13747, [_ZZ33flash_attention_v2_forward_kernelILi64ELi64ELi64EEvPKfS1_S1_PfiiiifE8K_shared+2964];
	fma.rn.f32 	%f22310, %f22206, %f13747, %f22310;
	@%p867 bra 	$L__BB1_854;
	setp.eq.s32 	%p868, %r3, 28;
	ld.shared.f32 	%f13748, [_ZZ33flash_attention_v2_forward_kernelILi64ELi64ELi64EEvPKfS1_S1_PfiiiifE8K_shared+2968];
	fma.rn.f32 	%f22310, %f22205, %f13748, %f22310;
	@%p868 bra 	$L__BB1_854;
	setp.eq.s32 	%p869, %r3, 29;
	ld.shared.f32 	%f13749, [_ZZ33flash_attention_v2_forward_kernelILi64ELi64ELi64EEvPKfS1_S1_PfiiiifE8K_shared+2972];
	fma.rn.f32 	%f22310, %f22204, %f13749, %f22310;
	@%p869 bra 	$L__BB1_854;
	setp.eq.s32 	%p870, %r3, 30;
	ld.shared.f32 	%f13750, [_ZZ33flash_attention_v2_forward_kernelILi64ELi64ELi64EEvPKfS1_S1_PfiiiifE8K_shared+2976];
	fma.rn.f32 	%f22310, %f22203, %f13750, %f22310;
	@%p870 bra 	$L__BB1_854;
	setp.eq.s32 	%p871, %r3, 31;
	ld.shared.f32 	%f13751, [_ZZ33flash_attention_v2_forward_kernelILi64ELi64ELi64EEvPKfS1_S1_PfiiiifE8K_shared+2980];
	fma.rn.f32 	%f22310, %f22202, %f13751, %f22310;
	@%p871 bra 	$L__BB1_854;
	setp.eq.s32 	%p872, %r3, 32;
	ld.shared.f32 	%f13752, [_ZZ33flash_attention_v2_forward_kernelILi64ELi64ELi64EEvPKfS1_S1_PfiiiifE8K_shared+2984];
	fma.rn.f32 	%f22310, %f22201, %f13752, %f22310;
	@%p872 bra 	$L__BB1_854;
	setp.eq.s32 	%p873, %r3, 33;
	ld.shared.f32 	%f13753, [_ZZ33flash_attention_v2_forward_kernelILi64ELi64ELi64EEvPKfS1_S1_PfiiiifE8K_shared+2988];
	fma.rn.f32 	%f22310, %f22200, %f13753, %f22310;
	@%p873 bra 	$L__BB1_854;
	setp.eq.s32 	%p874, %r3, 34;
	ld.shared.f32 	%f13754, [_ZZ33flash_attention_v2_forward_kernelILi64ELi64ELi64EEvPKfS1_S1_PfiiiifE8K_shared+2992];
	fma.rn.f32 	%f22310, %f22199, %f13754, %f22310;
	@%p874 bra 	$L__BB1_854;
	setp.eq.s32 	%p875, %r3, 35;
	ld.shared.f32 	%f13755, [_ZZ33flash_attention_v2_forward_kernelILi64ELi64ELi64EEvPKfS1_S1_PfiiiifE8K_shared+2996];
	fma.rn.f32 	%f22310, %f22198, %f13755, %f22310;
	@%p875 bra 	$L__BB1_854;
	setp.eq.s32 	%p876, %r3, 36;
	ld.shared.f32 	%f13756, [_ZZ33flash_attention_v2_forward_kernelILi64ELi64ELi64EEvPKfS1_S1_PfiiiifE8K_shared+3000];
	fma.rn.f32 	%f22310, %f22197, %f13756, %f22310;
	@%p876 bra 	$L__BB1_854;
	setp.eq.s32 	%p877, %r3, 37;
	ld.shared.f32 	%f13757, [_ZZ33flash_attention_v2_forward_kernelILi64ELi64ELi64EEvPKfS1_S1_PfiiiifE8K_shared+3004];
	fma.rn.f32 	%f22310, %f22196, %f13757, %f22310;
	@%p877 bra 	$L__BB1_854;
	setp.eq.s32 	%p878, %r3, 38;
	ld.shared.f32 	%f13758, [_ZZ33flash_attention_v2_forward_kernelILi64ELi64ELi64EEvPKfS1_S1_PfiiiifE8K_shared+3008];
	fma.rn.f32 	%f22310, %f22195, %f13758, %f22310;
	@%p878 bra 	$L__BB1_854;
	setp.eq.s32 	%p879, %r3, 39;
	ld.shared.f32 	%f13759, [_ZZ33flash_attention_v2_forward_kernelILi64ELi64ELi64EEvPKfS1_S1_PfiiiifE8K_shared+3012];
	fma.rn.f32 	%f22310, %f22194, %f13759, %f22310;
	@%p879 bra 	$L__BB1_854;
	setp.eq.s32 	%p880, %r3, 40;
	ld.shared.f32 	%f13760, [_ZZ33flash_attention_v2_forward_kernelILi64ELi64ELi64EEvPKfS1_S1_PfiiiifE8K_shared+3016];
	fma.rn.f32 	%f22310, %f22193, %f13760, %f22310;
	@%p880 bra 	$L__BB1_854;
	setp.eq.s32 	%p881, %r3, 41;
	ld.shared.f32 	%f13761, [_ZZ33flash_attention_v2_forward_kernelILi64ELi64ELi64EEvPKfS1_S1_PfiiiifE8K_shared+3020];
	fma.rn.f32 	%f22310, %f22192, %f13761, %f22310;
	@%p881 bra 	$L__BB1_854;
	setp.eq.s32 	%p882, %r3, 42;
	ld.shared.f32 	%f13762, [_ZZ33flash_attention_v2_forward_kernelILi64ELi64ELi64EEvPKfS1_S1_PfiiiifE8K_shared+3024];
	fma.rn.f32 	%f22310, %f22191, %f13762, %f22310;
	@%p882 bra 	$L__BB1_854;
	setp.eq.s32 	%p883, %r3, 43;
	ld.shared.f32 	%f13763, [_ZZ33flash_attention_v2_forward_kernelILi64ELi64ELi64EEvPKfS1_S1_PfiiiifE8K_shared+3028];
	fma.rn.f32 	%f22310, %f22190, %f13763, %f22310;
	@%p883 bra 	$L__BB1_854;
	setp.eq.s32 	%p884, %r3, 44;
	ld.shared.f32 	%f13764, [_ZZ33flash_attention_v2_forward_kernelILi64ELi64ELi64EEvPKfS1_S1_PfiiiifE8K_shared+3032];
	fma.rn.f32 	%f22310, %f22189, %f13764, %f22310;
	@%p884 bra 	$L__BB1_854;
	setp.eq.s32 	%p885, %r3, 45;
	ld.shared.f32 	%f13765, [_ZZ33flash_attention_v2_forward_kernelILi64ELi64ELi64EEvPKfS1_S1_PfiiiifE8K_shared+3036];
	fma.rn.f32 	%f22310, %f22188, %f13765, %f22310;
	@%p885 bra 	$L__BB1_854;
	setp.eq.s32 	%p886, %r3, 46;
	ld.shared.f32 	%f13766, [_ZZ33flash_attention_v2_forward_kernelILi64ELi64ELi64EEvPKfS1_S1_PfiiiifE8K_shared+3040];
	fma.rn.f32 	%f22310, %f22187, %f13766, %f22310;
	@%p886 bra 	$L__BB1_854;
	setp.eq.s32 	%p887, %r3, 47;
	ld.shared.f32 	%f13767, [_ZZ33flash_attention_v2_forward_kernelILi64ELi64ELi64EEvPKfS1_S1_PfiiiifE8K_shared+3044];
	fma.rn.f32 	%f22310, %f22186, %f13767, %f22310;
	@%p887 bra 	$L__BB1_854;
	setp.eq.s32 	%p888, %r3, 48;
	ld.shared.f32 	%f13768, [_ZZ33flash_attention_v2_forward_kernelILi64ELi64ELi64EEvPKfS1_S1_PfiiiifE8K_shared+3048];
	fma.rn.f32 	%f22310, %f22185, %f13768, %f22310;
	@%p888 bra 	$L__BB1_854;
	setp.eq.s32 	%p889, %r3, 49;
	ld.shared.f32 	%f13769, [_ZZ33flash_attention_v2_forward_kernelILi64ELi64ELi64EEvPKfS1_S1_PfiiiifE8K_shared+3052];
	fma.rn.f32 	%f22310, %f22184, %f13769, %f22310;
	@%p889 bra 	$L__BB1_854;
	setp.eq.s32 	%p890, %r3, 50;
	ld.shared.f32 	%f13770, [_ZZ33flash_attention_v2_forward_kernelILi64ELi64ELi64EEvPKfS1_S1_PfiiiifE8K_shared+3056];
	fma.rn.f32 	%f22310, %f22183, %f13770, %f22310;
	@%p890 bra 	$L__BB1_854;
	setp.eq.s32 	%p891, %r3, 51;
	ld.shared.f32 	%f13771, [_ZZ33flash_attention_v2_forward_kernelILi64ELi64ELi64EEvPKfS1_S1_PfiiiifE8K_shared+3060];
	fma.rn.f32 	%f22310, %f22182, %f13771, %f22310;
	@%p891 bra 	$L__BB1_854;
	setp.eq.s32 	%p892, %r3, 52;
	ld.shared.f32 	%f13772, [_ZZ33flash_attention_v2_forward_kernelILi64ELi64ELi64EEvPKfS1_S1_PfiiiifE8K_shared+3064];
	fma.rn.f32 	%f22310, %f22181, %f13772, %f22310;
	@%p892 bra 	$L__BB1_854;
	setp.eq.s32 	%p893, %r3, 53;
	ld.shared.f32 	%f13773, [_ZZ33flash_attention_v2_forward_kernelILi64ELi64ELi64EEvPKfS1_S1_PfiiiifE8K_shared+3068];
	fma.rn.f32 	%f22310, %f22180, %f13773, %f22310;
	@%p893 bra 	$L__BB1_854;
	setp.eq.s32 	%p894, %r3, 54;
	ld.shared.f32 	%f13774, [_ZZ33flash_attention_v2_forward_kernelILi64ELi64ELi64EEvPKfS1_S1_PfiiiifE8K_shared+3072];
	fma.rn.f32 	%f22310, %f22179, %f13774, %f22310;
	@%p894 bra 	$L__BB1_854;
	setp.eq.s32 	%p895, %r3, 55;
	ld.shared.f32 	%f13775, [_ZZ33flash_attention_v2_forward_kernelILi64ELi64ELi64EEvPKfS1_S1_PfiiiifE8K_shared+3076];
	fma.rn.f32 	%f22310, %f22178, %f13775, %f22310;
	@%p895 bra 	$L__BB1_854;
	setp.eq.s32 	%p896, %r3, 56;
	ld.shared.f32 	%f13776, [_ZZ33flash_attention_v2_forward_kernelILi64ELi64ELi64EEvPKfS1_S1_PfiiiifE8K_shared+3080];
	fma.rn.f32 	%f22310, %f22177, %f13776, %f22310;
	@%p896 bra 	$L__BB1_854;
	setp.eq.s32 	%p897, %r3, 57;
	ld.shared.f32 	%f13777, [_ZZ33flash_attention_v2_forward_kernelILi64ELi64ELi64EEvPKfS1_S1_PfiiiifE8K_shared+3084];
	fma.rn.f32 	%f22310, %f22176, %f13777, %f22310;
	@%p897 bra 	$L__BB1_854;
	setp.eq.s32 	%p898, %r3, 58;
	ld.shared.f32 	%f13778, [_ZZ33flash_attention_v2_forward_kernelILi64ELi64ELi64EEvPKfS1_S1_PfiiiifE8K_shared+3088];
	fma.rn.f32 	%f22310, %f22175, %f13778, %f22310;
	@%p898 bra 	$L__BB1_854;
	setp.eq.s32 	%p899, %r3, 59;
	ld.shared.f32 	%f13779, [_ZZ33flash_attention_v2_forward_kernelILi64ELi64ELi64EEvPKfS1_S1_PfiiiifE8K_shared+3092];
	fma.rn.f32 	%f22310, %f22174, %f13779, %f22310;
	@%p899 bra 	$L__BB1_854;
	setp.eq.s32 	%p900, %r3, 60;
	ld.shared.f32 	%f13780, [_ZZ33flash_attention_v2_forward_kernelILi64ELi64ELi64EEvPKfS1_S1_PfiiiifE8K_shared+3096];
	fma.rn.f32 	%f22310, %f22173, %f13780, %f22310;
	@%p900 bra 	$L__BB1_854;
	setp.eq.s32 	%p901, %r3, 61;
	ld.shared.f32 	%f13781, [_ZZ33flash_attention_v2_forward_kernelILi64ELi64ELi64EEvPKfS1_S1_PfiiiifE8K_shared+3100];
	fma.rn.f32 	%f22310, %f22172, %f13781, %f22310;
	@%p901 bra 	$L__BB1_854;
	setp.eq.s32 	%p902, %r3, 62;
	ld.shared.f32 	%f13782, [_ZZ33flash_attention_v2_forward_kernelILi64ELi64ELi64EEvPKfS1_S1_PfiiiifE8K_shared+3104];
	fma.rn.f32 	%f22310, %f22171, %f13782, %f22310;
	@%p902 bra 	$L__BB1_854;
	setp.eq.s32 	%p903, %r3, 63;
	ld.shared.f32 	%f13783, [_ZZ33flash_attention_v2_forward_kernelILi64ELi64ELi64EEvPKfS1_S1_PfiiiifE8K_shared+3108];
	fma.rn.f32 	%f22310, %f22170, %f13783, %f22310;
	@%p903 bra 	$L__BB1_854;
	ld.shared.f32 	%f13784, [_ZZ33flash_attention_v2_forward_kernelILi64ELi64ELi64EEvPKfS1_S1_PfiiiifE8K_shared+3112];
	fma.rn.f32 	%f22310, %f22169, %f13784, %f22310;
$L__BB1_854:
	ld.param.u32 	%r495, [_Z33flash_attention_v2_forward_kernelILi64ELi64ELi64EEvPKfS1_S1_Pfiiiif_param_6];
	add.s32 	%r145, %r7, 12;
	setp.ge.s32 	%p904, %r145, %r495;
	mov.f32 	%f22311, 0fFF7FFFFF;
	@%p904 bra 	$L__BB1_919;
	setp.eq.s32 	%p905, %r13, 0;
	ld.shared.f32 	%f13786, [_ZZ33flash_attention_v2_forward_kernelILi64ELi64ELi64EEvPKfS1_S1_PfiiiifE8K_shared+3120];
	fma.rn.f32 	%f22311, %f22232, %f13786, 0f00000000;
	@%p905 bra 	$L__BB1_919;
	setp.eq.s32 	%p906, %r3, 2;
	ld.shared.f32 	%f13787, [_ZZ33flash_attention_v2_forward_kernelILi64ELi64ELi64EEvPKfS1_S1_PfiiiifE8K_shared+3124];
	fma.rn.f32 	%f22311, %f22231, %f13787, %f22311;
	@%p906 bra 	$L__BB1_919;
	setp.eq.s32 	%p907, %r3, 3;
	ld.shared.f32 	%f13788, [_ZZ33flash_attention_v2_forward_kernelILi64ELi64ELi64EEvPKfS1_S1_PfiiiifE8K_shared+3128];
	fma.rn.f32 	%f22311, %f22230, %f13788, %f22311;
	@%p907 bra 	$L__BB1_919;
	setp.eq.s32 	%p908, %r3, 4;
	ld.shared.f32 	%f13789, [_ZZ33flash_attention_v2_forward_kernelILi64ELi64ELi64EEvPKfS1_S1_PfiiiifE8K_shared+3132];
	fma.rn.f32 	%f22311, %f22229, %f13789, %f22311;
	@%p908 bra 	$L__BB1_919;
	setp.eq.s32 	%p909, %r3, 5;
	ld.shared.f32 	%f13790, [_ZZ33flash_attention_v2_forward_kernelILi64ELi64ELi64EEvPKfS1_S1_PfiiiifE8K_shared+3136];
	fma.rn.f32 	%f22311, %f22228, %f13790, %f22311;
	@%p909 bra 	$L__BB1_919;
	setp.eq.s32 	%p910, %r3, 6;
	ld.shared.f32 	%f13791, [_ZZ33flash_attention_v2_forward_kernelILi64ELi64ELi64EEvPKfS1_S1_PfiiiifE8K_shared+3140];
	fma.rn.f32 	%f22311, %f22227, %f13791, %f22311;
	@%p910 bra 	$L__BB1_919;
	setp.eq.s32 	%p911, %r3, 7;
	ld.shared.f32 	%f13792, [_ZZ33flash_attention_v2_forward_kernelILi64ELi64ELi64EEvPKfS1_S1_PfiiiifE8K_shared+3144];
	fma.rn.f32 	%f22311, %f22226, %f13792, %f22311;
	@%p911 bra 	$L__BB1_919;
	setp.eq.s32 	%p912, %r3, 8;
	ld.shared.f32 	%f13793, [_ZZ33flash_attention_v2_forward_kernelILi64ELi64ELi64EEvPKfS1_S1_PfiiiifE8K_shared+3148];
	fma.rn.f32 	%f22311, %f22225, %f13793, %f22311;
	@%p912 bra 	$L__BB1_919;
	setp.eq.s32 	%p913, %r3, 9;
	ld.shared.f32 	%f13794, [_ZZ33flash_attention_v2_forward_kernelILi64ELi64ELi64EEvPKfS1_S1_PfiiiifE8K_shared+3152];
	fma.rn.f32 	%f22311, %f22224, %f13794, %f22311;
	@%p913 bra 	$L__BB1_919;
	setp.eq.s32 	%p914, %r3, 10;
	ld.shared.f32 	%f13795, [_ZZ33flash_attention_v2_forward_kernelILi64ELi64ELi64EEvPKfS1_S1_PfiiiifE8K_shared+3156];
	fma.rn.f32 	%f22311, %f22223, %f13795, %f22311;
	@%p914 bra 	$L__BB1_919;
	setp.eq.s32 	%p915, %r3, 11;
	ld.shared.f32 	%f13796, [_ZZ33flash_attention_v2_forward_kernelILi64ELi64ELi64EEvPKfS1_S1_PfiiiifE8K_shared+3160];
	fma.rn.f32 	%f22311, %f22222, %f13796, %f22311;
	@%p915 bra 	$L__BB1_919;
	setp.eq.s32 	%p916, %r3, 12;
	ld.shared.f32 	%f13797, [_ZZ33flash_attention_v2_forward_kernelILi64ELi64ELi64EEvPKfS1_S1_PfiiiifE8K_shared+3164];
	fma.rn.f32 	%f22311, %f22221, %f13797, %f22311;
	@%p916 bra 	$L__BB1_919;
	setp.eq.s32 	%p917, %r3, 13;
	ld.shared.f32 	%f13798, [_ZZ33flash_attention_v2_forward_kernelILi64ELi64ELi64EEvPKfS1_S1_PfiiiifE8K_shared+3168];
	fma.rn.f32 	%f22311, %f22220, %f13798, %f22311;
	@%p917 bra 	$L__BB1_919;
	setp.eq.s32 	%p918, %r3, 14;
	ld.shared.f32 	%f13799, [_ZZ33flash_attention_v2_forward_kernelILi64ELi64ELi64EEvPKfS1_S1_PfiiiifE8K_shared+3172];
	fma.rn.f32 	%f22311, %f22219, %f13799, %f22311;
	@%p918 bra 	$L__BB1_919;
	setp.eq.s32 	%p919, %r3, 15;
	ld.shared.f32 	%f13800, [_ZZ33flash_attention_v2_forward_kernelILi64ELi64ELi64EEvPKfS1_S1_PfiiiifE8K_shared+3176];
	fma.rn.f32 	%f22311, %f22218, %f13800, %f22311;
	@%p919 bra 	$L__BB1_919;
	setp.eq.s32 	%p920, %r3, 16;
	ld.shared.f32 	%f13801, [_ZZ33flash_attention_v2_forward_kernelILi64ELi64ELi64EEvPKfS1_S1_PfiiiifE8K_shared+3180];
	fma.rn.f32 	%f22311, %f22217, %f13801, %f22311;
	@%p920 bra 	$L__BB1_919;
	setp.eq.s32 	%p921, %r3, 17;
	ld.shared.f32 	%f13802, [_ZZ33flash_attention_v2_forward_kernelILi64ELi64ELi64EEvPKfS1_S1_PfiiiifE8K_shared+3184];
	fma.rn.f32 	%f22311, %f22216, %f13802, %f22311;
	@%p921 bra 	$L__BB1_919;
	setp.eq.s32 	%p922, %r3, 18;
	ld.shared.f32 	%f13803, [_ZZ33flash_attention_v2_forward_kernelILi64ELi64ELi64EEvPKfS1_S1_PfiiiifE8K_shared+3188];
	fma.rn.f32 	%f22311, %f22215, %f13803, %f22311;
	@%p922 bra 	$L__BB1_919;
	setp.eq.s32 	%p923, %r3, 19;
	ld.shared.f32 	%f13804, [_ZZ33flash_attention_v2_forward_kernelILi64ELi64ELi64EEvPKfS1_S1_PfiiiifE8K_shared+3192];
	fma.rn.f32 	%f22311, %f22214, %f13804, %f22311;
	@%p923 bra 	$L__BB1_919;
	setp.eq.s32 	%p924, %r3, 20;
	ld.shared.f32 	%f13805, [_ZZ33flash_attention_v2_forward_kernelILi64ELi64ELi64EEvPKfS1_S1_PfiiiifE8K_shared+3196];
	fma.rn.f32 	%f22311, %f22213, %f13805, %f22311;
	@%p924 bra 	$L__BB1_919;
	setp.eq.s32 	%p925, %r3, 21;
	ld.shared.f32 	%f13806, [_ZZ33flash_attention_v2_forward_kernelILi64ELi64ELi64EEvPKfS1_S1_PfiiiifE8K_shared+3200];
	fma.rn.f32 	%f22311, %f22212, %f13806, %f22311;
	@%p925 bra 	$L__BB1_919;
	setp.eq.s32 	%p926, %r3, 22;
	ld.shared.f32 	%f13807, [_ZZ33flash_attention_v2_forward_kernelILi64ELi64ELi64EEvPKfS1_S1_PfiiiifE8K_shared+3204];
	fma.rn.f32 	%f22311, %f22211, %f13807, %f22311;
	@%p926 bra 	$L__BB1_919;
	setp.eq.s32 	%p927, %r3, 23;
	ld.shared.f32 	%f13808, [_ZZ33flash_attention_v2_forward_kernelILi64ELi64ELi64EEvPKfS1_S1_PfiiiifE8K_shared+3208];
	fma.rn.f32 	%f22311, %f22210, %f13808, %f22311;
	@%p927 bra 	$L__BB1_919;
	setp.eq.s32 	%p928, %r3, 24;
	ld.shared.f32 	%f13809, [_ZZ33flash_attention_v2_forward_kernelILi64ELi64ELi64EEvPKfS1_S1_PfiiiifE8K_shared+3212];
	fma.rn.f32 	%f22311, %f22209, %f13809, %f22311;
	@%p928 bra 	$L__BB1_919;
	setp.eq.s32 	%p929, %r3, 25;
	ld.shared.f32 	%f13810, [_ZZ33flash_attention_v2_forward_kernelILi64ELi64ELi64EEvPKfS1_S1_PfiiiifE8K_shared+3216];
	fma.rn.f32 	%f22311, %f22208, %f13810, %f22311;
	@%p929 bra 	$L__BB1_919;
	setp.eq.s32 	%p930, %r3, 26;
	ld.shared.f32 	%f13811, [_ZZ33flash_attention_v2_forward_kernelILi64ELi64ELi64EEvPKfS1_S1_PfiiiifE8K_shared+3220];
	fma.rn.f32 	%f22311, %f22207, %f13811, %f22311;
	@%p930 bra 	$L__BB1_919;
	setp.eq.s32 	%p931, %r3, 27;
	ld.shared.f32 	%f13812, [_ZZ33flash_attention_v2_forward_kernelILi64ELi64ELi64EEvPKfS1_S1_PfiiiifE8K_shared+3224];
	fma.rn.f32 	%f22311, %f22206, %f13812, %f22311;
	@%p931 bra 	$L__BB1_919;
	setp.eq.s32 	%p932, %r3, 28;
	ld.shared.f32 	%f13813, [_ZZ33flash_attention_v2_forward_kernelILi64ELi64ELi64EEvPKfS1_S1_PfiiiifE8K_shared+3228];
	fma.rn.f32 	%f22311, %f22205, %f13813, %f22311;
	@%p932 bra 	$L__BB1_919;
	setp.eq.s32 	%p933, %r3, 29;
	ld.shared.f32 	%f13814, [_ZZ33flash_attention_v2_forward_kernelILi64ELi64ELi64EEvPKfS1_S1_PfiiiifE8K_shared+3232];
	fma.rn.f32 	%f22311, %f22204, %f13814, %f22311;
	@%p933 bra 	$L__BB1_919;
	setp.eq.s32 	%p934, %r3, 30;
	ld.shared.f32 	%f13815, [_ZZ33flash_attention_v2_forward_kernelILi64ELi64ELi64EEvPKfS1_S1_PfiiiifE8K_shared+3236];
	fma.rn.f32 	%f22311, %f22203, %f13815, %f22311;
	@%p934 bra 	$L__BB1_919;
	setp.eq.s32 	%p935, %r3, 31;
	ld.shared.f32 	%f13816, [_ZZ33flash_attention_v2_forward_kernelILi64ELi64ELi64EEvPKfS1_S1_PfiiiifE8K_shared+3240];
	fma.rn.f32 	%f22311, %f22202, %f13816, %f22311;
	@%p935 bra 	$L__BB1_919;
	setp.eq.s32 	%p936, %r3, 32;
	ld.shared.f32 	%f13817, [_ZZ33flash_attention_v2_forward_kernelILi64ELi64ELi64EEvPKfS1_S1_PfiiiifE8K_shared+3244];
	fma.rn.f32 	%f22311, %f22201, %f13817, %f22311;
	@%p936 bra 	$L__BB1_919;
	setp.eq.s32 	%p937, %r3, 33;
	ld.shared.f32 	%f13818, [_ZZ33flash_attention_v2_forward_kernelILi64ELi64ELi64EEvPKfS1_S1_PfiiiifE8K_shared+3248];
	fma.rn.f32 	%f22311, %f22200, %f13818, %f22311;
	@%p937 bra 	$L__BB1_919;
	setp.eq.s32 	%p938, %r3, 34;
	ld.shared.f32 	%f13819, [_ZZ33flash_attention_v2_forward_kernelILi64ELi64ELi64EEvPKfS1_S1_PfiiiifE8K_shared+3252];
	fma.rn.f32 	%f22311, %f22199, %f13819, %f22311;
	@%p938 bra 	$L__BB1_919;
	setp.eq.s32 	%p939, %r3, 35;
	ld.shared.f32 	%f13820, [_ZZ33flash_attention_v2_forward_kernelILi64ELi64ELi64EEvPKfS1_S1_PfiiiifE8K_shared+3256];
	fma.rn.f32 	%f22311, %f22198, %f13820, %f22311;
	@%p939 bra 	$L__BB1_919;
	setp.eq.s32 	%p940, %r3, 36;
	ld.shared.f32 	%f13821, [_ZZ33flash_attention_v2_forward_kernelILi64ELi64ELi64EEvPKfS1_S1_PfiiiifE8K_shared+3260];
	fma.rn.f32 	%f22311, %f22197, %f13821, %f22311;
	@%p940 bra 	$L__BB1_919;
	setp.eq.s32 	%p941, %r3, 37;
	ld.shared.f32 	%f13822, [_ZZ33flash_attention_v2_forward_kernelILi64ELi64ELi64EEvPKfS1_S1_PfiiiifE8K_shared+3264];
	fma.rn.f32 	%f22311, %f22196, %f13822, %f22311;
	@%p941 bra 	$L__BB1_919;
	setp.eq.s32 	%p942, %r3, 38;
	ld.shared.f32 	%f13823, [_ZZ33flash_attention_v2_forward_kernelILi64ELi64ELi64EEvPKfS1_S1_PfiiiifE8K_shared+3268];
	fma.rn.f32 	%f22311, %f22195, %f13823, %f22311;
	@%p942 bra 	$L__BB1_919;
	setp.eq.s32 	%p943, %r3, 39;
	ld.shared.f32 	%f13824, [_ZZ33flash_attention_v2_forward_kernelILi64ELi64ELi64EEvPKfS1_S1_PfiiiifE8K_shared+3272];
	fma.rn.f32 	%f22311, %f22194, %f13824, %f22311;
	@%p943 bra 	$L__BB1_919;
	setp.eq.s32 	%p944, %r3, 40;
	ld.shared.f32 	%f13825, [_ZZ33flash_attention_v2_forward_kernelILi64ELi64ELi64EEvPKfS1_S1_PfiiiifE8K_shared+3276];
	fma.rn.f32 	%f22311, %f22193, %f13825, %f22311;
	@%p944 bra 	$L__BB1_919;
	setp.eq.s32 	%p945, %r3, 41;
	ld.shared.f32 	%f13826, [_ZZ33flash_attention_v2_forward_kernelILi64ELi64ELi64EEvPKfS1_S1_PfiiiifE8K_shared+3280];
	fma.rn.f32 	%f22311, %f22192, %f13826, %f22311;
	@%p945 bra 	$L__BB1_919;
	setp.eq.s32 	%p946, %r3, 42;
	ld.shared.f32 	%f13827, [_ZZ33flash_attention_v2_forward_kernelILi64ELi64ELi64EEvPKfS1_S1_PfiiiifE8K_shared+3284];
	fma.rn.f32 	%f22311, %f22191, %f13827, %f22311;
	@%p946 bra 	$L__BB1_919;
	setp.eq.s32 	%p947, %r3, 43;
	ld.shared.f32 	%f13828, [_ZZ33flash_attention_v2_forward_kernelILi64ELi64ELi64EEvPKfS1_S1_PfiiiifE8K_shared+3288];
	fma.rn.f32 	%f22311, %f22190, %f13828, %f22311;
	@%p947 bra 	$L__BB1_919;
	setp.eq.s32 	%p948, %r3, 44;
	ld.shared.f32 	%f13829, [_ZZ33flash_attention_v2_forward_kernelILi64ELi64ELi64EEvPKfS1_S1_PfiiiifE8K_shared+3292];
	fma.rn.f32 	%f22311, %f22189, %f13829, %f22311;
	@%p948 bra 	$L__BB1_919;
	setp.eq.s32 	%p949, %r3, 45;
	ld.shared.f32 	%f13830, [_ZZ33flash_attention_v2_forward_kernelILi64ELi64ELi64EEvPKfS1_S1_PfiiiifE8K_shared+3296];
	fma.rn.f32 	%f22311, %f22188, %f13830, %f22311;
	@%p949 bra 	$L__BB1_919;
	setp.eq.s32 	%p950, %r3, 46;
	ld.shared.f32 	%f13831, [_ZZ33flash_attention_v2_forward_kernelILi64ELi64ELi64EEvPKfS1_S1_PfiiiifE8K_shared+3300];
	fma.rn.f32 	%f22311, %f22187, %f13831, %f22311;
	@%p950 bra 	$L__BB1_919;
	setp.eq.s32 	%p951, %r3, 47;
	ld.shared.f32 	%f13832, [_ZZ33flash_attention_v2_forward_kernelILi64ELi64ELi64EEvPKfS1_S1_PfiiiifE8K_shared+3304];
	fma.rn.f32 	%f22311, %f22186, %f13832, %f22311;
	@%p951 bra 	$L__BB1_919;
	setp.eq.s32 	%p952, %r3, 48;
	ld.shared.f32 	%f13833, [_ZZ33flash_attention_v2_forward_kernelILi64ELi64ELi64EEvPKfS1_S1_PfiiiifE8K_shared+3308];
	fma.rn.f32 	%f22311, %f22185, %f13833, %f22311;
	@%p952 bra 	$L__BB1_919;
	setp.eq.s32 	%p953, %r3, 49;
	ld.shared.f32 	%f13834, [_ZZ33flash_attention_v2_forward_kernelILi64ELi64ELi64EEvPKfS1_S1_PfiiiifE8K_shared+3312];
	fma.rn.f32 	%f22311, %f22184, %f13834, %f22311;
	@%p953 bra 	$L__BB1_919;
	setp.eq.s32 	%p954, %r3, 50;
	ld.shared.f32 	%f13835, [_ZZ33flash_attention_v2_forward_kernelILi64ELi64ELi64EEvPKfS1_S1_PfiiiifE8K_shared+3316];
	fma.rn.f32 	%f22311, %f22183, %f13835, %f22311;
	@%p954 bra 	$L__BB1_919;
	setp.eq.s32 	%p955, %r3, 51;
	ld.shared.f32 	%f13836, [_ZZ33flash_attention_v2_forward_kernelILi64ELi64ELi64EEvPKfS1_S1_PfiiiifE8K_shared+3320];
	fma.rn.f32 	%f22311, %f22182, %f13836, %f22311;
	@%p955 bra 	$L__BB1_919;
	setp.eq.s32 	%p956, %r3, 52;
	ld.shared.f32 	%f13837, [_ZZ33flash_attention_v2_forward_kernelILi64ELi64ELi64EEvPKfS1_S1_PfiiiifE8K_shared+3324];
	fma.rn.f32 	%f22311, %f22181, %f13837, %f22311;
	@%p956 bra 	$L__BB1_919;
	setp.eq.s32 	%p957, %r3, 53;
	ld.shared.f32 	%f13838, [_ZZ33flash_attention_v2_forward_kernelILi64ELi64ELi64EEvPKfS1_S1_PfiiiifE8K_shared+3328];
	fma.rn.f32 	%f22311, %f22180, %f13838, %f22311;
	@%p957 bra 	$L__BB1_919;
	setp.eq.s32 	%p958, %r3, 54;
	ld.shared.f32 	%f13839, [_ZZ33flash_attention_v2_forward_kernelILi64ELi64ELi64EEvPKfS1_S1_PfiiiifE8K_shared+3332];
	fma.rn.f32 	%f22311, %f22179, %f13839, %f22311;
	@%p958 bra 	$L__BB1_919;
	setp.eq.s32 	%p959, %r3, 55;
	ld.shared.f32 	%f13840, [_ZZ33flash_attention_v2_forward_kernelILi64ELi64ELi64EEvPKfS1_S1_PfiiiifE8K_shared+3336];
	fma.rn.f32 	%f22311, %f22178, %f13840, %f22311;
	@%p959 bra 	$L__BB1_919;
	setp.eq.s32 	%p960, %r3, 56;
	ld.shared.f32 	%f13841, [_ZZ33flash_attention_v2_forward_kernelILi64ELi64ELi64EEvPKfS1_S1_PfiiiifE8K_shared+3340];
	fma.rn.f32 	%f22311, %f22177, %f13841, %f22311;
	@%p960 bra 	$L__BB1_919;
	setp.eq.s32 	%p961, %r3, 57;
	ld.shared.f32 	%f13842, [_ZZ33flash_attention_v2_forward_kernelILi64ELi64ELi64EEvPKfS1_S1_PfiiiifE8K_shared+3344];
	fma.rn.f32 	%f22311, %f22176, %f13842, %f22311;
	@%p961 bra 	$L__BB1_919;
	setp.eq.s32 	%p962, %r3, 58;
	ld.shared.f32 	%f13843, [_ZZ33flash_attention_v2_forward_kernelILi64ELi64ELi64EEvPKfS1_S1_PfiiiifE8K_shared+3348];
	fma.rn.f32 	%f22311, %f22175, %f13843, %f22311;
	@%p962 bra 	$L__BB1_919;
	setp.eq.s32 	%p963, %r3, 59;
	ld.shared.f32 	%f13844, [_ZZ33flash_attention_v2_forward_kernelILi64ELi64ELi64EEvPKfS1_S1_PfiiiifE8K_shared+3352];
	fma.rn.f32 	%f22311, %f22174, %f13844, %f22311;
	@%p963 bra 	$L__BB1_919;
	setp.eq.s32 	%p964, %r3, 60;
	ld.shared.f32 	%f13845, [_ZZ33flash_attention_v2_forward_kernelILi64ELi64ELi64EEvPKfS1_S1_PfiiiifE8K_shared+3356];
	fma.rn.f32 	%f22311, %f22173, %f13845, %f22311;
	@%p964 bra 	$L__BB1_919;
	setp.eq.s32 	%p965, %r3, 61;
	ld.shared.f32 	%f13846, [_ZZ33flash_attention_v2_forward_kernelILi64ELi64ELi64EEvPKfS1_S1_PfiiiifE8K_shared+3360];
	fma.rn.f32 	%f22311, %f22172, %f13846, %f22311;
	@%p965 bra 	$L__BB1_919;
	setp.eq.s32 	%p966, %r3, 62;
	ld.shared.f32 	%f13847, [_ZZ33flash_attention_v2_forward_kernelILi64ELi64ELi64EEvPKfS1_S1_PfiiiifE8K_shared+3364];
	fma.rn.f32 	%f22311, %f22171, %f13847, %f22311;
	@%p966 bra 	$L__BB1_919;
	setp.eq.s32 	%p967, %r3, 63;
	ld.shared.f32 	%f13848, [_ZZ33flash_attention_v2_forward_kernelILi64ELi64ELi64EEvPKfS1_S1_PfiiiifE8K_shared+3368];
	fma.rn.f32 	%f22311, %f22170, %f13848, %f22311;
	@%p967 bra 	$L__BB1_919;
	ld.shared.f32 	%f13849, [_ZZ33flash_attention_v2_forward_kernelILi64ELi64ELi64EEvPKfS1_S1_PfiiiifE8K_shared+3372];
	fma.rn.f32 	%f22311, %f22169, %f13849, %f22311;
$L__BB1_919:
	ld.param.u32 	%r496, [_Z33flash_attention_v2_forward_kernelILi64ELi64ELi64EEvPKfS1_S1_Pfiiiif_param_6];
	add.s32 	%r146, %r7, 13;
	setp.ge.s32 	%p968, %r146, %r496;
	mov.f32 	%f22312, 0fFF7FFFFF;
	@%p968 bra 	$L__BB1_984;
	setp.eq.s32 	%p969, %r13, 0;
	ld.shared.f32 	%f13851, [_ZZ33flash_attention_v2_forward_kernelILi64ELi64ELi64EEvPKfS1_S1_PfiiiifE8K_shared+3380];
	fma.rn.f32 	%f22312, %f22232, %f13851, 0f00000000;
	@%p969 bra 	$L__BB1_984;
	setp.eq.s32 	%p970, %r3, 2;
	ld.shared.f32 	%f13852, [_ZZ33flash_attention_v2_forward_kernelILi64ELi64ELi64EEvPKfS1_S1_PfiiiifE8K_shared+3384];
	fma.rn.f32 	%f22312, %f22231, %f13852, %f22312;
	@%p970 bra 	$L__BB1_984;
	setp.eq.s32 	%p971, %r3, 3;
	ld.shared.f32 	%f13853, [_ZZ33flash_attention_v2_forward_kernelILi64ELi64ELi64EEvPKfS1_S1_PfiiiifE8K_shared+3388];
	fma.rn.f32 	%f22312, %f22230, %f13853, %f22312;
	@%p971 bra 	$L__BB1_984;
	setp.eq.s32 	%p972, %r3, 4;
	ld.shared.f32 	%f13854, [_ZZ33flash_attention_v2_forward_kernelILi64ELi64ELi64EEvPKfS1_S1_PfiiiifE8K_shared+3392];
	fma.rn.f32 	%f22312, %f22229, %f13854, %f22312;
	@%p972 bra 	$L__BB1_984;
	setp.eq.s32 	%p973, %r3, 5;
	ld.shared.f32 	%f13855, [_ZZ33flash_attention_v2_forward_kernelILi64ELi64ELi64EEvPKfS1_S1_PfiiiifE8K_shared+3396];
	fma.rn.f32 	%f22312, %f22228, %f13855, %f22312;
	@%p973 bra 	$L__BB1_984;
	setp.eq.s32 	%p974, %r3, 6;
	ld.shared.f32 	%f13856, [_ZZ33flash_attention_v2_forward_kernelILi64ELi64ELi64EEvPKfS1_S1_PfiiiifE8K_shared+3400];
	fma.rn.f32 	%f22312, %f22227, %f13856, %f22312;
	@%p974 bra 	$L__BB1_984;
	setp.eq.s32 	%p975, %r3, 7;
	ld.shared.f32 	%f13857, [_ZZ33flash_attention_v2_forward_kernelILi64ELi64ELi64EEvPKfS1_S1_PfiiiifE8K_shared+3404];
	fma.rn.f32 	%f22312, %f22226, %f13857, %f22312;
	@%p975 bra 	$L__BB1_984;
	setp.eq.s32 	%p976, %r3, 8;
	ld.shared.f32 	%f13858, [_ZZ33flash_attention_v2_forward_kernelILi64ELi64ELi64EEvPKfS1_S1_PfiiiifE8K_shared+3408];
	fma.rn.f32 	%f22312, %f22225, %f13858, %f22312;
	@%p976 bra 	$L__BB1_984;
	setp.eq.s32 	%p977, %r3, 9;
	ld.shared.f32 	%f13859, [_ZZ33flash_attention_v2_forward_kernelILi64ELi64ELi64EEvPKfS1_S1_PfiiiifE8K_shared+3412];
	fma.rn.f32 	%f22312, %f22224, %f13859, %f22312;
	@%p977 bra 	$L__BB1_984;
	setp.eq.s32 	%p978, %r3, 10;
	ld.shared.f32 	%f13860, [_ZZ33flash_attention_v2_forward_kernelILi64ELi64ELi64EEvPKfS1_S1_PfiiiifE8K_shared+3416];
	fma.rn.f32 	%f22312, %f22223, %f13860, %f22312;
	@%p978 bra 	$L__BB1_984;
	setp.eq.s32 	%p979, %r3, 11;
	ld.shared.f32 	%f13861, [_ZZ33flash_attention_v2_forward_kernelILi64ELi64ELi64EEvPKfS1_S1_PfiiiifE8K_shared+3420];
	fma.rn.f32 	%f22312, %f22222, %f13861, %f22312;
	@%p979 bra 	$L__BB1_984;
	setp.eq.s32 	%p980, %r3, 12;
	ld.shared.f32 	%f13862, [_ZZ33flash_attention_v2_forward_kernelILi64ELi64ELi64EEvPKfS1_S1_PfiiiifE8K_shared+3424];
	fma.rn.f32 	%f22312, %f22221, %f13862, %f22312;
	@%p980 bra 	$L__BB1_984;
	setp.eq.s32 	%p981, %r3, 13;
	ld.shared.f32 	%f13863, [_ZZ33flash_attention_v2_forward_kernelILi64ELi64ELi64EEvPKfS1_S1_PfiiiifE8K_shared+3428];
	fma.rn.f32 	%f22312, %f22220, %f13863, %f22312;
	@%p981 bra 	$L__BB1_984;
	setp.eq.s32 	%p982, %r3, 14;
	ld.shared.f32 	%f13864, [_ZZ33flash_attention_v2_forward_kernelILi64ELi64ELi64EEvPKfS1_S1_PfiiiifE8K_shared+3432];
	fma.rn.f32 	%f22312, %f22219, %f13864, %f22312;
	@%p982 bra 	$L__BB1_984;
	setp.eq.s32 	%p983, %r3, 15;
	ld.shared.f32 	%f13865, [_ZZ33flash_attention_v2_forward_kernelILi64ELi64ELi64EEvPKfS1_S1_PfiiiifE8K_shared+3436];
	fma.rn.f32 	%f22312, %f22218, %f13865, %f22312;
	@%p983 bra 	$L__BB1_984;
	setp.eq.s32 	%p984, %r3, 16;
	ld.shared.f32 	%f13866, [_ZZ33flash_attention_v2_forward_kernelILi64ELi64ELi64EEvPKfS1_S1_PfiiiifE8K_shared+3440];
	fma.rn.f32 	%f22312, %f22217, %f13866, %f22312;
	@%p984 bra 	$L__BB1_984;
	setp.eq.s32 	%p985, %r3, 17;
	ld.shared.f32 	%f13867, [_ZZ33flash_attention_v2_forward_kernelILi64ELi64ELi64EEvPKfS1_S1_PfiiiifE8K_shared+3444];
	fma.rn.f32 	%f22312, %f22216, %f13867, %f22312;
	@%p985 bra 	$L__BB1_984;
	setp.eq.s32 	%p986, %r3, 18;
	ld.shared.f32 	%f13868, [_ZZ33flash_attention_v2_forward_kernelILi64ELi64ELi64EEvPKfS1_S1_PfiiiifE8K_shared+3448];
	fma.rn.f32 	%f22312, %f22215, %f13868, %f22312;
	@%p986 bra 	$L__BB1_984;
	setp.eq.s32 	%p987, %r3, 19;
	ld.shared.f32 	%f13869, [_ZZ33flash_attention_v2_forward_kernelILi64ELi64ELi64EEvPKfS1_S1_PfiiiifE8K_shared+3452];
	fma.rn.f32 	%f22312, %f22214, %f13869, %f22312;
	@%p987 bra 	$L__BB1_984;
	setp.eq.s32 	%p988, %r3, 20;
	ld.shared.f32 	%f13870, [_ZZ33flash_attention_v2_forward_kernelILi64ELi64ELi64EEvPKfS1_S1_PfiiiifE8K_shared+3456];
	fma.rn.f32 	%f22312, %f22213, %f13870, %f22312;
	@%p988 bra 	$L__BB1_984;
	setp.eq.s32 	%p989, %r3, 21;
	ld.shared.f32 	%f13871, [_ZZ33flash_attention_v2_forward_kernelILi64ELi64ELi64EEvPKfS1_S1_PfiiiifE8K_shared+3460];
	fma.rn.f32 	%f22312, %f22212, %f13871, %f22312;
	@%p989 bra 	$L__BB1_984;
	setp.eq.s32 	%p990, %r3, 22;
	ld.shared.f32 	%f13872, [_ZZ33flash_attention_v2_forward_kernelILi64ELi64ELi64EEvPKfS1_S1_PfiiiifE8K_shared+3464];
	fma.rn.f32 	%f22312, %f22211, %f13872, %f22312;
	@%p990 bra 	$L__BB1_984;
	setp.eq.s32 	%p991, %r3, 23;
	ld.shared.f32 	%f13873, [_ZZ33flash_attention_v2_forward_kernelILi64ELi64ELi64EEvPKfS1_S1_PfiiiifE8K_shared+3468];
	fma.rn.f32 	%f22312, %f22210, %f13873, %f22312;
	@%p991 bra 	$L__BB1_984;
	setp.eq.s32 	%p992, %r3, 24;
	ld.shared.f32 	%f13874, [_ZZ33flash_attention_v2_forward_kernelILi64ELi64ELi64EEvPKfS1_S1_PfiiiifE8K_shared+3472];
	fma.rn.f32 	%f22312, %f22209, %f13874, %f22312;
	@%p992 bra 	$L__BB1_984;
	setp.eq.s32 	%p993, %r3, 25;
	ld.shared.f32 	%f13875, [_ZZ33flash_attention_v2_forward_kernelILi64ELi64ELi64EEvPKfS1_S1_PfiiiifE8K_shared+3476];
	fma.rn.f32 	%f22312, %f22208, %f13875, %f22312;
	@%p993 bra 	$L__BB1_984;
	setp.eq.s32 	%p994, %r3, 26;
	ld.shared.f32 	%f13876, [_ZZ33flash_attention_v2_forward_kernelILi64ELi64ELi64EEvPKfS1_S1_PfiiiifE8K_shared+3480];
	fma.rn.f32 	%f22312, %f22207, %f13876, %f22312;
	@%p994 bra 	$L__BB1_984;
	setp.eq.s32 	%p995, %r3, 27;
	ld.shared.f32 	%f13877, [_ZZ33flash_attention_v2_forward_kernelILi64ELi64ELi64EEvPKfS1_S1_PfiiiifE8K_shared+3484];
	fma.rn.f32 	%f22312, %f22206, %f13877, %f22312;
	@%p995 bra 	$L__BB1_984;
	setp.eq.s32 	%p996, %r3, 28;
	ld.shared.f32 	%f13878, [_ZZ33flash_attention_v2_forward_kernelILi64ELi64ELi64EEvPKfS1_S1_PfiiiifE8K_shared+3488];
	fma.rn.f32 	%f22312, %f22205, %f13878, %f22312;
	@%p996 bra 	$L__BB1_984;
	setp.eq.s32 	%p997, %r3, 29;
	ld.shared.f32 	%f13879, [_ZZ33flash_attention_v2_forward_kernelILi64ELi64ELi64EEvPKfS1_S1_PfiiiifE8K_shared+3492];
	fma.rn.f32 	%f22312, %f22204, %f13879, %f22312;
	@%p997 bra 	$L__BB1_984;
	setp.eq.s32 	%p998, %r3, 30;
	ld.shared.f32 	%f13880, [_ZZ33flash_attention_v2_forward_kernelILi64ELi64ELi64EEvPKfS1_S1_PfiiiifE8K_shared+3496];
	fma.rn.f32 	%f22312, %f22203, %f13880, %f22312;
	@%p998 bra 	$L__BB1_984;
	setp.eq.s32 	%p999, %r3, 31;
	ld.shared.f32 	%f13881, [_ZZ33flash_attention_v2_forward_kernelILi64ELi64ELi64EEvPKfS1_S1_PfiiiifE8K_shared+3500];
	fma.rn.f32 	%f22312, %f22202, %f13881, %f22312;
	@%p999 bra 	$L__BB1_984;
	setp.eq.s32 	%p1000, %r3, 32;
	ld.shared.f32 	%f13882, [_ZZ33flash_attention_v2_forward_kernelILi64ELi64ELi64EEvPKfS1_S1_PfiiiifE8K_shared+3504];
	fma.rn.f32 	%f22312, %f22201, %f13882, %f22312;
	@%p1000 bra 	$L__BB1_984;
	setp.eq.s32 	%p1001, %r3, 33;
	ld.shared.f32 	%f13883, [_ZZ33flash_attention_v2_forward_kernelILi64ELi64ELi64EEvPKfS1_S1_PfiiiifE8K_shared+3508];
	fma.rn.f32 	%f22312, %f22200, %f13883, %f22312;
	@%p1001 bra 	$L__BB1_984;
	setp.eq.s32 	%p1002, %r3, 34;
	ld.shared.f32 	%f13884, [_ZZ33flash_attention_v2_forward_kernelILi64ELi64ELi64EEvPKfS1_S1_PfiiiifE8K_shared+3512];
	fma.rn.f32 	%f22312, %f22199, %f13884, %f22312;
	@%p1002 bra 	$L__BB1_984;
	setp.eq.s32 	%p1003, %r3, 35;
	ld.shared.f32 	%f13885, [_ZZ33flash_attention_v2_forward_kernelILi64ELi64ELi64EEvPKfS1_S1_PfiiiifE8K_shared+3516];
	fma.rn.f32 	%f22312, %f22198, %f13885, %f22312;
	@%p1003 bra 	$L__BB1_984;
	setp.eq.s32 	%p1004, %r3, 36;
	ld.shared.f32 	%f13886, [_ZZ33flash_attention_v2_forward_kernelILi64ELi64ELi64EEvPKfS1_S1_PfiiiifE8K_shared+3520];
	fma.rn.f32 	%f22312, %f22197, %f13886, %f22312;
	@%p1004 bra 	$L__BB1_984;
	setp.eq.s32 	%p1005, %r3, 37;
	ld.shared.f32 	%f13887, [_ZZ33flash_attention_v2_forward_kernelILi64ELi64ELi64EEvPKfS1_S1_PfiiiifE8K_shared+3524];
	fma.rn.f32 	%f22312, %f22196, %f13887, %f22312;
	@%p1005 bra 	$L__BB1_984;
	setp.eq.s32 	%p1006, %r3, 38;
	ld.shared.f32 	%f13888, [_ZZ33flash_attention_v2_forward_kernelILi64ELi64ELi64EEvPKfS1_S1_PfiiiifE8K_shared+3528];
	fma.rn.f32 	%f22312, %f22195, %f13888, %f22312;
	@%p1006 bra 	$L__BB1_984;
	setp.eq.s32 	%p1007, %r3, 39;
	ld.shared.f32 	%f13889, [_ZZ33flash_attention_v2_forward_kernelILi64ELi64ELi64EEvPKfS1_S1_PfiiiifE8K_shared+3532];
	fma.rn.f32 	%f22312, %f22194, %f13889, %f22312;
	@%p1007 bra 	$L__BB1_984;
	setp.eq.s32 	%p1008, %r3, 40;
	ld.shared.f32 	%f13890, [_ZZ33flash_attention_v2_forward_kernelILi64ELi64ELi64EEvPKfS1_S1_PfiiiifE8K_shared+3536];
	fma.rn.f32 	%f22312, %f22193, %f13890, %f22312;
	@%p1008 bra 	$L__BB1_984;
	setp.eq.s32 	%p1009, %r3, 41;
	ld.shared.f32 	%f13891, [_ZZ33flash_attention_v2_forward_kernelILi64ELi64ELi64EEvPKfS1_S1_PfiiiifE8K_shared+3540];
	fma.rn.f32 	%f22312, %f22192, %f13891, %f22312;
	@%p1009 bra 	$L__BB1_984;
	setp.eq.s32 	%p1010, %r3, 42;
	ld.shared.f32 	%f13892, [_ZZ33flash_attention_v2_forward_kernelILi64ELi64ELi64EEvPKfS1_S1_PfiiiifE8K_shared+3544];
	fma.rn.f32 	%f22312, %f22191, %f13892, %f22312;
	@%p1010 bra 	$L__BB1_984;
	setp.eq.s32 	%p1011, %r3, 43;
	ld.shared.f32 	%f13893, [_ZZ33flash_attention_v2_forward_kernelILi64ELi64ELi64EEvPKfS1_S1_PfiiiifE8K_shared+3548];
	fma.rn.f32 	%f22312, %f22190, %f13893, %f22312;
	@%p1011 bra 	$L__BB1_984;
	setp.eq.s32 	%p1012, %r3, 44;
	ld.shared.f32 	%f13894, [_ZZ33flash_attention_v2_forward_kernelILi64ELi64ELi64EEvPKfS1_S1_PfiiiifE8K_shared+3552];
	fma.rn.f32 	%f22312, %f22189, %f13894, %f22312;
	@%p1012 bra 	$L__BB1_984;
	setp.eq.s32 	%p1013, %r3, 45;
	ld.shared.f32 	%f13895, [_ZZ33flash_attention_v2_forward_kernelILi64ELi64ELi64EEvPKfS1_S1_PfiiiifE8K_shared+3556];
	fma.rn.f32 	%f22312, %f22188, %f13895, %f22312;
	@%p1013 bra 	$L__BB1_984;
	setp.eq.s32 	%p1014, %r3, 46;
	ld.shared.f32 	%f13896, [_ZZ33flash_attention_v2_forward_kernelILi64ELi64ELi64EEvPKfS1_S1_PfiiiifE8K_shared+3560];
	fma.rn.f32 	%f22312, %f22187, %f13896, %f22312;
	@%p1014 bra 	$L__BB1_984;
	setp.eq.s32 	%p1015, %r3, 47;
	ld.shared.f32 	%f13897, [_ZZ33flash_attention_v2_forward_kernelILi64ELi64ELi64EEvPKfS1_S1_PfiiiifE8K_shared+3564];
	fma.rn.f32 	%f22312, %f22186, %f13897, %f22312;
	@%p1015 bra 	$L__BB1_984;
	setp.eq.s32 	%p1016, %r3, 48;
	ld.shared.f32 	%f13898, [_ZZ33flash_attention_v2_forward_kernelILi64ELi64ELi64EEvPKfS1_S1_PfiiiifE8K_shared+3568];
	fma.rn.f32 	%f22312, %f22185, %f13898, %f22312;
	@%p1016 bra 	$L__BB1_984;
	setp.eq.s32 	%p1017, %r3, 49;
	ld.shared.f32 	%f13899, [_ZZ33flash_attention_v2_forward_kernelILi64ELi64ELi64EEvPKfS1_S1_PfiiiifE8K_shared+3572];
	fma.rn.f32 	%f22312, %f22184, %f13899, %f22312;
	@%p1017 bra 	$L__BB1_984;
	setp.eq.s32 	%p1018, %r3, 50;
	ld.shared.f32 	%f13900, [_ZZ33flash_attention_v2_forward_kernelILi64ELi64ELi64EEvPKfS1_S1_PfiiiifE8K_shared+3576];
	fma.rn.f32 	%f22312, %f22183, %f13900, %f22312;
	@%p1018 bra 	$L__BB1_984;
	setp.eq.s32 	%p1019, %r3, 51;
	ld.shared.f32 	%f13901, [_ZZ33flash_attention_v2_forward_kernelILi64ELi64ELi64EEvPKfS1_S1_PfiiiifE8K_shared+3580];
	fma.rn.f32 	%f22312, %f22182, %f13901, %f22312;
	@%p1019 bra 	$L__BB1_984;
	setp.eq.s32 	%p1020, %r3, 52;
	ld.shared.f32 	%f13902, [_ZZ33flash_attention_v2_forward_kernelILi64ELi64ELi64EEvPKfS1_S1_PfiiiifE8K_shared+3584];
	fma.rn.f32 	%f22312, %f22181, %f13902, %f22312;
	@%p1020 bra 	$L__BB1_984;
	setp.eq.s32 	%p1021, %r3, 53;
	ld.shared.f32 	%f13903, [_ZZ33flash_attention_v2_forward_kernelILi64ELi64ELi64EEvPKfS1_S1_PfiiiifE8K_shared+3588];
	fma.rn.f32 	%f22312, %f22180, %f13903, %f22312;
	@%p1021 bra 	$L__BB1_984;
	setp.eq.s32 	%p1022, %r3, 54;
	ld.shared.f32 	%f13904, [_ZZ33flash_attention_v2_forward_kernelILi64ELi64ELi64EEvPKfS1_S1_PfiiiifE8K_shared+3592];
	fma.rn.f32 	%f22312, %f22179, %f13904, %f22312;
	@%p1022 bra 	$L__BB1_984;
	setp.eq.s32 	%p1023, %r3, 55;
	ld.shared.f32 	%f13905, [_ZZ33flash_attention_v2_forward_kernelILi64ELi64ELi64EEvPKfS1_S1_PfiiiifE8K_shared+3596];
	fma.rn.f32 	%f22312, %f22178, %f13905, %f22312;
	@%p1023 bra 	$L__BB1_984;
	setp.eq.s32 	%p1024, %r3, 56;
	ld.shared.f32 	%f13906, [_ZZ33flash_attention_v2_forward_kernelILi64ELi64ELi64EEvPKfS1_S1_PfiiiifE8K_shared+3600];
	fma.rn.f32 	%f22312, %f22177, %f13906, %f22312;
	@%p1024 bra 	$L__BB1_984;
	setp.eq.s32 	%p1025, %r3, 57;
	ld.shared.f32 	%f13907, [_ZZ33flash_attention_v2_forward_kernelILi64ELi64ELi64EEvPKfS1_S1_PfiiiifE8K_shared+3604];
	fma.rn.f32 	%f22312, %f22176, %f13907, %f22312;
	@%p1025 bra 	$L__BB1_984;
	setp.eq.s32 	%p1026, %r3, 58;
	ld.shared.f32 	%f13908, [_ZZ33flash_attention_v2_forward_kernelILi64ELi64ELi64EEvPKfS1_S1_PfiiiifE8K_shared+3608];
	fma.rn.f32 	%f22312, %f22175, %f13908, %f22312;
	@%p1026 bra 	$L__BB1_984;
	setp.eq.s32 	%p1027, %r3, 59;
	ld.shared.f32 	%f13909, [_ZZ33flash_attention_v2_forward_kernelILi64ELi64ELi64EEvPKfS1_S1_PfiiiifE8K_shared+3612];
	fma.rn.f32 	%f22312, %f22174, %f13909, %f22312;
	@%p1027 bra 	$L__BB1_984;
	setp.eq.s32 	%p1028, %r3, 60;
	ld.shared.f32 	%f13910, [_ZZ33flash_attention_v2_forward_kernelILi64ELi64ELi64EEvPKfS1_S1_PfiiiifE8K_shared+3616];
	fma.rn.f32 	%f22312, %f22173, %f13910, %f22312;
	@%p1028 bra 	$L__BB1_984;
	setp.eq.s32 	%p1029, %r3, 61;
	ld.shared.f32 	%f13911, [_ZZ33flash_attention_v2_forward_kernelILi64ELi64ELi64EEvPKfS1_S1_PfiiiifE8K_shared+3620];
	fma.rn.f32 	%f22312, %f22172, %f13911, %f22312;
	@%p1029 bra 	$L__BB1_984;
	setp.eq.s32 	%p1030, %r3, 62;
	ld.shared.f32 	%f13912, [_ZZ33flash_attention_v2_forward_kernelILi64ELi64ELi64EEvPKfS1_S1_PfiiiifE8K_shared+3624];
	fma.rn.f32 	%f22312, %f22171, %f13912, %f22312;
	@%p1030 bra 	$L__BB1_984;
	setp.eq.s32 	%p1031, %r3, 63;
	ld.shared.f32 	%f13913, [_ZZ33flash_attention_v2_forward_kernelILi64ELi64ELi64EEvPKfS1_S1_PfiiiifE8K_shared+3628];
	fma.rn.f32 	%f22312, %f22170, %f13913, %f22312;
	@%p1031 bra 	$L__BB1_984;
	ld.shared.f32 	%f13914, [_ZZ33flash_attention_v2_forward_kernelILi64ELi64ELi64EEvPKfS1_S1_PfiiiifE8K_shared+3632];
	fma.rn.f32 	%f22312, %f22169, %f13914, %f22312;
$L__BB1_984:
	ld.param.u32 	%r497, [_Z33flash_attention_v2_forward_kernelILi64ELi64ELi64EEvPKfS1_S1_Pfiiiif_param_6];
	add.s32 	%r147, %r7, 14;
	setp.ge.s32 	%p1032, %r147, %r497;
	mov.f32 	%f22313, 0fFF7FFFFF;
	@%p1032 bra 	$L__BB1_1049;
	setp.eq.s32 	%p1033, %r13, 0;
	ld.shared.f32 	%f13916, [_ZZ33flash_attention_v2_forward_kernelILi64ELi64ELi64EEvPKfS1_S1_PfiiiifE8K_shared+3640];
	fma.rn.f32 	%f22313, %f22232, %f13916, 0f00000000;
	@%p1033 bra 	$L__BB1_1049;
	setp.eq.s32 	%p1034, %r3, 2;
	ld.shared.f32 	%f13917, [_ZZ33flash_attention_v2_forward_kernelILi64ELi64ELi64EEvPKfS1_S1_PfiiiifE8K_shared+3644];
	fma.rn.f32 	%f22313, %f22231, %f13917, %f22313;
	@%p1034 bra 	$L__BB1_1049;
	setp.eq.s32 	%p1035, %r3, 3;
	ld.shared.f32 	%f13918, [_ZZ33flash_attention_v2_forward_kernelILi64ELi64ELi64EEvPKfS1_S1_PfiiiifE8K_shared+3648];
	fma.rn.f32 	%f22313, %f22230, %f13918, %f22313;
	@%p1035 bra 	$L__BB1_1049;
	setp.eq.s32 	%p1036, %r3, 4;
	ld.shared.f32 	%f13919, [_ZZ33flash_attention_v2_forward_kernelILi64ELi64ELi64EEvPKfS1_S1_PfiiiifE8K_shared+3652];
	fma.rn.f32 	%f22313, %f22229, %f13919, %f22313;
	@%p1036 bra 	$L__BB1_1049;
	setp.eq.s32 	%p1037, %r3, 5;
	ld.shared.f32 	%f13920, [_ZZ33flash_attention_v2_forward_kernelILi64ELi64ELi64EEvPKfS1_S1_PfiiiifE8K_shared+3656];
	fma.rn.f32 	%f22313, %f22228, %f13920, %f22313;
	@%p1037 bra 	$L__BB1_1049;
	setp.eq.s32 	%p1038, %r3, 6;
	ld.shared.f32 	%f13921, [_ZZ33flash_attention_v2_forward_kernelILi64ELi64ELi64EEvPKfS1_S1_PfiiiifE8K_shared+3660];
	fma.rn.f32 	%f22313, %f22227, %f13921, %f22313;
	@%p1038 bra 	$L__BB1_1049;
	setp.eq.s32 	%p1039, %r3, 7;
	ld.shared.f32 	%f13922, [_ZZ33flash_attention_v2_forward_kernelILi64ELi64ELi64EEvPKfS1_S1_PfiiiifE8K_shared+3664];
	fma.rn.f32 	%f22313, %f22226, %f13922, %f22313;
	@%p1039 bra 	$L__BB1_1049;
	setp.eq.s32 	%p1040, %r3, 8;
	ld.shared.f32 	%f13923, [_ZZ33flash_attention_v2_forward_kernelILi64ELi64ELi64EEvPKfS1_S1_PfiiiifE8K_shared+3668];
	fma.rn.f32 	%f22313, %f22225, %f13923, %f22313;
	@%p1040 bra 	$L__BB1_1049;
	setp.eq.s32 	%p1041, %r3, 9;
	ld.shared.f32 	%f13924, [_ZZ33flash_attention_v2_forward_kernelILi64ELi64ELi64EEvPKfS1_S1_PfiiiifE8K_shared+3672];
	fma.rn.f32 	%f22313, %f22224, %f13924, %f22313;
	@%p1041 bra 	$L__BB1_1049;
	setp.eq.s32 	%p1042, %r3, 10;
	ld.shared.f32 	%f13925, [_ZZ33flash_attention_v2_forward_kernelILi64ELi64ELi64EEvPKfS1_S1_PfiiiifE8K_shared+3676];
	fma.rn.f32 	%f22313, %f22223, %f13925, %f22313;
	@%p1042 bra 	$L__BB1_1049;
	setp.eq.s32 	%p1043, %r3, 11;
	ld.shared.f32 	%f13926, [_ZZ33flash_attention_v2_forward_kernelILi64ELi64ELi64EEvPKfS1_S1_PfiiiifE8K_shared+3680];
	fma.rn.f32 	%f22313, %f22222, %f13926, %f22313;
	@%p1043 bra 	$L__BB1_1049;
	setp.eq.s32 	%p1044, %r3, 12;
	ld.shared.f32 	%f13927, [_ZZ33flash_attention_v2_forward_kernelILi64ELi64ELi64EEvPKfS1_S1_PfiiiifE8K_shared+3684];
	fma.rn.f32 	%f22313, %f22221, %f13927, %f22313;
	@%p1044 bra 	$L__BB1_1049;
	setp.eq.s32 	%p1045, %r3, 13;
	ld.shared.f32 	%f13928, [_ZZ33flash_attention_v2_forward_kernelILi64ELi64ELi64EEvPKfS1_S1_PfiiiifE8K_shared+3688];
	fma.rn.f32 	%f22313, %f22220, %f13928, %f22313;
	@%p1045 bra 	$L__BB1_1049;
	setp.eq.s32 	%p1046, %r3, 14;
	ld.shared.f32 	%f13929, [_ZZ33flash_attention_v2_forward_kernelILi64ELi64ELi64EEvPKfS1_S1_PfiiiifE8K_shared+3692];
	fma.rn.f32 	%f22313, %f22219, %f13929, %f22313;
	@%p1046 bra 	$L__BB1_1049;
	setp.eq.s32 	%p1047, %r3, 15;
	ld.shared.f32 	%f13930, [_ZZ33flash_attention_v2_forward_kernelILi64ELi64ELi64EEvPKfS1_S1_PfiiiifE8K_shared+3696];
	fma.rn.f32 	%f22313, %f22218, %f13930, %f22313;
	@%p1047 bra 	$L__BB1_1049;
	setp.eq.s32 	%p1048, %r3, 16;
	ld.shared.f32 	%f13931, [_ZZ33flash_attention_v2_forward_kernelILi64ELi64ELi64EEvPKfS1_S1_PfiiiifE8K_shared+3700];
	fma.rn.f32 	%f22313, %f22217, %f13931, %f22313;
	@%p1048 bra 	$L__BB1_1049;
	setp.eq.s32 	%p1049, %r3, 17;
	ld.shared.f32 	%f13932, [_ZZ33flash_attention_v2_forward_kernelILi64ELi64ELi64EEvPKfS1_S1_PfiiiifE8K_shared+3704];
	fma.rn.f32 	%f22313, %f22216, %f13932, %f22313;
	@%p1049 bra 	$L__BB1_1049;
	setp.eq.s32 	%p1050, %r3, 18;
	ld.shared.f32 	%f13933, [_ZZ33flash_attention_v2_forward_kernelILi64ELi64ELi64EEvPKfS1_S1_PfiiiifE8K_shared+3708];
	fma.rn.f32 	%f22313, %f22215, %f13933, %f22313;
	@%p1050 bra 	$L__BB1_1049;
	setp.eq.s32 	%p1051, %r3, 19;
	ld.shared.f32 	%f13934, [_ZZ33flash_attention_v2_forward_kernelILi64ELi64ELi64EEvPKfS1_S1_PfiiiifE8K_shared+3712];
	fma.rn.f32 	%f22313, %f22214, %f13934, %f22313;
	@%p1051 bra 	$L__BB1_1049;
	setp.eq.s32 	%p1052, %r3, 20;
	ld.shared.f32 	%f13935, [_ZZ33flash_attention_v2_forward_kernelILi64ELi64ELi64EEvPKfS1_S1_PfiiiifE8K_shared+3716];
	fma.rn.f32 	%f22313, %f22213, %f13935, %f22313;
	@%p1052 bra 	$L__BB1_1049;
	setp.eq.s32 	%p1053, %r3, 21;
	ld.shared.f32 	%f13936, [_ZZ33flash_attention_v2_forward_kernelILi64ELi64ELi64EEvPKfS1_S1_PfiiiifE8K_shared+3720];
	fma.rn.f32 	%f22313, %f22212, %f13936, %f22313;
	@%p1053 bra 	$L__BB1_1049;
	setp.eq.s32 	%p1054, %r3, 22;
	ld.shared.f32 	%f13937, [_ZZ33flash_attention_v2_forward_kernelILi64ELi64ELi64EEvPKfS1_S1_PfiiiifE8K_shared+3724];
	fma.rn.f32 	%f22313, %f22211, %f13937, %f22313;
	@%p1054 bra 	$L__BB1_1049;
	setp.eq.s32 	%p1055, %r3, 23;
	ld.shared.f32 	%f13938, [_ZZ33flash_attention_v2_forward_kernelILi64ELi64ELi64EEvPKfS1_S1_PfiiiifE8K_shared+3728];
	fma.rn.f32 	%f22313, %f22210, %f13938, %f22313;
	@%p1055 bra 	$L__BB1_1049;
	setp.eq.s32 	%p1056, %r3, 24;
	ld.shared.f32 	%f13939, [_ZZ33flash_attention_v2_forward_kernelILi64ELi64ELi64EEvPKfS1_S1_PfiiiifE8K_shared+3732];
	fma.rn.f32 	%f22313, %f22209, %f13939, %f22313;
	@%p1056 bra 	$L__BB1_1049;
	setp.eq.s32 	%p1057, %r3, 25;
	ld.shared.f32 	%f13940, [_ZZ33flash_attention_v2_forward_kernelILi64ELi64ELi64EEvPKfS1_S1_PfiiiifE8K_shared+3736];
	fma.rn.f32 	%f22313, %f22208, %f13940, %f22313;
	@%p1057 bra 	$L__BB1_1049;
	setp.eq.s32 	%p1058, %r3, 26;
	ld.shared.f32 	%f13941, [_ZZ33flash_attention_v2_forward_kernelILi64ELi64ELi64EEvPKfS1_S1_PfiiiifE8K_shared+3740];
	fma.rn.f32 	%f22313, %f22207, %f13941, %f22313;
	@%p1058 bra 	$L__BB1_1049;
	setp.eq.s32 	%p1059, %r3, 27;
	ld.shared.f32 	%f13942, [_ZZ33flash_attention_v2_forward_kernelILi64ELi64ELi64EEvPKfS1_S1_PfiiiifE8K_shared+3744];
	fma.rn.f32 	%f22313, %f22206, %f13942, %f22313;
	@%p1059 bra 	$L__BB1_1049;
	setp.eq.s32 	%p1060, %r3, 28;
	ld.shared.f32 	%f13943, [_ZZ33flash_attention_v2_forward_kernelILi64ELi64ELi64EEvPKfS1_S1_PfiiiifE8K_shared+3748];
	fma.rn.f32 	%f22313, %f22205, %f13943, %f22313;
	@%p1060 bra 	$L__BB1_1049;
	setp.eq.s32 	%p1061, %r3, 29;
	ld.shared.f32 	%f13944, [_ZZ33flash_attention_v2_forward_kernelILi64ELi64ELi64EEvPKfS1_S1_PfiiiifE8K_shared+3752];
	fma.rn.f32 	%f22313, %f22204, %f13944, %f22313;
	@%p1061 bra 	$L__BB1_1049;
	setp.eq.s32 	%p1062, %r3, 30;
	ld.shared.f32 	%f13945, [_ZZ33flash_attention_v2_forward_kernelILi64ELi64ELi64EEvPKfS1_S1_PfiiiifE8K_shared+3756];
	fma.rn.f32 	%f22313, %f22203, %f13945, %f22313;
	@%p1062 bra 	$L__BB1_1049;
	setp.eq.s32 	%p1063, %r3, 31;
	ld.shared.f32 	%f13946, [_ZZ33flash_attention_v2_forward_kernelILi64ELi64ELi64EEvPKfS1_S1_PfiiiifE8K_shared+3760];
	fma.rn.f32 	%f22313, %f22202, %f13946, %f22313;
	@%p1063 bra 	$L__BB1_1049;
	setp.eq.s32 	%p1064, %r3, 32;
	ld.shared.f32 	%f13947, [_ZZ33flash_attention_v2_forward_kernelILi64ELi64ELi64EEvPKfS1_S1_PfiiiifE8K_shared+3764];
	fma.rn.f32 	%f22313, %f22201, %f13947, %f22313;
	@%p1064 bra 	$L__BB1_1049;
	setp.eq.s32 	%p1065, %r3, 33;
	ld.shared.f32 	%f13948, [_ZZ33flash_attention_v2_forward_kernelILi64ELi64ELi64EEvPKfS1_S1_PfiiiifE8K_shared+3768];
	fma.rn.f32 	%f22313, %f22200, %f13948, %f22313;
	@%p1065 bra 	$L__BB1_1049;
	setp.eq.s32 	%p1066, %r3, 34;
	ld.shared.f32 	%f13949, [_ZZ33flash_attention_v2_forward_kernelILi64ELi64ELi64EEvPKfS1_S1_PfiiiifE8K_shared+3772];
	fma.rn.f32 	%f22313, %f22199, %f13949, %f22313;
	@%p1066 bra 	$L__BB1_1049;
	setp.eq.s32 	%p1067, %r3, 35;
	ld.shared.f32 	%f13950, [_ZZ33flash_attention_v2_forward_kernelILi64ELi64ELi64EEvPKfS1_S1_PfiiiifE8K_shared+3776];
	fma.rn.f32 	%f22313, %f22198, %f13950, %f22313;
	@%p1067 bra 	$L__BB1_1049;
	setp.eq.s32 	%p1068, %r3, 36;
	ld.shared.f32 	%f13951, [_ZZ33flash_attention_v2_forward_kernelILi64ELi64ELi64EEvPKfS1_S1_PfiiiifE8K_shared+3780];
	fma.rn.f32 	%f22313, %f22197, %f13951, %f22313;
	@%p1068 bra 	$L__BB1_1049;
	setp.eq.s32 	%p1069, %r3, 37;
	ld.shared.f32 	%f13952, [_ZZ33flash_attention_v2_forward_kernelILi64ELi64ELi64EEvPKfS1_S1_PfiiiifE8K_shared+3784];
	fma.rn.f32 	%f22313, %f22196, %f13952, %f22313;
	@%p1069 bra 	$L__BB1_1049;
	setp.eq.s32 	%p1070, %r3, 38;
	ld.shared.f32 	%f13953, [_ZZ33flash_attention_v2_forward_kernelILi64ELi64ELi64EEvPKfS1_S1_PfiiiifE8K_shared+3788];
	fma.rn.f32 	%f22313, %f22195, %f13953, %f22313;
	@%p1070 bra 	$L__BB1_1049;
	setp.eq.s32 	%p1071, %r3, 39;
	ld.shared.f32 	%f13954, [_ZZ33flash_attention_v2_forward_kernelILi64ELi64ELi64EEvPKfS1_S1_PfiiiifE8K_shared+3792];
	fma.rn.f32 	%f22313, %f22194, %f13954, %f22313;
	@%p1071 bra 	$L__BB1_1049;
	setp.eq.s32 	%p1072, %r3, 40;
	ld.shared.f32 	%f13955, [_ZZ33flash_attention_v2_forward_kernelILi64ELi64ELi64EEvPKfS1_S1_PfiiiifE8K_shared+3796];
	fma.rn.f32 	%f22313, %f22193, %f13955, %f22313;
	@%p1072 bra 	$L__BB1_1049;
	setp.eq.s32 	%p1073, %r3, 41;
	ld.shared.f32 	%f13956, [_ZZ33flash_attention_v2_forward_kernelILi64ELi64ELi64EEvPKfS1_S1_PfiiiifE8K_shared+3800];
	fma.rn.f32 	%f22313, %f22192, %f13956, %f22313;
	@%p1073 bra 	$L__BB1_1049;
	setp.eq.s32 	%p1074, %r3, 42;
	ld.shared.f32 	%f13957, [_ZZ33flash_attention_v2_forward_kernelILi64ELi64ELi64EEvPKfS1_S1_PfiiiifE8K_shared+3804];
	fma.rn.f32 	%f22313, %f22191, %f13957, %f22313;
	@%p1074 bra 	$L__BB1_1049;
	setp.eq.s32 	%p1075, %r3, 43;
	ld.shared.f32 	%f13958, [_ZZ33flash_attention_v2_forward_kernelILi64ELi64ELi64EEvPKfS1_S1_PfiiiifE8K_shared+3808];
	fma.rn.f32 	%f22313, %f22190, %f13958, %f22313;
	@%p1075 bra 	$L__BB1_1049;
	setp.eq.s32 	%p1076, %r3, 44;
	ld.shared.f32 	%f13959, [_ZZ33flash_attention_v2_forward_kernelILi64ELi64ELi64EEvPKfS1_S1_PfiiiifE8K_shared+3812];
	fma.rn.f32 	%f22313, %f22189, %f13959, %f22313;
	@%p1076 bra 	$L__BB1_1049;
	setp.eq.s32 	%p1077, %r3, 45;
	ld.shared.f32 	%f13960, [_ZZ33flash_attention_v2_forward_kernelILi64ELi64ELi64EEvPKfS1_S1_PfiiiifE8K_shared+3816];
	fma.rn.f32 	%f22313, %f22188, %f13960, %f22313;
	@%p1077 bra 	$L__BB1_1049;
	setp.eq.s32 	%p1078, %r3, 46;
	ld.shared.f32 	%f13961, [_ZZ33flash_attention_v2_forward_kernelILi64ELi64ELi64EEvPKfS1_S1_PfiiiifE8K_shared+3820];
	fma.rn.f32 	%f22313, %f22187, %f13961, %f22313;
	@%p1078 bra 	$L__BB1_1049;
	setp.eq.s32 	%p1079, %r3, 47;
	ld.shared.f32 	%f13962, [_ZZ33flash_attention_v2_forward_kernelILi64ELi64ELi64EEvPKfS1_S1_PfiiiifE8K_shared+3824];
	fma.rn.f32 	%f22313, %f22186, %f13962, %f22313;
	@%p1079 bra 	$L__BB1_1049;
	setp.eq.s32 	%p1080, %r3, 48;
	ld.shared.f32 	%f13963, [_ZZ33flash_attention_v2_forward_kernelILi64ELi64ELi64EEvPKfS1_S1_PfiiiifE8K_shared+3828];
	fma.rn.f32 	%f22313, %f22185, %f13963, %f22313;
	@%p1080 bra 	$L__BB1_1049;
	setp.eq.s32 	%p1081, %r3, 49;
	ld.shared.f32 	%f13964, [_ZZ33flash_attention_v2_forward_kernelILi64ELi64ELi64EEvPKfS1_S1_PfiiiifE8K_shared+3832];
	fma.rn.f32 	%f22313, %f22184, %f13964, %f22313;
	@%p1081 bra 	$L__BB1_1049;
	setp.eq.s32 	%p1082, %r3, 50;
	ld.shared.f32 	%f13965, [_ZZ33flash_attention_v2_forward_kernelILi64ELi64ELi64EEvPKfS1_S1_PfiiiifE8K_shared+3836];
	fma.rn.f32 	%f22313, %f22183, %f13965, %f22313;
	@%p1082 bra 	$L__BB1_1049;
	setp.eq.s32 	%p1083, %r3, 51;
	ld.shared.f32 	%f13966, [_ZZ33flash_attention_v2_forward_kernelILi64ELi64ELi64EEvPKfS1_S1_PfiiiifE8K_shared+3840];
	fma.rn.f32 	%f22313, %f22182, %f13966, %f22313;
	@%p1083 bra 	$L__BB1_1049;
	setp.eq.s32 	%p1084, %r3, 52;
	ld.shared.f32 	%f13967, [_ZZ33flash_attention_v2_forward_kernelILi64ELi64ELi64EEvPKfS1_S1_PfiiiifE8K_shared+3844];
	fma.rn.f32 	%f22313, %f22181, %f13967, %f22313;
	@%p1084 bra 	$L__BB1_1049;
	setp.eq.s32 	%p1085, %r3, 53;
	ld.shared.f32 	%f13968, [_ZZ33flash_attention_v2_forward_kernelILi64ELi64ELi64EEvPKfS1_S1_PfiiiifE8K_shared+3848];
	fma.rn.f32 	%f22313, %f22180, %f13968, %f22313;
	@%p1085 bra 	$L__BB1_1049;
	setp.eq.s32 	%p1086, %r3, 54;
	ld.shared.f32 	%f13969, [_ZZ33flash_attention_v2_forward_kernelILi64ELi64ELi64EEvPKfS1_S1_PfiiiifE8K_shared+3852];
	fma.rn.f32 	%f22313, %f22179, %f13969, %f22313;
	@%p1086 bra 	$L__BB1_1049;
	setp.eq.s32 	%p1087, %r3, 55;
	ld.shared.f32 	%f13970, [_ZZ33flash_attention_v2_forward_kernelILi64ELi64ELi64EEvPKfS1_S1_PfiiiifE8K_shared+3856];
	fma.rn.f32 	%f22313, %f22178, %f13970, %f22313;
	@%p1087 bra 	$L__BB1_1049;
	setp.eq.s32 	%p1088, %r3, 56;
	ld.shared.f32 	%f13971, [_ZZ33flash_attention_v2_forward_kernelILi64ELi64ELi64EEvPKfS1_S1_PfiiiifE8K_shared+3860];
	fma.rn.f32 	%f22313, %f22177, %f13971, %f22313;
	@%p1088 bra 	$L__BB1_1049;
	setp.eq.s32 	%p1089, %r3, 57;
	ld.shared.f32 	%f13972, [_ZZ33flash_attention_v2_forward_kernelILi64ELi64ELi64EEvPKfS1_S1_PfiiiifE8K_shared+3864];
	fma.rn.f32 	%f22313, %f22176, %f13972, %f22313;
	@%p1089 bra 	$L__BB1_1049;
	setp.eq.s32 	%p1090, %r3, 58;
	ld.shared.f32 	%f13973, [_ZZ33flash_attention_v2_forward_kernelILi64ELi64ELi64EEvPKfS1_S1_PfiiiifE8K_shared+3868];
	fma.rn.f32 	%f22313, %f22175, %f13973, %f22313;
	@%p1090 bra 	$L__BB1_1049;
	setp.eq.s32 	%p1091, %r3, 59;
	ld.shared.f32 	%f13974, [_ZZ33flash_attention_v2_forward_kernelILi64ELi64ELi64EEvPKfS1_S1_PfiiiifE8K_shared+3872];
	fma.rn.f32 	%f22313, %f22174, %f13974, %f22313;
	@%p1091 bra 	$L__BB1_1049;
	setp.eq.s32 	%p1092, %r3, 60;
	ld.shared.f32 	%f13975, [_ZZ33flash_attention_v2_forward_kernelILi64ELi64ELi64EEvPKfS1_S1_PfiiiifE8K_shared+3876];
	fma.rn.f32 	%f22313, %f22173, %f13975, %f22313;
	@%p1092 bra 	$L__BB1_1049;
	setp.eq.s32 	%p1093, %r3, 61;
	ld.shared.f32 	%f13976, [_ZZ33flash_attention_v2_forward_kernelILi64ELi64ELi64EEvPKfS1_S1_PfiiiifE8K_shared+3880];
	fma.rn.f32 	%f22313, %f22172, %f13976, %f22313;
	@%p1093 bra 	$L__BB1_1049;
	setp.eq.s32 	%p1094, %r3, 62;
	ld.shared.f32 	%f13977, [_ZZ33flash_attention_v2_forward_kernelILi64ELi64ELi64EEvPKfS1_S1_PfiiiifE8K_shared+3884];
	fma.rn.f32 	%f22313, %f22171, %f13977, %f22313;
	@%p1094 bra 	$L__BB1_1049;
	setp.eq.s32 	%p1095, %r3, 63;
	ld.shared.f32 	%f13978, [_ZZ33flash_attention_v2_forward_kernelILi64ELi64ELi64EEvPKfS1_S1_PfiiiifE8K_shared+3888];
	fma.rn.f32 	%f22313, %f22170, %f13978, %f22313;
	@%p1095 bra 	$L__BB1_1049;
	ld.shared.f32 	%f13979, [_ZZ33flash_attention_v2_forward_kernelILi64ELi64ELi64EEvPKfS1_S1_PfiiiifE8K_shared+3892];
	fma.rn.f32 	%f22313, %f22169, %f13979, %f22313;
$L__BB1_1049:
	ld.param.u32 	%r498, [_Z33flash_attention_v2_forward_kernelILi64ELi64ELi64EEvPKfS1_S1_Pfiiiif_param_6];
	add.s32 	%r148, %r7, 15;
	setp.ge.s32 	%p1096, %r148, %r498;
	mov.f32 	%f22314, 0fFF7FFFFF;
	@%p1096 bra 	$L__BB1_1114;
	setp.eq.s32 	%p1097, %r13, 0;
	ld.shared.f32 	%f13981, [_ZZ33flash_attention_v2_forward_kernelILi64ELi64ELi64EEvPKfS1_S1_PfiiiifE8K_shared+3900];
	fma.rn.f32 	%f22314, %f22232, %f13981, 0f00000000;
	@%p1097 bra 	$L__BB1_1114;
	setp.eq.s32 	%p1098, %r3, 2;
	ld.shared.f32 	%f13982, [_ZZ33flash_attention_v2_forward_kernelILi64ELi64ELi64EEvPKfS1_S1_PfiiiifE8K_shared+3904];
	fma.rn.f32 	%f22314, %f22231, %f13982, %f22314;
	@%p1098 bra 	$L__BB1_1114;
	setp.eq.s32 	%p1099, %r3, 3;
	ld.shared.f32 	%f13983, [_ZZ33flash_attention_v2_forward_kernelILi64ELi64ELi64EEvPKfS1_S1_PfiiiifE8K_shared+3908];
	fma.rn.f32 	%f22314, %f22230, %f13983, %f22314;
	@%p1099 bra 	$L__BB1_1114;
	setp.eq.s32 	%p1100, %r3, 4;
	ld.shared.f32 	%f13984, [_ZZ33flash_attention_v2_forward_kernelILi64ELi64ELi64EEvPKfS1_S1_PfiiiifE8K_shared+3912];
	fma.rn.f32 	%f22314, %f22229, %f13984, %f22314;
	@%p1100 bra 	$L__BB1_1114;
	setp.eq.s32 	%p1101, %r3, 5;
	ld.shared.f32 	%f13985, [_ZZ33flash_attention_v2_forward_kernelILi64ELi64ELi64EEvPKfS1_S1_PfiiiifE8K_shared+3916];
	fma.rn.f32 	%f22314, %f22228, %f13985, %f22314;
	@%p1101 bra 	$L__BB1_1114;
	setp.eq.s32 	%p1102, %r3, 6;
	ld.shared.f32 	%f13986, [_ZZ33flash_attention_v2_forward_kernelILi64ELi64ELi64EEvPKfS1_S1_PfiiiifE8K_shared+3920];
	fma.rn.f32 	%f22314, %f22227, %f13986, %f22314;
	@%p1102 bra 	$L__BB1_1114;
	setp.eq.s32 	%p1103, %r3, 7;
	ld.shared.f32 	%f13987, [_ZZ33flash_attention_v2_forward_kernelILi64ELi64ELi64EEvPKfS1_S1_PfiiiifE8K_shared+3924];
	fma.rn.f32 	%f22314, %f22226, %f13987, %f22314;
	@%p1103 bra 	$L__BB1_1114;
	setp.eq.s32 	%p1104, %r3, 8;
	ld.shared.f32 	%f13988, [_ZZ33flash_attention_v2_forward_kernelILi64ELi64ELi64EEvPKfS1_S1_PfiiiifE8K_shared+3928];
	fma.rn.f32 	%f22314, %f22225, %f13988, %f22314;
	@%p1104 bra 	$L__BB1_1114;
	setp.eq.s32 	%p1105, %r3, 9;
	ld.shared.f32 	%f13989, [_ZZ33flash_attention_v2_forward_kernelILi64ELi64ELi64EEvPKfS1_S1_PfiiiifE8K_shared+3932];
	fma.rn.f32 	%f22314, %f22224, %f13989, %f22314;
	@%p1105 bra 	$L__BB1_1114;
	setp.eq.s32 	%p1106, %r3, 10;
	ld.shared.f32 	%f13990, [_ZZ33flash_attention_v2_forward_kernelILi64ELi64ELi64EEvPKfS1_S1_PfiiiifE8K_shared+3936];
	fma.rn.f32 	%f22314, %f22223, %f13990, %f22314;
	@%p1106 bra 	$L__BB1_1114;
	setp.eq.s32 	%p1107, %r3, 11;
	ld.shared.f32 	%f13991, [_ZZ33flash_attention_v2_forward_kernelILi64ELi64ELi64EEvPKfS1_S1_PfiiiifE8K_shared+3940];
	fma.rn.f32 	%f22314, %f22222, %f13991, %f22314;
	@%p1107 bra 	$L__BB1_1114;
	setp.eq.s32 	%p1108, %r3, 12;
	ld.shared.f32 	%f13992, [_ZZ33flash_attention_v2_forward_kernelILi64ELi64ELi64EEvPKfS1_S1_PfiiiifE8K_shared+3944];
	fma.rn.f32 	%f22314, %f22221, %f13992, %f22314;
	@%p1108 bra 	$L__BB1_1114;
	setp.eq.s32 	%p1109, %r3, 13;
	ld.shared.f32 	%f13993, [_ZZ33flash_attention_v2_forward_kernelILi64ELi64ELi64EEvPKfS1_S1_PfiiiifE8K_shared+3948];
	fma.rn.f32 	%f22314, %f22220, %f13993, %f22314;
	@%p1109 bra 	$L__BB1_1114;
	setp.eq.s32 	%p1110, %r3, 14;
	ld.shared.f32 	%f13994, [_ZZ33flash_attention_v2_forward_kernelILi64ELi64ELi64EEvPKfS1_S1_PfiiiifE8K_shared+3952];
	fma.rn.f32 	%f22314, %f22219, %f13994, %f22314;
	@%p1110 bra 	$L__BB1_1114;
	setp.eq.s32 	%p1111, %r3, 15;
	ld.shared.f32 	%f13995, [_ZZ33flash_attention_v2_forward_kernelILi64ELi64ELi64EEvPKfS1_S1_PfiiiifE8K_shared+3956];
	fma.rn.f32 	%f22314, %f22218, %f13995, %f22314;
	@%p1111 bra 	$L__BB1_1114;
	setp.eq.s32 	%p1112, %r3, 16;
	ld.shared.f32 	%f13996, [_ZZ33flash_attention_v2_forward_kernelILi64ELi64ELi64EEvPKfS1_S1_PfiiiifE8K_shared+3960];
	fma.rn.f32 	%f22314, %f22217, %f13996, %f22314;
	@%p1112 bra 	$L__BB1_1114;
	setp.eq.s32 	%p1113, %r3, 17;
	ld.shared.f32 	%f13997, [_ZZ33flash_attention_v2_forward_kernelILi64ELi64ELi64EEvPKfS1_S1_PfiiiifE8K_shared+3964];
	fma.rn.f32 	%f22314, %f22216, %f13997, %f22314;
	@%p1113 bra 	$L__BB1_1114;
	setp.eq.s32 	%p1114, %r3, 18;
	ld.shared.f32 	%f13998, [_ZZ33flash_attention_v2_forward_kernelILi64ELi64ELi64EEvPKfS1_S1_PfiiiifE8K_shared+3968];
	fma.rn.f32 	%f22314, %f22215, %f13998, %f22314;
	@%p1114 bra 	$L__BB1_1114;
	setp.eq.s32 	%p1115, %r3, 19;
	ld.shared.f32 	%f13999, [_ZZ33flash_attention_v2_forward_kernelILi64ELi64ELi64EEvPKfS1_S1_PfiiiifE8K_shared+3972];
	fma.rn.f32 	%f22314, %f22214, %f13999, %f22314;
	@%p1115 bra 	$L__BB1_1114;
	setp.eq.s32 	%p1116, %r3, 20;
	ld.shared.f32 	%f14000, [_ZZ33flash_attention_v2_forward_kernelILi64ELi64ELi64EEvPKfS1_S1_PfiiiifE8K_shared+3976];
	fma.rn.f32 	%f22314, %f22213, %f14000, %f22314;
	@%p1116 bra 	$L__BB1_1114;
	setp.eq.s32 	%p1117, %r3, 21;
	ld.shared.f32 	%f14001, [_ZZ33flash_attention_v2_forward_kernelILi64ELi64ELi64EEvPKfS1_S1_PfiiiifE8K_shared+3980];
	fma.rn.f32 	%f22314, %f22212, %f14001, %f22314;
	@%p1117 bra 	$L__BB1_1114;
	setp.eq.s32 	%p1118, %r3, 22;
	ld.shared.f32 	%f14002, [_ZZ33flash_attention_v2_forward_kernelILi64ELi64ELi64EEvPKfS1_S1_PfiiiifE8K_shared+3984];
	fma.rn.f32 	%f22314, %f22211, %f14002, %f22314;
	@%p1118 bra 	$L__BB1_1114;
	setp.eq.s32 	%p1119, %r3, 23;
	ld.shared.f32 	%f14003, [_ZZ33flash_attention_v2_forward_kernelILi64ELi64ELi64EEvPKfS1_S1_PfiiiifE8K_shared+3988];
	fma.rn.f32 	%f22314, %f22210, %f14003, %f22314;
	@%p1119 bra 	$L__BB1_1114;
	setp.eq.s32 	%p1120, %r3, 24;
	ld.shared.f32 	%f14004, [_ZZ33flash_attention_v2_forward_kernelILi64ELi64ELi64EEvPKfS1_S1_PfiiiifE8K_shared+3992];
	fma.rn.f32 	%f22314, %f22209, %f14004, %f22314;
	@%p1120 bra 	$L__BB1_1114;
	setp.eq.s32 	%p1121, %r3, 25;
	ld.shared.f32 	%f14005, [_ZZ33flash_attention_v2_forward_kernelILi64ELi64ELi64EEvPKfS1_S1_PfiiiifE8K_shared+3996];
	fma.rn.f32 	%f22314, %f22208, %f14005, %f22314;
	@%p1121 bra 	$L__BB1_1114;
	setp.eq.s32 	%p1122, %r3, 26;
	ld.shared.f32 	%f14006, [_ZZ33flash_attention_v2_forward_kernelILi64ELi64ELi64EEvPKfS1_S1_PfiiiifE8K_shared+4000];
	fma.rn.f32 	%f22314, %f22207, %f14006, %f22314;
	@%p1122 bra 	$L__BB1_1114;
	setp.eq.s32 	%p1123, %r3, 27;
	ld.shared.f32 	%f14007, [_ZZ33flash_attention_v2_forward_kernelILi64ELi64ELi64EEvPKfS1_S1_PfiiiifE8K_shared+4004];
	fma.rn.f32 	%f22314, %f22206, %f14007, %f22314;
	@%p1123 bra 	$L__BB1_1114;
	setp.eq.s32 	%p1124, %r3, 28;
	ld.shared.f32 	%f14008, [_ZZ33flash_attention_v2_forward_kernelILi64ELi64ELi64EEvPKfS1_S1_PfiiiifE8K_shared+4008];
	fma.rn.f32 	%f22314, %f22205, %f14008, %f22314;
	@%p1124 bra 	$L__BB1_1114;
	setp.eq.s32 	%p1125, %r3, 29;
	ld.shared.f32 	%f14009, [_ZZ33flash_attention_v2_forward_kernelILi64ELi64ELi64EEvPKfS1_S1_PfiiiifE8K_shared+4012];
	fma.rn.f32 	%f22314, %f22204, %f14009, %f22314;
	@%p1125 bra 	$L__BB1_1114;
	setp.eq.s32 	%p1126, %r3, 30;
	ld.shared.f32 	%f14010, [_ZZ33flash_attention_v2_forward_kernelILi64ELi64ELi64EEvPKfS1_S1_PfiiiifE8K_shared+4016];
	fma.rn.f32 	%f22314, %f22203, %f14010, %f22314;
	@%p1126 bra 	$L__BB1_1114;
	setp.eq.s32 	%p1127, %r3, 31;
	ld.shared.f32 	%f14011, [_ZZ33flash_attention_v2_forward_kernelILi64ELi64ELi64EEvPKfS1_S1_PfiiiifE8K_shared+4020];
	fma.rn.f32 	%f22314, %f22202, %f14011, %f22314;
	@%p1127 bra 	$L__BB1_1114;
	setp.eq.s32 	%p1128, %r3, 32;
	ld.shared.f32 	%f14012, [_ZZ33flash_attention_v2_forward_kernelILi64ELi64ELi64EEvPKfS1_S1_PfiiiifE8K_shared+4024];
	fma.rn.f32 	%f22314, %f22201, %f14012, %f22314;
	@%p1128 bra 	$L__BB1_1114;
	setp.eq.s32 	%p1129, %r3, 33;
	ld.shared.f32 	%f14013, [_ZZ33flash_attention_v2_forward_kernelILi64ELi64ELi64EEvPKfS1_S1_PfiiiifE8K_shared+4028];
	fma.rn.f32 	%f22314, %f22200, %f14013, %f22314;
	@%p1129 bra 	$L__BB1_1114;
	setp.eq.s32 	%p1130, %r3, 34;
	ld.shared.f32 	%f14014, [_ZZ33flash_attention_v2_forward_kernelILi64ELi64ELi64EEvPKfS1_S1_PfiiiifE8K_shared+4032];
	fma.rn.f32 	%f22314, %f22199, %f14014, %f22314;
	@%p1130 bra 	$L__BB1_1114;
	setp.eq.s32 	%p1131, %r3, 35;
	ld.shared.f32 	%f14015, [_ZZ33flash_attention_v2_forward_kernelILi64ELi64ELi64EEvPKfS1_S1_PfiiiifE8K_shared+4036];
	fma.rn.f32 	%f22314, %f22198, %f14015, %f22314;
	@%p1131 bra 	$L__BB1_1114;
	setp.eq.s32 	%p1132, %r3, 36;
	ld.shared.f32 	%f14016, [_ZZ33flash_attention_v2_forward_kernelILi64ELi64ELi64EEvPKfS1_S1_PfiiiifE8K_shared+4040];
	fma.rn.f32 	%f22314, %f22197, %f14016, %f22314;
	@%p1132 bra 	$L__BB1_1114;
	setp.eq.s32 	%p1133, %r3, 37;
	ld.shared.f32 	%f14017, [_ZZ33flash_attention_v2_forward_kernelILi64ELi64ELi64EEvPKfS1_S1_PfiiiifE8K_shared+4044];
	fma.rn.f32 	%f22314, %f22196, %f14017, %f22314;
	@%p1133 bra 	$L__BB1_1114;
	setp.eq.s32 	%p1134, %r3, 38;
	ld.shared.f32 	%f14018, [_ZZ33flash_attention_v2_forward_kernelILi64ELi64ELi64EEvPKfS1_S1_PfiiiifE8K_shared+4048];
	fma.rn.f32 	%f22314, %f22195, %f14018, %f22314;
	@%p1134 bra 	$L__BB1_1114;
	setp.eq.s32 	%p1135, %r3, 39;
	ld.shared.f32 	%f14019, [_ZZ33flash_attention_v2_forward_kernelILi64ELi64ELi64EEvPKfS1_S1_PfiiiifE8K_shared+4052];
	fma.rn.f32 	%f22314, %f22194, %f14019, %f22314;
	@%p1135 bra 	$L__BB1_1114;
	setp.eq.s32 	%p1136, %r3, 40;
	ld.shared.f32 	%f14020, [_ZZ33flash_attention_v2_forward_kernelILi64ELi64ELi64EEvPKfS1_S1_PfiiiifE8K_shared+4056];
	fma.rn.f32 	%f22314, %f22193, %f14020, %f22314;
	@%p1136 bra 	$L__BB1_1114;
	setp.eq.s32 	%p1137, %r3, 41;
	ld.shared.f32 	%f14021, [_ZZ33flash_attention_v2_forward_kernelILi64ELi64ELi64EEvPKfS1_S1_PfiiiifE8K_shared+4060];
	fma.rn.f32 	%f22314, %f22192, %f14021, %f22314;
	@%p1137 bra 	$L__BB1_1114;
	setp.eq.s32 	%p1138, %r3, 42;
	ld.shared.f32 	%f14022, [_ZZ33flash_attention_v2_forward_kernelILi64ELi64ELi64EEvPKfS1_S1_PfiiiifE8K_shared+4064];
	fma.rn.f32 	%f22314, %f22191, %f14022, %f22314;
	@%p1138 bra 	$L__BB1_1114;
	setp.eq.s32 	%p1139, %r3, 43;
	ld.shared.f32 	%f14023, [_ZZ33flash_attention_v2_forward_kernelILi64ELi64ELi64EEvPKfS1_S1_PfiiiifE8K_shared+4068];
	fma.rn.f32 	%f22314, %f22190, %f14023, %f22314;
	@%p1139 bra 	$L__BB1_1114;
	setp.eq.s32 	%p1140, %r3, 44;
	ld.shared.f32 	%f14024, [_ZZ33flash_attention_v2_forward_kernelILi64ELi64ELi64EEvPKfS1_S1_PfiiiifE8K_shared+4072];
	fma.rn.f32 	%f22314, %f22189, %f14024, %f22314;
	@%p1140 bra 	$L__BB1_1114;
	setp.eq.s32 	%p1141, %r3, 45;
	ld.shared.f32 	%f14025, [_ZZ33flash_attention_v2_forward_kernelILi64ELi64ELi64EEvPKfS1_S1_PfiiiifE8K_shared+4076];
	fma.rn.f32 	%f22314, %f22188, %f14025, %f22314;
	@%p1141 bra 	$L__BB1_1114;
	setp.eq.s32 	%p1142, %r3, 46;
	ld.shared.f32 	%f14026, [_ZZ33flash_attention_v2_forward_kernelILi64ELi64ELi64EEvPKfS1_S1_PfiiiifE8K_shared+4080];
	fma.rn.f32 	%f22314, %f22187, %f14026, %f22314;
	@%p1142 bra 	$L__BB1_1114;
	setp.eq.s32 	%p1143, %r3, 47;
	ld.shared.f32 	%f14027, [_ZZ33flash_attention_v2_forward_kernelILi64ELi64ELi64EEvPKfS1_S1_PfiiiifE8K_shared+4084];
	fma.rn.f32 	%f22314, %f22186, %f14027, %f22314;
	@%p1143 bra 	$L__BB1_1114;
	setp.eq.s32 	%p1144, %r3, 48;
	ld.shared.f32 	%f14028, [_ZZ33flash_attention_v2_forward_kernelILi64ELi64ELi64EEvPKfS1_S1_PfiiiifE8K_shared+4088];
	fma.rn.f32 	%f22314, %f22185, %f14028, %f22314;
	@%p1144 bra 	$L__BB1_1114;
	setp.eq.s32 	%p1145, %r3, 49;
	ld.shared.f32 	%f14029, [_ZZ33flash_attention_v2_forward_kernelILi64ELi64ELi64EEvPKfS1_S1_PfiiiifE8K_shared+4092];
	fma.rn.f32 	%f22314, %f22184, %f14029, %f22314;
	@%p1145 bra 	$L__BB1_1114;
	setp.eq.s32 	%p1146, %r3, 50;
	ld.shared.f32 	%f14030, [_ZZ33flash_attention_v2_forward_kernelILi64ELi64ELi64EEvPKfS1_S1_PfiiiifE8K_shared+4096];
	fma.rn.f32 	%f22314, %f22183, %f14030, %f22314;
	@%p1146 bra 	$L__BB1_1114;
	setp.eq.s32 	%p1147, %r3, 51;
	ld.shared.f32 	%f14031, [_ZZ33flash_attention_v2_forward_kernelILi64ELi64ELi64EEvPKfS1_S1_PfiiiifE8K_shared+4100];
	fma.rn.f32 	%f22314, %f22182, %f14031, %f22314;
	@%p1147 bra 	$L__BB1_1114;
	setp.eq.s32 	%p1148, %r3, 52;
	ld.shared.f32 	%f14032, [_ZZ33flash_attention_v2_forward_kernelILi64ELi64ELi64EEvPKfS1_S1_PfiiiifE8K_shared+4104];
	fma.rn.f32 	%f22314, %f22181, %f14032, %f22314;
	@%p1148 bra 	$L__BB1_1114;
	setp.eq.s32 	%p1149, %r3, 53;
	ld.shared.f32 	%f14033, [_ZZ33flash_attention_v2_forward_kernelILi64ELi64ELi64EEvPKfS1_S1_PfiiiifE8K_shared+4108];
	fma.rn.f32 	%f22314, %f22180, %f14033, %f22314;
	@%p1149 bra 	$L__BB1_1114;
	setp.eq.s32 	%p1150, %r3, 54;
	ld.shared.f32 	%f14034, [_ZZ33flash_attention_v2_forward_kernelILi64ELi64ELi64EEvPKfS1_S1_PfiiiifE8K_shared+4112];
	fma.rn.f32 	%f22314, %f22179, %f14034, %f22314;
	@%p1150 bra 	$L__BB1_1114;
	setp.eq.s32 	%p1151, %r3, 55;
	ld.shared.f32 	%f14035, [_ZZ33flash_attention_v2_forward_kernelILi64ELi64ELi64EEvPKfS1_S1_PfiiiifE8K_shared+4116];
	fma.rn.f32 	%f22314, %f22178, %f14035, %f22314;
	@%p1151 bra 	$L__BB1_1114;
	setp.eq.s32 	%p1152, %r3, 56;
	ld.shared.f32 	%f14036, [_ZZ33flash_attention_v2_forward_kernelILi64ELi64ELi64EEvPKfS1_S1_PfiiiifE8K_shared+4120];
	fma.rn.f32 	%f22314, %f22177, %f14036, %f22314;
	@%p1152 bra 	$L__BB1_1114;
	setp.eq.s32 	%p1153, %r3, 57;
	ld.shared.f32 	%f14037, [_ZZ33flash_attention_v2_forward_kernelILi64ELi64ELi64EEvPKfS1_S1_PfiiiifE8K_shared+4124];
	fma.rn.f32 	%f22314, %f22176, %f14037, %f22314;
	@%p1153 bra 	$L__BB1_1114;
	setp.eq.s32 	%p1154, %r3, 58;
	ld.shared.f32 	%f14038, [_ZZ33flash_attention_v2_forward_kernelILi64ELi64ELi64EEvPKfS1_S1_PfiiiifE8K_shared+4128];
	fma.rn.f32 	%f22314, %f22175, %f14038, %f22314;
	@%p1154 bra 	$L__BB1_1114;
	setp.eq.s32 	%p1155, %r3, 59;
	ld.shared.f32 	%f14039, [_ZZ33flash_attention_v2_forward_kernelILi64ELi64ELi64EEvPKfS1_S1_PfiiiifE8K_shared+4132];
	fma.rn.f32 	%f22314, %f22174, %f14039, %f22314;
	@%p1155 bra 	$L__BB1_1114;
	setp.eq.s32 	%p1156, %r3, 60;
	ld.shared.f32 	%f14040, [_ZZ33flash_attention_v2_forward_kernelILi64ELi64ELi64EEvPKfS1_S1_PfiiiifE8K_shared+4136];
	fma.rn.f32 	%f22314, %f22173, %f14040, %f22314;
	@%p1156 bra 	$L__BB1_1114;
	setp.eq.s32 	%p1157, %r3, 61;
	ld.shared.f32 	%f14041, [_ZZ33flash_attention_v2_forward_kernelILi64ELi64ELi64EEvPKfS1_S1_PfiiiifE8K_shared+4140];
	fma.rn.f32 	%f22314, %f22172, %f14041, %f22314;
	@%p1157 bra 	$L__BB1_1114;
	setp.eq.s32 	%p1158, %r3, 62;
	ld.shared.f32 	%f14042, [_ZZ33flash_attention_v2_forward_kernelILi64ELi64ELi64EEvPKfS1_S1_PfiiiifE8K_shared+4144];
	fma.rn.f32 	%f22314, %f22171, %f14042, %f22314;
	@%p1158 bra 	$L__BB1_1114;
	setp.eq.s32 	%p1159, %r3, 63;
	ld.shared.f32 	%f14043, [_ZZ33flash_attention_v2_forward_kernelILi64ELi64ELi64EEvPKfS1_S1_PfiiiifE8K_shared+4148];
	fma.rn.f32 	%f22314, %f22170, %f14043, %f22314;
	@%p1159 bra 	$L__BB1_1114;
	ld.shared.f32 	%f14044, [_ZZ33flash_attention_v2_forward_kernelILi64ELi64ELi64EEvPKfS1_S1_PfiiiifE8K_shared+4152];
	fma.rn.f32 	%f22314, %f22169, %f14044, %f22314;
$L__BB1_1114:
	ld.param.u32 	%r499, [_Z33flash_attention_v2_forward_kernelILi64ELi64ELi64EEvPKfS1_S1_Pfiiiif_param_6];
	add.s32 	%r149, %r7, 16;
	setp.ge.s32 	%p1160, %r149, %r499;
	mov.f32 	%f22315, 0fFF7FFFFF;
	@%p1160 bra 	$L__BB1_1179;
	setp.eq.s32 	%p1161, %r13, 0;
	ld.shared.f32 	%f14046, [_ZZ33flash_attention_v2_forward_kernelILi64ELi64ELi64EEvPKfS1_S1_PfiiiifE8K_shared+4160];
	fma.rn.f32 	%f22315, %f22232, %f14046, 0f00000000;
	@%p1161 bra 	$L__BB1_1179;
	setp.eq.s32 	%p1162, %r3, 2;
	ld.shared.f32 	%f14047, [_ZZ33flash_attention_v2_forward_kernelILi64ELi64ELi64EEvPKfS1_S1_PfiiiifE8K_shared+4164];
	fma.rn.f32 	%f22315, %f22231, %f14047, %f22315;
	@%p1162 bra 	$L__BB1_1179;
	setp.eq.s32 	%p1163, %r3, 3;
	ld.shared.f32 	%f14048, [_ZZ33flash_attention_v2_forward_kernelILi64ELi64ELi64EEvPKfS1_S1_PfiiiifE8K_shared+4168];
	fma.rn.f32 	%f22315, %f22230, %f14048, %f22315;
	@%p1163 bra 	$L__BB1_1179;
	setp.eq.s32 	%p1164, %r3, 4;
	ld.shared.f32 	%f14049, [_ZZ33flash_attention_v2_forward_kernelILi64ELi64ELi64EEvPKfS1_S1_PfiiiifE8K_shared+4172];
	fma.rn.f32 	%f22315, %f22229, %f14049, %f22315;
	@%p1164 bra 	$L__BB1_1179;
	setp.eq.s32 	%p1165, %r3, 5;
	ld.shared.f32 	%f14050, [_ZZ33flash_attention_v2_forward_kernelILi64ELi64ELi64EEvPKfS1_S1_PfiiiifE8K_shared+4176];
	fma.rn.f32 	%f22315, %f22228, %f14050, %f22315;
	@%p1165 bra 	$L__BB1_1179;
	setp.eq.s32 	%p1166, %r3, 6;
	ld.shared.f32 	%f14051, [_ZZ33flash_attention_v2_forward_kernelILi64ELi64ELi64EEvPKfS1_S1_PfiiiifE8K_shared+4180];
	fma.rn.f32 	%f22315, %f22227, %f14051, %f22315;
	@%p1166 bra 	$L__BB1_1179;
	setp.eq.s32 	%p1167, %r3, 7;
	ld.shared.f32 	%f14052, [_ZZ33flash_attention_v2_forward_kernelILi64ELi64ELi64EEvPKfS1_S1_PfiiiifE8K_shared+4184];
	fma.rn.f32 	%f22315, %f22226, %f14052, %f22315;
	@%p1167 bra 	$L__BB1_1179;
	setp.eq.s32 	%p1168, %r3, 8;
	ld.shared.f32 	%f14053, [_ZZ33flash_attention_v2_forward_kernelILi64ELi64ELi64EEvPKfS1_S1_PfiiiifE8K_shared+4188];
	fma.rn.f32 	%f22315, %f22225, %f14053, %f22315;
	@%p1168 bra 	$L__BB1_1179;
	setp.eq.s32 	%p1169, %r3, 9;
	ld.shared.f32 	%f14054, [_ZZ33flash_attention_v2_forward_kernelILi64ELi64ELi64EEvPKfS1_S1_PfiiiifE8K_shared+4192];
	fma.rn.f32 	%f22315, %f22224, %f14054, %f22315;
	@%p1169 bra 	$L__BB1_1179;
	setp.eq.s32 	%p1170, %r3, 10;
	ld.shared.f32 	%f14055, [_ZZ33flash_attention_v2_forward_kernelILi64ELi64ELi64EEvPKfS1_S1_PfiiiifE8K_shared+4196];
	fma.rn.f32 	%f22315, %f22223, %f14055, %f22315;
	@%p1170 bra 	$L__BB1_1179;
	setp.eq.s32 	%p1171, %r3, 11;
	ld.shared.f32 	%f14056, [_ZZ33flash_attention_v2_forward_kernelILi64ELi64ELi64EEvPKfS1_S1_PfiiiifE8K_shared+4200];
	fma.rn.f32 	%f22315, %f22222, %f14056, %f22315;
	@%p1171 bra 	$L__BB1_1179;
	setp.eq.s32 	%p1172, %r3, 12;
	ld.shared.f32 	%f14057, [_ZZ33flash_attention_v2_forward_kernelILi64ELi64ELi64EEvPKfS1_S1_PfiiiifE8K_shared+4204];
	fma.rn.f32 	%f22315, %f22221, %f14057, %f22315;
	@%p1172 bra 	$L__BB1_1179;
	setp.eq.s32 	%p1173, %r3, 13;
	ld.shared.f32 	%f14058, [_ZZ33flash_attention_v2_forward_kernelILi64ELi64ELi64EEvPKfS1_S1_PfiiiifE8K_shared+4208];
	fma.rn.f32 	%f22315, %f22220, %f14058, %f22315;
	@%p1173 bra 	$L__BB1_1179;
	setp.eq.s32 	%p1174, %r3, 14;
	ld.shared.f32 	%f14059, [_ZZ33flash_attention_v2_forward_kernelILi64ELi64ELi64EEvPKfS1_S1_PfiiiifE8K_shared+4212];
	fma.rn.f32 	%f22315, %f22219, %f14059, %f22315;
	@%p1174 bra 	$L__BB1_1179;
	setp.eq.s32 	%p1175, %r3, 15;
	ld.shared.f32 	%f14060, [_ZZ33flash_attention_v2_forward_kernelILi64ELi64ELi64EEvPKfS1_S1_PfiiiifE8K_shared+4216];
	fma.rn.f32 	%f22315, %f22218, %f14060, %f22315;
	@%p1175 bra 	$L__BB1_1179;
	setp.eq.s32 	%p1176, %r3, 16;
	ld.shared.f32 	%f14061, [_ZZ33flash_attention_v2_forward_kernelILi64ELi64ELi64EEvPKfS1_S1_PfiiiifE8K_shared+4220];
	fma.rn.f32 	%f22315, %f22217, %f14061, %f22315;
	@%p1176 bra 	$L__BB1_1179;
	setp.eq.s32 	%p1177, %r3, 17;
	ld.shared.f32 	%f14062, [_ZZ33flash_attention_v2_forward_kernelILi64ELi64ELi64EEvPKfS1_S1_PfiiiifE8K_shared+4224];
	fma.rn.f32 	%f22315, %f22216, %f14062, %f22315;
	@%p1177 bra 	$L__BB1_1179;
	setp.eq.s32 	%p1178, %r3, 18;
	ld.shared.f32 	%f14063, [_ZZ33flash_attention_v2_forward_kernelILi64ELi64ELi64EEvPKfS1_S1_PfiiiifE8K_shared+4228];
	fma.rn.f32 	%f22315, %f22215, %f14063, %f22315;
	@%p1178 bra 	$L__BB1_1179;
	setp.eq.s32 	%p1179, %r3, 19;
	ld.shared.f32 	%f14064, [_ZZ33flash_attention_v2_forward_kernelILi64ELi64ELi64EEvPKfS1_S1_PfiiiifE8K_shared+4232];
	fma.rn.f32 	%f22315, %f22214, %f14064, %f22315;
	@%p1179 bra 	$L__BB1_1179;
	setp.eq.s32 	%p1180, %r3, 20;
	ld.shared.f32 	%f14065, [_ZZ33flash_attention_v2_forward_kernelILi64ELi64ELi64EEvPKfS1_S1_PfiiiifE8K_shared+4236];
	fma.rn.f32 	%f22315, %f22213, %f14065, %f22315;
	@%p1180 bra 	$L__BB1_1179;
	setp.eq.s32 	%p1181, %r3, 21;
	ld.shared.f32 	%f14066, [_ZZ33flash_attention_v2_forward_kernelILi64ELi64ELi64EEvPKfS1_S1_PfiiiifE8K_shared+4240];
	fma.rn.f32 	%f22315, %f22212, %f14066, %f22315;
	@%p1181 bra 	$L__BB1_1179;
	setp.eq.s32 	%p1182, %r3, 22;
	ld.shared.f32 	%f14067, [_ZZ33flash_attention_v2_forward_kernelILi64ELi64ELi64EEvPKfS1_S1_PfiiiifE8K_shared+4244];
	fma.rn.f32 	%f22315, %f22211, %f14067, %f22315;
	@%p1182 bra 	$L__BB1_1179;
	setp.eq.s32 	%p1183, %r3, 23;
	ld.shared.f32 	%f14068, [_ZZ33flash_attention_v2_forward_kernelILi64ELi64ELi64EEvPKfS1_S1_PfiiiifE8K_shared+4248];
	fma.rn.f32 	%f22315, %f22210, %f14068, %f22315;
	@%p1183 bra 	$L__BB1_1179;
	setp.eq.s32 	%p1184, %r3, 24;
	ld.shared.f32 	%f14069, [_ZZ33flash_attention_v2_forward_kernelILi64ELi64ELi64EEvPKfS1_S1_PfiiiifE8K_shared+4252];
	fma.rn.f32 	%f22315, %f22209, %f14069, %f22315;
	@%p1184 bra 	$L__BB1_1179;
	setp.eq.s32 	%p1185, %r3, 25;
	ld.shared.f32 	%f14070, [_ZZ33flash_attention_v2_forward_kernelILi64ELi64ELi64EEvPKfS1_S1_PfiiiifE8K_shared+4256];
	fma.rn.f32 	%f22315, %f22208, %f14070, %f22315;
	@%p1185 bra 	$L__BB1_1179;
	setp.eq.s32 	%p1186, %r3, 26;
	ld.shared.f32 	%f14071, [_ZZ33flash_attention_v2_forward_kernelILi64ELi64ELi64EEvPKfS1_S1_PfiiiifE8K_shared+4260];
	fma.rn.f32 	%f22315, %f22207, %f14071, %f22315;
	@%p1186 bra 	$L__BB1_1179;
	setp.eq.s32 	%p1187, %r3, 27;
	ld.shared.f32 	%f14072, [_ZZ33flash_attention_v2_forward_kernelILi64ELi64ELi64EEvPKfS1_S1_PfiiiifE8K_shared+4264];
	fma.rn.f32 	%f22315, %f22206, %f14072, %f22315;
	@%p1187 bra 	$L__BB1_1179;
	setp.eq.s32 	%p1188, %r3, 28;
	ld.shared.f32 	%f14073, [_ZZ33flash_attention_v2_forward_kernelILi64ELi64ELi64EEvPKfS1_S1_PfiiiifE8K_shared+4268];
	fma.rn.f32 	%f22315, %f22205, %f14073, %f22315;
	@%p1188 bra 	$L__BB1_1179;
	setp.eq.s32 	%p1189, %r3, 29;
	ld.shared.f32 	%f14074, [_ZZ33flash_attention_v2_forward_kernelILi64ELi64ELi64EEvPKfS1_S1_PfiiiifE8K_shared+4272];
	fma.rn.f32 	%f22315, %f22204, %f14074, %f22315;
	@%p1189 bra 	$L__BB1_1179;
	setp.eq.s32 	%p1190, %r3, 30;
	ld.shared.f32 	%f14075, [_ZZ33flash_attention_v2_forward_kernelILi64ELi64ELi64EEvPKfS1_S1_PfiiiifE8K_shared+4276];
	fma.rn.f32 	%f22315, %f22203, %f14075, %f22315;
	@%p1190 bra 	$L__BB1_1179;
	setp.eq.s32 	%p1191, %r3, 31;
	ld.shared.f32 	%f14076, [_ZZ33flash_attention_v2_forward_kernelILi64ELi64ELi64EEvPKfS1_S1_PfiiiifE8K_shared+4280];
	fma.rn.f32 	%f22315, %f22202, %f14076, %f22315;
	@%p1191 bra 	$L__BB1_1179;
	setp.eq.s32 	%p1192, %r3, 32;
	ld.shared.f32 	%f14077, [_ZZ33flash_attention_v2_forward_kernelILi64ELi64ELi64EEvPKfS1_S1_PfiiiifE8K_shared+4284];
	fma.rn.f32 	%f22315, %f22201, %f14077, %f22315;
	@%p1192 bra 	$L__BB1_1179;
	setp.eq.s32 	%p1193, %r3, 33;
	ld.shared.f32 	%f14078, [_ZZ33flash_attention_v2_forward_kernelILi64ELi64ELi64EEvPKfS1_S1_PfiiiifE8K_shared+4288];
	fma.rn.f32 	%f22315, %f22200, %f14078, %f22315;
	@%p1193 bra 	$L__BB1_1179;
	setp.eq.s32 	%p1194, %r3, 34;
	ld.shared.f32 	%f14079, [_ZZ33flash_attention_v2_forward_kernelILi64ELi64ELi64EEvPKfS1_S1_PfiiiifE8K_shared+4292];
	fma.rn.f32 	%f22315, %f22199, %f14079, %f22315;
	@%p1194 bra 	$L__BB1_1179;
	setp.eq.s32 	%p1195, %r3, 35;
	ld.shared.f32 	%f14080, [_ZZ33flash_attention_v2_forward_kernelILi64ELi64ELi64EEvPKfS1_S1_PfiiiifE8K_shared+4296];
	fma.rn.f32 	%f22315, %f22198, %f14080, %f22315;
	@%p1195 bra 	$L__BB1_1179;
	setp.eq.s32 	%p1196, %r3, 36;
	ld.shared.f32 	%f14081, [_ZZ33flash_attention_v2_forward_kernelILi64ELi64ELi64EEvPKfS1_S1_PfiiiifE8K_shared+4300];
	fma.rn.f32 	%f22315, %f22197, %f14081, %f22315;
	@%p1196 bra 	$L__BB1_1179;
	setp.eq.s32 	%p1197, %r3, 37;
	ld.shared.f32 	%f14082, [_ZZ33flash_attention_v2_forward_kernelILi64ELi64ELi64EEvPKfS1_S1_PfiiiifE8K_shared+4304];
	fma.rn.f32 	%f22315, %f22196, %f14082, %f22315;
	@%p1197 bra 	$L__BB1_1179;
	setp.eq.s32 	%p1198, %r3, 38;
	ld.shared.f32 	%f14083, [_ZZ33flash_attention_v2_forward_kernelILi64ELi64ELi64EEvPKfS1_S1_PfiiiifE8K_shared+4308];
	fma.rn.f32 	%f22315, %f22195, %f14083, %f22315;
	@%p1198 bra 	$L__BB1_1179;
	setp.eq.s32 	%p1199, %r3, 39;
	ld.shared.f32 	%f14084, [_ZZ33flash_attention_v2_forward_kernelILi64ELi64ELi64EEvPKfS1_S1_PfiiiifE8K_shared+4312];
	fma.rn.f32 	%f22315, %f22194, %f14084, %f22315;
	@%p1199 bra 	$L__BB1_1179;
	setp.eq.s32 	%p1200, %r3, 40;
	ld.shared.f32 	%f14085, [_ZZ33flash_attention_v2_forward_kernelILi64ELi64ELi64EEvPKfS1_S1_PfiiiifE8K_shared+4316];
	fma.rn.f32 	%f22315, %f22193, %f14085, %f22315;
	@%p1200 bra 	$L__BB1_1179;
	setp.eq.s32 	%p1201, %r3, 41;
	ld.shared.f32 	%f14086, [_ZZ33flash_attention_v2_forward_kernelILi64ELi64ELi64EEvPKfS1_S1_PfiiiifE8K_shared+4320];
	fma.rn.f32 	%f22315, %f22192, %f14086, %f22315;
	@%p1201 bra 	$L__BB1_1179;
	setp.eq.s32 	%p1202, %r3, 42;
	ld.shared.f32 	%f14087, [_ZZ33flash_attention_v2_forward_kernelILi64ELi64ELi64EEvPKfS1_S1_PfiiiifE8K_shared+4324];
	fma.rn.f32 	%f22315, %f22191, %f14087, %f22315;
	@%p1202 bra 	$L__BB1_1179;
	setp.eq.s32 	%p1203, %r3, 43;
	ld.shared.f32 	%f14088, [_ZZ33flash_attention_v2_forward_kernelILi64ELi64ELi64EEvPKfS1_S1_PfiiiifE8K_shared+4328];
	fma.rn.f32 	%f22315, %f22190, %f14088, %f22315;
	@%p1203 bra 	$L__BB1_1179;
	setp.eq.s32 	%p1204, %r3, 44;
	ld.shared.f32 	%f14089, [_ZZ33flash_attention_v2_forward_kernelILi64ELi64ELi64EEvPKfS1_S1_PfiiiifE8K_shared+4332];
	fma.rn.f32 	%f22315, %f22189, %f14089, %f22315;
	@%p1204 bra 	$L__BB1_1179;
	setp.eq.s32 	%p1205, %r3, 45;
	ld.shared.f32 	%f14090, [_ZZ33flash_attention_v2_forward_kernelILi64ELi64ELi64EEvPKfS1_S1_PfiiiifE8K_shared+4336];
	fma.rn.f32 	%f22315, %f22188, %f14090, %f22315;
	@%p1205 bra 	$L__BB1_1179;
	setp.eq.s32 	%p1206, %r3, 46;
	ld.shared.f32 	%f14091, [_ZZ33flash_attention_v2_forward_kernelILi64ELi64ELi64EEvPKfS1_S1_PfiiiifE8K_shared+4340];
	fma.rn.f32 	%f22315, %f22187, %f14091, %f22315;
	@%p1206 bra 	$L__BB1_1179;
	setp.eq.s32 	%p1207, %r3, 47;
	ld.shared.f32 	%f14092, [_ZZ33flash_attention_v2_forward_kernelILi64ELi64ELi64EEvPKfS1_S1_PfiiiifE8K_shared+4344];
	fma.rn.f32 	%f22315, %f22186, %f14092, %f22315;
	@%p1207 bra 	$L__BB1_1179;
	setp.eq.s32 	%p1208, %r3, 48;
	ld.shared.f32 	%f14093, [_ZZ33flash_attention_v2_forward_kernelILi64ELi64ELi64EEvPKfS1_S1_PfiiiifE8K_shared+4348];
	fma.rn.f32 	%f22315, %f22185, %f14093, %f22315;
	@%p1208 bra 	$L__BB1_1179;
	setp.eq.s32 	%p1209, %r3, 49;
	ld.shared.f32 	%f14094, [_ZZ33flash_attention_v2_forward_kernelILi64ELi64ELi64EEvPKfS1_S1_PfiiiifE8K_shared+4352];
	fma.rn.f32 	%f22315, %f22184, %f14094, %f22315;
	@%p1209 bra 	$L__BB1_1179;
	setp.eq.s32 	%p1210, %r3, 50;
	ld.shared.f32 	%f14095, [_ZZ33flash_attention_v2_forward_kernelILi64ELi64ELi64EEvPKfS1_S1_PfiiiifE8K_shared+4356];
	fma.rn.f32 	%f22315, %f22183, %f14095, %f22315;
	@%p1210 bra 	$L__BB1_1179;
	setp.eq.s32 	%p1211, %r3, 51;
	ld.shared.f32 	%f14096, [_ZZ33flash_attention_v2_forward_kernelILi64ELi64ELi64EEvPKfS1_S1_PfiiiifE8K_shared+4360];
	fma.rn.f32 	%f22315, %f22182, %f14096, %f22315;
	@%p1211 bra 	$L__BB1_1179;
	setp.eq.s32 	%p1212, %r3, 52;
	ld.shared.f32 	%f14097, [_ZZ33flash_attention_v2_forward_kernelILi64ELi64ELi64EEvPKfS1_S1_PfiiiifE8K_shared+4364];
	fma.rn.f32 	%f22315, %f22181, %f14097, %f22315;
	@%p1212 bra 	$L__BB1_1179;
	setp.eq.s32 	%p1213, %r3, 53;
	ld.shared.f32 	%f14098, [_ZZ33flash_attention_v2_forward_kernelILi64ELi64ELi64EEvPKfS1_S1_PfiiiifE8K_shared+4368];
	fma.rn.f32 	%f22315, %f22180, %f14098, %f22315;
	@%p1213 bra 	$L__BB1_1179;
	setp.eq.s32 	%p1214, %r3, 54;
	ld.shared.f32 	%f14099, [_ZZ33flash_attention_v2_forward_kernelILi64ELi64ELi64EEvPKfS1_S1_PfiiiifE8K_shared+4372];
	fma.rn.f32 	%f22315, %f22179, %f14099, %f22315;
	@%p1214 bra 	$L__BB1_1179;
	setp.eq.s32 	%p1215, %r3, 55;
	ld.shared.f32 	%f14100, [_ZZ33flash_attention_v2_forward_kernelILi64ELi64ELi64EEvPKfS1_S1_PfiiiifE8K_shared+4376];
	fma.rn.f32 	%f22315, %f22178, %f14100, %f22315;
	@%p1215 bra 	$L__BB1_1179;
	setp.eq.s32 	%p1216, %r3, 56;
	ld.shared.f32 	%f14101, [_ZZ33flash_attention_v2_forward_kernelILi64ELi64ELi64EEvPKfS1_S1_PfiiiifE8K_shared+4380];
	fma.rn.f32 	%f22315, %f22177, %f14101, %f22315;
	@%p1216 bra 	$L__BB1_1179;
	setp.eq.s32 	%p1217, %r3, 57;
	ld.shared.f32 	%f14102, [_ZZ33flash_attention_v2_forward_kernelILi64ELi64ELi64EEvPKfS1_S1_PfiiiifE8K_shared+4384];
	fma.rn.f32 	%f22315, %f22176, %f14102, %f22315;
	@%p1217 bra 	$L__BB1_1179;
	setp.eq.s32 	%p1218, %r3, 58;
	ld.shared.f32 	%f14103, [_ZZ33flash_attention_v2_forward_kernelILi64ELi64ELi64EEvPKfS1_S1_PfiiiifE8K_shared+4388];
	fma.rn.f32 	%f22315, %f22175, %f14103, %f22315;
	@%p1218 bra 	$L__BB1_1179;
	setp.eq.s32 	%p1219, %r3, 59;
	ld.shared.f32 	%f14104, [_ZZ33flash_attention_v2_forward_kernelILi64ELi64ELi64EEvPKfS1_S1_PfiiiifE8K_shared+4392];
	fma.rn.f32 	%f22315, %f22174, %f14104, %f22315;
	@%p1219 bra 	$L__BB1_1179;
	setp.eq.s32 	%p1220, %r3, 60;
	ld.shared.f32 	%f14105, [_ZZ33flash_attention_v2_forward_kernelILi64ELi64ELi64EEvPKfS1_S1_PfiiiifE8K_shared+4396];
	fma.rn.f32 	%f22315, %f22173, %f14105, %f22315;
	@%p1220 bra 	$L__BB1_1179;
	setp.eq.s32 	%p1221, %r3, 61;
	ld.shared.f32 	%f14106, [_ZZ33flash_attention_v2_forward_kernelILi64ELi64ELi64EEvPKfS1_S1_PfiiiifE8K_shared+4400];
	fma.rn.f32 	%f22315, %f22172, %f14106, %f22315;
	@%p1221 bra 	$L__BB1_1179;
	setp.eq.s32 	%p1222, %r3, 62;
	ld.shared.f32 	%f14107, [_ZZ33flash_attention_v2_forward_kernelILi64ELi64ELi64EEvPKfS1_S1_PfiiiifE8K_shared+4404];
	fma.rn.f32 	%f22315, %f22171, %f14107, %f22315;
	@%p1222 bra 	$L__BB1_1179;
	setp.eq.s32 	%p1223, %r3, 63;
	ld.shared.f32 	%f14108, [_ZZ33flash_attention_v2_forward_kernelILi64ELi64ELi64EEvPKfS1_S1_PfiiiifE8K_shared+4408];
	fma.rn.f32 	%f22315, %f22170, %f14108, %f22315;
	@%p1223 bra 	$L__BB1_1179;
	ld.shared.f32 	%f14109, [_ZZ33flash_attention_v2_forward_kernelILi64ELi64ELi64EEvPKfS1_S1_PfiiiifE8K_shared+4412];
	fma.rn.f32 	%f22315, %f22169, %f14109, %f22315;
$L__BB1_1179:
	ld.param.u32 	%r500, [_Z33flash_attention_v2_forward_kernelILi64ELi64ELi64EEvPKfS1_S1_Pfiiiif_param_6];
	add.s32 	%r150, %r7, 17;
	setp.ge.s32 	%p1224, %r150, %r500;
	mov.f32 	%f22316, 0fFF7FFFFF;
	@%p1224 bra 	$L__BB1_1244;
	setp.eq.s32 	%p1225, %r13, 0;
	ld.shared.f32 	%f14111, [_ZZ33flash_attention_v2_forward_kernelILi64ELi64ELi64EEvPKfS1_S1_PfiiiifE8K_shared+4420];
	fma.rn.f32 	%f22316, %f22232, %f14111, 0f00000000;
	@%p1225 bra 	$L__BB1_1244;
	setp.eq.s32 	%p1226, %r3, 2;
	ld.shared.f32 	%f14112, [_ZZ33flash_attention_v2_forward_kernelILi64ELi64ELi64EEvPKfS1_S1_PfiiiifE8K_shared+4424];
	fma.rn.f32 	%f22316, %f22231, %f14112, %f22316;
	@%p1226 bra 	$L__BB1_1244;
	setp.eq.s32 	%p1227, %r3, 3;
	ld.shared.f32 	%f14113, [_ZZ33flash_attention_v2_forward_kernelILi64ELi64ELi64EEvPKfS1_S1_PfiiiifE8K_shared+4428];
	fma.rn.f32 	%f22316, %f22230, %f14113, %f22316;
	@%p1227 bra 	$L__BB1_1244;
	setp.eq.s32 	%p1228, %r3, 4;
	ld.shared.f32 	%f14114, [_ZZ33flash_attention_v2_forward_kernelILi64ELi64ELi64EEvPKfS1_S1_PfiiiifE8K_shared+4432];
	fma.rn.f32 	%f22316, %f22229, %f14114, %f22316;
	@%p1228 bra 	$L__BB1_1244;
	setp.eq.s32 	%p1229, %r3, 5;
	ld.shared.f32 	%f14115, [_ZZ33flash_attention_v2_forward_kernelILi64ELi64ELi64EEvPKfS1_S1_PfiiiifE8K_shared+4436];
	fma.rn.f32 	%f22316, %f22228, %f14115, %f22316;
	@%p1229 bra 	$L__BB1_1244;
	setp.eq.s32 	%p1230, %r3, 6;
	ld.shared.f32 	%f14116, [_ZZ33flash_attention_v2_forward_kernelILi64ELi64ELi64EEvPKfS1_S1_PfiiiifE8K_shared+4440];
	fma.rn.f32 	%f22316, %f22227, %f14116, %f22316;
	@%p1230 bra 	$L__BB1_1244;
	setp.eq.s32 	%p1231, %r3, 7;
	ld.shared.f32 	%f14117, [_ZZ33flash_attention_v2_forward_kernelILi64ELi64ELi64EEvPKfS1_S1_PfiiiifE8K_shared+4444];
	fma.rn.f32 	%f22316, %f22226, %f14117, %f22316;
	@%p1231 bra 	$L__BB1_1244;
	setp.eq.s32 	%p1232, %r3, 8;
	ld.shared.f32 	%f14118, [_ZZ33flash_attention_v2_forward_kernelILi64ELi64ELi64EEvPKfS1_S1_PfiiiifE8K_shared+4448];
	fma.rn.f32 	%f22316, %f22225, %f14118, %f22316;
	@%p1232 bra 	$L__BB1_1244;
	setp.eq.s32 	%p1233, %r3, 9;
	ld.shared.f32 	%f14119, [_ZZ33flash_attention_v2_forward_kernelILi64ELi64ELi64EEvPKfS1_S1_PfiiiifE8K_shared+4452];
	fma.rn.f32 	%f22316, %f22224, %f14119, %f22316;
	@%p1233 bra 	$L__BB1_1244;
	setp.eq.s32 	%p1234, %r3, 10;
	ld.shared.f32 	%f14120, [_ZZ33flash_attention_v2_forward_kernelILi64ELi64ELi64EEvPKfS1_S1_PfiiiifE8K_shared+4456];
	fma.rn.f32 	%f22316, %f22223, %f14120, %f22316;
	@%p1234 bra 	$L__BB1_1244;
	setp.eq.s32 	%p1235, %r3, 11;
	ld.shared.f32 	%f14121, [_ZZ33flash_attention_v2_forward_kernelILi64ELi64ELi64EEvPKfS1_S1_PfiiiifE8K_shared+4460];
	fma.rn.f32 	%f22316, %f22222, %f14121, %f22316;
	@%p1235 bra 	$L__BB1_1244;
	setp.eq.s32 	%p1236, %r3, 12;
	ld.shared.f32 	%f14122, [_ZZ33flash_attention_v2_forward_kernelILi64ELi64ELi64EEvPKfS1_S1_PfiiiifE8K_shared+4464];
	fma.rn.f32 	%f22316, %f22221, %f14122, %f22316;
	@%p1236 bra 	$L__BB1_1244;
	setp.eq.s32 	%p1237, %r3, 13;
	ld.shared.f32 	%f14123, [_ZZ33flash_attention_v2_forward_kernelILi64ELi64ELi64EEvPKfS1_S1_PfiiiifE8K_shared+4468];
	fma.rn.f32 	%f22316, %f22220, %f14123, %f22316;
	@%p1237 bra 	$L__BB1_1244;
	setp.eq.s32 	%p1238, %r3, 14;
	ld.shared.f32 	%f14124, [_ZZ33flash_attention_v2_forward_kernelILi64ELi64ELi64EEvPKfS1_S1_PfiiiifE8K_shared+4472];
	fma.rn.f32 	%f22316, %f22219, %f14124, %f22316;
	@%p1238 bra 	$L__BB1_1244;
	setp.eq.s32 	%p1239, %r3, 15;
	ld.shared.f32 	%f14125, [_ZZ33flash_attention_v2_forward_kernelILi64ELi64ELi64EEvPKfS1_S1_PfiiiifE8K_shared+4476];
	fma.rn.f32 	%f22316, %f22218, %f14125, %f22316;
	@%p1239 bra 	$L__BB1_1244;
	setp.eq.s32 	%p1240, %r3, 16;
	ld.shared.f32 	%f14126, [_ZZ33flash_attention_v2_forward_kernelILi64ELi64ELi64EEvPKfS1_S1_PfiiiifE8K_shared+4480];
	fma.rn.f32 	%f22316, %f22217, %f14126, %f22316;
	@%p1240 bra 	$L__BB1_1244;
	setp.eq.s32 	%p1241, %r3, 17;
	ld.shared.f32 	%f14127, [_ZZ33flash_attention_v2_forward_kernelILi64ELi64ELi64EEvPKfS1_S1_PfiiiifE8K_shared+4484];
	fma.rn.f32 	%f22316, %f22216, %f14127, %f22316;
	@%p1241 bra 	$L__BB1_1244;
	setp.eq.s32 	%p1242, %r3, 18;
	ld.shared.f32 	%f14128, [_ZZ33flash_attention_v2_forward_kernelILi64ELi64ELi64EEvPKfS1_S1_PfiiiifE8K_shared+4488];
	fma.rn.f32 	%f22316, %f22215, %f14128, %f22316;
	@%p1242 bra 	$L__BB1_1244;
	setp.eq.s32 	%p1243, %r3, 19;
	ld.shared.f32 	%f14129, [_ZZ33flash_attention_v2_forward_kernelILi64ELi64ELi64EEvPKfS1_S1_PfiiiifE8K_shared+4492];
	fma.rn.f32 	%f22316, %f22214, %f14129, %f22316;
	@%p1243 bra 	$L__BB1_1244;
	setp.eq.s32 	%p1244, %r3, 20;
	ld.shared.f32 	%f14130, [_ZZ33flash_attention_v2_forward_kernelILi64ELi64ELi64EEvPKfS1_S1_PfiiiifE8K_shared+4496];
	fma.rn.f32 	%f22316, %f22213, %f14130, %f22316;
	@%p1244 bra 	$L__BB1_1244;
	setp.eq.s32 	%p1245, %r3, 21;
	ld.shared.f32 	%f14131, [_ZZ33flash_attention_v2_forward_kernelILi64ELi64ELi64EEvPKfS1_S1_PfiiiifE8K_shared+4500];
	fma.rn.f32 	%f22316, %f22212, %f14131, %f22316;
	@%p1245 bra 	$L__BB1_1244;
	setp.eq.s32 	%p1246, %r3, 22;
	ld.shared.f32 	%f14132, [_ZZ33flash_attention_v2_forward_kernelILi64ELi64ELi64EEvPKfS1_S1_PfiiiifE8K_shared+4504];
	fma.rn.f32 	%f22316, %f22211, %f14132, %f22316;
	@%p1246 bra 	$L__BB1_1244;
	setp.eq.s32 	%p1247, %r3, 23;
	ld.shared.f32 	%f14133, [_ZZ33flash_attention_v2_forward_kernelILi64ELi64ELi64EEvPKfS1_S1_PfiiiifE8K_shared+4508];
	fma.rn.f32 	%f22316, %f22210, %f14133, %f22316;
	@%p1247 bra 	$L__BB1_1244;
	setp.eq.s32 	%p1248, %r3, 24;
	ld.shared.f32 	%f14134, [_ZZ33flash_attention_v2_forward_kernelILi64ELi64ELi64EEvPKfS1_S1_PfiiiifE8K_shared+4512];
	fma.rn.f32 	%f22316, %f22209, %f14134, %f22316;
	@%p1248 bra 	$L__BB1_1244;
	setp.eq.s32 	%p1249, %r3, 25;
	ld.shared.f32 	%f14135, [_ZZ33flash_attention_v2_forward_kernelILi64ELi64ELi64EEvPKfS1_S1_PfiiiifE8K_shared+4516];
	fma.rn.f32 	%f22316, %f22208, %f14135, %f22316;
	@%p1249 bra 	$L__BB1_1244;
	setp.eq.s32 	%p1250, %r3, 26;
	ld.shared.f32 	%f14136, [_ZZ33flash_attention_v2_forward_kernelILi64ELi64ELi64EEvPKfS1_S1_PfiiiifE8K_shared+4520];
	fma.rn.f32 	%f22316, %f22207, %f14136, %f22316;
	@%p1250 bra 	$L__BB1_1244;
	setp.eq.s32 	%p1251, %r3, 27;
	ld.shared.f32 	%f14137, [_ZZ33flash_attention_v2_forward_kernelILi64ELi64ELi64EEvPKfS1_S1_PfiiiifE8K_shared+4524];
	fma.rn.f32 	%f22316, %f22206, %f14137, %f22316;
	@%p1251 bra 	$L__BB1_1244;
	setp.eq.s32 	%p1252, %r3, 28;
	ld.shared.f32 	%f14138, [_ZZ33flash_attention_v2_forward_kernelILi64ELi64ELi64EEvPKfS1_S1_PfiiiifE8K_shared+4528];
	fma.rn.f32 	%f22316, %f22205, %f14138, %f22316;
	@%p1252 bra 	$L__BB1_1244;
	setp.eq.s32 	%p1253, %r3, 29;
	ld.shared.f32 	%f14139, [_ZZ33flash_attention_v2_forward_kernelILi64ELi64ELi64EEvPKfS1_S1_PfiiiifE8K_shared+4532];
	fma.rn.f32 	%f22316, %f22204, %f14139, %f22316;
	@%p1253 bra 	$L__BB1_1244;
	setp.eq.s32 	%p1254, %r3, 30;
	ld.shared.f32 	%f14140, [_ZZ33flash_attention_v2_forward_kernelILi64ELi64ELi64EEvPKfS1_S1_PfiiiifE8K_shared+4536];
	fma.rn.f32 	%f22316, %f22203, %f14140, %f22316;
	@%p1254 bra 	$L__BB1_1244;
	setp.eq.s32 	%p1255, %r3, 31;
	ld.shared.f32 	%f14141, [_ZZ33flash_attention_v2_forward_kernelILi64ELi64ELi64EEvPKfS1_S1_PfiiiifE8K_shared+4540];
	fma.rn.f32 	%f22316, %f22202, %f14141, %f22316;
	@%p1255 bra 	$L__BB1_1244;
	setp.eq.s32 	%p1256, %r3, 32;
	ld.shared.f32 	%f14142, [_ZZ33flash_attention_v2_forward_kernelILi64ELi64ELi64EEvPKfS1_S1_PfiiiifE8K_shared+4544];
	fma.rn.f32 	%f22316, %f22201, %f14142, %f22316;
	@%p1256 bra 	$L__BB1_1244;
	setp.eq.s32 	%p1257, %r3, 33;
	ld.shared.f32 	%f14143, [_ZZ33flash_attention_v2_forward_kernelILi64ELi64ELi64EEvPKfS1_S1_PfiiiifE8K_shared+4548];
	fma.rn.f32 	%f22316, %f22200, %f14143, %f22316;
	@%p1257 bra 	$L__BB1_1244;
	setp.eq.s32 	%p1258, %r3, 34;
	ld.shared.f32 	%f14144, [_ZZ33flash_attention_v2_forward_kernelILi64ELi64ELi64EEvPKfS1_S1_PfiiiifE8K_shared+4552];
	fma.rn.f32 	%f22316, %f22199, %f14144, %f22316;
	@%p1258 bra 	$L__BB1_1244;
	setp.eq.s32 	%p1259, %r3, 35;
	ld.shared.f32 	%f14145, [_ZZ33flash_attention_v2_forward_kernelILi64ELi64ELi64EEvPKfS1_S1_PfiiiifE8K_shared+4556];
	fma.rn.f32 	%f22316, %f22198, %f14145, %f22316;
	@%p1259 bra 	$L__BB1_1244;
	setp.eq.s32 	%p1260, %r3, 36;
	ld.shared.f32 	%f14146, [_ZZ33flash_attention_v2_forward_kernelILi64ELi64ELi64EEvPKfS1_S1_PfiiiifE8K_shared+4560];
	fma.rn.f32 	%f22316, %f22197, %f14146, %f22316;
	@%p1260 bra 	$L__BB1_1244;
	setp.eq.s32 	%p1261, %r3, 37;
	ld.shared.f32 	%f14147, [_ZZ33flash_attention_v2_forward_kernelILi64ELi64ELi64EEvPKfS1_S1_PfiiiifE8K_shared+4564];
	fma.rn.f32 	%f22316, %f22196, %f14147, %f22316;
	@%p1261 bra 	$L__BB1_1244;
	setp.eq.s32 	%p1262, %r3, 38;
	ld.shared.f32 	%f14148, [_ZZ33flash_attention_v2_forward_kernelILi64ELi64ELi64EEvPKfS1_S1_PfiiiifE8K_shared+4568];
	fma.rn.f32 	%f22316, %f22195, %f14148, %f22316;
	@%p1262 bra 	$L__BB1_1244;
	setp.eq.s32 	%p1263, %r3, 39;
	ld.shared.f32 	%f14149, [_ZZ33flash_attention_v2_forward_kernelILi64ELi64ELi64EEvPKfS1_S1_PfiiiifE8K_shared+4572];
	fma.rn.f32 	%f22316, %f22194, %f14149, %f22316;
	@%p1263 bra 	$L__BB1_1244;
	setp.eq.s32 	%p1264, %r3, 40;
	ld.shared.f32 	%f14150, [_ZZ33flash_attention_v2_forward_kernelILi64ELi64ELi64EEvPKfS1_S1_PfiiiifE8K_shared+4576];
	fma.rn.f32 	%f22316, %f22193, %f14150, %f22316;
	@%p1264 bra 	$L__BB1_1244;
	setp.eq.s32 	%p1265, %r3, 41;
	ld.shared.f32 	%f14151, [_ZZ33flash_attention_v2_forward_kernelILi64ELi64ELi64EEvPKfS1_S1_PfiiiifE8K_shared+4580];
	fma.rn.f32 	%f22316, %f22192, %f14151, %f22316;
	@%p1265 bra 	$L__BB1_1244;
	setp.eq.s32 	%p1266, %r3, 42;
	ld.shared.f32 	%f14152, [_ZZ33flash_attention_v2_forward_kernelILi64ELi64ELi64EEvPKfS1_S1_PfiiiifE8K_shared+4584];
	fma.rn.f32 	%f22316, %f22191, %f14152, %f22316;
	@%p1266 bra 	$L__BB1_1244;
	setp.eq.s32 	%p1267, %r3, 43;
	ld.shared.f32 	%f14153, [_ZZ33flash_attention_v2_forward_kernelILi64ELi64ELi64EEvPKfS1_S1_PfiiiifE8K_shared+4588];
	fma.rn.f32 	%f22316, %f22190, %f14153, %f22316;
	@%p1267 bra 	$L__BB1_1244;
	setp.eq.s32 	%p1268, %r3, 44;
	ld.shared.f32 	%f14154, [_ZZ33flash_attention_v2_forward_kernelILi64ELi64ELi64EEvPKfS1_S1_PfiiiifE8K_shared+4592];
	fma.rn.f32 	%f22316, %f22189, %f14154, %f22316;
	@%p1268 bra 	$L__BB1_1244;
	setp.eq.s32 	%p1269, %r3, 45;
	ld.shared.f32 	%f14155, [_ZZ33flash_attention_v2_forward_kernelILi64ELi64ELi64EEvPKfS1_S1_PfiiiifE8K_shared+4596];
	fma.rn.f32 	%f22316, %f22188, %f14155, %f22316;
	@%p1269 bra 	$L__BB1_1244;
	setp.eq.s32 	%p1270, %r3, 46;
	ld.shared.f32 	%f14156, [_ZZ33flash_attention_v2_forward_kernelILi64ELi64ELi64EEvPKfS1_S1_PfiiiifE8K_shared+4600];
	fma.rn.f32 	%f22316, %f22187, %f14156, %f22316;
	@%p1270 bra 	$L__BB1_1244;
	setp.eq.s32 	%p1271, %r3, 47;
	ld.shared.f32 	%f14157, [_ZZ33flash_attention_v2_forward_kernelILi64ELi64ELi64EEvPKfS1_S1_PfiiiifE8K_shared+4604];
	fma.rn.f32 	%f22316, %f22186, %f14157, %f22316;
	@%p1271 bra 	$L__BB1_1244;
	setp.eq.s32 	%p1272, %r3, 48;
	ld.shared.f32 	%f14158, [_ZZ33flash_attention_v2_forward_kernelILi64ELi64ELi64EEvPKfS1_S1_PfiiiifE8K_shared+4608];
	fma.rn.f32 	%f22316, %f22185, %f14158, %f22316;
	@%p1272 bra 	$L__BB1_1244;
	setp.eq.s32 	%p1273, %r3, 49;
	ld.shared.f32 	%f14159, [_ZZ33flash_attention_v2_forward_kernelILi64ELi64ELi64EEvPKfS1_S1_PfiiiifE8K_shared+4612];
	fma.rn.f32 	%f22316, %f22184, %f14159, %f22316;
	@%p1273 bra 	$L__BB1_1244;
	setp.eq.s32 	%p1274, %r3, 50;
	ld.shared.f32 	%f14160, [_ZZ33flash_attention_v2_forward_kernelILi64ELi64ELi64EEvPKfS1_S1_PfiiiifE8K_shared+4616];
	fma.rn.f32 	%f22316, %f22183, %f14160, %f22316;
	@%p1274 bra 	$L__BB1_1244;
	setp.eq.s32 	%p1275, %r3, 51;
	ld.shared.f32 	%f14161, [_ZZ33flash_attention_v2_forward_kernelILi64ELi64ELi64EEvPKfS1_S1_PfiiiifE8K_shared+4620];
	fma.rn.f32 	%f22316, %f22182, %f14161, %f22316;
	@%p1275 bra 	$L__BB1_1244;
	setp.eq.s32 	%p1276, %r3, 52;
	ld.shared.f32 	%f14162, [_ZZ33flash_attention_v2_forward_kernelILi64ELi64ELi64EEvPKfS1_S1_PfiiiifE8K_shared+4624];
	fma.rn.f32 	%f22316, %f22181, %f14162, %f22316;
	@%p1276 bra 	$L__BB1_1244;
	setp.eq.s32 	%p1277, %r3, 53;
	ld.shared.f32 	%f14163, [_ZZ33flash_attention_v2_forward_kernelILi64ELi64ELi64EEvPKfS1_S1_PfiiiifE8K_shared+4628];
	fma.rn.f32 	%f22316, %f22180, %f14163, %f22316;
	@%p1277 bra 	$L__BB1_1244;
	setp.eq.s32 	%p1278, %r3, 54;
	ld.shared.f32 	%f14164, [_ZZ33flash_attention_v2_forward_kernelILi64ELi64ELi64EEvPKfS1_S1_PfiiiifE8K_shared+4632];
	fma.rn.f32 	%f22316, %f22179, %f14164, %f22316;
	@%p1278 bra 	$L__BB1_1244;
	setp.eq.s32 	%p1279, %r3, 55;
	ld.shared.f32 	%f14165, [_ZZ33flash_attention_v2_forward_kernelILi64ELi64ELi64EEvPKfS1_S1_PfiiiifE8K_shared+4636];
	fma.rn.f32 	%f22316, %f22178, %f14165, %f22316;
	@%p1279 bra 	$L__BB1_1244;
	setp.eq.s32 	%p1280, %r3, 56;
	ld.shared.f32 	%f14166, [_ZZ33flash_attention_v2_forward_kernelILi64ELi64ELi64EEvPKfS1_S1_PfiiiifE8K_shared+4640];
	fma.rn.f32 	%f22316, %f22177, %f14166, %f22316;
	@%p1280 bra 	$L__BB1_1244;
	setp.eq.s32 	%p1281, %r3, 57;
	ld.shared.f32 	%f14167, [_ZZ33flash_attention_v2_forward_kernelILi64ELi64ELi64EEvPKfS1_S1_PfiiiifE8K_shared+4644];
	fma.rn.f32 	%f22316, %f22176, %f14167, %f22316;
	@%p1281 bra 	$L__BB1_1244;
	setp.eq.s32 	%p1282, %r3, 58;
	ld.shared.f32 	%f14168, [_ZZ33flash_attention_v2_forward_kernelILi64ELi64ELi64EEvPKfS1_S1_PfiiiifE8K_shared+4648];
	fma.rn.f32 	%f22316, %f22175, %f14168, %f22316;
	@%p1282 bra 	$L__BB1_1244;
	setp.eq.s32 	%p1283, %r3, 59;
	ld.shared.f32 	%f14169, [_ZZ33flash_attention_v2_forward_kernelILi64ELi64ELi64EEvPKfS1_S1_PfiiiifE8K_shared+4652];
	fma.rn.f32 	%f22316, %f22174, %f14169, %f22316;
	@%p1283 bra 	$L__BB1_1244;
	setp.eq.s32 	%p1284, %r3, 60;
	ld.shared.f32 	%f14170, [_ZZ33flash_attention_v2_forward_kernelILi64ELi64ELi64EEvPKfS1_S1_PfiiiifE8K_shared+4656];
	fma.rn.f32 	%f22316, %f22173, %f14170, %f22316;
	@%p1284 bra 	$L__BB1_1244;
	setp.eq.s32 	%p1285, %r3, 61;
	ld.shared.f32 	%f14171, [_ZZ33flash_attention_v2_forward_kernelILi64ELi64ELi64EEvPKfS1_S1_PfiiiifE8K_shared+4660];
	fma.rn.f32 	%f22316, %f22172, %f14171, %f22316;
	@%p1285 bra 	$L__BB1_1244;
	setp.eq.s32 	%p1286, %r3, 62;
	ld.shared.f32 	%f14172, [_ZZ33flash_attention_v2_forward_kernelILi64ELi64ELi64EEvPKfS1_S1_PfiiiifE8K_shared+4664];
	fma.rn.f32 	%f22316, %f22171, %f14172, %f22316;
	@%p1286 bra 	$L__BB1_1244;
	setp.eq.s32 	%p1287, %r3, 63;
	ld.shared.f32 	%f14173, [_ZZ33flash_attention_v2_forward_kernelILi64ELi64ELi64EEvPKfS1_S1_PfiiiifE8K_shared+4668];
	fma.rn.f32 	%f22316, %f22170, %f14173, %f22316;
	@%p1287 bra 	$L__BB1_1244;
	ld.shared.f32 	%f14174, [_ZZ33flash_attention_v2_forward_kernelILi64ELi64ELi64EEvPKfS1_S1_PfiiiifE8K_shared+4672];
	fma.rn.f32 	%f22316, %f22169, %f14174, %f22316;
$L__BB1_1244:
	ld.param.u32 	%r501, [_Z33flash_attention_v2_forward_kernelILi64ELi64ELi64EEvPKfS1_S1_Pfiiiif_param_6];
	add.s32 	%r151, %r7, 18;
	setp.ge.s32 	%p1288, %r151, %r501;
	mov.f32 	%f22317, 0fFF7FFFFF;
	@%p1288 bra 	$L__BB1_1309;
	setp.eq.s32 	%p1289, %r13, 0;
	ld.shared.f32 	%f14176, [_ZZ33flash_attention_v2_forward_kernelILi64ELi64ELi64EEvPKfS1_S1_PfiiiifE8K_shared+4680];
	fma.rn.f32 	%f22317, %f22232, %f14176, 0f00000000;
	@%p1289 bra 	$L__BB1_1309;
	setp.eq.s32 	%p1290, %r3, 2;
	ld.shared.f32 	%f14177, [_ZZ33flash_attention_v2_forward_kernelILi64ELi64ELi64EEvPKfS1_S1_PfiiiifE8K_shared+4684];
	fma.rn.f32 	%f22317, %f22231, %f14177, %f22317;
	@%p1290 bra 	$L__BB1_1309;
	setp.eq.s32 	%p1291, %r3, 3;
	ld.shared.f32 	%f14178, [_ZZ33flash_attention_v2_forward_kernelILi64ELi64ELi64EEvPKfS1_S1_PfiiiifE8K_shared+4688];
	fma.rn.f32 	%f22317, %f22230, %f14178, %f22317;
	@%p1291 bra 	$L__BB1_1309;
	setp.eq.s32 	%p1292, %r3, 4;
	ld.shared.f32 	%f14179, [_ZZ33flash_attention_v2_forward_kernelILi64ELi64ELi64EEvPKfS1_S1_PfiiiifE8K_shared+4692];
	fma.rn.f32 	%f22317, %f22229, %f14179, %f22317;
	@%p1292 bra 	$L__BB1_1309;
	setp.eq.s32 	%p1293, %r3, 5;
	ld.shared.f32 	%f14180, [_ZZ33flash_attention_v2_forward_kernelILi64ELi64ELi64EEvPKfS1_S1_PfiiiifE8K_shared+4696];
	fma.rn.f32 	%f22317, %f22228, %f14180, %f22317;
	@%p1293 bra 	$L__BB1_1309;
	setp.eq.s32 	%p1294, %r3, 6;
	ld.shared.f32 	%f14181, [_ZZ33flash_attention_v2_forward_kernelILi64ELi64ELi64EEvPKfS1_S1_PfiiiifE8K_shared+4700];
	fma.rn.f32 	%f22317, %f22227, %f14181, %f22317;
	@%p1294 bra 	$L__BB1_1309;
	setp.eq.s32 	%p1295, %r3, 7;
	ld.shared.f32 	%f14182, [_ZZ33flash_attention_v2_forward_kernelILi64ELi64ELi64EEvPKfS1_S1_PfiiiifE8K_shared+4704];
	fma.rn.f32 	%f22317, %f22226, %f14182, %f22317;
	@%p1295 bra 	$L__BB1_1309;
	setp.eq.s32 	%p1296, %r3, 8;
	ld.shared.f32 	%f14183, [_ZZ33flash_attention_v2_forward_kernelILi64ELi64ELi64EEvPKfS1_S1_PfiiiifE8K_shared+4708];
	fma.rn.f32 	%f22317, %f22225, %f14183, %f22317;
	@%p1296 bra 	$L__BB1_1309;
	setp.eq.s32 	%p1297, %r3, 9;
	ld.shared.f32 	%f14184, [_ZZ33flash_attention_v2_forward_kernelILi64ELi64ELi64EEvPKfS1_S1_PfiiiifE8K_shared+4712];
	fma.rn.f32 	%f22317, %f22224, %f14184, %f22317;
	@%p1297 bra 	$L__BB1_1309;
	setp.eq.s32 	%p1298, %r3, 10;
	ld.shared.f32 	%f14185, [_ZZ33flash_attention_v2_forward_kernelILi64ELi64ELi64EEvPKfS1_S1_PfiiiifE8K_shared+4716];
	fma.rn.f32 	%f22317, %f22223, %f14185, %f22317;
	@%p1298 bra 	$L__BB1_1309;
	setp.eq.s32 	%p1299, %r3, 11;
	ld.shared.f32 	%f14186, [_ZZ33flash_attention_v2_forward_kernelILi64ELi64ELi64EEvPKfS1_S1_PfiiiifE8K_shared+4720];
	fma.rn.f32 	%f22317, %f22222, %f14186, %f22317;
	@%p1299 bra 	$L__BB1_1309;
	setp.eq.s32 	%p1300, %r3, 12;
	ld.shared.f32 	%f14187, [_ZZ33flash_attention_v2_forward_kernelILi64ELi64ELi64EEvPKfS1_S1_PfiiiifE8K_shared+4724];
	fma.rn.f32 	%f22317, %f22221, %f14187, %f22317;
	@%p1300 bra 	$L__BB1_1309;
	setp.eq.s32 	%p1301, %r3, 13;
	ld.shared.f32 	%f14188, [_ZZ33flash_attention_v2_forward_kernelILi64ELi64ELi64EEvPKfS1_S1_PfiiiifE8K_shared+4728];
	fma.rn.f32 	%f22317, %f22220, %f14188, %f22317;
	@%p1301 bra 	$L__BB1_1309;
	setp.eq.s32 	%p1302, %r3, 14;
	ld.shared.f32 	%f14189, [_ZZ33flash_attention_v2_forward_kernelILi64ELi64ELi64EEvPKfS1_S1_PfiiiifE8K_shared+4732];
	fma.rn.f32 	%f22317, %f22219, %f14189, %f22317;
	@%p1302 bra 	$L__BB1_1309;
	setp.eq.s32 	%p1303, %r3, 15;
	ld.shared.f32 	%f14190, [_ZZ33flash_attention_v2_forward_kernelILi64ELi64ELi64EEvPKfS1_S1_PfiiiifE8K_shared+4736];
	fma.rn.f32 	%f22317, %f22218, %f14190, %f22317;
	@%p1303 bra 	$L__BB1_1309;
	setp.eq.s32 	%p1304, %r3, 16;
	ld.shared.f32 	%f14191, [_ZZ33flash_attention_v2_forward_kernelILi64ELi64ELi64EEvPKfS1_S1_PfiiiifE8K_shared+4740];
	fma.rn.f32 	%f22317, %f22217, %f14191, %f22317;
	@%p1304 bra 	$L__BB1_1309;
	setp.eq.s32 	%p1305, %r3, 17;
	ld.shared.f32 	%f14192, [_ZZ33flash_attention_v2_forward_kernelILi64ELi64ELi64EEvPKfS1_S1_PfiiiifE8K_shared+4744];
	fma.rn.f32 	%f22317, %f22216, %f14192, %f22317;
	@%p1305 bra 	$L__BB1_1309;
	setp.eq.s32 	%p1306, %r3, 18;
	ld.shared.f32 	%f14193, [_ZZ33flash_attention_v2_forward_kernelILi64ELi64ELi64EEvPKfS1_S1_PfiiiifE8K_shared+4748];
	fma.rn.f32 	%f22317, %f22215, %f14193, %f22317;
	@%p1306 bra 	$L__BB1_1309;
	setp.eq.s32 	%p1307, %r3, 19;
	ld.shared.f32 	%f14194, [_ZZ33flash_attention_v2_forward_kernelILi64ELi64ELi64EEvPKfS1_S1_PfiiiifE8K_shared+4752];
	fma.rn.f32 	%f22317, %f22214, %f14194, %f22317;
	@%p1307 bra 	$L__BB1_1309;
	setp.eq.s32 	%p1308, %r3, 20;
	ld.shared.f32 	%f14195, [_ZZ33flash_attention_v2_forward_kernelILi64ELi64ELi64EEvPKfS1_S1_PfiiiifE8K_shared+4756];
	fma.rn.f32 	%f22317, %f22213, %f14195, %f22317;
	@%p1308 bra 	$L__BB1_1309;
	setp.eq.s32 	%p1309, %r3, 21;
	ld.shared.f32 	%f14196, [_ZZ33flash_attention_v2_forward_kernelILi64ELi64ELi64EEvPKfS1_S1_PfiiiifE8K_shared+4760];
	fma.rn.f32 	%f22317, %f22212, %f14196, %f22317;
	@%p1309 bra 	$L__BB1_1309;
	setp.eq.s32 	%p1310, %r3, 22;
	ld.shared.f32 	%f14197, [_ZZ33flash_attention_v2_forward_kernelILi64ELi64ELi64EEvPKfS1_S1_PfiiiifE8K_shared+4764];
	fma.rn.f32 	%f22317, %f22211, %f14197, %f22317;
	@%p1310 bra 	$L__BB1_1309;
	setp.eq.s32 	%p1311, %r3, 23;
	ld.shared.f32 	%f14198, [_ZZ33flash_attention_v2_forward_kernelILi64ELi64ELi64EEvPKfS1_S1_PfiiiifE8K_shared+4768];
	fma.rn.f32 	%f22317, %f22210, %f14198, %f22317;
	@%p1311 bra 	$L__BB1_1309;
	setp.eq.s32 	%p1312, %r3, 24;
	ld.shared.f32 	%f14199, [_ZZ33flash_attention_v2_forward_kernelILi64ELi64ELi64EEvPKfS1_S1_PfiiiifE8K_shared+4772];
	fma.rn.f32 	%f22317, %f22209, %f14199, %f22317;
	@%p1312 bra 	$L__BB1_1309;
	setp.eq.s32 	%p1313, %r3, 25;
	ld.shared.f32 	%f14200, [_ZZ33flash_attention_v2_forward_kernelILi64ELi64ELi64EEvPKfS1_S1_PfiiiifE8K_shared+4776];
	fma.rn.f32 	%f22317, %f22208, %f14200, %f22317;
	@%p1313 bra 	$L__BB1_1309;
	setp.eq.s32 	%p1314, %r3, 26;
	ld.shared.f32 	%f14201, [_ZZ33flash_attention_v2_forward_kernelILi64ELi64ELi64EEvPKfS1_S1_PfiiiifE8K_shared+4780];
	fma.rn.f32 	%f22317, %f22207, %f14201, %f22317;
	@%p1314 bra 	$L__BB1_1309;
	setp.eq.s32 	%p1315, %r3, 27;
	ld.shared.f32 	%f14202, [_ZZ33flash_attention_v2_forward_kernelILi64ELi64ELi64EEvPKfS1_S1_PfiiiifE8K_shared+4784];
	fma.rn.f32 	%f22317, %f22206, %f14202, %f22317;
	@%p1315 bra 	$L__BB1_1309;
	setp.eq.s32 	%p1316, %r3, 28;
	ld.shared.f32 	%f14203, [_ZZ33flash_attention_v2_forward_kernelILi64ELi64ELi64EEvPKfS1_S1_PfiiiifE8K_shared+4788];
	fma.rn.f32 	%f22317, %f22205, %f14203, %f22317;
	@%p1316 bra 	$L__BB1_1309;
	setp.eq.s32 	%p1317, %r3, 29;
	ld.shared.f32 	%f14204, [_ZZ33flash_attention_v2_forward_kernelILi64ELi64ELi64EEvPKfS1_S1_PfiiiifE8K_shared+4792];
	fma.rn.f32 	%f22317, %f22204, %f14204, %f22317;
	@%p1317 bra 	$L__BB1_1309;
	setp.eq.s32 	%p1318, %r3, 30;
	ld.shared.f32 	%f14205, [_ZZ33flash_attention_v2_forward_kernelILi64ELi64ELi64EEvPKfS1_S1_PfiiiifE8K_shared+4796];
	fma.rn.f32 	%f22317, %f22203, %f14205, %f22317;
	@%p1318 bra 	$L__BB1_1309;
	setp.eq.s32 	%p1319, %r3, 31;
	ld.shared.f32 	%f14206, [_ZZ33flash_attention_v2_forward_kernelILi64ELi64ELi64EEvPKfS1_S1_PfiiiifE8K_shared+4800];
	fma.rn.f32 	%f22317, %f22202, %f14206, %f22317;
	@%p1319 bra 	$L__BB1_1309;
	setp.eq.s32 	%p1320, %r3, 32;
	ld.shared.f32 	%f14207, [_ZZ33flash_attention_v2_forward_kernelILi64ELi64ELi64EEvPKfS1_S1_PfiiiifE8K_shared+4804];
	fma.rn.f32 	%f22317, %f22201, %f14207, %f22317;
	@%p1320 bra 	$L__BB1_1309;
	setp.eq.s32 	%p1321, %r3, 33;
	ld.shared.f32 	%f14208, [_ZZ33flash_attention_v2_forward_kernelILi64ELi64ELi64EEvPKfS1_S1_PfiiiifE8K_shared+4808];
	fma.rn.f32 	%f22317, %f22200, %f14208, %f22317;
	@%p1321 bra 	$L__BB1_1309;
	setp.eq.s32 	%p1322, %r3, 34;
	ld.shared.f32 	%f14209, [_ZZ33flash_attention_v2_forward_kernelILi64ELi64ELi64EEvPKfS1_S1_PfiiiifE8K_shared+4812];
	fma.rn.f32 	%f22317, %f22199, %f14209, %f22317;
	@%p1322 bra 	$L__BB1_1309;
	setp.eq.s32 	%p1323, %r3, 35;
	ld.shared.f32 	%f14210, [_ZZ33flash_attention_v2_forward_kernelILi64ELi64ELi64EEvPKfS1_S1_PfiiiifE8K_shared+4816];
	fma.rn.f32 	%f22317, %f22198, %f14210, %f22317;
	@%p1323 bra 	$L__BB1_1309;
	setp.eq.s32 	%p1324, %r3, 36;
	ld.shared.f32 	%f14211, [_ZZ33flash_attention_v2_forward_kernelILi64ELi64ELi64EEvPKfS1_S1_PfiiiifE8K_shared+4820];
	fma.rn.f32 	%f22317, %f22197, %f14211, %f22317;
	@%p1324 bra 	$L__BB1_1309;
	setp.eq.s32 	%p1325, %r3, 37;
	ld.shared.f32 	%f14212, [_ZZ33flash_attention_v2_forward_kernelILi64ELi64ELi64EEvPKfS1_S1_PfiiiifE8K_shared+4824];
	fma.rn.f32 	%f22317, %f22196, %f14212, %f22317;
	@%p1325 bra 	$L__BB1_1309;
	setp.eq.s32 	%p1326, %r3, 38;
	ld.shared.f32 	%f14213, [_ZZ33flash_attention_v2_forward_kernelILi64ELi64ELi64EEvPKfS1_S1_PfiiiifE8K_shared+4828];
	fma.rn.f32 	%f22317, %f22195, %f14213, %f22317;
	@%p1326 bra 	$L__BB1_1309;
	setp.eq.s32 	%p1327, %r3, 39;
	ld.shared.f32 	%f14214, [_ZZ33flash_attention_v2_forward_kernelILi64ELi64ELi64EEvPKfS1_S1_PfiiiifE8K_shared+4832];
	fma.rn.f32 	%f22317, %f22194, %f14214, %f22317;
	@%p1327 bra 	$L__BB1_1309;
	setp.eq.s32 	%p1328, %r3, 40;
	ld.shared.f32 	%f14215, [_ZZ33flash_attention_v2_forward_kernelILi64ELi64ELi64EEvPKfS1_S1_PfiiiifE8K_shared+4836];
	fma.rn.f32 	%f22317, %f22193, %f14215, %f22317;
	@%p1328 bra 	$L__BB1_1309;
	setp.eq.s32 	%p1329, %r3, 41;
	ld.shared.f32 	%f14216, [_ZZ33flash_attention_v2_forward_kernelILi64ELi64ELi64EEvPKfS1_S1_PfiiiifE8K_shared+4840];
	fma.rn.f32 	%f22317, %f22192, %f14216, %f22317;
	@%p1329 bra 	$L__BB1_1309;
	setp.eq.s32 	%p1330, %r3, 42;
	ld.shared.f32 	%f14217, [_ZZ33flash_attention_v2_forward_kernelILi64ELi64ELi64EEvPKfS1_S1_PfiiiifE8K_shared+4844];
	fma.rn.f32 	%f22317, %f22191, %f14217, %f22317;
	@%p1330 bra 	$L__BB1_1309;
	setp.eq.s32 	%p1331, %r3, 43;
	ld.shared.f32 	%f14218, [_ZZ33flash_attention_v2_forward_kernelILi64ELi64ELi64EEvPKfS1_S1_PfiiiifE8K_shared+4848];
	fma.rn.f32 	%f22317, %f22190, %f14218, %f22317;
	@%p1331 bra 	$L__BB1_1309;
	setp.eq.s32 	%p1332, %r3, 44;
	ld.shared.f32 	%f14219, [_ZZ33flash_attention_v2_forward_kernelILi64ELi64ELi64EEvPKfS1_S1_PfiiiifE8K_shared+4852];
	fma.rn.f32 	%f22317, %f22189, %f14219, %f22317;
	@%p1332 bra 	$L__BB1_1309;
	setp.eq.s32 	%p1333, %r3, 45;
	ld.shared.f32 	%f14220, [_ZZ33flash_attention_v2_forward_kernelILi64ELi64ELi64EEvPKfS1_S1_PfiiiifE8K_shared+4856];
	fma.rn.f32 	%f22317, %f22188, %f14220, %f22317;
	@%p1333 bra 	$L__BB1_1309;
	setp.eq.s32 	%p1334, %r3, 46;
	ld.shared.f32 	%f14221, [_ZZ33flash_attention_v2_forward_kernelILi64ELi64ELi64EEvPKfS1_S1_PfiiiifE8K_shared+4860];
	fma.rn.f32 	%f22317, %f22187, %f14221, %f22317;
	@%p1334 bra 	$L__BB1_1309;
	setp.eq.s32 	%p1335, %r3, 47;
	ld.shared.f32 	%f14222, [_ZZ33flash_attention_v2_forward_kernelILi64ELi64ELi64EEvPKfS1_S1_PfiiiifE8K_shared+4864];
	fma.rn.f32 	%f22317, %f22186, %f14222, %f22317;
	@%p1335 bra 	$L__BB1_1309;
	setp.eq.s32 	%p1336, %r3, 48;
	ld.shared.f32 	%f14223, [_ZZ33flash_attention_v2_forward_kernelILi64ELi64ELi64EEvPKfS1_S1_PfiiiifE8K_shared+4868];
	fma.rn.f32 	%f22317, %f22185, %f14223, %f22317;
	@%p1336 bra 	$L__BB1_1309;
	setp.eq.s32 	%p1337, %r3, 49;
	ld.shared.f32 	%f14224, [_ZZ33flash_attention_v2_forward_kernelILi64ELi64ELi64EEvPKfS1_S1_PfiiiifE8K_shared+4872];
	fma.rn.f32 	%f22317, %f22184, %f14224, %f22317;
	@%p1337 bra 	$L__BB1_1309;
	setp.eq.s32 	%p1338, %r3, 50;
	ld.shared.f32 	%f14225, [_ZZ33flash_attention_v2_forward_kernelILi64ELi64ELi64EEvPKfS1_S1_PfiiiifE8K_shared+4876];
	fma.rn.f32 	%f22317, %f22183, %f14225, %f22317;
	@%p1338 bra 	$L__BB1_1309;
	setp.eq.s32 	%p1339, %r3, 51;
	ld.shared.f32 	%f14226, [_ZZ33flash_attention_v2_forward_kernelILi64ELi64ELi64EEvPKfS1_S1_PfiiiifE8K_shared+4880];
	fma.rn.f32 	%f22317, %f22182, %f14226, %f22317;
	@%p1339 bra 	$L__BB1_1309;
	setp.eq.s32 	%p1340, %r3, 52;
	ld.shared.f32 	%f14227, [_ZZ33flash_attention_v2_forward_kernelILi64ELi64ELi64EEvPKfS1_S1_PfiiiifE8K_shared+4884];
	fma.rn.f32 	%f22317, %f22181, %f14227, %f22317;
	@%p1340 bra 	$L__BB1_1309;
	setp.eq.s32 	%p1341, %r3, 53;
	ld.shared.f32 	%f14228, [_ZZ33flash_attention_v2_forward_kernelILi64ELi64ELi64EEvPKfS1_S1_PfiiiifE8K_shared+4888];
	fma.rn.f32 	%f22317, %f22180, %f14228, %f22317;
	@%p1341 bra 	$L__BB1_1309;
	setp.eq.s32 	%p1342, %r3, 54;
	ld.shared.f32 	%f14229, [_ZZ33flash_attention_v2_forward_kernelILi64ELi64ELi64EEvPKfS1_S1_PfiiiifE8K_shared+4892];
	fma.rn.f32 	%f22317, %f22179, %f14229, %f22317;
	@%p1342 bra 	$L__BB1_1309;
	setp.eq.s32 	%p1343, %r3, 55;
	ld.shared.f32 	%f14230, [_ZZ33flash_attention_v2_forward_kernelILi64ELi64ELi64EEvPKfS1_S1_PfiiiifE8K_shared+4896];
	fma.rn.f32 	%f22317, %f22178, %f14230, %f22317;
	@%p1343 bra 	$L__BB1_1309;
	setp.eq.s32 	%p1344, %r3, 56;
	ld.shared.f32 	%f14231, [_ZZ33flash_attention_v2_forward_kernelILi64ELi64ELi64EEvPKfS1_S1_PfiiiifE8K_shared+4900];
	fma.rn.f32 	%f22317, %f22177, %f14231, %f22317;
	@%p1344 bra 	$L__BB1_1309;
	setp.eq.s32 	%p1345, %r3, 57;
	ld.shared.f32 	%f14232, [_ZZ33flash_attention_v2_forward_kernelILi64ELi64ELi64EEvPKfS1_S1_PfiiiifE8K_shared+4904];
	fma.rn.f32 	%f22317, %f22176, %f14232, %f22317;
	@%p1345 bra 	$L__BB1_1309;
	setp.eq.s32 	%p1346, %r3, 58;
	ld.shared.f32 	%f14233, [_ZZ33flash_attention_v2_forward_kernelILi64ELi64ELi64EEvPKfS1_S1_PfiiiifE8K_shared+4908];
	fma.rn.f32 	%f22317, %f22175, %f14233, %f22317;
	@%p1346 bra 	$L__BB1_1309;
	setp.eq.s32 	%p1347, %r3, 59;
	ld.shared.f32 	%f14234, [_ZZ33flash_attention_v2_forward_kernelILi64ELi64ELi64EEvPKfS1_S1_PfiiiifE8K_shared+4912];
	fma.rn.f32 	%f22317, %f22174, %f14234, %f22317;
	@%p1347 bra 	$L__BB1_1309;
	setp.eq.s32 	%p1348, %r3, 60;
	ld.shared.f32 	%f14235, [_ZZ33flash_attention_v2_forward_kernelILi64ELi64ELi64EEvPKfS1_S1_PfiiiifE8K_shared+4916];
	fma.rn.f32 	%f22317, %f22173, %f14235, %f22317;
	@%p1348 bra 	$L__BB1_1309;
	setp.eq.s32 	%p1349, %r3, 61;
	ld.shared.f32 	%f14236, [_ZZ33flash_attention_v2_forward_kernelILi64ELi64ELi64EEvPKfS1_S1_PfiiiifE8K_shared+4920];
	fma.rn.f32 	%f22317, %f22172, %f14236, %f22317;
	@%p1349 bra 	$L__BB1_1309;
	setp.eq.s32 	%p1350, %r3, 62;
	ld.shared.f32 	%f14237, [_ZZ33flash_attention_v2_forward_kernelILi64ELi64ELi64EEvPKfS1_S1_PfiiiifE8K_shared+4924];
	fma.rn.f32 	%f22317, %f22171, %f14237, %f22317;
	@%p1350 bra 	$L__BB1_1309;
	setp.eq.s32 	%p1351, %r3, 63;
	ld.shared.f32 	%f14238, [_ZZ33flash_attention_v2_forward_kernelILi64ELi64ELi64EEvPKfS1_S1_PfiiiifE8K_shared+4928];
	fma.rn.f32 	%f22317, %f22170, %f14238, %f22317;
	@%p1351 bra 	$L__BB1_1309;
	ld.shared.f32 	%f14239, [_ZZ33flash_attention_v2_forward_kernelILi64ELi64ELi64EEvPKfS1_S1_PfiiiifE8K_shared+4932];
	fma.rn.f32 	%f22317, %f22169, %f14239, %f22317;
$L__BB1_1309:
	ld.param.u32 	%r502, [_Z33flash_attention_v2_forward_kernelILi64ELi64ELi64EEvPKfS1_S1_Pfiiiif_param_6];
	add.s32 	%r152, %r7, 19;
	setp.ge.s32 	%p1352, %r152, %r502;
	mov.f32 	%f22318, 0fFF7FFFFF;
	@%p1352 bra 	$L__BB1_1374;
	setp.eq.s32 	%p1353, %r13, 0;
	ld.shared.f32 	%f14241, [_ZZ33flash_attention_v2_forward_kernelILi64ELi64ELi64EEvPKfS1_S1_PfiiiifE8K_shared+4940];
	fma.rn.f32 	%f22318, %f22232, %f14241, 0f00000000;
	@%p1353 bra 	$L__BB1_1374;
	setp.eq.s32 	%p1354, %r3, 2;
	ld.shared.f32 	%f14242, [_ZZ33flash_attention_v2_forward_kernelILi64ELi64ELi64EEvPKfS1_S1_PfiiiifE8K_shared+4944];
	fma.rn.f32 	%f22318, %f22231, %f14242, %f22318;
	@%p1354 bra 	$L__BB1_1374;
	setp.eq.s32 	%p1355, %r3, 3;
	ld.shared.f32 	%f14243, [_ZZ33flash_attention_v2_forward_kernelILi64ELi64ELi64EEvPKfS1_S1_PfiiiifE8K_shared+4948];
	fma.rn.f32 	%f22318, %f22230, %f14243, %f22318;
	@%p1355 bra 	$L__BB1_1374;
	setp.eq.s32 	%p1356, %r3, 4;
	ld.shared.f32 	%f14244, [_ZZ33flash_attention_v2_forward_kernelILi64ELi64ELi64EEvPKfS1_S1_PfiiiifE8K_shared+4952];
	fma.rn.f32 	%f22318, %f22229, %f14244, %f22318;
	@%p1356 bra 	$L__BB1_1374;
	setp.eq.s32 	%p1357, %r3, 5;
	ld.shared.f32 	%f14245, [_ZZ33flash_attention_v2_forward_kernelILi64ELi64ELi64EEvPKfS1_S1_PfiiiifE8K_shared+4956];
	fma.rn.f32 	%f22318, %f22228, %f14245, %f22318;
	@%p1357 bra 	$L__BB1_1374;
	setp.eq.s32 	%p1358, %r3, 6;
	ld.shared.f32 	%f14246, [_ZZ33flash_attention_v2_forward_kernelILi64ELi64ELi64EEvPKfS1_S1_PfiiiifE8K_shared+4960];
	fma.rn.f32 	%f22318, %f22227, %f14246, %f22318;
	@%p1358 bra 	$L__BB1_1374;
	setp.eq.s32 	%p1359, %r3, 7;
	ld.shared.f32 	%f14247, [_ZZ33flash_attention_v2_forward_kernelILi64ELi64ELi64EEvPKfS1_S1_PfiiiifE8K_shared+4964];
	fma.rn.f32 	%f22318, %f22226, %f14247, %f22318;
	@%p1359 bra 	$L__BB1_1374;
	setp.eq.s32 	%p1360, %r3, 8;
	ld.shared.f32 	%f14248, [_ZZ33flash_attention_v2_forward_kernelILi64ELi64ELi64EEvPKfS1_S1_PfiiiifE8K_shared+4968];
	fma.rn.f32 	%f22318, %f22225, %f14248, %f22318;
	@%p1360 bra 	$L__BB1_1374;
	setp.eq.s32 	%p1361, %r3, 9;
	ld.shared.f32 	%f14249, [_ZZ33flash_attention_v2_forward_kernelILi64ELi64ELi64EEvPKfS1_S1_PfiiiifE8K_shared+4972];
	fma.rn.f32 	%f22318, %f22224, %f14249, %f22318;
	@%p1361 bra 	$L__BB1_1374;
	setp.eq.s32 	%p1362, %r3, 10;
	ld.shared.f32 	%f14250, [_ZZ33flash_attention_v2_forward_kernelILi64ELi64ELi64EEvPKfS1_S1_PfiiiifE8K_shared+4976];
	fma.rn.f32 	%f22318, %f22223, %f14250, %f22318;
	@%p1362 bra 	$L__BB1_1374;
	setp.eq.s32 	%p1363, %r3, 11;
	ld.shared.f32 	%f14251, [_ZZ33flash_attention_v2_forward_kernelILi64ELi64ELi64EEvPKfS1_S1_PfiiiifE8K_shared+4980];
	fma.rn.f32 	%f22318, %f22222, %f14251, %f22318;
	@%p1363 bra 	$L__BB1_1374;
	setp.eq.s32 	%p1364, %r3, 12;
	ld.shared.f32 	%f14252, [_ZZ33flash_attention_v2_forward_kernelILi64ELi64ELi64EEvPKfS1_S1_PfiiiifE8K_shared+4984];
	fma.rn.f32 	%f22318, %f22221, %f14252, %f22318;
	@%p1364 bra 	$L__BB1_1374;
	setp.eq.s32 	%p1365, %r3, 13;
	ld.shared.f32 	%f14253, [_ZZ33flash_attention_v2_forward_kernelILi64ELi64ELi64EEvPKfS1_S1_PfiiiifE8K_shared+4988];
	fma.rn.f32 	%f22318, %f22220, %f14253, %f22318;
	@%p1365 bra 	$L__BB1_1374;
	setp.eq.s32 	%p1366, %r3, 14;
	ld.shared.f32 	%f14254, [_ZZ33flash_attention_v2_forward_kernelILi64ELi64ELi64EEvPKfS1_S1_PfiiiifE8K_shared+4992];
	fma.rn.f32 	%f22318, %f22219, %f14254, %f22318;
	@%p1366 bra 	$L__BB1_1374;
	setp.eq.s32 	%p1367, %r3, 15;
	ld.shared.f32 	%f14255, [_ZZ33flash_attention_v2_forward_kernelILi64ELi64ELi64EEvPKfS1_S1_PfiiiifE8K_shared+4996];
	fma.rn.f32 	%f22318, %f22218, %f14255, %f22318;
	@%p1367 bra 	$L__BB1_1374;
	setp.eq.s32 	%p1368, %r3, 16;
	ld.shared.f32 	%f14256, [_ZZ33flash_attention_v2_forward_kernelILi64ELi64ELi64EEvPKfS1_S1_PfiiiifE8K_shared+5000];
	fma.rn.f32 	%f22318, %f22217, %f14256, %f22318;
	@%p1368 bra 	$L__BB1_1374;
	setp.eq.s32 	%p1369, %r3, 17;
	ld.shared.f32 	%f14257, [_ZZ33flash_attention_v2_forward_kernelILi64ELi64ELi64EEvPKfS1_S1_PfiiiifE8K_shared+5004];
	fma.rn.f32 	%f22318, %f22216, %f14257, %f22318;
	@%p1369 bra 	$L__BB1_1374;
	setp.eq.s32 	%p1370, %r3, 18;
	ld.shared.f32 	%f14258, [_ZZ33flash_attention_v2_forward_kernelILi64ELi64ELi64EEvPKfS1_S1_PfiiiifE8K_shared+5008];
	fma.rn.f32 	%f22318, %f22215, %f14258, %f22318;
	@%p1370 bra 	$L__BB1_1374;
	setp.eq.s32 	%p1371, %r3, 19;
	ld.shared.f32 	%f14259, [_ZZ33flash_attention_v2_forward_kernelILi64ELi64ELi64EEvPKfS1_S1_PfiiiifE8K_shared+5012];
	fma.rn.f32 	%f22318, %f22214, %f14259, %f22318;
	@%p1371 bra 	$L__BB1_1374;
	setp.eq.s32 	%p1372, %r3, 20;
	ld.shared.f32 	%f14260, [_ZZ33flash_attention_v2_forward_kernelILi64ELi64ELi64EEvPKfS1_S1_PfiiiifE8K_shared+5016];
	fma.rn.f32 	%f22318, %f22213, %f14260, %f22318;
	@%p1372 bra 	$L__BB1_1374;
	setp.eq.s32 	%p1373, %r3, 21;
	ld.shared.f32 	%f14261, [_ZZ33flash_attention_v2_forward_kernelILi64ELi64ELi64EEvPKfS1_S1_PfiiiifE8K_shared+5020];
	fma.rn.f32 	%f22318, %f22212, %f14261, %f22318;
	@%p1373 bra 	$L__BB1_1374;
	setp.eq.s32 	%p1374, %r3, 22;
	ld.shared.f32 	%f14262, [_ZZ33flash_attention_v2_forward_kernelILi64ELi64ELi64EEvPKfS1_S1_PfiiiifE8K_shared+5024];
	fma.rn.f32 	%f22318, %f22211, %f14262, %f22318;
	@%p1374 bra 	$L__BB1_1374;
	setp.eq.s32 	%p1375, %r3, 23;
	ld.shared.f32 	%f14263, [_ZZ33flash_attention_v2_forward_kernelILi64ELi64ELi64EEvPKfS1_S1_PfiiiifE8K_shared+5028];
	fma.rn.f32 	%f22318, %f22210, %f14263, %f22318;
	@%p1375 bra 	$L__BB1_1374;
	setp.eq.s32 	%p1376, %r3, 24;
	ld.shared.f32 	%f14264, [_ZZ33flash_attention_v2_forward_kernelILi64ELi64ELi64EEvPKfS1_S1_PfiiiifE8K_shared+5032];
	fma.rn.f32 	%f22318, %f22209, %f14264, %f22318;
	@%p1376 bra 	$L__BB1_1374;
	setp.eq.s32 	%p1377, %r3, 25;
	ld.shared.f32 	%f14265, [_ZZ33flash_attention_v2_forward_kernelILi64ELi64ELi64EEvPKfS1_S1_PfiiiifE8K_shared+5036];
	fma.rn.f32 	%f22318, %f22208, %f14265, %f22318;
	@%p1377 bra 	$L__BB1_1374;
	setp.eq.s32 	%p1378, %r3, 26;
	ld.shared.f32 	%f14266, [_ZZ33flash_attention_v2_forward_kernelILi64ELi64ELi64EEvPKfS1_S1_PfiiiifE8K_shared+5040];
	fma.rn.f32 	%f22318, %f22207, %f14266, %f22318;
	@%p1378 bra 	$L__BB1_1374;
	setp.eq.s32 	%p1379, %r3, 27;
	ld.shared.f32 	%f14267, [_ZZ33flash_attention_v2_forward_kernelILi64ELi64ELi64EEvPKfS1_S1_PfiiiifE8K_shared+5044];
	fma.rn.f32 	%f22318, %f22206, %f14267, %f22318;
	@%p1379 bra 	$L__BB1_1374;
	setp.eq.s32 	%p1380, %r3, 28;
	ld.shared.f32 	%f14268, [_ZZ33flash_attention_v2_forward_kernelILi64ELi64ELi64EEvPKfS1_S1_PfiiiifE8K_shared+5048];
	fma.rn.f32 	%f22318, %f22205, %f14268, %f22318;
	@%p1380 bra 	$L__BB1_1374;
	setp.eq.s32 	%p1381, %r3, 29;
	ld.shared.f32 	%f14269, [_ZZ33flash_attention_v2_forward_kernelILi64ELi64ELi64EEvPKfS1_S1_PfiiiifE8K_shared+5052];
	fma.rn.f32 	%f22318, %f22204, %f14269, %f22318;
	@%p1381 bra 	$L__BB1_1374;
	setp.eq.s32 	%p1382, %r3, 30;
	ld.shared.f32 	%f14270, [_ZZ33flash_attention_v2_forward_kernelILi64ELi64ELi64EEvPKfS1_S1_PfiiiifE8K_shared+5056];
	fma.rn.f32 	%f22318, %f22203, %f14270, %f22318;
	@%p1382 bra 	$L__BB1_1374;
	setp.eq.s32 	%p1383, %r3, 31;
	ld.shared.f32 	%f14271, [_ZZ33flash_attention_v2_forward_kernelILi64ELi64ELi64EEvPKfS1_S1_PfiiiifE8K_shared+5060];
	fma.rn.f32 	%f22318, %f22202, %f14271, %f22318;
	@%p1383 bra 	$L__BB1_1374;
	setp.eq.s32 	%p1384, %r3, 32;
	ld.shared.f32 	%f14272, [_ZZ33flash_attention_v2_forward_kernelILi64ELi64ELi64EEvPKfS1_S1_PfiiiifE8K_shared+5064];
	fma.rn.f32 	%f22318, %f22201, %f14272, %f22318;
	@%p1384 bra 	$L__BB1_1374;
	setp.eq.s32 	%p1385, %r3, 33;
	ld.shared.f32 	%f14273, [_ZZ33flash_attention_v2_forward_kernelILi64ELi64ELi64EEvPKfS1_S1_PfiiiifE8K_shared+5068];
	fma.rn.f32 	%f22318, %f22200, %f14273, %f22318;
	@%p1385 bra 	$L__BB1_1374;
	setp.eq.s32 	%p1386, %r3, 34;
	ld.shared.f32 	%f14274, [_ZZ33flash_attention_v2_forward_kernelILi64ELi64ELi64EEvPKfS1_S1_PfiiiifE8K_shared+5072];
	fma.rn.f32 	%f22318, %f22199, %f14274, %f22318;
	@%p1386 bra 	$L__BB1_1374;
	setp.eq.s32 	%p1387, %r3, 35;
	ld.shared.f32 	%f14275, [_ZZ33flash_attention_v2_forward_kernelILi64ELi64ELi64EEvPKfS1_S1_PfiiiifE8K_shared+5076];
	fma.rn.f32 	%f22318, %f22198, %f14275, %f22318;
	@%p1387 bra 	$L__BB1_1374;
	setp.eq.s32 	%p1388, %r3, 36;
	ld.shared.f32 	%f14276, [_ZZ33flash_attention_v2_forward_kernelILi64ELi64ELi64EEvPKfS1_S1_PfiiiifE8K_shared+5080];
	fma.rn.f32 	%f22318, %f22197, %f14276, %f22318;
	@%p1388 bra 	$L__BB1_1374;
	setp.eq.s32 	%p1389, %r3, 37;
	ld.shared.f32 	%f14277, [_ZZ33flash_attention_v2_forward_kernelILi64ELi64ELi64EEvPKfS1_S1_PfiiiifE8K_shared+5084];
	fma.rn.f32 	%f22318, %f22196, %f14277, %f22318;
	@%p1389 bra 	$L__BB1_1374;
	setp.eq.s32 	%p1390, %r3, 38;
	ld.shared.f32 	%f14278, [_ZZ33flash_attention_v2_forward_kernelILi64ELi64ELi64EEvPKfS1_S1_PfiiiifE8K_shared+5088];
	fma.rn.f32 	%f22318, %f22195, %f14278, %f22318;
	@%p1390 bra 	$L__BB1_1374;
	setp.eq.s32 	%p1391, %r3, 39;
	ld.shared.f32 	%f14279, [_ZZ33flash_attention_v2_forward_kernelILi64ELi64ELi64EEvPKfS1_S1_PfiiiifE8K_shared+5092];
	fma.rn.f32 	%f22318, %f22194, %f14279, %f22318;
	@%p1391 bra 	$L__BB1_1374;
	setp.eq.s32 	%p1392, %r3, 40;
	ld.shared.f32 	%f14280, [_ZZ33flash_attention_v2_forward_kernelILi64ELi64ELi64EEvPKfS1_S1_PfiiiifE8K_shared+5096];
	fma.rn.f32 	%f22318, %f22193, %f14280, %f22318;
	@%p1392 bra 	$L__BB1_1374;
	setp.eq.s32 	%p1393, %r3, 41;
	ld.shared.f32 	%f14281, [_ZZ33flash_attention_v2_forward_kernelILi64ELi64ELi64EEvPKfS1_S1_PfiiiifE8K_shared+5100];
	fma.rn.f32 	%f22318, %f22192, %f14281, %f22318;
	@%p1393 bra 	$L__BB1_1374;
	setp.eq.s32 	%p1394, %r3, 42;
	ld.shared.f32 	%f14282, [_ZZ33flash_attention_v2_forward_kernelILi64ELi64ELi64EEvPKfS1_S1_PfiiiifE8K_shared+5104];
	fma.rn.f32 	%f22318, %f22191, %f14282, %f22318;
	@%p1394 bra 	$L__BB1_1374;
	setp.eq.s32 	%p1395, %r3, 43;
	ld.shared.f32 	%f14283, [_ZZ33flash_attention_v2_forward_kernelILi64ELi64ELi64EEvPKfS1_S1_PfiiiifE8K_shared+5108];
	fma.rn.f32 	%f22318, %f22190, %f14283, %f22318;
	@%p1395 bra 	$L__BB1_1374;
	setp.eq.s32 	%p1396, %r3, 44;
	ld.shared.f32 	%f14284, [_ZZ33flash_attention_v2_forward_kernelILi64ELi64ELi64EEvPKfS1_S1_PfiiiifE8K_shared+5112];
	fma.rn.f32 	%f22318, %f22189, %f14284, %f22318;
	@%p1396 bra 	$L__BB1_1374;
	setp.eq.s32 	%p1397, %r3, 45;
	ld.shared.f32 	%f14285, [_ZZ33flash_attention_v2_forward_kernelILi64ELi64ELi64EEvPKfS1_S1_PfiiiifE8K_shared+5116];
	fma.rn.f32 	%f22318, %f22188, %f14285, %f22318;
	@%p1397 bra 	$L__BB1_1374;
	setp.eq.s32 	%p1398, %r3, 46;
	ld.shared.f32 	%f14286, [_ZZ33flash_attention_v2_forward_kernelILi64ELi64ELi64EEvPKfS1_S1_PfiiiifE8K_shared+5120];
	fma.rn.f32 	%f22318, %f22187, %f14286, %f22318;
	@%p1398 bra 	$L__BB1_1374;
	setp.eq.s32 	%p1399, %r3, 47;
	ld.shared.f32 	%f14287, [_ZZ33flash_attention_v2_forward_kernelILi64ELi64ELi64EEvPKfS1_S1_PfiiiifE8K_shared+5124];
	fma.rn.f32 	%f22318, %f22186, %f14287, %f22318;
	@%p1399 bra 	$L__BB1_1374;
	setp.eq.s32 	%p1400, %r3, 48;
	ld.shared.f32 	%f14288, [_ZZ33flash_attention_v2_forward_kernelILi64ELi64ELi64EEvPKfS1_S1_PfiiiifE8K_shared+5128];
	fma.rn.f32 	%f22318, %f22185, %f14288, %f22318;
	@%p1400 bra 	$L__BB1_1374;
	setp.eq.s32 	%p1401, %r3, 49;
	ld.shared.f32 	%f14289, [_ZZ33flash_attention_v2_forward_kernelILi64ELi64ELi64EEvPKfS1_S1_PfiiiifE8K_shared+5132];
	fma.rn.f32 	%f22318, %f22184, %f14289, %f22318;
	@%p1401 bra 	$L__BB1_1374;
	setp.eq.s32 	%p1402, %r3, 50;
	ld.shared.f32 	%f14290, [_ZZ33flash_attention_v2_forward_kernelILi64ELi64ELi64EEvPKfS1_S1_PfiiiifE8K_shared+5136];
	fma.rn.f32 	%f22318, %f22183, %f14290, %f22318;
	@%p1402 bra 	$L__BB1_1374;
	setp.eq.s32 	%p1403, %r3, 51;
	ld.shared.f32 	%f14291, [_ZZ33flash_attention_v2_forward_kernelILi64ELi64ELi64EEvPKfS1_S1_PfiiiifE8K_shared+5140];
	fma.rn.f32 	%f22318, %f22182, %f14291, %f22318;
	@%p1403 bra 	$L__BB1_1374;
	setp.eq.s32 	%p1404, %r3, 52;
	ld.shared.f32 	%f14292, [_ZZ33flash_attention_v2_forward_kernelILi64ELi64ELi64EEvPKfS1_S1_PfiiiifE8K_shared+5144];
	fma.rn.f32 	%f22318, %f22181, %f14292, %f22318;
	@%p1404 bra 	$L__BB1_1374;
	setp.eq.s32 	%p1405, %r3, 53;
	ld.shared.f32 	%f14293, [_ZZ33flash_attention_v2_forward_kernelILi64ELi64ELi64EEvPKfS1_S1_PfiiiifE8K_shared+5148];
	fma.rn.f32 	%f22318, %f22180, %f14293, %f22318;
	@%p1405 bra 	$L__BB1_1374;
	setp.eq.s32 	%p1406, %r3, 54;
	ld.shared.f32 	%f14294, [_ZZ33flash_attention_v2_forward_kernelILi64ELi64ELi64EEvPKfS1_S1_PfiiiifE8K_shared+5152];
	fma.rn.f32 	%f22318, %f22179, %f14294, %f22318;
	@%p1406 bra 	$L__BB1_1374;
	setp.eq.s32 	%p1407, %r3, 55;
	ld.shared.f32 	%f14295, [_ZZ33flash_attention_v2_forward_kernelILi64ELi64ELi64EEvPKfS1_S1_PfiiiifE8K_shared+5156];
	fma.rn.f32 	%f22318, %f22178, %f14295, %f22318;
	@%p1407 bra 	$L__BB1_1374;
	setp.eq.s32 	%p1408, %r3, 56;
	ld.shared.f32 	%f14296, [_ZZ33flash_attention_v2_forward_kernelILi64ELi64ELi64EEvPKfS1_S1_PfiiiifE8K_shared+5160];
	fma.rn.f32 	%f22318, %f22177, %f14296, %f22318;
	@%p1408 bra 	$L__BB1_1374;
	setp.eq.s32 	%p1409, %r3, 57;
	ld.shared.f32 	%f14297, [_ZZ33flash_attention_v2_forward_kernelILi64ELi64ELi64EEvPKfS1_S1_PfiiiifE8K_shared+5164];
	fma.rn.f32 	%f22318, %f22176, %f14297, %f22318;
	@%p1409 bra 	$L__BB1_1374;
	setp.eq.s32 	%p1410, %r3, 58;
	ld.shared.f32 	%f14298, [_ZZ33flash_attention_v2_forward_kernelILi64ELi64ELi64EEvPKfS1_S1_PfiiiifE8K_shared+5168];
	fma.rn.f32 	%f22318, %f22175, %f14298, %f22318;
	@%p1410 bra 	$L__BB1_1374;
	setp.eq.s32 	%p1411, %r3, 59;
	ld.shared.f32 	%f14299, [_ZZ33flash_attention_v2_forward_kernelILi64ELi64ELi64EEvPKfS1_S1_PfiiiifE8K_shared+5172];
	fma.rn.f32 	%f22318, %f22174, %f14299, %f22318;
	@%p1411 bra 	$L__BB1_1374;
	setp.eq.s32 	%p1412, %r3, 60;
	ld.shared.f32 	%f14300, [_ZZ33flash_attention_v2_forward_kernelILi64ELi64ELi64EEvPKfS1_S1_PfiiiifE8K_shared+5176];
	fma.rn.f32 	%f22318, %f22173, %f14300, %f22318;
	@%p1412 bra 	$L__BB1_1374;
	setp.eq.s32 	%p1413, %r3, 61;
	ld.shared.f32 	%f14301, [_ZZ33flash_attention_v2_forward_kernelILi64ELi64ELi64EEvPKfS1_S1_PfiiiifE8K_shared+5180];
	fma.rn.f32 	%f22318, %f22172, %f14301, %f22318;
	@%p1413 bra 	$L__BB1_1374;
	setp.eq.s32 	%p1414, %r3, 62;
	ld.shared.f32 	%f14302, [_ZZ33flash_attention_v2_forward_kernelILi64ELi64ELi64EEvPKfS1_S1_PfiiiifE8K_shared+5184];
	fma.rn.f32 	%f22318, %f22171, %f14302, %f22318;
	@%p1414 bra 	$L__BB1_1374;
	setp.eq.s32 	%p1415, %r3, 63;
	ld.shared.f32 	%f14303, [_ZZ33flash_attention_v2_forward_kernelILi64ELi64ELi64EEvPKfS1_S1_PfiiiifE8K_shared+5188];
	fma.rn.f32 	%f22318, %f22170, %f14303, %f22318;
	@%p1415 bra 	$L__BB1_1374;
	ld.shared.f32 	%f14304, [_ZZ33flash_attention_v2_forward_kernelILi64ELi64ELi64EEvPKfS1_S1_PfiiiifE8K_shared+5192];
	fma.rn.f32 	%f22318, %f22169, %f14304, %f22318;
$L__BB1_1374:
	ld.param.u32 	%r503, [_Z33flash_attention_v2_forward_kernelILi64ELi64ELi64EEvPKfS1_S1_Pfiiiif_param_6];
	add.s32 	%r153, %r7, 20;
	setp.ge.s32 	%p1416, %r153, %r503;
	mov.f32 	%f22319, 0fFF7FFFFF;
	@%p1416 bra 	$L__BB1_1439;
	setp.eq.s32 	%p1417, %r13, 0;
	ld.shared.f32 	%f14306, [_ZZ33flash_attention_v2_forward_kernelILi64ELi64ELi64EEvPKfS1_S1_PfiiiifE8K_shared+5200];
	fma.rn.f32 	%f22319, %f22232, %f14306, 0f00000000;
	@%p1417 bra 	$L__BB1_1439;
	setp.eq.s32 	%p1418, %r3, 2;
	ld.shared.f32 	%f14307, [_ZZ33flash_attention_v2_forward_kernelILi64ELi64ELi64EEvPKfS1_S1_PfiiiifE8K_shared+5204];
	fma.rn.f32 	%f22319, %f22231, %f14307, %f22319;
	@%p1418 bra 	$L__BB1_1439;
	setp.eq.s32 	%p1419, %r3, 3;
	ld.shared.f32 	%f14308, [_ZZ33flash_attention_v2_forward_kernelILi64ELi64ELi64EEvPKfS1_S1_PfiiiifE8K_shared+5208];
	fma.rn.f32 	%f22319, %f22230, %f14308, %f22319;
	@%p1419 bra 	$L__BB1_1439;
	setp.eq.s32 	%p1420, %r3, 4;
	ld.shared.f32 	%f14309, [_ZZ33flash_attention_v2_forward_kernelILi64ELi64ELi64EEvPKfS1_S1_PfiiiifE8K_shared+5212];
	fma.rn.f32 	%f22319, %f22229, %f14309, %f22319;
	@%p1420 bra 	$L__BB1_1439;
	setp.eq.s32 	%p1421, %r3, 5;
	ld.shared.f32 	%f14310, [_ZZ33flash_attention_v2_forward_kernelILi64ELi64ELi64EEvPKfS1_S1_PfiiiifE8K_shared+5216];
	fma.rn.f32 	%f22319, %f22228, %f14310, %f22319;
	@%p1421 bra 	$L__BB1_1439;
	setp.eq.s32 	%p1422, %r3, 6;
	ld.shared.f32 	%f14311, [_ZZ33flash_attention_v2_forward_kernelILi64ELi64ELi64EEvPKfS1_S1_PfiiiifE8K_shared+5220];
	fma.rn.f32 	%f22319, %f22227, %f14311, %f22319;
	@%p1422 bra 	$L__BB1_1439;
	setp.eq.s32 	%p1423, %r3, 7;
	ld.shared.f32 	%f14312, [_ZZ33flash_attention_v2_forward_kernelILi64ELi64ELi64EEvPKfS1_S1_PfiiiifE8K_shared+5224];
	fma.rn.f32 	%f22319, %f22226, %f14312, %f22319;
	@%p1423 bra 	$L__BB1_1439;
	setp.eq.s32 	%p1424, %r3, 8;
	ld.shared.f32 	%f14313, [_ZZ33flash_attention_v2_forward_kernelILi64ELi64ELi64EEvPKfS1_S1_PfiiiifE8K_shared+5228];
	fma.rn.f32 	%f22319, %f22225, %f14313, %f22319;
	@%p1424 bra 	$L__BB1_1439;
	setp.eq.s32 	%p1425, %r3, 9;
	ld.shared.f32 	%f14314, [_ZZ33flash_attention_v2_forward_kernelILi64ELi64ELi64EEvPKfS1_S1_PfiiiifE8K_shared+5232];
	fma.rn.f32 	%f22319, %f22224, %f14314, %f22319;
	@%p1425 bra 	$L__BB1_1439;
	setp.eq.s32 	%p1426, %r3, 10;
	ld.shared.f32 	%f14315, [_ZZ33flash_attention_v2_forward_kernelILi64ELi64ELi64EEvPKfS1_S1_PfiiiifE8K_shared+5236];
	fma.rn.f32 	%f22319, %f22223, %f14315, %f22319;
	@%p1426 bra 	$L__BB1_1439;
	setp.eq.s32 	%p1427, %r3, 11;
	ld.shared.f32 	%f14316, [_ZZ33flash_attention_v2_forward_kernelILi64ELi64ELi64EEvPKfS1_S1_PfiiiifE8K_shared+5240];
	fma.rn.f32 	%f22319, %f22222, %f14316, %f22319;
	@%p1427 bra 	$L__BB1_1439;
	setp.eq.s32 	%p1428, %r3, 12;
	ld.shared.f32 	%f14317, [_ZZ33flash_attention_v2_forward_kernelILi64ELi64ELi64EEvPKfS1_S1_PfiiiifE8K_shared+5244];
	fma.rn.f32 	%f22319, %f22221, %f14317, %f22319;
	@%p1428 bra 	$L__BB1_1439;
	setp.eq.s32 	%p1429, %r3, 13;
	ld.shared.f32 	%f14318, [_ZZ33flash_attention_v2_forward_kernelILi64ELi64ELi64EEvPKfS1_S1_PfiiiifE8K_shared+5248];
	fma.rn.f32 	%f22319, %f22220, %f14318, %f22319;
	@%p1429 bra 	$L__BB1_1439;
	setp.eq.s32 	%p1430, %r3, 14;
	ld.shared.f32 	%f14319, [_ZZ33flash_attention_v2_forward_kernelILi64ELi64ELi64EEvPKfS1_S1_PfiiiifE8K_shared+5252];
	fma.rn.f32 	%f22319, %f22219, %f14319, %f22319;
	@%p1430 bra 	$L__BB1_1439;
	setp.eq.s32 	%p1431, %r3, 15;
	ld.shared.f32 	%f14320, [_ZZ33flash_attention_v2_forward_kernelILi64ELi64ELi64EEvPKfS1_S1_PfiiiifE8K_shared+5256];
	fma.rn.f32 	%f22319, %f22218, %f14320, %f22319;
	@%p1431 bra 	$L__BB1_1439;
	setp.eq.s32 	%p1432, %r3, 16;
	ld.shared.f32 	%f14321, [_ZZ33flash_attention_v2_forward_kernelILi64ELi64ELi64EEvPKfS1_S1_PfiiiifE8K_shared+5260];
	fma.rn.f32 	%f22319, %f22217, %f14321, %f22319;
	@%p1432 bra 	$L__BB1_1439;
	setp.eq.s32 	%p1433, %r3, 17;
	ld.shared.f32 	%f14322, [_ZZ33flash_attention_v2_forward_kernelILi64ELi64ELi64EEvPKfS1_S1_PfiiiifE8K_shared+5264];
	fma.rn.f32 	%f22319, %f22216, %f14322, %f22319;
	@%p1433 bra 	$L__BB1_1439;
	setp.eq.s32 	%p1434, %r3, 18;
	ld.shared.f32 	%f14323, [_ZZ33flash_attention_v2_forward_kernelILi64ELi64ELi64EEvPKfS1_S1_PfiiiifE8K_shared+5268];
	fma.rn.f32 	%f22319, %f22215, %f14323, %f22319;
	@%p1434 bra 	$L__BB1_1439;
	setp.eq.s32 	%p1435, %r3, 19;
	ld.shared.f32 	%f14324, [_ZZ33flash_attention_v2_forward_kernelILi64ELi64ELi64EEvPKfS1_S1_PfiiiifE8K_shared+5272];
	fma.rn.f32 	%f22319, %f22214, %f14324, %f22319;
	@%p1435 bra 	$L__BB1_1439;
	setp.eq.s32 	%p1436, %r3, 20;
	ld.shared.f32 	%f14325, [_ZZ33flash_attention_v2_forward_kernelILi64ELi64ELi64EEvPKfS1_S1_PfiiiifE8K_shared+5276];
	fma.rn.f32 	%f22319, %f22213, %f14325, %f22319;
	@%p1436 bra 	$L__BB1_1439;
	setp.eq.s32 	%p1437, %r3, 21;
	ld.shared.f32 	%f14326, [_ZZ33flash_attention_v2_forward_kernelILi64ELi64ELi64EEvPKfS1_S1_PfiiiifE8K_shared+5280];
	fma.rn.f32 	%f22319, %f22212, %f14326, %f22319;
	@%p1437 bra 	$L__BB1_1439;
	setp.eq.s32 	%p1438, %r3, 22;
	ld.shared.f32 	%f14327, [_ZZ33flash_attention_v2_forward_kernelILi64ELi64ELi64EEvPKfS1_S1_PfiiiifE8K_shared+5284];
	fma.rn.f32 	%f22319, %f22211, %f14327, %f22319;
	@%p1438 bra 	$L__BB1_1439;
	setp.eq.s32 	%p1439, %r3, 23;
	ld.shared.f32 	%f14328, [_ZZ33flash_attention_v2_forward_kernelILi64ELi64ELi64EEvPKfS1_S1_PfiiiifE8K_shared+5288];
	fma.rn.f32 	%f22319, %f22210, %f14328, %f22319;
	@%p1439 bra 	$L__BB1_1439;
	setp.eq.s32 	%p1440, %r3, 24;
	ld.shared.f32 	%f14329, [_ZZ33flash_attention_v2_forward_kernelILi64ELi64ELi64EEvPKfS1_S1_PfiiiifE8K_shared+5292];
	fma.rn.f32 	%f22319, %f22209, %f14329, %f22319;
	@%p1440 bra 	$L__BB1_1439;
	setp.eq.s32 	%p1441, %r3, 25;
	ld.shared.f32 	%f14330, [_ZZ33flash_attention_v2_forward_kernelILi64ELi64ELi64EEvPKfS1_S1_PfiiiifE8K_shared+5296];
	fma.rn.f32 	%f22319, %f22208, %f14330, %f22319;
	@%p1441 bra 	$L__BB1_1439;
	setp.eq.s32 	%p1442, %r3, 26;
	ld.shared.f32 	%f14331, [_ZZ33flash_attention_v2_forward_kernelILi64ELi64ELi64EEvPKfS1_S1_PfiiiifE8K_shared+5300];
	fma.rn.f32 	%f22319, %f22207, %f14331, %f22319;
	@%p1442 bra 	$L__BB1_1439;
	setp.eq.s32 	%p1443, %r3, 27;
	ld.shared.f32 	%f14332, [_ZZ33flash_attention_v2_forward_kernelILi64ELi64ELi64EEvPKfS1_S1_PfiiiifE8K_shared+5304];
	fma.rn.f32 	%f22319, %f22206, %f14332, %f22319;
	@%p1443 bra 	$L__BB1_1439;
	setp.eq.s32 	%p1444, %r3, 28;
	ld.shared.f32 	%f14333, [_ZZ33flash_attention_v2_forward_kernelILi64ELi64ELi64EEvPKfS1_S1_PfiiiifE8K_shared+5308];
	fma.rn.f32 	%f22319, %f22205, %f14333, %f22319;
	@%p1444 bra 	$L__BB1_1439;
	setp.eq.s32 	%p1445, %r3, 29;
	ld.shared.f32 	%f14334, [_ZZ33flash_attention_v2_forward_kernelILi64ELi64ELi64EEvPKfS1_S1_PfiiiifE8K_shared+5312];
	fma.rn.f32 	%f22319, %f22204, %f14334, %f22319;
	@%p1445 bra 	$L__BB1_1439;
	setp.eq.s32 	%p1446, %r3, 30;
	ld.shared.f32 	%f14335, [_ZZ33flash_attention_v2_forward_kernelILi64ELi64ELi64EEvPKfS1_S1_PfiiiifE8K_shared+5316];
	fma.rn.f32 	%f22319, %f22203, %f14335, %f22319;
	@%p1446 bra 	$L__BB1_1439;
	setp.eq.s32 	%p1447, %r3, 31;
	ld.shared.f32 	%f14336, [_ZZ33flash_attention_v2_forward_kernelILi64ELi64ELi64EEvPKfS1_S1_PfiiiifE8K_shared+5320];
	fma.rn.f32 	%f22319, %f22202, %f14336, %f22319;
	@%p1447 bra 	$L__BB1_1439;
	setp.eq.s32 	%p1448, %r3, 32;
	ld.shared.f32 	%f14337, [_ZZ33flash_attention_v2_forward_kernelILi64ELi64ELi64EEvPKfS1_S1_PfiiiifE8K_shared+5324];
	fma.rn.f32 	%f22319, %f22201, %f14337, %f22319;
	@%p1448 bra 	$L__BB1_1439;
	setp.eq.s32 	%p1449, %r3, 33;
	ld.shared.f32 	%f14338, [_ZZ33flash_attention_v2_forward_kernelILi64ELi64ELi64EEvPKfS1_S1_PfiiiifE8K_shared+5328];
	fma.rn.f32 	%f22319, %f22200, %f14338, %f22319;
	@%p1449 bra 	$L__BB1_1439;
	setp.eq.s32 	%p1450, %r3, 34;
	ld.shared.f32 	%f14339, [_ZZ33flash_attention_v2_forward_kernelILi64ELi64ELi64EEvPKfS1_S1_PfiiiifE8K_shared+5332];
	fma.rn.f32 	%f22319, %f22199, %f14339, %f22319;
	@%p1450 bra 	$L__BB1_1439;
	setp.eq.s32 	%p1451, %r3, 35;
	ld.shared.f32 	%f14340, [_ZZ33flash_attention_v2_forward_kernelILi64ELi64ELi64EEvPKfS1_S1_PfiiiifE8K_shared+5336];
	fma.rn.f32 	%f22319, %f22198, %f14340, %f22319;
	@%p1451 bra 	$L__BB1_1439;
	setp.eq.s32 	%p1452, %r3, 36;
	ld.shared.f32 	%f14341, [_ZZ33flash_attention_v2_forward_kernelILi64ELi64ELi64EEvPKfS1_S1_PfiiiifE8K_shared+5340];
	fma.rn.f32 	%f22319, %f22197, %f14341, %f22319;
	@%p1452 bra 	$L__BB1_1439;
	setp.eq.s32 	%p1453, %r3, 37;
	ld.shared.f32 	%f14342, [_ZZ33flash_attention_v2_forward_kernelILi64ELi64ELi64EEvPKfS1_S1_PfiiiifE8K_shared+5344];
	fma.rn.f32 	%f22319, %f22196, %f14342, %f22319;
	@%p1453 bra 	$L__BB1_1439;
	setp.eq.s32 	%p1454, %r3, 38;
	ld.shared.f32 	%f14343, [_ZZ33flash_attention_v2_forward_kernelILi64ELi64ELi64EEvPKfS1_S1_PfiiiifE8K_shared+5348];
	fma.rn.f32 	%f22319, %f22195, %f14343, %f22319;
	@%p1454 bra 	$L__BB1_1439;
	setp.eq.s32 	%p1455, %r3, 39;
	ld.shared.f32 	%f14344, [_ZZ33flash_attention_v2_forward_kernelILi64ELi64ELi64EEvPKfS1_S1_PfiiiifE8K_shared+5352];
	fma.rn.f32 	%f22319, %f22194, %f14344, %f22319;
	@%p1455 bra 	$L__BB1_1439;
	setp.eq.s32 	%p1456, %r3, 40;
	ld.shared.f32 	%f14345, [_ZZ33flash_attention_v2_forward_kernelILi64ELi64ELi64EEvPKfS1_S1_PfiiiifE8K_shared+5356];
	fma.rn.f32 	%f22319, %f22193, %f14345, %f22319;
	@%p1456 bra 	$L__BB1_1439;
	setp.eq.s32 	%p1457, %r3, 41;
	ld.shared.f32 	%f14346, [_ZZ33flash_attention_v2_forward_kernelILi64ELi64ELi64EEvPKfS1_S1_PfiiiifE8K_shared+5360];
	fma.rn.f32 	%f22319, %f22192, %f14346, %f22319;
	@%p1457 bra 	$L__BB1_1439;
	setp.eq.s32 	%p1458, %r3, 42;
	ld.shared.f32 	%f14347, [_ZZ33flash_attention_v2_forward_kernelILi64ELi64ELi64EEvPKfS1_S1_PfiiiifE8K_shared+5364];
	fma.rn.f32 	%f22319, %f22191, %f14347, %f22319;
	@%p1458 bra 	$L__BB1_1439;
	setp.eq.s32 	%p1459, %r3, 43;
	ld.shared.f32 	%f14348, [_ZZ33flash_attention_v2_forward_kernelILi64ELi64ELi64EEvPKfS1_S1_PfiiiifE8K_shared+5368];
	fma.rn.f32 	%f22319, %f22190, %f14348, %f22319;
	@%p1459 bra 	$L__BB1_1439;
	setp.eq.s32 	%p1460, %r3, 44;
	ld.shared.f32 	%f14349, [_ZZ33flash_attention_v2_forward_kernelILi64ELi64ELi64EEvPKfS1_S1_PfiiiifE8K_shared+5372];
	fma.rn.f32 	%f22319, %f22189, %f14349, %f22319;
	@%p1460 bra 	$L__BB1_1439;
	setp.eq.s32 	%p1461, %r3, 45;
	ld.shared.f32 	%f14350, [_ZZ33flash_attention_v2_forward_kernelILi64ELi64ELi64EEvPKfS1_S1_PfiiiifE8K_shared+5376];
	fma.rn.f32 	%f22319, %f22188, %f14350, %f22319;
	@%p1461 bra 	$L__BB1_1439;
	setp.eq.s32 	%p1462, %r3, 46;
	ld.shared.f32 	%f14351, [_ZZ33flash_attention_v2_forward_kernelILi64ELi64ELi64EEvPKfS1_S1_PfiiiifE8K_shared+5380];
	fma.rn.f32 	%f22319, %f22187, %f14351, %f22319;
	@%p1462 bra 	$L__BB1_1439;
	setp.eq.s32 	%p1463, %r3, 47;
	ld.shared.f32 	%f14352, [_ZZ33flash_attention_v2_forward_kernelILi64ELi64ELi64EEvPKfS1_S1_PfiiiifE8K_shared+5384];
	fma.rn.f32 	%f22319, %f22186, %f14352, %f22319;
	@%p1463 bra 	$L__BB1_1439;
	setp.eq.s32 	%p1464, %r3, 48;
	ld.shared.f32 	%f14353, [_ZZ33flash_attention_v2_forward_kernelILi64ELi64ELi64EEvPKfS1_S1_PfiiiifE8K_shared+5388];
	fma.rn.f32 	%f22319, %f22185, %f14353, %f22319;
	@%p1464 bra 	$L__BB1_1439;
	setp.eq.s32 	%p1465, %r3, 49;
	ld.shared.f32 	%f14354, [_ZZ33flash_attention_v2_forward_kernelILi64ELi64ELi64EEvPKfS1_S1_PfiiiifE8K_shared+5392];
	fma.rn.f32 	%f22319, %f22184, %f14354, %f22319;
	@%p1465 bra 	$L__BB1_1439;
	setp.eq.s32 	%p1466, %r3, 50;
	ld.shared.f32 	%f14355, [_ZZ33flash_attention_v2_forward_kernelILi64ELi64ELi64EEvPKfS1_S1_PfiiiifE8K_shared+5396];
	fma.rn.f32 	%f22319, %f22183, %f14355, %f22319;
	@%p1466 bra 	$L__BB1_1439;
	setp.eq.s32 	%p1467, %r3, 51;
	ld.shared.f32 	%f14356, [_ZZ33flash_attention_v2_forward_kernelILi64ELi64ELi64EEvPKfS1_S1_PfiiiifE8K_shared+5400];
	fma.rn.f32 	%f22319, %f22182, %f14356, %f22319;
	@%p1467 bra 	$L__BB1_1439;
	setp.eq.s32 	%p1468, %r3, 52;
	ld.shared.f32 	%f14357, [_ZZ33flash_attention_v2_forward_kernelILi64ELi64ELi64EEvPKfS1_S1_PfiiiifE8K_shared+5404];
	fma.rn.f32 	%f22319, %f22181, %f14357, %f22319;
	@%p1468 bra 	$L__BB1_1439;
	setp.eq.s32 	%p1469, %r3, 53;
	ld.shared.f32 	%f14358, [_ZZ33flash_attention_v2_forward_kernelILi64ELi64ELi64EEvPKfS1_S1_PfiiiifE8K_shared+5408];
	fma.rn.f32 	%f22319, %f22180, %f14358, %f22319;
	@%p1469 bra 	$L__BB1_1439;
	setp.eq.s32 	%p1470, %r3, 54;
	ld.shared.f32 	%f14359, [_ZZ33flash_attention_v2_forward_kernelILi64ELi64ELi64EEvPKfS1_S1_PfiiiifE8K_shared+5412];
	fma.rn.f32 	%f22319, %f22179, %f14359, %f22319;
	@%p1470 bra 	$L__BB1_1439;
	setp.eq.s32 	%p1471, %r3, 55;
	ld.shared.f32 	%f14360, [_ZZ33flash_attention_v2_forward_kernelILi64ELi64ELi64EEvPKfS1_S1_PfiiiifE8K_shared+5416];
	fma.rn.f32 	%f22319, %f22178, %f14360, %f22319;
	@%p1471 bra 	$L__BB1_1439;
	setp.eq.s32 	%p1472, %r3, 56;
	ld.shared.f32 	%f14361, [_ZZ33flash_attention_v2_forward_kernelILi64ELi64ELi64EEvPKfS1_S1_PfiiiifE8K_shared+5420];
	fma.rn.f32 	%f22319, %f22177, %f14361, %f22319;
	@%p1472 bra 	$L__BB1_1439;
	setp.eq.s32 	%p1473, %r3, 57;
	ld.shared.f32 	%f14362, [_ZZ33flash_attention_v2_forward_kernelILi64ELi64ELi64EEvPKfS1_S1_PfiiiifE8K_shared+5424];
	fma.rn.f32 	%f22319, %f22176, %f14362, %f22319;
	@%p1473 bra 	$L__BB1_1439;
	setp.eq.s32 	%p1474, %r3, 58;
	ld.shared.f32 	%f14363, [_ZZ33flash_attention_v2_forward_kernelILi64ELi64ELi64EEvPKfS1_S1_PfiiiifE8K_shared+5428];
	fma.rn.f32 	%f22319, %f22175, %f14363, %f22319;
	@%p1474 bra 	$L__BB1_1439;
	setp.eq.s32 	%p1475, %r3, 59;
	ld.shared.f32 	%f14364, [_ZZ33flash_attention_v2_forward_kernelILi64ELi64ELi64EEvPKfS1_S1_PfiiiifE8K_shared+5432];
	fma.rn.f32 	%f22319, %f22174, %f14364, %f22319;
	@%p1475 bra 	$L__BB1_1439;
	setp.eq.s32 	%p1476, %r3, 60;
	ld.shared.f32 	%f14365, [_ZZ33flash_attention_v2_forward_kernelILi64ELi64ELi64EEvPKfS1_S1_PfiiiifE8K_shared+5436];
	fma.rn.f32 	%f22319, %f22173, %f14365, %f22319;
	@%p1476 bra 	$L__BB1_1439;
	setp.eq.s32 	%p1477, %r3, 61;
	ld.shared.f32 	%f14366, [_ZZ33flash_attention_v2_forward_kernelILi64ELi64ELi64EEvPKfS1_S1_PfiiiifE8K_shared+5440];
	fma.rn.f32 	%f22319, %f22172, %f14366, %f22319;
	@%p1477 bra 	$L__BB1_1439;
	setp.eq.s32 	%p1478, %r3, 62;
	ld.shared.f32 	%f14367, [_ZZ33flash_attention_v2_forward_kernelILi64ELi64ELi64EEvPKfS1_S1_PfiiiifE8K_shared+5444];
	fma.rn.f32 	%f22319, %f22171, %f14367, %f22319;
	@%p1478 bra 	$L__BB1_1439;
	setp.eq.s32 	%p1479, %r3, 63;
	ld.shared.f32 	%f14368, [_ZZ33flash_attention_v2_forward_kernelILi64ELi64ELi64EEvPKfS1_S1_PfiiiifE8K_shared+5448];
	fma.rn.f32 	%f22319, %f22170, %f14368, %f22319;
	@%p1479 bra 	$L__BB1_1439;
	ld.shared.f32 	%f14369, [_ZZ33flash_attention_v2_forward_kernelILi64ELi64ELi64EEvPKfS1_S1_PfiiiifE8K_shared+5452];
	fma.rn.f32 	%f22319, %f22169, %f14369, %f22319;
$L__BB1_1439:
	ld.param.u32 	%r504, [_Z33flash_attention_v2_forward_kernelILi64ELi64ELi64EEvPKfS1_S1_Pfiiiif_param_6];
	add.s32 	%r154, %r7, 21;
	setp.ge.s32 	%p1480, %r154, %r504;
	mov.f32 	%f22320, 0fFF7FFFFF;
	@%p1480 bra 	$L__BB1_1504;
	setp.eq.s32 	%p1481, %r13, 0;
	ld.shared.f32 	%f14371, [_ZZ33flash_attention_v2_forward_kernelILi64ELi64ELi64EEvPKfS1_S1_PfiiiifE8K_shared+5460];
	fma.rn.f32 	%f22320, %f22232, %f14371, 0f00000000;
	@%p1481 bra 	$L__BB1_1504;
	setp.eq.s32 	%p1482, %r3, 2;
	ld.shared.f32 	%f14372, [_ZZ33flash_attention_v2_forward_kernelILi64ELi64ELi64EEvPKfS1_S1_PfiiiifE8K_shared+5464];
	fma.rn.f32 	%f22320, %f22231, %f14372, %f22320;
	@%p1482 bra 	$L__BB1_1504;
	setp.eq.s32 	%p1483, %r3, 3;
	ld.shared.f32 	%f14373, [_ZZ33flash_attention_v2_forward_kernelILi64ELi64ELi64EEvPKfS1_S1_PfiiiifE8K_shared+5468];
	fma.rn.f32 	%f22320, %f22230, %f14373, %f22320;
	@%p1483 bra 	$L__BB1_1504;
	setp.eq.s32 	%p1484, %r3, 4;
	ld.shared.f32 	%f14374, [_ZZ33flash_attention_v2_forward_kernelILi64ELi64ELi64EEvPKfS1_S1_PfiiiifE8K_shared+5472];
	fma.rn.f32 	%f22320, %f22229, %f14374, %f22320;
	@%p1484 bra 	$L__BB1_1504;
	setp.eq.s32 	%p1485, %r3, 5;
	ld.shared.f32 	%f14375, [_ZZ33flash_attention_v2_forward_kernelILi64ELi64ELi64EEvPKfS1_S1_PfiiiifE8K_shared+5476];
	fma.rn.f32 	%f22320, %f22228, %f14375, %f22320;
	@%p1485 bra 	$L__BB1_1504;
	setp.eq.s32 	%p1486, %r3, 6;
	ld.shared.f32 	%f14376, [_ZZ33flash_attention_v2_forward_kernelILi64ELi64ELi64EEvPKfS1_S1_PfiiiifE8K_shared+5480];
	fma.rn.f32 	%f22320, %f22227, %f14376, %f22320;
	@%p1486 bra 	$L__BB1_1504;
	setp.eq.s32 	%p1487, %r3, 7;
	ld.shared.f32 	%f14377, [_ZZ33flash_attention_v2_forward_kernelILi64ELi64ELi64EEvPKfS1_S1_PfiiiifE8K_shared+5484];
	fma.rn.f32 	%f22320, %f22226, %f14377, %f22320;
	@%p1487 bra 	$L__BB1_1504;
	setp.eq.s32 	%p1488, %r3, 8;
	ld.shared.f32 	%f14378, [_ZZ33flash_attention_v2_forward_kernelILi64ELi64ELi64EEvPKfS1_S1_PfiiiifE8K_shared+5488];
	fma.rn.f32 	%f22320, %f22225, %f14378, %f22320;
	@%p1488 bra 	$L__BB1_1504;
	setp.eq.s32 	%p1489, %r3, 9;
	ld.shared.f32 	%f14379, [_ZZ33flash_attention_v2_forward_kernelILi64ELi64ELi64EEvPKfS1_S1_PfiiiifE8K_shared+5492];
	fma.rn.f32 	%f22320, %f22224, %f14379, %f22320;
	@%p1489 bra 	$L__BB1_1504;
	setp.eq.s32 	%p1490, %r3, 10;
	ld.shared.f32 	%f14380, [_ZZ33flash_attention_v2_forward_kernelILi64ELi64ELi64EEvPKfS1_S1_PfiiiifE8K_shared+5496];
	fma.rn.f32 	%f22320, %f22223, %f14380, %f22320;
	@%p1490 bra 	$L__BB1_1504;
	setp.eq.s32 	%p1491, %r3, 11;
	ld.shared.f32 	%f14381, [_ZZ33flash_attention_v2_forward_kernelILi64ELi64ELi64EEvPKfS1_S1_PfiiiifE8K_shared+5500];
	fma.rn.f32 	%f22320, %f22222, %f14381, %f22320;
	@%p1491 bra 	$L__BB1_1504;
	setp.eq.s32 	%p1492, %r3, 12;
	ld.shared.f32 	%f14382, [_ZZ33flash_attention_v2_forward_kernelILi64ELi64ELi64EEvPKfS1_S1_PfiiiifE8K_shared+5504];
	fma.rn.f32 	%f22320, %f22221, %f14382, %f22320;
	@%p1492 bra 	$L__BB1_1504;
	setp.eq.s32 	%p1493, %r3, 13;
	ld.shared.f32 	%f14383, [_ZZ33flash_attention_v2_forward_kernelILi64ELi64ELi64EEvPKfS1_S1_PfiiiifE8K_shared+5508];
	fma.rn.f32 	%f22320, %f22220, %f14383, %f22320;
	@%p1493 bra 	$L__BB1_1504;
	setp.eq.s32 	%p1494, %r3, 14;
	ld.shared.f32 	%f14384, [_ZZ33flash_attention_v2_forward_kernelILi64ELi64ELi64EEvPKfS1_S1_PfiiiifE8K_shared+5512];
	fma.rn.f32 	%f22320, %f22219, %f14384, %f22320;
	@%p1494 bra 	$L__BB1_1504;
	setp.eq.s32 	%p1495, %r3, 15;
	ld.shared.f32 	%f14385, [_ZZ33flash_attention_v2_forward_kernelILi64ELi64ELi64EEvPKfS1_S1_PfiiiifE8K_shared+5516];
	fma.rn.f32 	%f22320, %f22218, %f14385, %f22320;
	@%p1495 bra 	$L__BB1_1504;
	setp.eq.s32 	%p1496, %r3, 16;
	ld.shared.f32 	%f14386, [_ZZ33flash_attention_v2_forward_kernelILi64ELi64ELi64EEvPKfS1_S1_PfiiiifE8K_shared+5520];
	fma.rn.f32 	%f22320, %f22217, %f14386, %f22320;
	@%p1496 bra 	$L__BB1_1504;
	setp.eq.s32 	%p1497, %r3, 17;
	ld.shared.f32 	%f14387, [_ZZ33flash_attention_v2_forward_kernelILi64ELi64ELi64EEvPKfS1_S1_PfiiiifE8K_shared+5524];
	fma.rn.f32 	%f22320, %f22216, %f14387, %f22320;
	@%p1497 bra 	$L__BB1_1504;
	setp.eq.s32 	%p1498, %r3, 18;
	ld.shared.f32 	%f14388, [_ZZ33flash_attention_v2_forward_kernelILi64ELi64ELi64EEvPKfS1_S1_PfiiiifE8K_shared+5528];
	fma.rn.f32 	%f22320, %f22215, %f14388, %f22320;
	@%p1498 bra 	$L__BB1_1504;
	setp.eq.s32 	%p1499, %r3, 19;
	ld.shared.f32 	%f14389, [_ZZ33flash_attention_v2_forward_kernelILi64ELi64ELi64EEvPKfS1_S1_PfiiiifE8K_shared+5532];
	fma.rn.f32 	%f22320, %f22214, %f14389, %f22320;
	@%p1499 bra 	$L__BB1_1504;
	setp.eq.s32 	%p1500, %r3, 20;
	ld.shared.f32 	%f14390, [_ZZ33flash_attention_v2_forward_kernelILi64ELi64ELi64EEvPKfS1_S1_PfiiiifE8K_shared+5536];
	fma.rn.f32 	%f22320, %f22213, %f14390, %f22320;
	@%p1500 bra 	$L__BB1_1504;
	setp.eq.s32 	%p1501, %r3, 21;
	ld.shared.f32 	%f14391, [_ZZ33flash_attention_v2_forward_kernelILi64ELi64ELi64EEvPKfS1_S1_PfiiiifE8K_shared+5540];
	fma.rn.f32 	%f22320, %f22212, %f14391, %f22320;
	@%p1501 bra 	$L__BB1_1504;
	setp.eq.s32 	%p1502, %r3, 22;
	ld.shared.f32 	%f14392, [_ZZ33flash_attention_v2_forward_kernelILi64ELi64ELi64EEvPKfS1_S1_PfiiiifE8K_shared+5544];
	fma.rn.f32 	%f22320, %f22211, %f14392, %f22320;
	@%p1502 bra 	$L__BB1_1504;
	setp.eq.s32 	%p1503, %r3, 23;
	ld.shared.f32 	%f14393, [_ZZ33flash_attention_v2_forward_kernelILi64ELi64ELi64EEvPKfS1_S1_PfiiiifE8K_shared+5548];
	fma.rn.f32 	%f22320, %f22210, %f14393, %f22320;
	@%p1503 bra 	$L__BB1_1504;
	setp.eq.s32 	%p1504, %r3, 24;
	ld.shared.f32 	%f14394, [_ZZ33flash_attention_v2_forward_kernelILi64ELi64ELi64EEvPKfS1_S1_PfiiiifE8K_shared+5552];
	fma.rn.f32 	%f22320, %f22209, %f14394, %f22320;
	@%p1504 bra 	$L__BB1_1504;
	setp.eq.s32 	%p1505, %r3, 25;
	ld.shared.f32 	%f14395, [_ZZ33flash_attention_v2_forward_kernelILi64ELi64ELi64EEvPKfS1_S1_PfiiiifE8K_shared+5556];
	fma.rn.f32 	%f22320, %f22208, %f14395, %f22320;
	@%p1505 bra 	$L__BB1_1504;
	setp.eq.s32 	%p1506, %r3, 26;
	ld.shared.f32 	%f14396, [_ZZ33flash_attention_v2_forward_kernelILi64ELi64ELi64EEvPKfS1_S1_PfiiiifE8K_shared+5560];
	fma.rn.f32 	%f22320, %f22207, %f14396, %f22320;
	@%p1506 bra 	$L__BB1_1504;
	setp.eq.s32 	%p1507, %r3, 27;
	ld.shared.f32 	%f14397, [_ZZ33flash_attention_v2_forward_kernelILi64ELi64ELi64EEvPKfS1_S1_PfiiiifE8K_shared+5564];
	fma.rn.f32 	%f22320, %f22206, %f14397, %f22320;
	@%p1507 bra 	$L__BB1_1504;
	setp.eq.s32 	%p1508, %r3, 28;
	ld.shared.f32 	%f14398, [_ZZ33flash_attention_v2_forward_kernelILi64ELi64ELi64EEvPKfS1_S1_PfiiiifE8K_shared+5568];
	fma.rn.f32 	%f22320, %f22205, %f14398, %f22320;
	@%p1508 bra 	$L__BB1_1504;
	setp.eq.s32 	%p1509, %r3, 29;
	ld.shared.f32 	%f14399, [_ZZ33flash_attention_v2_forward_kernelILi64ELi64ELi64EEvPKfS1_S1_PfiiiifE8K_shared+5572];
	fma.rn.f32 	%f22320, %f22204, %f14399, %f22320;
	@%p1509 bra 	$L__BB1_1504;
	setp.eq.s32 	%p1510, %r3, 30;
	ld.shared.f32 	%f14400, [_ZZ33flash_attention_v2_forward_kernelILi64ELi64ELi64EEvPKfS1_S1_PfiiiifE8K_shared+5576];
	fma.rn.f32 	%f22320, %f22203, %f14400, %f22320;
	@%p1510 bra 	$L__BB1_1504;
	setp.eq.s32 	%p1511, %r3, 31;
	ld.shared.f32 	%f14401, [_ZZ33flash_attention_v2_forward_kernelILi64ELi64ELi64EEvPKfS1_S1_PfiiiifE8K_shared+5580];
	fma.rn.f32 	%f22320, %f22202, %f14401, %f22320;
	@%p1511 bra 	$L__BB1_1504;
	setp.eq.s32 	%p1512, %r3, 32;
	ld.shared.f32 	%f14402, [_ZZ33flash_attention_v2_forward_kernelILi64ELi64ELi64EEvPKfS1_S1_PfiiiifE8K_shared+5584];
	fma.rn.f32 	%f22320, %f22201, %f14402, %f22320;
	@%p1512 bra 	$L__BB1_1504;
	setp.eq.s32 	%p1513, %r3, 33;
	ld.shared.f32 	%f14403, [_ZZ33flash_attention_v2_forward_kernelILi64ELi64ELi64EEvPKfS1_S1_PfiiiifE8K_shared+5588];
	fma.rn.f32 	%f22320, %f22200, %f14403, %f22320;
	@%p1513 bra 	$L__BB1_1504;
	setp.eq.s32 	%p1514, %r3, 34;
	ld.shared.f32 	%f14404, [_ZZ33flash_attention_v2_forward_kernelILi64ELi64ELi64EEvPKfS1_S1_PfiiiifE8K_shared+5592];
	fma.rn.f32 	%f22320, %f22199, %f14404, %f22320;
	@%p1514 bra 	$L__BB1_1504;
	setp.eq.s32 	%p1515, %r3, 35;
	ld.shared.f32 	%f14405, [_ZZ33flash_attention_v2_forward_kernelILi64ELi64ELi64EEvPKfS1_S1_PfiiiifE8K_shared+5596];
	fma.rn.f32 	%f22320, %f22198, %f14405, %f22320;
	@%p1515 bra 	$L__BB1_1504;
	setp.eq.s32 	%p1516, %r3, 36;
	ld.shared.f32 	%f14406, [_ZZ33flash_attention_v2_forward_kernelILi64ELi64ELi64EEvPKfS1_S1_PfiiiifE8K_shared+5600];
	fma.rn.f32 	%f22320, %f22197, %f14406, %f22320;
	@%p1516 bra 	$L__BB1_1504;
	setp.eq.s32 	%p1517, %r3, 37;
	ld.shared.f32 	%f14407, [_ZZ33flash_attention_v2_forward_kernelILi64ELi64ELi64EEvPKfS1_S1_PfiiiifE8K_shared+5604];
	fma.rn.f32 	%f22320, %f22196, %f14407, %f22320;
	@%p1517 bra 	$L__BB1_1504;
	setp.eq.s32 	%p1518, %r3, 38;
	ld.shared.f32 	%f14408, [_ZZ33flash_attention_v2_forward_kernelILi64ELi64ELi64EEvPKfS1_S1_PfiiiifE8K_shared+5608];
	fma.rn.f32 	%f22320, %f22195, %f14408, %f22320;
	@%p1518 bra 	$L__BB1_1504;
	setp.eq.s32 	%p1519, %r3, 39;
	ld.shared.f32 	%f14409, [_ZZ33flash_attention_v2_forward_kernelILi64ELi64ELi64EEvPKfS1_S1_PfiiiifE8K_shared+5612];
	fma.rn.f32 	%f22320, %f22194, %f14409, %f22320;
	@%p1519 bra 	$L__BB1_1504;
	setp.eq.s32 	%p1520, %r3, 40;
	ld.shared.f32 	%f14410, [_ZZ33flash_attention_v2_forward_kernelILi64ELi64ELi64EEvPKfS1_S1_PfiiiifE8K_shared+5616];
	fma.rn.f32 	%f22320, %f22193, %f14410, %f22320;
	@%p1520 bra 	$L__BB1_1504;
	setp.eq.s32 	%p1521, %r3, 41;
	ld.shared.f32 	%f14411, [_ZZ33flash_attention_v2_forward_kernelILi64ELi64ELi64EEvPKfS1_S1_PfiiiifE8K_shared+5620];
	fma.rn.f32 	%f22320, %f22192, %f14411, %f22320;
	@%p1521 bra 	$L__BB1_1504;
	setp.eq.s32 	%p1522, %r3, 42;
	ld.shared.f32 	%f14412, [_ZZ33flash_attention_v2_forward_kernelILi64ELi64ELi64EEvPKfS1_S1_PfiiiifE8K_shared+5624];
	fma.rn.f32 	%f22320, %f22191, %f14412, %f22320;
	@%p1522 bra 	$L__BB1_1504;
	setp.eq.s32 	%p1523, %r3, 43;
	ld.shared.f32 	%f14413, [_ZZ33flash_attention_v2_forward_kernelILi64ELi64ELi64EEvPKfS1_S1_PfiiiifE8K_shared+5628];
	fma.rn.f32 	%f22320, %f22190, %f14413, %f22320;
	@%p1523 bra 	$L__BB1_1504;
	setp.eq.s32 	%p1524, %r3, 44;
	ld.shared.f32 	%f14414, [_ZZ33flash_attention_v2_forward_kernelILi64ELi64ELi64EEvPKfS1_S1_PfiiiifE8K_shared+5632];
	fma.rn.f32 	%f22320, %f22189, %f14414, %f22320;
	@%p1524 bra 	$L__BB1_1504;
	setp.eq.s32 	%p1525, %r3, 45;
	ld.shared.f32 	%f14415, [_ZZ33flash_attention_v2_forward_kernelILi64ELi64ELi64EEvPKfS1_S1_PfiiiifE8K_shared+5636];
	fma.rn.f32 	%f22320, %f22188, %f14415, %f22320;
	@%p1525 bra 	$L__BB1_1504;
	setp.eq.s32 	%p1526, %r3, 46;
	ld.shared.f32 	%f14416, [_ZZ33flash_attention_v2_forward_kernelILi64ELi64ELi64EEvPKfS1_S1_PfiiiifE8K_shared+5640];
	fma.rn.f32 	%f22320, %f22187, %f14416, %f22320;
	@%p1526 bra 	$L__BB1_1504;
	setp.eq.s32 	%p1527, %r3, 47;
	ld.shared.f32 	%f14417, [_ZZ33flash_attention_v2_forward_kernelILi64ELi64ELi64EEvPKfS1_S1_PfiiiifE8K_shared+5644];
	fma.rn.f32 	%f22320, %f22186, %f14417, %f22320;
	@%p1527 bra 	$L__BB1_1504;
	setp.eq.s32 	%p1528, %r3, 48;
	ld.shared.f32 	%f14418, [_ZZ33flash_attention_v2_forward_kernelILi64ELi64ELi64EEvPKfS1_S1_PfiiiifE8K_shared+5648];
	fma.rn.f32 	%f22320, %f22185, %f14418, %f22320;
	@%p1528 bra 	$L__BB1_1504;
	setp.eq.s32 	%p1529, %r3, 49;
	ld.shared.f32 	%f14419, [_ZZ33flash_attention_v2_forward_kernelILi64ELi64ELi64EEvPKfS1_S1_PfiiiifE8K_shared+5652];
	fma.rn.f32 	%f22320, %f22184, %f14419, %f22320;
	@%p1529 bra 	$L__BB1_1504;
	setp.eq.s32 	%p1530, %r3, 50;
	ld.shared.f32 	%f14420, [_ZZ33flash_attention_v2_forward_kernelILi64ELi64ELi64EEvPKfS1_S1_PfiiiifE8K_shared+5656];
	fma.rn.f32 	%f22320, %f22183, %f14420, %f22320;
	@%p1530 bra 	$L__BB1_1504;
	setp.eq.s32 	%p1531, %r3, 51;
	ld.shared.f32 	%f14421, [_ZZ33flash_attention_v2_forward_kernelILi64ELi64ELi64EEvPKfS1_S1_PfiiiifE8K_shared+5660];
	fma.rn.f32 	%f22320, %f22182, %f14421, %f22320;
	@%p1531 bra 	$L__BB1_1504;
	setp.eq.s32 	%p1532, %r3, 52;
	ld.shared.f32 	%f14422, [_ZZ33flash_attention_v2_forward_kernelILi64ELi64ELi64EEvPKfS1_S1_PfiiiifE8K_shared+5664];
	fma.rn.f32 	%f22320, %f22181, %f14422, %f22320;
	@%p1532 bra 	$L__BB1_1504;
	setp.eq.s32 	%p1533, %r3, 53;
	ld.shared.f32 	%f14423, [_ZZ33flash_attention_v2_forward_kernelILi64ELi64ELi64EEvPKfS1_S1_PfiiiifE8K_shared+5668];
	fma.rn.f32 	%f22320, %f22180, %f14423, %f22320;
	@%p1533 bra 	$L__BB1_1504;
	setp.eq.s32 	%p1534, %r3, 54;
	ld.shared.f32 	%f14424, [_ZZ33flash_attention_v2_forward_kernelILi64ELi64ELi64EEvPKfS1_S1_PfiiiifE8K_shared+5672];
	fma.rn.f32 	%f22320, %f22179, %f14424, %f22320;
	@%p1534 bra 	$L__BB1_1504;
	setp.eq.s32 	%p1535, %r3, 55;
	ld.shared.f32 	%f14425, [_ZZ33flash_attention_v2_forward_kernelILi64ELi64ELi64EEvPKfS1_S1_PfiiiifE8K_shared+5676];
	fma.rn.f32 	%f22320, %f22178, %f14425, %f22320;
	@%p1535 bra 	$L__BB1_1504;
	setp.eq.s32 	%p1536, %r3, 56;
	ld.shared.f32 	%f14426, [_ZZ33flash_attention_v2_forward_kernelILi64ELi64ELi64EEvPKfS1_S1_PfiiiifE8K_shared+5680];
	fma.rn.f32 	%f22320, %f22177, %f14426, %f22320;
	@%p1536 bra 	$L__BB1_1504;
	setp.eq.s32 	%p1537, %r3, 57;
	ld.shared.f32 	%f14427, [_ZZ33flash_attention_v2_forward_kernelILi64ELi64ELi64EEvPKfS1_S1_PfiiiifE8K_shared+5684];
	fma.rn.f32 	%f22320, %f22176, %f14427, %f22320;
	@%p1537 bra 	$L__BB1_1504;
	setp.eq.s32 	%p1538, %r3, 58;
	ld.shared.f32 	%f14428, [_ZZ33flash_attention_v2_forward_kernelILi64ELi64ELi64EEvPKfS1_S1_PfiiiifE8K_shared+5688];
	fma.rn.f32 	%f22320, %f22175, %f14428, %f22320;
	@%p1538 bra 	$L__BB1_1504;
	setp.eq.s32 	%p1539, %r3, 59;
	ld.shared.f32 	%f14429, [_ZZ33flash_attention_v2_forward_kernelILi64ELi64ELi64EEvPKfS1_S1_PfiiiifE8K_shared+5692];
	fma.rn.f32 	%f22320, %f22174, %f14429, %f22320;
	@%p1539 bra 	$L__BB1_1504;
	setp.eq.s32 	%p1540, %r3, 60;
	ld.shared.f32 	%f14430, [_ZZ33flash_attention_v2_forward_kernelILi64ELi64ELi64EEvPKfS1_S1_PfiiiifE8K_shared+5696];
	fma.rn.f32 	%f22320, %f22173, %f14430, %f22320;
	@%p1540 bra 	$L__BB1_1504;
	setp.eq.s32 	%p1541, %r3, 61;
	ld.shared.f32 	%f14431, [_ZZ33flash_attention_v2_forward_kernelILi64ELi64ELi64EEvPKfS1_S1_PfiiiifE8K_shared+5700];
	fma.rn.f32 	%f22320, %f22172, %f14431, %f22320;
	@%p1541 bra 	$L__BB1_1504;
	setp.eq.s32 	%p1542, %r3, 62;
	ld.shared.f32 	%f14432, [_ZZ33flash_attention_v2_forward_kernelILi64ELi64ELi64EEvPKfS1_S1_PfiiiifE8K_shared+5704];
	fma.rn.f32 	%f22320, %f22171, %f14432, %f22320;
	@%p1542 bra 	$L__BB1_1504;
	setp.eq.s32 	%p1543, %r3, 63;
	ld.shared.f32 	%f14433, [_ZZ33flash_attention_v2_forward_kernelILi64ELi64ELi64EEvPKfS1_S1_PfiiiifE8K_shared+5708];
	fma.rn.f32 	%f22320, %f22170, %f14433, %f22320;
	@%p1543 bra 	$L__BB1_1504;
	ld.shared.f32 	%f14434, [_ZZ33flash_attention_v2_forward_kernelILi64ELi64ELi64EEvPKfS1_S1_PfiiiifE8K_shared+5712];
	fma.rn.f32 	%f22320, %f22169, %f14434, %f22320;
$L__BB1_1504:
	ld.param.u32 	%r505, [_Z33flash_attention_v2_forward_kernelILi64ELi64ELi64EEvPKfS1_S1_Pfiiiif_param_6];
	add.s32 	%r155, %r7, 22;
	setp.ge.s32 	%p1544, %r155, %r505;
	mov.f32 	%f22321, 0fFF7FFFFF;
	@%p1544 bra 	$L__BB1_1569;
	setp.eq.s32 	%p1545, %r13, 0;
	ld.shared.f32 	%f14436, [_ZZ33flash_attention_v2_forward_kernelILi64ELi64ELi64EEvPKfS1_S1_PfiiiifE8K_shared+5720];
	fma.rn.f32 	%f22321, %f22232, %f14436, 0f00000000;
	@%p1545 bra 	$L__BB1_1569;
	setp.eq.s32 	%p1546, %r3, 2;
	ld.shared.f32 	%f14437, [_ZZ33flash_attention_v2_forward_kernelILi64ELi64ELi64EEvPKfS1_S1_PfiiiifE8K_shared+5724];
	fma.rn.f32 	%f22321, %f22231, %f14437, %f22321;
	@%p1546 bra 	$L__BB1_1569;
	setp.eq.s32 	%p1547, %r3, 3;
	ld.shared.f32 	%f14438, [_ZZ33flash_attention_v2_forward_kernelILi64ELi64ELi64EEvPKfS1_S1_PfiiiifE8K_shared+5728];
	fma.rn.f32 	%f22321, %f22230, %f14438, %f22321;
	@%p1547 bra 	$L__BB1_1569;
	setp.eq.s32 	%p1548, %r3, 4;
	ld.shared.f32 	%f14439, [_ZZ33flash_attention_v2_forward_kernelILi64ELi64ELi64EEvPKfS1_S1_PfiiiifE8K_shared+5732];
	fma.rn.f32 	%f22321, %f22229, %f14439, %f22321;
	@%p1548 bra 	$L__BB1_1569;
	setp.eq.s32 	%p1549, %r3, 5;
	ld.shared.f32 	%f14440, [_ZZ33flash_attention_v2_forward_kernelILi64ELi64ELi64EEvPKfS1_S1_PfiiiifE8K_shared+5736];
	fma.rn.f32 	%f22321, %f22228, %f14440, %f22321;
	@%p1549 bra 	$L__BB1_1569;
	setp.eq.s32 	%p1550, %r3, 6;
	ld.shared.f32 	%f14441, [_ZZ33flash_attention_v2_forward_kernelILi64ELi64ELi64EEvPKfS1_S1_PfiiiifE8K_shared+5740];
	fma.rn.f32 	%f22321, %f22227, %f14441, %f22321;
	@%p1550 bra 	$L__BB1_1569;
	setp.eq.s32 	%p1551, %r3, 7;
	ld.shared.f32 	%f14442, [_ZZ33flash_attention_v2_forward_kernelILi64ELi64ELi64EEvPKfS1_S1_PfiiiifE8K_shared+5744];
	fma.rn.f32 	%f22321, %f22226, %f14442, %f22321;
	@%p1551 bra 	$L__BB1_1569;
	setp.eq.s32 	%p1552, %r3, 8;
	ld.shared.f32 	%f14443, [_ZZ33flash_attention_v2_forward_kernelILi64ELi64ELi64EEvPKfS1_S1_PfiiiifE8K_shared+5748];
	fma.rn.f32 	%f22321, %f22225, %f14443, %f22321;
	@%p1552 bra 	$L__BB1_1569;
	setp.eq.s32 	%p1553, %r3, 9;
	ld.shared.f32 	%f14444, [_ZZ33flash_attention_v2_forward_kernelILi64ELi64ELi64EEvPKfS1_S1_PfiiiifE8K_shared+5752];
	fma.rn.f32 	%f22321, %f22224, %f14444, %f22321;
	@%p1553 bra 	$L__BB1_1569;
	setp.eq.s32 	%p1554, %r3, 10;
	ld.shared.f32 	%f14445, [_ZZ33flash_attention_v2_forward_kernelILi64ELi64ELi64EEvPKfS1_S1_PfiiiifE8K_shared+5756];
	fma.rn.f32 	%f22321, %f22223, %f14445, %f22321;
	@%p1554 bra 	$L__BB1_1569;
	setp.eq.s32 	%p1555, %r3, 11;
	ld.shared.f32 	%f14446, [_ZZ33flash_attention_v2_forward_kernelILi64ELi64ELi64EEvPKfS1_S1_PfiiiifE8K_shared+5760];
	fma.rn.f32 	%f22321, %f22222, %f14446, %f22321;
	@%p1555 bra 	$L__BB1_1569;
	setp.eq.s32 	%p1556, %r3, 12;
	ld.shared.f32 	%f14447, [_ZZ33flash_attention_v2_forward_kernelILi64ELi64ELi64EEvPKfS1_S1_PfiiiifE8K_shared+5764];
	fma.rn.f32 	%f22321, %f22221, %f14447, %f22321;
	@%p1556 bra 	$L__BB1_1569;
	setp.eq.s32 	%p1557, %r3, 13;
	ld.shared.f32 	%f14448, [_ZZ33flash_attention_v2_forward_kernelILi64ELi64ELi64EEvPKfS1_S1_PfiiiifE8K_shared+5768];
	fma.rn.f32 	%f22321, %f22220, %f14448, %f22321;
	@%p1557 bra 	$L__BB1_1569;
	setp.eq.s32 	%p1558, %r3, 14;
	ld.shared.f32 	%f14449, [_ZZ33flash_attention_v2_forward_kernelILi64ELi64ELi64EEvPKfS1_S1_PfiiiifE8K_shared+5772];
	fma.rn.f32 	%f22321, %f22219, %f14449, %f22321;
	@%p1558 bra 	$L__BB1_1569;
	setp.eq.s32 	%p1559, %r3, 15;
	ld.shared.f32 	%f14450, [_ZZ33flash_attention_v2_forward_kernelILi64ELi64ELi64EEvPKfS1_S1_PfiiiifE8K_shared+5776];
	fma.rn.f32 	%f22321, %f22218, %f14450, %f22321;
	@%p1559 bra 	$L__BB1_1569;
	setp.eq.s32 	%p1560, %r3, 16;
	ld.shared.f32 	%f14451, [_ZZ33flash_attention_v2_forward_kernelILi64ELi64ELi64EEvPKfS1_S1_PfiiiifE8K_shared+5780];
	fma.rn.f32 	%f22321, %f22217, %f14451, %f22321;
	@%p1560 bra 	$L__BB1_1569;
	setp.eq.s32 	%p1561, %r3, 17;
	ld.shared.f32 	%f14452, [_ZZ33flash_attention_v2_forward_kernelILi64ELi64ELi64EEvPKfS1_S1_PfiiiifE8K_shared+5784];
	fma.rn.f32 	%f22321, %f22216, %f14452, %f22321;
	@%p1561 bra 	$L__BB1_1569;
	setp.eq.s32 	%p1562, %r3, 18;
	ld.shared.f32 	%f14453, [_ZZ33flash_attention_v2_forward_kernelILi64ELi64ELi64EEvPKfS1_S1_PfiiiifE8K_shared+5788];
	fma.rn.f32 	%f22321, %f22215, %f14453, %f22321;
	@%p1562 bra 	$L__BB1_1569;
	setp.eq.s32 	%p1563, %r3, 19;
	ld.shared.f32 	%f14454, [_ZZ33flash_attention_v2_forward_kernelILi64ELi64ELi64EEvPKfS1_S1_PfiiiifE8K_shared+5792];
	fma.rn.f32 	%f22321, %f22214, %f14454, %f22321;
	@%p1563 bra 	$L__BB1_1569;
	setp.eq.s32 	%p1564, %r3, 20;
	ld.shared.f32 	%f14455, [_ZZ33flash_attention_v2_forward_kernelILi64ELi64ELi64EEvPKfS1_S1_PfiiiifE8K_shared+5796];
	fma.rn.f32 	%f22321, %f22213, %f14455, %f22321;
	@%p1564 bra 	$L__BB1_1569;
	setp.eq.s32 	%p1565, %r3, 21;
	ld.shared.f32 	%f14456, [_ZZ33flash_attention_v2_forward_kernelILi64ELi64ELi64EEvPKfS1_S1_PfiiiifE8K_shared+5800];
	fma.rn.f32 	%f22321, %f22212, %f14456, %f22321;
	@%p1565 bra 	$L__BB1_1569;
	setp.eq.s32 	%p1566, %r3, 22;
	ld.shared.f32 	%f14457, [_ZZ33flash_attention_v2_forward_kernelILi64ELi64ELi64EEvPKfS1_S1_PfiiiifE8K_shared+5804];
	fma.rn.f32 	%f22321, %f22211, %f14457, %f22321;
	@%p1566 bra 	$L__BB1_1569;
	setp.eq.s32 	%p1567, %r3, 23;
	ld.shared.f32 	%f14458, [_ZZ33flash_attention_v2_forward_kernelILi64ELi64ELi64EEvPKfS1_S1_PfiiiifE8K_shared+5808];
	fma.rn.f32 	%f22321, %f22210, %f14458, %f22321;
	@%p1567 bra 	$L__BB1_1569;
	setp.eq.s32 	%p1568, %r3, 24;
	ld.shared.f32 	%f14459, [_ZZ33flash_attention_v2_forward_kernelILi64ELi64ELi64EEvPKfS1_S1_PfiiiifE8K_shared+5812];
	fma.rn.f32 	%f22321, %f22209, %f14459, %f22321;
	@%p1568 bra 	$L__BB1_1569;
	setp.eq.s32 	%p1569, %r3, 25;
	ld.shared.f32 	%f14460, [_ZZ33flash_attention_v2_forward_kernelILi64ELi64ELi64EEvPKfS1_S1_PfiiiifE8K_shared+5816];
	fma.rn.f32 	%f22321, %f22208, %f14460, %f22321;
	@%p1569 bra 	$L__BB1_1569;
	setp.eq.s32 	%p1570, %r3, 26;
	ld.shared.f32 	%f14461, [_ZZ33flash_attention_v2_forward_kernelILi64ELi64ELi64EEvPKfS1_S1_PfiiiifE8K_shared+5820];
	fma.rn.f32 	%f22321, %f22207, %f14461, %f22321;
	@%p1570 bra 	$L__BB1_1569;
	setp.eq.s32 	%p1571, %r3, 27;
	ld.shared.f32 	%f14462, [_ZZ33flash_attention_v2_forward_kernelILi64ELi64ELi64EEvPKfS1_S1_PfiiiifE8K_shared+5824];
	fma.rn.f32 	%f22321, %f22206, %f14462, %f22321;
	@%p1571 bra 	$L__BB1_1569;
	setp.eq.s32 	%p1572, %r3, 28;
	ld.shared.f32 	%f14463, [_ZZ33flash_attention_v2_forward_kernelILi64ELi64ELi64EEvPKfS1_S1_PfiiiifE8K_shared+5828];
	fma.rn.f32 	%f22321, %f22205, %f14463, %f22321;
	@%p1572 bra 	$L__BB1_1569;
	setp.eq.s32 	%p1573, %r3, 29;
	ld.shared.f32 	%f14464, [_ZZ33flash_attention_v2_forward_kernelILi64ELi64ELi64EEvPKfS1_S1_PfiiiifE8K_shared+5832];
	fma.rn.f32 	%f22321, %f22204, %f14464, %f22321;
	@%p1573 bra 	$L__BB1_1569;
	setp.eq.s32 	%p1574, %r3, 30;
	ld.shared.f32 	%f14465, [_ZZ33flash_attention_v2_forward_kernelILi64ELi64ELi64EEvPKfS1_S1_PfiiiifE8K_shared+5836];
	fma.rn.f32 	%f22321, %f22203, %f14465, %f22321;
	@%p1574 bra 	$L__BB1_1569;
	setp.eq.s32 	%p1575, %r3, 31;
	ld.shared.f32 	%f14466, [_ZZ33flash_attention_v2_forward_kernelILi64ELi64ELi64EEvPKfS1_S1_PfiiiifE8K_shared+5840];
	fma.rn.f32 	%f22321, %f22202, %f14466, %f22321;
	@%p1575 bra 	$L__BB1_1569;
	setp.eq.s32 	%p1576, %r3, 32;
	ld.shared.f32 	%f14467, [_ZZ33flash_attention_v2_forward_kernelILi64ELi64ELi64EEvPKfS1_S1_PfiiiifE8K_shared+5844];
	fma.rn.f32 	%f22321, %f22201, %f14467, %f22321;
	@%p1576 bra 	$L__BB1_1569;
	setp.eq.s32 	%p1577, %r3, 33;
	ld.shared.f32 	%f14468, [_ZZ33flash_attention_v2_forward_kernelILi64ELi64ELi64EEvPKfS1_S1_PfiiiifE8K_shared+5848];
	fma.rn.f32 	%f22321, %f22200, %f14468, %f22321;
	@%p1577 bra 	$L__BB1_1569;
	setp.eq.s32 	%p1578, %r3, 34;
	ld.shared.f32 	%f14469, [_ZZ33flash_attention_v2_forward_kernelILi64ELi64ELi64EEvPKfS1_S1_PfiiiifE8K_shared+5852];
	fma.rn.f32 	%f22321, %f22199, %f14469, %f22321;
	@%p1578 bra 	$L__BB1_1569;
	setp.eq.s32 	%p1579, %r3, 35;
	ld.shared.f32 	%f14470, [_ZZ33flash_attention_v2_forward_kernelILi64ELi64ELi64EEvPKfS1_S1_PfiiiifE8K_shared+5856];
	fma.rn.f32 	%f22321, %f22198, %f14470, %f22321;
	@%p1579 bra 	$L__BB1_1569;
	setp.eq.s32 	%p1580, %r3, 36;
	ld.shared.f32 	%f14471, [_ZZ33flash_attention_v2_forward_kernelILi64ELi64ELi64EEvPKfS1_S1_PfiiiifE8K_shared+5860];
	fma.rn.f32 	%f22321, %f22197, %f14471, %f22321;
	@%p1580 bra 	$L__BB1_1569;
	setp.eq.s32 	%p1581, %r3, 37;
	ld.shared.f32 	%f14472, [_ZZ33flash_attention_v2_forward_kernelILi64ELi64ELi64EEvPKfS1_S1_PfiiiifE8K_shared+5864];
	fma.rn.f32 	%f22321, %f22196, %f14472, %f22321;
	@%p1581 bra 	$L__BB1_1569;
	setp.eq.s32 	%p1582, %r3, 38;
	ld.shared.f32 	%f14473, [_ZZ33flash_attention_v2_forward_kernelILi64ELi64ELi64EEvPKfS1_S1_PfiiiifE8K_shared+5868];
	fma.rn.f32 	%f22321, %f22195, %f14473, %f22321;
	@%p1582 bra 	$L__BB1_1569;
	setp.eq.s32 	%p1583, %r3, 39;
	ld.shared.f32 	%f14474, [_ZZ33flash_attention_v2_forward_kernelILi64ELi64ELi64EEvPKfS1_S1_PfiiiifE8K_shared+5872];
	fma.rn.f32 	%f22321, %f22194, %f14474, %f22321;
	@%p1583 bra 	$L__BB1_1569;
	setp.eq.s32 	%p1584, %r3, 40;
	ld.shared.f32 	%f14475, [_ZZ33flash_attention_v2_forward_kernelILi64ELi64ELi64EEvPKfS1_S1_PfiiiifE8K_shared+5876];
	fma.rn.f32 	%f22321, %f22193, %f14475, %f22321;
	@%p1584 bra 	$L__BB1_1569;
	setp.eq.s32 	%p1585, %r3, 41;
	ld.shared.f32 	%f14476, [_ZZ33flash_attention_v2_forward_kernelILi64ELi64ELi64EEvPKfS1_S1_PfiiiifE8K_shared+5880];
	fma.rn.f32 	%f22321, %f22192, %f14476, %f22321;
	@%p1585 bra 	$L__BB1_1569;
	setp.eq.s32 	%p1586, %r3, 42;
	ld.shared.f32 	%f14477, [_ZZ33flash_attention_v2_forward_kernelILi64ELi64ELi64EEvPKfS1_S1_PfiiiifE8K_shared+5884];
	fma.rn.f32 	%f22321, %f22191, %f14477, %f22321;
	@%p1586 bra 	$L__BB1_1569;
	setp.eq.s32 	%p1587, %r3, 43;
	ld.shared.f32 	%f14478, [_ZZ33flash_attention_v2_forward_kernelILi64ELi64ELi64EEvPKfS1_S1_PfiiiifE8K_shared+5888];
	fma.rn.f32 	%f22321, %f22190, %f14478, %f22321;
	@%p1587 bra 	$L__BB1_1569;
	setp.eq.s32 	%p1588, %r3, 44;
	ld.shared.f32 	%f14479, [_ZZ33flash_attention_v2_forward_kernelILi64ELi64ELi64EEvPKfS1_S1_PfiiiifE8K_shared+5892];
	fma.rn.f32 	%f22321, %f22189, %f14479, %f22321;
	@%p1588 bra 	$L__BB1_1569;
	setp.eq.s32 	%p1589, %r3, 45;
	ld.shared.f32 	%f14480, [_ZZ33flash_attention_v2_forward_kernelILi64ELi64ELi64EEvPKfS1_S1_PfiiiifE8K_shared+5896];
	fma.rn.f32 	%f22321, %f22188, %f14480, %f22321;
	@%p1589 bra 	$L__BB1_1569;
	setp.eq.s32 	%p1590, %r3, 46;
	ld.shared.f32 	%f14481, [_ZZ33flash_attention_v2_forward_kernelILi64ELi64ELi64EEvPKfS1_S1_PfiiiifE8K_shared+5900];
	fma.rn.f32 	%f22321, %f22187, %f14481, %f22321;
	@%p1590 bra 	$L__BB1_1569;
	setp.eq.s32 	%p1591, %r3, 47;
	ld.shared.f32 	%f14482, [_ZZ33flash_attention_v2_forward_kernelILi64ELi64ELi64EEvPKfS1_S1_PfiiiifE8K_shared+5904];
	fma.rn.f32 	%f22321, %f22186, %f14482, %f22321;
	@%p1591 bra 	$L__BB1_1569;
	setp.eq.s32 	%p1592, %r3, 48;
	ld.shared.f32 	%f14483, [_ZZ33flash_attention_v2_forward_kernelILi64ELi64ELi64EEvPKfS1_S1_PfiiiifE8K_shared+5908];
	fma.rn.f32 	%f22321, %f22185, %f14483, %f22321;
	@%p1592 bra 	$L__BB1_1569;
	setp.eq.s32 	%p1593, %r3, 49;
	ld.shared.f32 	%f14484, [_ZZ33flash_attention_v2_forward_kernelILi64ELi64ELi64EEvPKfS1_S1_PfiiiifE8K_shared+5912];
	fma.rn.f32 	%f22321, %f22184, %f14484, %f22321;
	@%p1593 bra 	$L__BB1_1569;
	setp.eq.s32 	%p1594, %r3, 50;
	ld.shared.f32 	%f14485, [_ZZ33flash_attention_v2_forward_kernelILi64ELi64ELi64EEvPKfS1_S1_PfiiiifE8K_shared+5916];
	fma.rn.f32 	%f22321, %f22183, %f14485, %f22321;
	@%p1594 bra 	$L__BB1_1569;
	setp.eq.s32 	%p1595, %r3, 51;
	ld.shared.f32 	%f14486, [_ZZ33flash_attention_v2_forward_kernelILi64ELi64ELi64EEvPKfS1_S1_PfiiiifE8K_shared+5920];
	fma.rn.f32 	%f22321, %f22182, %f14486, %f22321;
	@%p1595 bra 	$L__BB1_1569;
	setp.eq.s32 	%p1596, %r3, 52;
	ld.shared.f32 	%f14487, [_ZZ33flash_attention_v2_forward_kernelILi64ELi64ELi64EEvPKfS1_S1_PfiiiifE8K_shared+5924];
	fma.rn.f32 	%f22321, %f22181, %f14487, %f22321;
	@%p1596 bra 	$L__BB1_1569;
	setp.eq.s32 	%p1597, %r3, 53;
	ld.shared.f32 	%f14488, [_ZZ33flash_attention_v2_forward_kernelILi64ELi64ELi64EEvPKfS1_S1_PfiiiifE8K_shared+5928];
	fma.rn.f32 	%f22321, %f22180, %f14488, %f22321;
	@%p1597 bra 	$L__BB1_1569;
	setp.eq.s32 	%p1598, %r3, 54;
	ld.shared.f32 	%f14489, [_ZZ33flash_attention_v2_forward_kernelILi64ELi64ELi64EEvPKfS1_S1_PfiiiifE8K_shared+5932];
	fma.rn.f32 	%f22321, %f22179, %f14489, %f22321;
	@%p1598 bra 	$L__BB1_1569;
	setp.eq.s32 	%p1599, %r3, 55;
	ld.shared.f32 	%f14490, [_ZZ33flash_attention_v2_forward_kernelILi64ELi64ELi64EEvPKfS1_S1_PfiiiifE8K_shared+5936];
	fma.rn.f32 	%f22321, %f22178, %f14490, %f22321;
	@%p1599 bra 	$L__BB1_1569;
	setp.eq.s32 	%p1600, %r3, 56;
	ld.shared.f32 	%f14491, [_ZZ33flash_attention_v2_forward_kernelILi64ELi64ELi64EEvPKfS1_S1_PfiiiifE8K_shared+5940];
	fma.rn.f32 	%f22321, %f22177, %f14491, %f22321;
	@%p1600 bra 	$L__BB1_1569;
	setp.eq.s32 	%p1601, %r3, 57;
	ld.shared.f32 	%f14492, [_ZZ33flash_attention_v2_forward_kernelILi64ELi64ELi64EEvPKfS1_S1_PfiiiifE8K_shared+5944];
	fma.rn.f32 	%f22321, %f22176, %f14492, %f22321;
	@%p1601 bra 	$L__BB1_1569;
	setp.eq.s32 	%p1602, %r3, 58;
	ld.shared.f32 	%f14493, [_ZZ33flash_attention_v2_forward_kernelILi64ELi64ELi64EEvPKfS1_S1_PfiiiifE8K_shared+5948];
	fma.rn.f32 	%f22321, %f22175, %f14493, %f22321;
	@%p1602 bra 	$L__BB1_1569;
	setp.eq.s32 	%p1603, %r3, 59;
	ld.shared.f32 	%f14494, [_ZZ33flash_attention_v2_forward_kernelILi64ELi64ELi64EEvPKfS1_S1_PfiiiifE8K_shared+5952];
	fma.rn.f32 	%f22321, %f22174, %f14494, %f22321;
	@%p1603 bra 	$L__BB1_1569;
	setp.eq.s32 	%p1604, %r3, 60;
	ld.shared.f32 	%f14495, [_ZZ33flash_attention_v2_forward_kernelILi64ELi64ELi64EEvPKfS1_S1_PfiiiifE8K_shared+5956];
	fma.rn.f32 	%f22321, %f22173, %f14495, %f22321;
	@%p1604 bra 	$L__BB1_1569;
	setp.eq.s32 	%p1605, %r3, 61;
	ld.shared.f32 	%f14496, [_ZZ33flash_attention_v2_forward_kernelILi64ELi64ELi64EEvPKfS1_S1_PfiiiifE8K_shared+5960];
	fma.rn.f32 	%f22321, %f22172, %f14496, %f22321;
	@%p1605 bra 	$L__BB1_1569;
	setp.eq.s32 	%p1606, %r3, 62;
	ld.shared.f32 	%f14497, [_ZZ33flash_attention_v2_forward_kernelILi64ELi64ELi64EEvPKfS1_S1_PfiiiifE8K_shared+5964];
	fma.rn.f32 	%f22321, %f22171, %f14497, %f22321;
	@%p1606 bra 	$L__BB1_1569;
	setp.eq.s32 	%p1607, %r3, 63;
	ld.shared.f32 	%f14498, [_ZZ33flash_attention_v2_forward_kernelILi64ELi64ELi64EEvPKfS1_S1_PfiiiifE8K_shared+5968];
	fma.rn.f32 	%f22321, %f22170, %f14498, %f22321;
	@%p1607 bra 	$L__BB1_1569;
	ld.shared.f32 	%f14499, [_ZZ33flash_attention_v2_forward_kernelILi64ELi64ELi64EEvPKfS1_S1_PfiiiifE8K_shared+5972];
	fma.rn.f32 	%f22321, %f22169, %f14499, %f22321;
$L__BB1_1569:
	ld.param.u32 	%r506, [_Z33flash_attention_v2_forward_kernelILi64ELi64ELi64EEvPKfS1_S1_Pfiiiif_param_6];
	add.s32 	%r156, %r7, 23;
	setp.ge.s32 	%p1608, %r156, %r506;
	mov.f32 	%f22322, 0fFF7FFFFF;
	@%p1608 bra 	$L__BB1_1634;
	setp.eq.s32 	%p1609, %r13, 0;
	ld.shared.f32 	%f14501, [_ZZ33flash_attention_v2_forward_kernelILi64ELi64ELi64EEvPKfS1_S1_PfiiiifE8K_shared+5980];
	fma.rn.f32 	%f22322, %f22232, %f14501, 0f00000000;
	@%p1609 bra 	$L__BB1_1634;
	setp.eq.s32 	%p1610, %r3, 2;
	ld.shared.f32 	%f14502, [_ZZ33flash_attention_v2_forward_kernelILi64ELi64ELi64EEvPKfS1_S1_PfiiiifE8K_shared+5984];
	fma.rn.f32 	%f22322, %f22231, %f14502, %f22322;
	@%p1610 bra 	$L__BB1_1634;
	setp.eq.s32 	%p1611, %r3, 3;
	ld.shared.f32 	%f14503, [_ZZ33flash_attention_v2_forward_kernelILi64ELi64ELi64EEvPKfS1_S1_PfiiiifE8K_shared+5988];
	fma.rn.f32 	%f22322, %f22230, %f14503, %f22322;
	@%p1611 bra 	$L__BB1_1634;
	setp.eq.s32 	%p1612, %r3, 4;
	ld.shared.f32 	%f14504, [_ZZ33flash_attention_v2_forward_kernelILi64ELi64ELi64EEvPKfS1_S1_PfiiiifE8K_shared+5992];
	fma.rn.f32 	%f22322, %f22229, %f14504, %f22322;
	@%p1612 bra 	$L__BB1_1634;
	setp.eq.s32 	%p1613, %r3, 5;
	ld.shared.f32 	%f14505, [_ZZ33flash_attention_v2_forward_kernelILi64ELi64ELi64EEvPKfS1_S1_PfiiiifE8K_shared+5996];
	fma.rn.f32 	%f22322, %f22228, %f14505, %f22322;
	@%p1613 bra 	$L__BB1_1634;
	setp.eq.s32 	%p1614, %r3, 6;
	ld.shared.f32 	%f14506, [_ZZ33flash_attention_v2_forward_kernelILi64ELi64ELi64EEvPKfS1_S1_PfiiiifE8K_shared+6000];
	fma.rn.f32 	%f22322, %f22227, %f14506, %f22322;
	@%p1614 bra 	$L__BB1_1634;
	setp.eq.s32 	%p1615, %r3, 7;
	ld.shared.f32 	%f14507, [_ZZ33flash_attention_v2_forward_kernelILi64ELi64ELi64EEvPKfS1_S1_PfiiiifE8K_shared+6004];
	fma.rn.f32 	%f22322, %f22226, %f14507, %f22322;
	@%p1615 bra 	$L__BB1_1634;
	setp.eq.s32 	%p1616, %r3, 8;
	ld.shared.f32 	%f14508, [_ZZ33flash_attention_v2_forward_kernelILi64ELi64ELi64EEvPKfS1_S1_PfiiiifE8K_shared+6008];
	fma.rn.f32 	%f22322, %f22225, %f14508, %f22322;
	@%p1616 bra 	$L__BB1_1634;
	setp.eq.s32 	%p1617, %r3, 9;
	ld.shared.f32 	%f14509, [_ZZ33flash_attention_v2_forward_kernelILi64ELi64ELi64EEvPKfS1_S1_PfiiiifE8K_shared+6012];
	fma.rn.f32 	%f22322, %f22224, %f14509, %f22322;
	@%p1617 bra 	$L__BB1_1634;
	setp.eq.s32 	%p1618, %r3, 10;
	ld.shared.f32 	%f14510, [_ZZ33flash_attention_v2_forward_kernelILi64ELi64ELi64EEvPKfS1_S1_PfiiiifE8K_shared+6016];
	fma.rn.f32 	%f22322, %f22223, %f14510, %f22322;
	@%p1618 bra 	$L__BB1_1634;
	setp.eq.s32 	%p1619, %r3, 11;
	ld.shared.f32 	%f14511, [_ZZ33flash_attention_v2_forward_kernelILi64ELi64ELi64EEvPKfS1_S1_PfiiiifE8K_shared+6020];
	fma.rn.f32 	%f22322, %f22222, %f14511, %f22322;
	@%p1619 bra 	$L__BB1_1634;
	setp.eq.s32 	%p1620, %r3, 12;
	ld.shared.f32 	%f14512, [_ZZ33flash_attention_v2_forward_kernelILi64ELi64ELi64EEvPKfS1_S1_PfiiiifE8K_shared+6024];
	fma.rn.f32 	%f22322, %f22221, %f14512, %f22322;
	@%p1620 bra 	$L__BB1_1634;
	setp.eq.s32 	%p1621, %r3, 13;
	ld.shared.f32 	%f14513, [_ZZ33flash_attention_v2_forward_kernelILi64ELi64ELi64EEvPKfS1_S1_PfiiiifE8K_shared+6028];
	fma.rn.f32 	%f22322, %f22220, %f14513, %f22322;
	@%p1621 bra 	$L__BB1_1634;
	setp.eq.s32 	%p1622, %r3, 14;
	ld.shared.f32 	%f14514, [_ZZ33flash_attention_v2_forward_kernelILi64ELi64ELi64EEvPKfS1_S1_PfiiiifE8K_shared+6032];
	fma.rn.f32 	%f22322, %f22219, %f14514, %f22322;
	@%p1622 bra 	$L__BB1_1634;
	setp.eq.s32 	%p1623, %r3, 15;
	ld.shared.f32 	%f14515, [_ZZ33flash_attention_v2_forward_kernelILi64ELi64ELi64EEvPKfS1_S1_PfiiiifE8K_shared+6036];
	fma.rn.f32 	%f22322, %f22218, %f14515, %f22322;
	@%p1623 bra 	$L__BB1_1634;
	setp.eq.s32 	%p1624, %r3, 16;
	ld.shared.f32 	%f14516, [_ZZ33flash_attention_v2_forward_kernelILi64ELi64ELi64EEvPKfS1_S1_PfiiiifE8K_shared+6040];
	fma.rn.f32 	%f22322, %f22217, %f14516, %f22322;
	@%p1624 bra 	$L__BB1_1634;
	setp.eq.s32 	%p1625, %r3, 17;
	ld.shared.f32 	%f14517, [_ZZ33flash_attention_v2_forward_kernelILi64ELi64ELi64EEvPKfS1_S1_PfiiiifE8K_shared+6044];
	fma.rn.f32 	%f22322, %f22216, %f14517, %f22322;
	@%p1625 bra 	$L__BB1_1634;
	setp.eq.s32 	%p1626, %r3, 18;
	ld.shared.f32 	%f14518, [_ZZ33flash_attention_v2_forward_kernelILi64ELi64ELi64EEvPKfS1_S1_PfiiiifE8K_shared+6048];
	fma.rn.f32 	%f22322, %f22215, %f14518, %f22322;
	@%p1626 bra 	$L__BB1_1634;
	setp.eq.s32 	%p1627, %r3, 19;
	ld.shared.f32 	%f14519, [_ZZ33flash_attention_v2_forward_kernelILi64ELi64ELi64EEvPKfS1_S1_PfiiiifE8K_shared+6052];
	fma.rn.f32 	%f22322, %f22214, %f14519, %f22322;
	@%p1627 bra 	$L__BB1_1634;
	setp.eq.s32 	%p1628, %r3, 20;
	ld.shared.f32 	%f14520, [_ZZ33flash_attention_v2_forward_kernelILi64ELi64ELi64EEvPKfS1_S1_PfiiiifE8K_shared+6056];
	fma.rn.f32 	%f22322, %f22213, %f14520, %f22322;
	@%p1628 bra 	$L__BB1_1634;
	setp.eq.s32 	%p1629, %r3, 21;
	ld.shared.f32 	%f14521, [_ZZ33flash_attention_v2_forward_kernelILi64ELi64ELi64EEvPKfS1_S1_PfiiiifE8K_shared+6060];
	fma.rn.f32 	%f22322, %f22212, %f14521, %f22322;
	@%p1629 bra 	$L__BB1_1634;
	setp.eq.s32 	%p1630, %r3, 22;
	ld.shared.f32 	%f14522, [_ZZ33flash_attention_v2_forward_kernelILi64ELi64ELi64EEvPKfS1_S1_PfiiiifE8K_shared+6064];
	fma.rn.f32 	%f22322, %f22211, %f14522, %f22322;
	@%p1630 bra 	$L__BB1_1634;
	setp.eq.s32 	%p1631, %r3, 23;
	ld.shared.f32 	%f14523, [_ZZ33flash_attention_v2_forward_kernelILi64ELi64ELi64EEvPKfS1_S1_PfiiiifE8K_shared+6068];
	fma.rn.f32 	%f22322, %f22210, %f14523, %f22322;
	@%p1631 bra 	$L__BB1_1634;
	setp.eq.s32 	%p1632, %r3, 24;
	ld.shared.f32 	%f14524, [_ZZ33flash_attention_v2_forward_kernelILi64ELi64ELi64EEvPKfS1_S1_PfiiiifE8K_shared+6072];
	fma.rn.f32 	%f22322, %f22209, %f14524, %f22322;
	@%p1632 bra 	$L__BB1_1634;
	setp.eq.s32 	%p1633, %r3, 25;
	ld.shared.f32 	%f14525, [_ZZ33flash_attention_v2_forward_kernelILi64ELi64ELi64EEvPKfS1_S1_PfiiiifE8K_shared+6076];
	fma.rn.f32 	%f22322, %f22208, %f14525, %f22322;
	@%p1633 bra 	$L__BB1_1634;
	setp.eq.s32 	%p1634, %r3, 26;
	ld.shared.f32 	%f14526, [_ZZ33flash_attention_v2_forward_kernelILi64ELi64ELi64EEvPKfS1_S1_PfiiiifE8K_shared+6080];
	fma.rn.f32 	%f22322, %f22207, %f14526, %f22322;
	@%p1634 bra 	$L__BB1_1634;
	setp.eq.s32 	%p1635, %r3, 27;
	ld.shared.f32 	%f14527, [_ZZ33flash_attention_v2_forward_kernelILi64ELi64ELi64EEvPKfS1_S1_PfiiiifE8K_shared+6084];
	fma.rn.f32 	%f22322, %f22206, %f14527, %f22322;
	@%p1635 bra 	$L__BB1_1634;
	setp.eq.s32 	%p1636, %r3, 28;
	ld.shared.f32 	%f14528, [_ZZ33flash_attention_v2_forward_kernelILi64ELi64ELi64EEvPKfS1_S1_PfiiiifE8K_shared+6088];
	fma.rn.f32 	%f22322, %f22205, %f14528, %f22322;
	@%p1636 bra 	$L__BB1_1634;
	setp.eq.s32 	%p1637, %r3, 29;
	ld.shared.f32 	%f14529, [_ZZ33flash_attention_v2_forward_kernelILi64ELi64ELi64EEvPKfS1_S1_PfiiiifE8K_shared+6092];
	fma.rn.f32 	%f22322, %f22204, %f14529, %f22322;
	@%p1637 bra 	$L__BB1_1634;
	setp.eq.s32 	%p1638, %r3, 30;
	ld.shared.f32 	%f14530, [_ZZ33flash_attention_v2_forward_kernelILi64ELi64ELi64EEvPKfS1_S1_PfiiiifE8K_shared+6096];
	fma.rn.f32 	%f22322, %f22203, %f14530, %f22322;
	@%p1638 bra 	$L__BB1_1634;
	setp.eq.s32 	%p1639, %r3, 31;
	ld.shared.f32 	%f14531, [_ZZ33flash_attention_v2_forward_kernelILi64ELi64ELi64EEvPKfS1_S1_PfiiiifE8K_shared+6100];
	fma.rn.f32 	%f22322, %f22202, %f14531, %f22322;
	@%p1639 bra 	$L__BB1_1634;
	setp.eq.s32 	%p1640, %r3, 32;
	ld.shared.f32 	%f14532, [_ZZ33flash_attention_v2_forward_kernelILi64ELi64ELi64EEvPKfS1_S1_PfiiiifE8K_shared+6104];
	fma.rn.f32 	%f22322, %f22201, %f14532, %f22322;
	@%p1640 bra 	$L__BB1_1634;
	setp.eq.s32 	%p1641, %r3, 33;
	ld.shared.f32 	%f14533, [_ZZ33flash_attention_v2_forward_kernelILi64ELi64ELi64EEvPKfS1_S1_PfiiiifE8K_shared+6108];
	fma.rn.f32 	%f22322, %f22200, %f14533, %f22322;
	@%p1641 bra 	$L__BB1_1634;
	setp.eq.s32 	%p1642, %r3, 34;
	ld.shared.f32 	%f14534, [_ZZ33flash_attention_v2_forward_kernelILi64ELi64ELi64EEvPKfS1_S1_PfiiiifE8K_shared+6112];
	fma.rn.f32 	%f22322, %f22199, %f14534, %f22322;
	@%p1642 bra 	$L__BB1_1634;
	setp.eq.s32 	%p1643, %r3, 35;
	ld.shared.f32 	%f14535, [_ZZ33flash_attention_v2_forward_kernelILi64ELi64ELi64EEvPKfS1_S1_PfiiiifE8K_shared+6116];
	fma.rn.f32 	%f22322, %f22198, %f14535, %f22322;
	@%p1643 bra 	$L__BB1_1634;
	setp.eq.s32 	%p1644, %r3, 36;
	ld.shared.f32 	%f14536, [_ZZ33flash_attention_v2_forward_kernelILi64ELi64ELi64EEvPKfS1_S1_PfiiiifE8K_shared+6120];
	fma.rn.f32 	%f22322, %f22197, %f14536, %f22322;
	@%p1644 bra 	$L__BB1_1634;
	setp.eq.s32 	%p1645, %r3, 37;
	ld.shared.f32 	%f14537, [_ZZ33flash_attention_v2_forward_kernelILi64ELi64ELi64EEvPKfS1_S1_PfiiiifE8K_shared+6124];
	fma.rn.f32 	%f22322, %f22196, %f14537, %f22322;
	@%p1645 bra 	$L__BB1_1634;
	setp.eq.s32 	%p1646, %r3, 38;
	ld.shared.f32 	%f14538, [_ZZ33flash_attention_v2_forward_kernelILi64ELi64ELi64EEvPKfS1_S1_PfiiiifE8K_shared+6128];
	fma.rn.f32 	%f22322, %f22195, %f14538, %f22322;
	@%p1646 bra 	$L__BB1_1634;
	setp.eq.s32 	%p1647, %r3, 39;
	ld.shared.f32 	%f14539, [_ZZ33flash_attention_v2_forward_kernelILi64ELi64ELi64EEvPKfS1_S1_PfiiiifE8K_shared+6132];
	fma.rn.f32 	%f22322, %f22194, %f14539, %f22322;
	@%p1647 bra 	$L__BB1_1634;
	setp.eq.s32 	%p1648, %r3, 40;
	ld.shared.f32 	%f14540, [_ZZ33flash_attention_v2_forward_kernelILi64ELi64ELi64EEvPKfS1_S1_PfiiiifE8K_shared+6136];
	fma.rn.f32 	%f22322, %f22193, %f14540, %f22322;
	@%p1648 bra 	$L__BB1_1634;
	setp.eq.s32 	%p1649, %r3, 41;
	ld.shared.f32 	%f14541, [_ZZ33flash_attention_v2_forward_kernelILi64ELi64ELi64EEvPKfS1_S1_PfiiiifE8K_shared+6140];
	fma.rn.f32 	%f22322, %f22192, %f14541, %f22322;
	@%p1649 bra 	$L__BB1_1634;
	setp.eq.s32 	%p1650, %r3, 42;
	ld.shared.f32 	%f14542, [_ZZ33flash_attention_v2_forward_kernelILi64ELi64ELi64EEvPKfS1_S1_PfiiiifE8K_shared+6144];
	fma.rn.f32 	%f22322, %f22191, %f14542, %f22322;
	@%p1650 bra 	$L__BB1_1634;
	setp.eq.s32 	%p1651, %r3, 43;
	ld.shared.f32 	%f14543, [_ZZ33flash_attention_v2_forward_kernelILi64ELi64ELi64EEvPKfS1_S1_PfiiiifE8K_shared+6148];
	fma.rn.f32 	%f22322, %f22190, %f14543, %f22322;
	@%p1651 bra 	$L__BB1_1634;
	setp.eq.s32 	%p1652, %r3, 44;
	ld.shared.f32 	%f14544, [_ZZ33flash_attention_v2_forward_kernelILi64ELi64ELi64EEvPKfS1_S1_PfiiiifE8K_shared+6152];
	fma.rn.f32 	%f22322, %f22189, %f14544, %f22322;
	@%p1652 bra 	$L__BB1_1634;
	setp.eq.s32 	%p1653, %r3, 45;
	ld.shared.f32 	%f14545, [_ZZ33flash_attention_v2_forward_kernelILi64ELi64ELi64EEvPKfS1_S1_PfiiiifE8K_shared+6156];
	fma.rn.f32 	%f22322, %f22188, %f14545, %f22322;
	@%p1653 bra 	$L__BB1_1634;
	setp.eq.s32 	%p1654, %r3, 46;
	ld.shared.f32 	%f14546, [_ZZ33flash_attention_v2_forward_kernelILi64ELi64ELi64EEvPKfS1_S1_PfiiiifE8K_shared+6160];
	fma.rn.f32 	%f22322, %f22187, %f14546, %f22322;
	@%p1654 bra 	$L__BB1_1634;
	setp.eq.s32 	%p1655, %r3, 47;
	ld.shared.f32 	%f14547, [_ZZ33flash_attention_v2_forward_kernelILi64ELi64ELi64EEvPKfS1_S1_PfiiiifE8K_shared+6164];
	fma.rn.f32 	%f22322, %f22186, %f14547, %f22322;
	@%p1655 bra 	$L__BB1_1634;
	setp.eq.s32 	%p1656, %r3, 48;
	ld.shared.f32 	%f14548, [_ZZ33flash_attention_v2_forward_kernelILi64ELi64ELi64EEvPKfS1_S1_PfiiiifE8K_shared+6168];
	fma.rn.f32 	%f22322, %f22185, %f14548, %f22322;
	@%p1656 bra 	$L__BB1_1634;
	setp.eq.s32 	%p1657, %r3, 49;
	ld.shared.f32 	%f14549, [_ZZ33flash_attention_v2_forward_kernelILi64ELi64ELi64EEvPKfS1_S1_PfiiiifE8K_shared+6172];
	fma.rn.f32 	%f22322, %f22184, %f14549, %f22322;
	@%p1657 bra 	$L__BB1_1634;
	setp.eq.s32 	%p1658, %r3, 50;
	ld.shared.f32 	%f14550, [_ZZ33flash_attention_v2_forward_kernelILi64ELi64ELi64EEvPKfS1_S1_PfiiiifE8K_shared+6176];
	fma.rn.f32 	%f22322, %f22183, %f14550, %f22322;
	@%p1658 bra 	$L__BB1_1634;
	setp.eq.s32 	%p1659, %r3, 51;
	ld.shared.f32 	%f14551, [_ZZ33flash_attention_v2_forward_kernelILi64ELi64ELi64EEvPKfS1_S1_PfiiiifE8K_shared+6180];
	fma.rn.f32 	%f22322, %f22182, %f14551, %f22322;
	@%p1659 bra 	$L__BB1_1634;
	setp.eq.s32 	%p1660, %r3, 52;
	ld.shared.f32 	%f14552, [_ZZ33flash_attention_v2_forward_kernelILi64ELi64ELi64EEvPKfS1_S1_PfiiiifE8K_shared+6184];
	fma.rn.f32 	%f22322, %f22181, %f14552, %f22322;
	@%p1660 bra 	$L__BB1_1634;
	setp.eq.s32 	%p1661, %r3, 53;
	ld.shared.f32 	%f14553, [_ZZ33flash_attention_v2_forward_kernelILi64ELi64ELi64EEvPKfS1_S1_PfiiiifE8K_shared+6188];
	fma.rn.f32 	%f22322, %f22180, %f14553, %f22322;
	@%p1661 bra 	$L__BB1_1634;
	setp.eq.s32 	%p1662, %r3, 54;
	ld.shared.f32 	%f14554, [_ZZ33flash_attention_v2_forward_kernelILi64ELi64ELi64EEvPKfS1_S1_PfiiiifE8K_shared+6192];
	fma.rn.f32 	%f22322, %f22179, %f14554, %f22322;
	@%p1662 bra 	$L__BB1_1634;
	setp.eq.s32 	%p1663, %r3, 55;
	ld.shared.f32 	%f14555, [_ZZ33flash_attention_v2_forward_kernelILi64ELi64ELi64EEvPKfS1_S1_PfiiiifE8K_shared+6196];
	fma.rn.f32 	%f22322, %f22178, %f14555, %f22322;
	@%p1663 bra 	$L__BB1_1634;
	setp.eq.s32 	%p1664, %r3, 56;
	ld.shared.f32 	%f14556, [_ZZ33flash_attention_v2_forward_kernelILi64ELi64ELi64EEvPKfS1_S1_PfiiiifE8K_shared+6200];
	fma.rn.f32 	%f22322, %f22177, %f14556, %f22322;
	@%p1664 bra 	$L__BB1_1634;
	setp.eq.s32 	%p1665, %r3, 57;
	ld.shared.f32 	%f14557, [_ZZ33flash_attention_v2_forward_kernelILi64ELi64ELi64EEvPKfS1_S1_PfiiiifE8K_shared+6204];
	fma.rn.f32 	%f22322, %f22176, %f14557, %f22322;
	@%p1665 bra 	$L__BB1_1634;
	setp.eq.s32 	%p1666, %r3, 58;
	ld.shared.f32 	%f14558, [_ZZ33flash_attention_v2_forward_kernelILi64ELi64ELi64EEvPKfS1_S1_PfiiiifE8K_shared+6208];
	fma.rn.f32 	%f22322, %f22175, %f14558, %f22322;
	@%p1666 bra 	$L__BB1_1634;
	setp.eq.s32 	%p1667, %r3, 59;
	ld.shared.f32 	%f14559, [_ZZ33flash_attention_v2_forward_kernelILi64ELi64ELi64EEvPKfS1_S1_PfiiiifE8K_shared+6212];
	fma.rn.f32 	%f22322, %f22174, %f14559, %f22322;
	@%p1667 bra 	$L__BB1_1634;
	setp.eq.s32 	%p1668, %r3, 60;
	ld.shared.f32 	%f14560, [_ZZ33flash_attention_v2_forward_kernelILi64ELi64ELi64EEvPKfS1_S1_PfiiiifE8K_shared+6216];
	fma.rn.f32 	%f22322, %f22173, %f14560, %f22322;
	@%p1668 bra 	$L__BB1_1634;
	setp.eq.s32 	%p1669, %r3, 61;
	ld.shared.f32 	%f14561, [_ZZ33flash_attention_v2_forward_kernelILi64ELi64ELi64EEvPKfS1_S1_PfiiiifE8K_shared+6220];
	fma.rn.f32 	%f22322, %f22172, %f14561, %f22322;
	@%p1669 bra 	$L__BB1_1634;
	setp.eq.s32 	%p1670, %r3, 62;
	ld.shared.f32 	%f14562, [_ZZ33flash_attention_v2_forward_kernelILi64ELi64ELi64EEvPKfS1_S1_PfiiiifE8K_shared+6224];
	fma.rn.f32 	%f22322, %f22171, %f14562, %f22322;
	@%p1670 bra 	$L__BB1_1634;
	setp.eq.s32 	%p1671, %r3, 63;
	ld.shared.f32 	%f14563, [_ZZ33flash_attention_v2_forward_kernelILi64ELi64ELi64EEvPKfS1_S1_PfiiiifE8K_shared+6228];
	fma.rn.f32 	%f22322, %f22170, %f14563, %f22322;
	@%p1671 bra 	$L__BB1_1634;
	ld.shared.f32 	%f14564, [_ZZ33flash_attention_v2_forward_kernelILi64ELi64ELi64EEvPKfS1_S1_PfiiiifE8K_shared+6232];
	fma.rn.f32 	%f22322, %f22169, %f14564, %f22322;
$L__BB1_1634:
	ld.param.u32 	%r507, [_Z33flash_attention_v2_forward_kernelILi64ELi64ELi64EEvPKfS1_S1_Pfiiiif_param_6];
	add.s32 	%r157, %r7, 24;
	setp.ge.s32 	%p1672, %r157, %r507;
	mov.f32 	%f22323, 0fFF7FFFFF;
	@%p1672 bra 	$L__BB1_1699;
	setp.eq.s32 	%p1673, %r13, 0;
	ld.shared.f32 	%f14566, [_ZZ33flash_attention_v2_forward_kernelILi64ELi64ELi64EEvPKfS1_S1_PfiiiifE8K_shared+6240];
	fma.rn.f32 	%f22323, %f22232, %f14566, 0f00000000;
	@%p1673 bra 	$L__BB1_1699;
	setp.eq.s32 	%p1674, %r3, 2;
	ld.shared.f32 	%f14567, [_ZZ33flash_attention_v2_forward_kernelILi64ELi64ELi64EEvPKfS1_S1_PfiiiifE8K_shared+6244];
	fma.rn.f32 	%f22323, %f22231, %f14567, %f22323;
	@%p1674 bra 	$L__BB1_1699;
	setp.eq.s32 	%p1675, %r3, 3;
	ld.shared.f32 	%f14568, [_ZZ33flash_attention_v2_forward_kernelILi64ELi64ELi64EEvPKfS1_S1_PfiiiifE8K_shared+6248];
	fma.rn.f32 	%f22323, %f22230, %f14568, %f22323;
	@%p1675 bra 	$L__BB1_1699;
	setp.eq.s32 	%p1676, %r3, 4;
	ld.shared.f32 	%f14569, [_ZZ33flash_attention_v2_forward_kernelILi64ELi64ELi64EEvPKfS1_S1_PfiiiifE8K_shared+6252];
	fma.rn.f32 	%f22323, %f22229, %f14569, %f22323;
	@%p1676 bra 	$L__BB1_1699;
	setp.eq.s32 	%p1677, %r3, 5;
	ld.shared.f32 	%f14570, [_ZZ33flash_attention_v2_forward_kernelILi64ELi64ELi64EEvPKfS1_S1_PfiiiifE8K_shared+6256];
	fma.rn.f32 	%f22323, %f22228, %f14570, %f22323;
	@%p1677 bra 	$L__BB1_1699;
	setp.eq.s32 	%p1678, %r3, 6;
	ld.shared.f32 	%f14571, [_ZZ33flash_attention_v2_forward_kernelILi64ELi64ELi64EEvPKfS1_S1_PfiiiifE8K_shared+6260];
	fma.rn.f32 	%f22323, %f22227, %f14571, %f22323;
	@%p1678 bra 	$L__BB1_1699;
	setp.eq.s32 	%p1679, %r3, 7;
	ld.shared.f32 	%f14572, [_ZZ33flash_attention_v2_forward_kernelILi64ELi64ELi64EEvPKfS1_S1_PfiiiifE8K_shared+6264];
	fma.rn.f32 	%f22323, %f22226, %f14572, %f22323;
	@%p1679 bra 	$L__BB1_1699;
	setp.eq.s32 	%p1680, %r3, 8;
	ld.shared.f32 	%f14573, [_ZZ33flash_attention_v2_forward_kernelILi64ELi64ELi64EEvPKfS1_S1_PfiiiifE8K_shared+6268];
	fma.rn.f32 	%f22323, %f22225, %f14573, %f22323;
	@%p1680 bra 	$L__BB1_1699;
	setp.eq.s32 	%p1681, %r3, 9;
	ld.shared.f32 	%f14574, [_ZZ33flash_attention_v2_forward_kernelILi64ELi64ELi64EEvPKfS1_S1_PfiiiifE8K_shared+6272];
	fma.rn.f32 	%f22323, %f22224, %f14574, %f22323;
	@%p1681 bra 	$L__BB1_1699;
	setp.eq.s32 	%p1682, %r3, 10;
	ld.shared.f32 	%f14575, [_ZZ33flash_attention_v2_forward_kernelILi64ELi64ELi64EEvPKfS1_S1_PfiiiifE8K_shared+6276];
	fma.rn.f32 	%f22323, %f22223, %f14575, %f22323;
	@%p1682 bra 	$L__BB1_1699;
	setp.eq.s32 	%p1683, %r3, 11;
	ld.shared.f32 	%f14576, [_ZZ33flash_attention_v2_forward_kernelILi64ELi64ELi64EEvPKfS1_S1_PfiiiifE8K_shared+6280];
	fma.rn.f32 	%f22323, %f22222, %f14576, %f22323;
	@%p1683 bra 	$L__BB1_1699;
	setp.eq.s32 	%p1684, %r3, 12;
	ld.shared.f32 	%f14577, [_ZZ33flash_attention_v2_forward_kernelILi64ELi64ELi64EEvPKfS1_S1_PfiiiifE8K_shared+6284];
	fma.rn.f32 	%f22323, %f22221, %f14577, %f22323;
	@%p1684 bra 	$L__BB1_1699;
	setp.eq.s32 	%p1685, %r3, 13;
	ld.shared.f32 	%f14578, [_ZZ33flash_attention_v2_forward_kernelILi64ELi64ELi64EEvPKfS1_S1_PfiiiifE8K_shared+6288];
	fma.rn.f32 	%f22323, %f22220, %f14578, %f22323;
	@%p1685 bra 	$L__BB1_1699;
	setp.eq.s32 	%p1686, %r3, 14;
	ld.shared.f32 	%f14579, [_ZZ33flash_attention_v2_forward_kernelILi64ELi64ELi64EEvPKfS1_S1_PfiiiifE8K_shared+6292];
	fma.rn.f32 	%f22323, %f22219, %f14579, %f22323;
	@%p1686 bra 	$L__BB1_1699;
	setp.eq.s32 	%p1687, %r3, 15;
	ld.shared.f32 	%f14580, [_ZZ33flash_attention_v2_forward_kernelILi64ELi64ELi64EEvPKfS1_S1_PfiiiifE8K_shared+6296];
	fma.rn.f32 	%f22323, %f22218, %f14580, %f22323;
	@%p1687 bra 	$L__BB1_1699;
	setp.eq.s32 	%p1688, %r3, 16;
	ld.shared.f32 	%f14581, [_ZZ33flash_attention_v2_forward_kernelILi64ELi64ELi64EEvPKfS1_S1_PfiiiifE8K_shared+6300];
	fma.rn.f32 	%f22323, %f22217, %f14581, %f22323;
	@%p1688 bra 	$L__BB1_1699;
	setp.eq.s32 	%p1689, %r3, 17;
	ld.shared.f32 	%f14582, [_ZZ33flash_attention_v2_forward_kernelILi64ELi64ELi64EEvPKfS1_S1_PfiiiifE8K_shared+6304];
	fma.rn.f32 	%f22323, %f22216, %f14582, %f22323;
	@%p1689 bra 	$L__BB1_1699;
	setp.eq.s32 	%p1690, %r3, 18;
	ld.shared.f32 	%f14583, [_ZZ33flash_attention_v2_forward_kernelILi64ELi64ELi64EEvPKfS1_S1_PfiiiifE8K_shared+6308];
	fma.rn.f32 	%f22323, %f22215, %f14583, %f22323;
	@%p1690 bra 	$L__BB1_1699;
	setp.eq.s32 	%p1691, %r3, 19;
	ld.shared.f32 	%f14584, [_ZZ33flash_attention_v2_forward_kernelILi64ELi64ELi64EEvPKfS1_S1_PfiiiifE8K_shared+6312];
	fma.rn.f32 	%f22323, %f22214, %f14584, %f22323;
	@%p1691 bra 	$L__BB1_1699;
	setp.eq.s32 	%p1692, %r3, 20;
	ld.shared.f32 	%f14585, [_ZZ33flash_attention_v2_forward_kernelILi64ELi64ELi64EEvPKfS1_S1_PfiiiifE8K_shared+6316];
	fma.rn.f32 	%f22323, %f22213, %f14585, %f22323;
	@%p1692 bra 	$L__BB1_1699;
	setp.eq.s32 	%p1693, %r3, 21;
	ld.shared.f32 	%f14586, [_ZZ33flash_attention_v2_forward_kernelILi64ELi64ELi64EEvPKfS1_S1_PfiiiifE8K_shared+6320];
	fma.rn.f32 	%f22323, %f22212, %f14586, %f22323;
	@%p1693 bra 	$L__BB1_1699;
	setp.eq.s32 	%p1694, %r3, 22;
	ld.shared.f32 	%f14587, [_ZZ33flash_attention_v2_forward_kernelILi64ELi64ELi64EEvPKfS1_S1_PfiiiifE8K_shared+6324];
	fma.rn.f32 	%f22323, %f22211, %f14587, %f22323;
	@%p1694 bra 	$L__BB1_1699;
	setp.eq.s32 	%p1695, %r3, 23;
	ld.shared.f32 	%f14588, [_ZZ33flash_attention_v2_forward_kernelILi64ELi64ELi64EEvPKfS1_S1_PfiiiifE8K_shared+6328];
	fma.rn.f32 	%f22323, %f22210, %f14588, %f22323;
	@%p1695 bra 	$L__BB1_1699;
	setp.eq.s32 	%p1696, %r3, 24;
	ld.shared.f32 	%f14589, [_ZZ33flash_attention_v2_forward_kernelILi64ELi64ELi64EEvPKfS1_S1_PfiiiifE8K_shared+6332];
	fma.rn.f32 	%f22323, %f22209, %f14589, %f22323;
	@%p1696 bra 	$L__BB1_1699;
	setp.eq.s32 	%p1697, %r3, 25;
	ld.shared.f32 	%f14590, [_ZZ33flash_attention_v2_forward_kernelILi64ELi64ELi64EEvPKfS1_S1_PfiiiifE8K_shared+6336];
	fma.rn.f32 	%f22323, %f22208, %f14590, %f22323;
	@%p1697 bra 	$L__BB1_1699;
	setp.eq.s32 	%p1698, %r3, 26;
	ld.shared.f32 	%f14591, [_ZZ33flash_attention_v2_forward_kernelILi64ELi64ELi64EEvPKfS1_S1_PfiiiifE8K_shared+6340];
	fma.rn.f32 	%f22323, %f22207, %f14591, %f22323;
	@%p1698 bra 	$L__BB1_1699;
	setp.eq.s32 	%p1699, %r3, 27;
	ld.shared.f32 	%f14592, [_ZZ33flash_attention_v2_forward_kernelILi64ELi64ELi64EEvPKfS1_S1_PfiiiifE8K_shared+6344];
	fma.rn.f32 	%f22323, %f22206, %f14592, %f22323;
	@%p1699 bra 	$L__BB1_1699;
	setp.eq.s32 	%p1700, %r3, 28;
	ld.shared.f32 	%f14593, [_ZZ33flash_attention_v2_forward_kernelILi64ELi64ELi64EEvPKfS1_S1_PfiiiifE8K_shared+6348];
	fma.rn.f32 	%f22323, %f22205, %f14593, %f22323;
	@%p1700 bra 	$L__BB1_1699;
	setp.eq.s32 	%p1701, %r3, 29;
	ld.shared.f32 	%f14594, [_ZZ33flash_attention_v2_forward_kernelILi64ELi64ELi64EEvPKfS1_S1_PfiiiifE8K_shared+6352];
	fma.rn.f32 	%f22323, %f22204, %f14594, %f22323;
	@%p1701 bra 	$L__BB1_1699;
	setp.eq.s32 	%p1702, %r3, 30;
	ld.shared.f32 	%f14595, [_ZZ33flash_attention_v2_forward_kernelILi64ELi64ELi64EEvPKfS1_S1_PfiiiifE8K_shared+6356];
	fma.rn.f32 	%f22323, %f22203, %f14595, %f22323;
	@%p1702 bra 	$L__BB1_1699;
	setp.eq.s32 	%p1703, %r3, 31;
	ld.shared.f32 	%f14596, [_ZZ33flash_attention_v2_forward_kernelILi64ELi64ELi64EEvPKfS1_S1_PfiiiifE8K_shared+6360];
	fma.rn.f32 	%f22323, %f22202, %f14596, %f22323;
	@%p1703 bra 	$L__BB1_1699;
	setp.eq.s32 	%p1704, %r3, 32;
	ld.shared.f32 	%f14597, [_ZZ33flash_attention_v2_forward_kernelILi64ELi64ELi64EEvPKfS1_S1_PfiiiifE8K_shared+6364];
	fma.rn.f32 	%f22323, %f22201, %f14597, %f22323;
	@%p1704 bra 	$L__BB1_1699;
	setp.eq.s32 	%p1705, %r3, 33;
	ld.shared.f32 	%f14598, [_ZZ33flash_attention_v2_forward_kernelILi64ELi64ELi64EEvPKfS1_S1_PfiiiifE8K_shared+6368];
	fma.rn.f32 	%f22323, %f22200, %f14598, %f22323;
	@%p1705 bra 	$L__BB1_1699;
	setp.eq.s32 	%p1706, %r3, 34;
	ld.shared.f32 	%f14599, [_ZZ33flash_attention_v2_forward_kernelILi64ELi64ELi64EEvPKfS1_S1_PfiiiifE8K_shared+6372];
	fma.rn.f32 	%f22323, %f22199, %f14599, %f22323;
	@%p1706 bra 	$L__BB1_1699;
	setp.eq.s32 	%p1707, %r3, 35;
	ld.shared.f32 	%f14600, [_ZZ33flash_attention_v2_forward_kernelILi64ELi64ELi64EEvPKfS1_S1_PfiiiifE8K_shared+6376];
	fma.rn.f32 	%f22323, %f22198, %f14600, %f22323;
	@%p1707 bra 	$L__BB1_1699;
	setp.eq.s32 	%p1708, %r3, 36;
	ld.shared.f32 	%f14601, [_ZZ33flash_attention_v2_forward_kernelILi64ELi64ELi64EEvPKfS1_S1_PfiiiifE8K_shared+6380];
	fma.rn.f32 	%f22323, %f22197, %f14601, %f22323;
	@%p1708 bra 	$L__BB1_1699;
	setp.eq.s32 	%p1709, %r3, 37;
	ld.shared.f32 	%f14602, [_ZZ33flash_attention_v2_forward_kernelILi64ELi64ELi64EEvPKfS1_S1_PfiiiifE8K_shared+6384];
	fma.rn.f32 	%f22323, %f22196, %f14602, %f22323;
	@%p1709 bra 	$L__BB1_1699;
	setp.eq.s32 	%p1710, %r3, 38;
	ld.shared.f32 	%f14603, [_ZZ33flash_attention_v2_forward_kernelILi64ELi64ELi64EEvPKfS1_S1_PfiiiifE8K_shared+6388];
	fma.rn.f32 	%f22323, %f22195, %f14603, %f22323;
	@%p1710 bra 	$L__BB1_1699;
	setp.eq.s32 	%p1711, %r3, 39;
	ld.shared.f32 	%f14604, [_ZZ33flash_attention_v2_forward_kernelILi64ELi64ELi64EEvPKfS1_S1_PfiiiifE8K_shared+6392];
	fma.rn.f32 	%f22323, %f22194, %f14604, %f22323;
	@%p1711 bra 	$L__BB1_1699;
	setp.eq.s32 	%p1712, %r3, 40;
	ld.shared.f32 	%f14605, [_ZZ33flash_attention_v2_forward_kernelILi64ELi64ELi64EEvPKfS1_S1_PfiiiifE8K_shared+6396];
	fma.rn.f32 	%f22323, %f22193, %f14605, %f22323;
	@%p1712 bra 	$L__BB1_1699;
	setp.eq.s32 	%p1713, %r3, 41;
	ld.shared.f32 	%f14606, [_ZZ33flash_attention_v2_forward_kernelILi64ELi64ELi64EEvPKfS1_S1_PfiiiifE8K_shared+6400];
	fma.rn.f32 	%f22323, %f22192, %f14606, %f22323;
	@%p1713 bra 	$L__BB1_1699;
	setp.eq.s32 	%p1714, %r3, 42;
	ld.shared.f32 	%f14607, [_ZZ33flash_attention_v2_forward_kernelILi64ELi64ELi64EEvPKfS1_S1_PfiiiifE8K_shared+6404];
	fma.rn.f32 	%f22323, %f22191, %f14607, %f22323;
	@%p1714 bra 	$L__BB1_1699;
	setp.eq.s32 	%p1715, %r3, 43;
	ld.shared.f32 	%f14608, [_ZZ33flash_attention_v2_forward_kernelILi64ELi64ELi64EEvPKfS1_S1_PfiiiifE8K_shared+6408];
	fma.rn.f32 	%f22323, %f22190, %f14608, %f22323;
	@%p1715 bra 	$L__BB1_1699;
	setp.eq.s32 	%p1716, %r3, 44;
	ld.shared.f32 	%f14609, [_ZZ33flash_attention_v2_forward_kernelILi64ELi64ELi64EEvPKfS1_S1_PfiiiifE8K_shared+6412];
	fma.rn.f32 	%f22323, %f22189, %f14609, %f22323;
	@%p1716 bra 	$L__BB1_1699;
	setp.eq.s32 	%p1717, %r3, 45;
	ld.shared.f32 	%f14610, [_ZZ33flash_attention_v2_forward_kernelILi64ELi64ELi64EEvPKfS1_S1_PfiiiifE8K_shared+6416];
	fma.rn.f32 	%f22323, %f22188, %f14610, %f22323;
	@%p1717 bra 	$L__BB1_1699;
	setp.eq.s32 	%p1718, %r3, 46;
	ld.shared.f32 	%f14611, [_ZZ33flash_attention_v2_forward_kernelILi64ELi64ELi64EEvPKfS1_S1_PfiiiifE8K_shared+6420];
	fma.rn.f32 	%f22323, %f22187, %f14611, %f22323;
	@%p1718 bra 	$L__BB1_1699;
	setp.eq.s32 	%p1719, %r3, 47;
	ld.shared.f32 	%f14612, [_ZZ33flash_attention_v2_forward_kernelILi64ELi64ELi64EEvPKfS1_S1_PfiiiifE8K_shared+6424];
	fma.rn.f32 	%f22323, %f22186, %f14612, %f22323;
	@%p1719 bra 	$L__BB1_1699;
	setp.eq.s32 	%p1720, %r3, 48;
	ld.shared.f32 	%f14613, [_ZZ33flash_attention_v2_forward_kernelILi64ELi64ELi64EEvPKfS1_S1_PfiiiifE8K_shared+6428];
	fma.rn.f32 	%f22323, %f22185, %f14613, %f22323;
	@%p1720 bra 	$L__BB1_1699;
	setp.eq.s32 	%p1721, %r3, 49;
	ld.shared.f32 	%f14614, [_ZZ33flash_attention_v2_forward_kernelILi64ELi64ELi64EEvPKfS1_S1_PfiiiifE8K_shared+6432];
	fma.rn.f32 	%f22323, %f22184, %f14614, %f22323;
	@%p1721 bra 	$L__BB1_1699;
	setp.eq.s32 	%p1722, %r3, 50;
	ld.shared.f32 	%f14615, [_ZZ33flash_attention_v2_forward_kernelILi64ELi64ELi64EEvPKfS1_S1_PfiiiifE8K_shared+6436];
	fma.rn.f32 	%f22323, %f22183, %f14615, %f22323;
	@%p1722 bra 	$L__BB1_1699;
	setp.eq.s32 	%p1723, %r3, 51;
	ld.shared.f32 	%f14616, [_ZZ33flash_attention_v2_forward_kernelILi64ELi64ELi64EEvPKfS1_S1_PfiiiifE8K_shared+6440];
	fma.rn.f32 	%f22323, %f22182, %f14616, %f22323;
	@%p1723 bra 	$L__BB1_1699;
	setp.eq.s32 	%p1724, %r3, 52;
	ld.shared.f32 	%f14617, [_ZZ33flash_attention_v2_forward_kernelILi64ELi64ELi64EEvPKfS1_S1_PfiiiifE8K_shared+6444];
	fma.rn.f32 	%f22323, %f22181, %f14617, %f22323;
	@%p1724 bra 	$L__BB1_1699;
	setp.eq.s32 	%p1725, %r3, 53;
	ld.shared.f32 	%f14618, [_ZZ33flash_attention_v2_forward_kernelILi64ELi64ELi64EEvPKfS1_S1_PfiiiifE8K_shared+6448];
	fma.rn.f32 	%f22323, %f22180, %f14618, %f22323;
	@%p1725 bra 	$L__BB1_1699;
	setp.eq.s32 	%p1726, %r3, 54;
	ld.shared.f32 	%f14619, [_ZZ33flash_attention_v2_forward_kernelILi64ELi64ELi64EEvPKfS1_S1_PfiiiifE8K_shared+6452];
	fma.rn.f32 	%f22323, %f22179, %f14619, %f22323;
	@%p1726 bra 	$L__BB1_1699;
	setp.eq.s32 	%p1727, %r3, 55;
	ld.shared.f32 	%f14620, [_ZZ33flash_attention_v2_forward_kernelILi64ELi64ELi64EEvPKfS1_S1_PfiiiifE8K_shared+6456];
	fma.rn.f32 	%f22323, %f22178, %f14620, %f22323;
	@%p1727 bra 	$L__BB1_1699;
	setp.eq.s32 	%p1728, %r3, 56;
	ld.shared.f32 	%f14621, [_ZZ33flash_attention_v2_forward_kernelILi64ELi64ELi64EEvPKfS1_S1_PfiiiifE8K_shared+6460];
	fma.rn.f32 	%f22323, %f22177, %f14621, %f22323;
	@%p1728 bra 	$L__BB1_1699;
	setp.eq.s32 	%p1729, %r3, 57;
	ld.shared.f32 	%f14622, [_ZZ33flash_attention_v2_forward_kernelILi64ELi64ELi64EEvPKfS1_S1_PfiiiifE8K_shared+6464];
	fma.rn.f32 	%f22323, %f22176, %f14622, %f22323;
	@%p1729 bra 	$L__BB1_1699;
	setp.eq.s32 	%p1730, %r3, 58;
	ld.shared.f32 	%f14623, [_ZZ33flash_attention_v2_forward_kernelILi64ELi64ELi64EEvPKfS1_S1_PfiiiifE8K_shared+6468];
	fma.rn.f32 	%f22323, %f22175, %f14623, %f22323;
	@%p1730 bra 	$L__BB1_1699;
	setp.eq.s32 	%p1731, %r3, 59;
	ld.shared.f32 	%f14624, [_ZZ33flash_attention_v2_forward_kernelILi64ELi64ELi64EEvPKfS1_S1_PfiiiifE8K_shared+6472];
	fma.rn.f32 	%f22323, %f22174, %f14624, %f22323;
	@%p1731 bra 	$L__BB1_1699;
	setp.eq.s32 	%p1732, %r3, 60;
	ld.shared.f32 	%f14625, [_ZZ33flash_attention_v2_forward_kernelILi64ELi64ELi64EEvPKfS1_S1_PfiiiifE8K_shared+6476];
	fma.rn.f32 	%f22323, %f22173, %f14625, %f22323;
	@%p1732 bra 	$L__BB1_1699;
	setp.eq.s32 	%p1733, %r3, 61;
	ld.shared.f32 	%f14626, [_ZZ33flash_attention_v2_forward_kernelILi64ELi64ELi64EEvPKfS1_S1_PfiiiifE8K_shared+6480];
	fma.rn.f32 	%f22323, %f22172, %f14626, %f22323;
	@%p1733 bra 	$L__BB1_1699;
	setp.eq.s32 	%p1734, %r3, 62;
	ld.shared.f32 	%f14627, [_ZZ33flash_attention_v2_forward_kernelILi64ELi64ELi64EEvPKfS1_S1_PfiiiifE8K_shared+6484];
	fma.rn.f32 	%f22323, %f22171, %f14627, %f22323;
	@%p1734 bra 	$L__BB1_1699;
	setp.eq.s32 	%p1735, %r3, 63;
	ld.shared.f32 	%f14628, [_ZZ33flash_attention_v2_forward_kernelILi64ELi64ELi64EEvPKfS1_S1_PfiiiifE8K_shared+6488];
	fma.rn.f32 	%f22323, %f22170, %f14628, %f22323;
	@%p1735 bra 	$L__BB1_1699;
	ld.shared.f32 	%f14629, [_ZZ33flash_attention_v2_forward_kernelILi64ELi64ELi64EEvPKfS1_S1_PfiiiifE8K_shared+6492];
	fma.rn.f32 	%f22323, %f22169, %f14629, %f22323;
$L__BB1_1699:
	ld.param.u32 	%r508, [_Z33flash_attention_v2_forward_kernelILi64ELi64ELi64EEvPKfS1_S1_Pfiiiif_param_6];
	add.s32 	%r158, %r7, 25;
	setp.ge.s32 	%p1736, %r158, %r508;
	mov.f32 	%f22324, 0fFF7FFFFF;
	@%p1736 bra 	$L__BB1_1764;
	setp.eq.s32 	%p1737, %r13, 0;
	ld.shared.f32 	%f14631, [_ZZ33flash_attention_v2_forward_kernelILi64ELi64ELi64EEvPKfS1_S1_PfiiiifE8K_shared+6500];
	fma.rn.f32 	%f22324, %f22232, %f14631, 0f00000000;
	@%p1737 bra 	$L__BB1_1764;
	setp.eq.s32 	%p1738, %r3, 2;
	ld.shared.f32 	%f14632, [_ZZ33flash_attention_v2_forward_kernelILi64ELi64ELi64EEvPKfS1_S1_PfiiiifE8K_shared+6504];
	fma.rn.f32 	%f22324, %f22231, %f14632, %f22324;
	@%p1738 bra 	$L__BB1_1764;
	setp.eq.s32 	%p1739, %r3, 3;
	ld.shared.f32 	%f14633, [_ZZ33flash_attention_v2_forward_kernelILi64ELi64ELi64EEvPKfS1_S1_PfiiiifE8K_shared+6508];
	fma.rn.f32 	%f22324, %f22230, %f14633, %f22324;
	@%p1739 bra 	$L__BB1_1764;
	setp.eq.s32 	%p1740, %r3, 4;
	ld.shared.f32 	%f14634, [_ZZ33flash_attention_v2_forward_kernelILi64ELi64ELi64EEvPKfS1_S1_PfiiiifE8K_shared+6512];
	fma.rn.f32 	%f22324, %f22229, %f14634, %f22324;
	@%p1740 bra 	$L__BB1_1764;
	setp.eq.s32 	%p1741, %r3, 5;
	ld.shared.f32 	%f14635, [_ZZ33flash_attention_v2_forward_kernelILi64ELi64ELi64EEvPKfS1_S1_PfiiiifE8K_shared+6516];
	fma.rn.f32 	%f22324, %f22228, %f14635, %f22324;
	@%p1741 bra 	$L__BB1_1764;
	setp.eq.s32 	%p1742, %r3, 6;
	ld.shared.f32 	%f14636, [_ZZ33flash_attention_v2_forward_kernelILi64ELi64ELi64EEvPKfS1_S1_PfiiiifE8K_shared+6520];
	fma.rn.f32 	%f22324, %f22227, %f14636, %f22324;
	@%p1742 bra 	$L__BB1_1764;
	setp.eq.s32 	%p1743, %r3, 7;
	ld.shared.f32 	%f14637, [_ZZ33flash_attention_v2_forward_kernelILi64ELi64ELi64EEvPKfS1_S1_PfiiiifE8K_shared+6524];
	fma.rn.f32 	%f22324, %f22226, %f14637, %f22324;
	@%p1743 bra 	$L__BB1_1764;
	setp.eq.s32 	%p1744, %r3, 8;
	ld.shared.f32 	%f14638, [_ZZ33flash_attention_v2_forward_kernelILi64ELi64ELi64EEvPKfS1_S1_PfiiiifE8K_shared+6528];
	fma.rn.f32 	%f22324, %f22225, %f14638, %f22324;
	@%p1744 bra 	$L__BB1_1764;
	setp.eq.s32 	%p1745, %r3, 9;
	ld.shared.f32 	%f14639, [_ZZ33flash_attention_v2_forward_kernelILi64ELi64ELi64EEvPKfS1_S1_PfiiiifE8K_shared+6532];
	fma.rn.f32 	%f22324, %f22224, %f14639, %f22324;
	@%p1745 bra 	$L__BB1_1764;
	setp.eq.s32 	%p1746, %r3, 10;
	ld.shared.f32 	%f14640, [_ZZ33flash_attention_v2_forward_kernelILi64ELi64ELi64EEvPKfS1_S1_PfiiiifE8K_shared+6536];
	fma.rn.f32 	%f22324, %f22223, %f14640, %f22324;
	@%p1746 bra 	$L__BB1_1764;
	setp.eq.s32 	%p1747, %r3, 11;
	ld.shared.f32 	%f14641, [_ZZ33flash_attention_v2_forward_kernelILi64ELi64ELi64EEvPKfS1_S1_PfiiiifE8K_shared+6540];
	fma.rn.f32 	%f22324, %f22222, %f14641, %f22324;
	@%p1747 bra 	$L__BB1_1764;
	setp.eq.s32 	%p1748, %r3, 12;
	ld.shared.f32 	%f14642, [_ZZ33flash_attention_v2_forward_kernelILi64ELi64ELi64EEvPKfS1_S1_PfiiiifE8K_shared+6544];
	fma.rn.f32 	%f22324, %f22221, %f14642, %f22324;
	@%p1748 bra 	$L__BB1_1764;
	setp.eq.s32 	%p1749, %r3, 13;
	ld.shared.f32 	%f14643, [_ZZ33flash_attention_v2_forward_kernelILi64ELi64ELi64EEvPKfS1_S1_PfiiiifE8K_shared+6548];
	fma.rn.f32 	%f22324, %f22220, %f14643, %f22324;
	@%p1749 bra 	$L__BB1_1764;
	setp.eq.s32 	%p1750, %r3, 14;
	ld.shared.f32 	%f14644, [_ZZ33flash_attention_v2_forward_kernelILi64ELi64ELi64EEvPKfS1_S1_PfiiiifE8K_shared+6552];
	fma.rn.f32 	%f22324, %f22219, %f14644, %f22324;
	@%p1750 bra 	$L__BB1_1764;
	setp.eq.s32 	%p1751, %r3, 15;
	ld.shared.f32 	%f14645, [_ZZ33flash_attention_v2_forward_kernelILi64ELi64ELi64EEvPKfS1_S1_PfiiiifE8K_shared+6556];
	fma.rn.f32 	%f22324, %f22218, %f14645, %f22324;
	@%p1751 bra 	$L__BB1_1764;
	setp.eq.s32 	%p1752, %r3, 16;
	ld.shared.f32 	%f14646, [_ZZ33flash_attention_v2_forward_kernelILi64ELi64ELi64EEvPKfS1_S1_PfiiiifE8K_shared+6560];
	fma.rn.f32 	%f22324, %f22217, %f14646, %f22324;
	@%p1752 bra 	$L__BB1_1764;
	setp.eq.s32 	%p1753, %r3, 17;
	ld.shared.f32 	%f14647, [_ZZ33flash_attention_v2_forward_kernelILi64ELi64ELi64EEvPKfS1_S1_PfiiiifE8K_shared+6564];
	fma.rn.f32 	%f22324, %f22216, %f14647, %f22324;
	@%p1753 bra 	$L__BB1_1764;
	setp.eq.s32 	%p1754, %r3, 18;
	ld.shared.f32 	%f14648, [_ZZ33flash_attention_v2_forward_kernelILi64ELi64ELi64EEvPKfS1_S1_PfiiiifE8K_shared+6568];
	fma.rn.f32 	%f22324, %f22215, %f14648, %f22324;
	@%p1754 bra 	$L__BB1_1764;
	setp.eq.s32 	%p1755, %r3, 19;
	ld.shared.f32 	%f14649, [_ZZ33flash_attention_v2_forward_kernelILi64ELi64ELi64EEvPKfS1_S1_PfiiiifE8K_shared+6572];
	fma.rn.f32 	%f22324, %f22214, %f14649, %f22324;
	@%p1755 bra 	$L__BB1_1764;
	setp.eq.s32 	%p1756, %r3, 20;
	ld.shared.f32 	%f14650, [_ZZ33flash_attention_v2_forward_kernelILi64ELi64ELi64EEvPKfS1_S1_PfiiiifE8K_shared+6576];
	fma.rn.f32 	%f22324, %f22213, %f14650, %f22324;
	@%p1756 bra 	$L__BB1_1764;
	setp.eq.s32 	%p1757, %r3, 21;
	ld.shared.f32 	%f14651, [_ZZ33flash_attention_v2_forward_kernelILi64ELi64ELi64EEvPKfS1_S1_PfiiiifE8K_shared+6580];
	fma.rn.f32 	%f22324, %f22212, %f14651, %f22324;
	@%p1757 bra 	$L__BB1_1764;
	setp.eq.s32 	%p1758, %r3, 22;
	ld.shared.f32 	%f14652, [_ZZ33flash_attention_v2_forward_kernelILi64ELi64ELi64EEvPKfS1_S1_PfiiiifE8K_shared+6584];
	fma.rn.f32 	%f22324, %f22211, %f14652, %f22324;
	@%p1758 bra 	$L__BB1_1764;
	setp.eq.s32 	%p1759, %r3, 23;
	ld.shared.f32 	%f14653, [_ZZ33flash_attention_v2_forward_kernelILi64ELi64ELi64EEvPKfS1_S1_PfiiiifE8K_shared+6588];
	fma.rn.f32 	%f22324, %f22210, %f14653, %f22324;
	@%p1759 bra 	$L__BB1_1764;
	setp.eq.s32 	%p1760, %r3, 24;
	ld.shared.f32 	%f14654, [_ZZ33flash_attention_v2_forward_kernelILi64ELi64ELi64EEvPKfS1_S1_PfiiiifE8K_shared+6592];
	fma.rn.f32 	%f22324, %f22209, %f14654, %f22324;
	@%p1760 bra 	$L__BB1_1764;
	setp.eq.s32 	%p1761, %r3, 25;
	ld.shared.f32 	%f14655, [_ZZ33flash_attention_v2_forward_kernelILi64ELi64ELi64EEvPKfS1_S1_PfiiiifE8K_shared+6596];
	fma.rn.f32 	%f22324, %f22208, %f14655, %f22324;
	@%p1761 bra 	$L__BB1_1764;
	setp.eq.s32 	%p1762, %r3, 26;
	ld.shared.f32 	%f14656, [_ZZ33flash_attention_v2_forward_kernelILi64ELi64ELi64EEvPKfS1_S1_PfiiiifE8K_shared+6600];
	fma.rn.f32 	%f22324, %f22207, %f14656, %f22324;
	@%p1762 bra 	$L__BB1_1764;
	setp.eq.s32 	%p1763, %r3, 27;
	ld.shared.f32 	%f14657, [_ZZ33flash_attention_v2_forward_kernelILi64ELi64ELi64EEvPKfS1_S1_PfiiiifE8K_shared+6604];
	fma.rn.f32 	%f22324, %f22206, %f14657, %f22324;
	@%p1763 bra 	$L__BB1_1764;
	setp.eq.s32 	%p1764, %r3, 28;
	ld.shared.f32 	%f14658, [_ZZ33flash_attention_v2_forward_kernelILi64ELi64ELi64EEvPKfS1_S1_PfiiiifE8K_shared+6608];
	fma.rn.f32 	%f22324, %f22205, %f14658, %f22324;
	@%p1764 bra 	$L__BB1_1764;
	setp.eq.s32 	%p1765, %r3, 29;
	ld.shared.f32 	%f14659, [_ZZ33flash_attention_v2_forward_kernelILi64ELi64ELi64EEvPKfS1_S1_PfiiiifE8K_shared+6612];
	fma.rn.f32 	%f22324, %f22204, %f14659, %f22324;
	@%p1765 bra 	$L__BB1_1764;
	setp.eq.s32 	%p1766, %r3, 30;
	ld.shared.f32 	%f14660, [_ZZ33flash_attention_v2_forward_kernelILi64ELi64ELi64EEvPKfS1_S1_PfiiiifE8K_shared+6616];
	fma.rn.f32 	%f22324, %f22203, %f14660, %f22324;
	@%p1766 bra 	$L__BB1_1764;
	setp.eq.s32 	%p1767, %r3, 31;
	ld.shared.f32 	%f14661, [_ZZ33flash_attention_v2_forward_kernelILi64ELi64ELi64EEvPKfS1_S1_PfiiiifE8K_shared+6620];
	fma.rn.f32 	%f22324, %f22202, %f14661, %f22324;
	@%p1767 bra 	$L__BB1_1764;
	setp.eq.s32 	%p1768, %r3, 32;
	ld.shared.f32 	%f14662, [_ZZ33flash_attention_v2_forward_kernelILi64ELi64ELi64EEvPKfS1_S1_PfiiiifE8K_shared+6624];
	fma.rn.f32 	%f22324, %f22201, %f14662, %f22324;
	@%p1768 bra 	$L__BB1_1764;
	setp.eq.s32 	%p1769, %r3, 33;
	ld.shared.f32 	%f14663, [_ZZ33flash_attention_v2_forward_kernelILi64ELi64ELi64EEvPKfS1_S1_PfiiiifE8K_shared+6628];
	fma.rn.f32 	%f22324, %f22200, %f14663, %f22324;
	@%p1769 bra 	$L__BB1_1764;
	setp.eq.s32 	%p1770, %r3, 34;
	ld.shared.f32 	%f14664, [_ZZ33flash_attention_v2_forward_kernelILi64ELi64ELi64EEvPKfS1_S1_PfiiiifE8K_shared+6632];
	fma.rn.f32 	%f22324, %f22199, %f14664, %f22324;
	@%p1770 bra 	$L__BB1_1764;
	setp.eq.s32 	%p1771, %r3, 35;
	ld.shared.f32 	%f14665, [_ZZ33flash_attention_v2_forward_kernelILi64ELi64ELi64EEvPKfS1_S1_PfiiiifE8K_shared+6636];
	fma.rn.f32 	%f22324, %f22198, %f14665, %f22324;
	@%p1771 bra 	$L__BB1_1764;
	setp.eq.s32 	%p1772, %r3, 36;
	ld.shared.f32 	%f14666, [_ZZ33flash_attention_v2_forward_kernelILi64ELi64ELi64EEvPKfS1_S1_PfiiiifE8K_shared+6640];
	fma.rn.f32 	%f22324, %f22197, %f14666, %f22324;
	@%p1772 bra 	$L__BB1_1764;
	setp.eq.s32 	%p1773, %r3, 37;
	ld.shared.f32 	%f14667, [_ZZ33flash_attention_v2_forward_kernelILi64ELi64ELi64EEvPKfS1_S1_PfiiiifE8K_shared+6644];
	fma.rn.f32 	%f22324, %f22196, %f14667, %f22324;
	@%p1773 bra 	$L__BB1_1764;
	setp.eq.s32 	%p1774, %r3, 38;
	ld.shared.f32 	%f14668, [_ZZ33flash_attention_v2_forward_kernelILi64ELi64ELi64EEvPKfS1_S1_PfiiiifE8K_shared+6648];
	fma.rn.f32 	%f22324, %f22195, %f14668, %f22324;
	@%p1774 bra 	$L__BB1_1764;
	setp.eq.s32 	%p1775, %r3, 39;
	ld.shared.f32 	%f14669, [_ZZ33flash_attention_v2_forward_kernelILi64ELi64ELi64EEvPKfS1_S1_PfiiiifE8K_shared+6652];
	fma.rn.f32 	%f22324, %f22194, %f14669, %f22324;
	@%p1775 bra 	$L__BB1_1764;
	setp.eq.s32 	%p1776, %r3, 40;
	ld.shared.f32 	%f14670, [_ZZ33flash_attention_v2_forward_kernelILi64ELi64ELi64EEvPKfS1_S1_PfiiiifE8K_shared+6656];
	fma.rn.f32 	%f22324, %f22193, %f14670, %f22324;
	@%p1776 bra 	$L__BB1_1764;
	setp.eq.s32 	%p1777, %r3, 41;
	ld.shared.f32 	%f14671, [_ZZ33flash_attention_v2_forward_kernelILi64ELi64ELi64EEvPKfS1_S1_PfiiiifE8K_shared+6660];
	fma.rn.f32 	%f22324, %f22192, %f14671, %f22324;
	@%p1777 bra 	$L__BB1_1764;
	setp.eq.s32 	%p1778, %r3, 42;
	ld.shared.f32 	%f14672, [_ZZ33flash_attention_v2_forward_kernelILi64ELi64ELi64EEvPKfS1_S1_PfiiiifE8K_shared+6664];
	fma.rn.f32 	%f22324, %f22191, %f14672, %f22324;
	@%p1778 bra 	$L__BB1_1764;
	setp.eq.s32 	%p1779, %r3, 43;
	ld.shared.f32 	%f14673, [_ZZ33flash_attention_v2_forward_kernelILi64ELi64ELi64EEvPKfS1_S1_PfiiiifE8K_shared+6668];
	fma.rn.f32 	%f22324, %f22190, %f14673, %f22324;
	@%p1779 bra 	$L__BB1_1764;
	setp.eq.s32 	%p1780, %r3, 44;
	ld.shared.f32 	%f14674, [_ZZ33flash_attention_v2_forward_kernelILi64ELi64ELi64EEvPKfS1_S1_PfiiiifE8K_shared+6672];
	fma.rn.f32 	%f22324, %f22189, %f14674, %f22324;
	@%p1780 bra 	$L__BB1_1764;
	setp.eq.s32 	%p1781, %r3, 45;
	ld.shared.f32 	%f14675, [_ZZ33flash_attention_v2_forward_kernelILi64ELi64ELi64EEvPKfS1_S1_PfiiiifE8K_shared+6676];
	fma.rn.f32 	%f22324, %f22188, %f14675, %f22324;
	@%p1781 bra 	$L__BB1_1764;
	setp.eq.s32 	%p1782, %r3, 46;
	ld.shared.f32 	%f14676, [_ZZ33flash_attention_v2_forward_kernelILi64ELi64ELi64EEvPKfS1_S1_PfiiiifE8K_shared+6680];
	fma.rn.f32 	%f22324, %f22187, %f14676, %f22324;
	@%p1782 bra 	$L__BB1_1764;
	setp.eq.s32 	%p1783, %r3, 47;
	ld.shared.f32 	%f14677, [_ZZ33flash_attention_v2_forward_kernelILi64ELi64ELi64EEvPKfS1_S1_PfiiiifE8K_shared+6684];
	fma.rn.f32 	%f22324, %f22186, %f14677, %f22324;
	@%p1783 bra 	$L__BB1_1764;
	setp.eq.s32 	%p1784, %r3, 48;
	ld.shared.f32 	%f14678, [_ZZ33flash_attention_v2_forward_kernelILi64ELi64ELi64EEvPKfS1_S1_PfiiiifE8K_shared+6688];
	fma.rn.f32 	%f22324, %f22185, %f14678, %f22324;
	@%p1784 bra 	$L__BB1_1764;
	setp.eq.s32 	%p1785, %r3, 49;
	ld.shared.f32 	%f14679, [_ZZ33flash_attention_v2_forward_kernelILi64ELi64ELi64EEvPKfS1_S1_PfiiiifE8K_shared+6692];
	fma.rn.f32 	%f22324, %f22184, %f14679, %f22324;
	@%p1785 bra 	$L__BB1_1764;
	setp.eq.s32 	%p1786, %r3, 50;
	ld.shared.f32 	%f14680, [_ZZ33flash_attention_v2_forward_kernelILi64ELi64ELi64EEvPKfS1_S1_PfiiiifE8K_shared+6696];
	fma.rn.f32 	%f22324, %f22183, %f14680, %f22324;
	@%p1786 bra 	$L__BB1_1764;
	setp.eq.s32 	%p1787, %r3, 51;
	ld.shared.f32 	%f14681, [_ZZ33flash_attention_v2_forward_kernelILi64ELi64ELi64EEvPKfS1_S1_PfiiiifE8K_shared+6700];
	fma.rn.f32 	%f22324, %f22182, %f14681, %f22324;
	@%p1787 bra 	$L__BB1_1764;
	setp.eq.s32 	%p1788, %r3, 52;
	ld.shared.f32 	%f14682, [_ZZ33flash_attention_v2_forward_kernelILi64ELi64ELi64EEvPKfS1_S1_PfiiiifE8K_shared+6704];
	fma.rn.f32 	%f22324, %f22181, %f14682, %f22324;
	@%p1788 bra 	$L__BB1_1764;
	setp.eq.s32 	%p1789, %r3, 53;
	ld.shared.f32 	%f14683, [_ZZ33flash_attention_v2_forward_kernelILi64ELi64ELi64EEvPKfS1_S1_PfiiiifE8K_shared+6708];
	fma.rn.f32 	%f22324, %f22180, %f14683, %f22324;
	@%p1789 bra 	$L__BB1_1764;
	setp.eq.s32 	%p1790, %r3, 54;
	ld.shared.f32 	%f14684, [_ZZ33flash_attention_v2_forward_kernelILi64ELi64ELi64EEvPKfS1_S1_PfiiiifE8K_shared+6712];
	fma.rn.f32 	%f22324, %f22179, %f14684, %f22324;
	@%p1790 bra 	$L__BB1_1764;
	setp.eq.s32 	%p1791, %r3, 55;
	ld.shared.f32 	%f14685, [_ZZ33flash_attention_v2_forward_kernelILi64ELi64ELi64EEvPKfS1_S1_PfiiiifE8K_shared+6716];
	fma.rn.f32 	%f22324, %f22178, %f14685, %f22324;
	@%p1791 bra 	$L__BB1_1764;
	setp.eq.s32 	%p1792, %r3, 56;
	ld.shared.f32 	%f14686, [_ZZ33flash_attention_v2_forward_kernelILi64ELi64ELi64EEvPKfS1_S1_PfiiiifE8K_shared+6720];
	fma.rn.f32 	%f22324, %f22177, %f14686, %f22324;
	@%p1792 bra 	$L__BB1_1764;
	setp.eq.s32 	%p1793, %r3, 57;
	ld.shared.f32 	%f14687, [_ZZ33flash_attention_v2_forward_kernelILi64ELi64ELi64EEvPKfS1_S1_PfiiiifE8K_shared+6724];
	fma.rn.f32 	%f22324, %f22176, %f14687, %f22324;
	@%p1793 bra 	$L__BB1_1764;
	setp.eq.s32 	%p1794, %r3, 58;
	ld.shared.f32 	%f14688, [_ZZ33flash_attention_v2_forward_kernelILi64ELi64ELi64EEvPKfS1_S1_PfiiiifE8K_shared+6728];
	fma.rn.f32 	%f22324, %f22175, %f14688, %f22324;
	@%p1794 bra 	$L__BB1_1764;
	setp.eq.s32 	%p1795, %r3, 59;
	ld.shared.f32 	%f14689, [_ZZ33flash_attention_v2_forward_kernelILi64ELi64ELi64EEvPKfS1_S1_PfiiiifE8K_shared+6732];
	fma.rn.f32 	%f22324, %f22174, %f14689, %f22324;
	@%p1795 bra 	$L__BB1_1764;
	setp.eq.s32 	%p1796, %r3, 60;
	ld.shared.f32 	%f14690, [_ZZ33flash_attention_v2_forward_kernelILi64ELi64ELi64EEvPKfS1_S1_PfiiiifE8K_shared+6736];
	fma.rn.f32 	%f22324, %f22173, %f14690, %f22324;
	@%p1796 bra 	$L__BB1_1764;
	setp.eq.s32 	%p1797, %r3, 61;
	ld.shared.f32 	%f14691, [_ZZ33flash_attention_v2_forward_kernelILi64ELi64ELi64EEvPKfS1_S1_PfiiiifE8K_shared+6740];
	fma.rn.f32 	%f22324, %f22172, %f14691, %f22324;
	@%p1797 bra 	$L__BB1_1764;
	setp.eq.s32 	%p1798, %r3, 62;
	ld.shared.f32 	%f14692, [_ZZ33flash_attention_v2_forward_kernelILi64ELi64ELi64EEvPKfS1_S1_PfiiiifE8K_shared+6744];
	fma.rn.f32 	%f22324, %f22171, %f14692, %f22324;
	@%p1798 bra 	$L__BB1_1764;
	setp.eq.s32 	%p1799, %r3, 63;
	ld.shared.f32 	%f14693, [_ZZ33flash_attention_v2_forward_kernelILi64ELi64ELi64EEvPKfS1_S1_PfiiiifE8K_shared+6748];
	fma.rn.f32 	%f22324, %f22170, %f14693, %f22324;
	@%p1799 bra 	$L__BB1_1764;
	ld.shared.f32 	%f14694, [_ZZ33flash_attention_v2_forward_kernelILi64ELi64ELi64EEvPKfS1_S1_PfiiiifE8K_shared+6752];
	fma.rn.f32 	%f22324, %f22169, %f14694, %f22324;
$L__BB1_1764:
	ld.param.u32 	%r509, [_Z33flash_attention_v2_forward_kernelILi64ELi64ELi64EEvPKfS1_S1_Pfiiiif_param_6];
	add.s32 	%r159, %r7, 26;
	setp.ge.s32 	%p1800, %r159, %r509;
	mov.f32 	%f22325, 0fFF7FFFFF;
	@%p1800 bra 	$L__BB1_1829;
	setp.eq.s32 	%p1801, %r13, 0;
	ld.shared.f32 	%f14696, [_ZZ33flash_attention_v2_forward_kernelILi64ELi64ELi64EEvPKfS1_S1_PfiiiifE8K_shared+6760];
	fma.rn.f32 	%f22325, %f22232, %f14696, 0f00000000;
	@%p1801 bra 	$L__BB1_1829;
	setp.eq.s32 	%p1802, %r3, 2;
	ld.shared.f32 	%f14697, [_ZZ33flash_attention_v2_forward_kernelILi64ELi64ELi64EEvPKfS1_S1_PfiiiifE8K_shared+6764];
	fma.rn.f32 	%f22325, %f22231, %f14697, %f22325;
	@%p1802 bra 	$L__BB1_1829;
	setp.eq.s32 	%p1803, %r3, 3;
	ld.shared.f32 	%f14698, [_ZZ33flash_attention_v2_forward_kernelILi64ELi64ELi64EEvPKfS1_S1_PfiiiifE8K_shared+6768];
	fma.rn.f32 	%f22325, %f22230, %f14698, %f22325;
	@%p1803 bra 	$L__BB1_1829;
	setp.eq.s32 	%p1804, %r3, 4;
	ld.shared.f32 	%f14699, [_ZZ33flash_attention_v2_forward_kernelILi64ELi64ELi64EEvPKfS1_S1_PfiiiifE8K_shared+6772];
	fma.rn.f32 	%f22325, %f22229, %f14699, %f22325;
	@%p1804 bra 	$L__BB1_1829;
	setp.eq.s32 	%p1805, %r3, 5;
	ld.shared.f32 	%f14700, [_ZZ33flash_attention_v2_forward_kernelILi64ELi64ELi64EEvPKfS1_S1_PfiiiifE8K_shared+6776];
	fma.rn.f32 	%f22325, %f22228, %f14700, %f22325;
	@%p1805 bra 	$L__BB1_1829;
	setp.eq.s32 	%p1806, %r3, 6;
	ld.shared.f32 	%f14701, [_ZZ33flash_attention_v2_forward_kernelILi64ELi64ELi64EEvPKfS1_S1_PfiiiifE8K_shared+6780];
	fma.rn.f32 	%f22325, %f22227, %f14701, %f22325;
	@%p1806 bra 	$L__BB1_1829;
	setp.eq.s32 	%p1807, %r3, 7;
	ld.shared.f32 	%f14702, [_ZZ33flash_attention_v2_forward_kernelILi64ELi64ELi64EEvPKfS1_S1_PfiiiifE8K_shared+6784];
	fma.rn.f32 	%f22325, %f22226, %f14702, %f22325;
	@%p1807 bra 	$L__BB1_1829;
	setp.eq.s32 	%p1808, %r3, 8;
	ld.shared.f32 	%f14703, [_ZZ33flash_attention_v2_forward_kernelILi64ELi64ELi64EEvPKfS1_S1_PfiiiifE8K_shared+6788];
	fma.rn.f32 	%f22325, %f22225, %f14703, %f22325;
	@%p1808 bra 	$L__BB1_1829;
	setp.eq.s32 	%p1809, %r3, 9;
	ld.shared.f32 	%f14704, [_ZZ33flash_attention_v2_forward_kernelILi64ELi64ELi64EEvPKfS1_S1_PfiiiifE8K_shared+6792];
	fma.rn.f32 	%f22325, %f22224, %f14704, %f22325;
	@%p1809 bra 	$L__BB1_1829;
	setp.eq.s32 	%p1810, %r3, 10;
	ld.shared.f32 	%f14705, [_ZZ33flash_attention_v2_forward_kernelILi64ELi64ELi64EEvPKfS1_S1_PfiiiifE8K_shared+6796];
	fma.rn.f32 	%f22325, %f22223, %f14705, %f22325;
	@%p1810 bra 	$L__BB1_1829;
	setp.eq.s32 	%p1811, %r3, 11;
	ld.shared.f32 	%f14706, [_ZZ33flash_attention_v2_forward_kernelILi64ELi64ELi64EEvPKfS1_S1_PfiiiifE8K_shared+6800];
	fma.rn.f32 	%f22325, %f22222, %f14706, %f22325;
	@%p1811 bra 	$L__BB1_1829;
	setp.eq.s32 	%p1812, %r3, 12;
	ld.shared.f32 	%f14707, [_ZZ33flash_attention_v2_forward_kernelILi64ELi64ELi64EEvPKfS1_S1_PfiiiifE8K_shared+6804];
	fma.rn.f32 	%f22325, %f22221, %f14707, %f22325;
	@%p1812 bra 	$L__BB1_1829;
	setp.eq.s32 	%p1813, %r3, 13;
	ld.shared.f32 	%f14708, [_ZZ33flash_attention_v2_forward_kernelILi64ELi64ELi64EEvPKfS1_S1_PfiiiifE8K_shared+6808];
	fma.rn.f32 	%f22325, %f22220, %f14708, %f22325;
	@%p1813 bra 	$L__BB1_1829;
	setp.eq.s32 	%p1814, %r3, 14;
	ld.shared.f32 	%f14709, [_ZZ33flash_attention_v2_forward_kernelILi64ELi64ELi64EEvPKfS1_S1_PfiiiifE8K_shared+6812];
	fma.rn.f32 	%f22325, %f22219, %f14709, %f22325;
	@%p1814 bra 	$L__BB1_1829;
	setp.eq.s32 	%p1815, %r3, 15;
	ld.shared.f32 	%f14710, [_ZZ33flash_attention_v2_forward_kernelILi64ELi64ELi64EEvPKfS1_S1_PfiiiifE8K_shared+6816];
	fma.rn.f32 	%f22325, %f22218, %f14710, %f22325;
	@%p1815 bra 	$L__BB1_1829;
	setp.eq.s32 	%p1816, %r3, 16;
	ld.shared.f32 	%f14711, [_ZZ33flash_attention_v2_forward_kernelILi64ELi64ELi64EEvPKfS1_S1_PfiiiifE8K_shared+6820];
	fma.rn.f32 	%f22325, %f22217, %f14711, %f22325;
	@%p1816 bra 	$L__BB1_1829;
	setp.eq.s32 	%p1817, %r3, 17;
	ld.shared.f32 	%f14712, [_ZZ33flash_attention_v2_forward_kernelILi64ELi64ELi64EEvPKfS1_S1_PfiiiifE8K_shared+6824];
	fma.rn.f32 	%f22325, %f22216, %f14712, %f22325;
	@%p1817 bra 	$L__BB1_1829;
	setp.eq.s32 	%p1818, %r3, 18;
	ld.shared.f32 	%f14713, [_ZZ33flash_attention_v2_forward_kernelILi64ELi64ELi64EEvPKfS1_S1_PfiiiifE8K_shared+6828];
	fma.rn.f32 	%f22325, %f22215, %f14713, %f22325;
	@%p1818 bra 	$L__BB1_1829;
	setp.eq.s32 	%p1819, %r3, 19;
	ld.shared.f32 	%f14714, [_ZZ33flash_attention_v2_forward_kernelILi64ELi64ELi64EEvPKfS1_S1_PfiiiifE8K_shared+6832];
	fma.rn.f32 	%f22325, %f22214, %f14714, %f22325;
	@%p1819 bra 	$L__BB1_1829;
	setp.eq.s32 	%p1820, %r3, 20;
	ld.shared.f32 	%f14715, [_ZZ33flash_attention_v2_forward_kernelILi64ELi64ELi64EEvPKfS1_S1_PfiiiifE8K_shared+6836];
	fma.rn.f32 	%f22325, %f22213, %f14715, %f22325;
	@%p1820 bra 	$L__BB1_1829;
	setp.eq.s32 	%p1821, %r3, 21;
	ld.shared.f32 	%f14716, [_ZZ33flash_attention_v2_forward_kernelILi64ELi64ELi64EEvPKfS1_S1_PfiiiifE8K_shared+6840];
	fma.rn.f32 	%f22325, %f22212, %f14716, %f22325;
	@%p1821 bra 	$L__BB1_1829;
	setp.eq.s32 	%p1822, %r3, 22;
	ld.shared.f32 	%f14717, [_ZZ33flash_attention_v2_forward_kernelILi64ELi64ELi64EEvPKfS1_S1_PfiiiifE8K_shared+6844];
	fma.rn.f32 	%f22325, %f22211, %f14717, %f22325;
	@%p1822 bra 	$L__BB1_1829;
	setp.eq.s32 	%p1823, %r3, 23;
	ld.shared.f32 	%f14718, [_ZZ33flash_attention_v2_forward_kernelILi64ELi64ELi64EEvPKfS1_S1_PfiiiifE8K_shared+6848];
	fma.rn.f32 	%f22325, %f22210, %f14718, %f22325;
	@%p1823 bra 	$L__BB1_1829;
	setp.eq.s32 	%p1824, %r3, 24;
	ld.shared.f32 	%f14719, [_ZZ33flash_attention_v2_forward_kernelILi64ELi64ELi64EEvPKfS1_S1_PfiiiifE8K_shared+6852];
	fma.rn.f32 	%f22325, %f22209, %f14719, %f22325;
	@%p1824 bra 	$L__BB1_1829;
	setp.eq.s32 	%p1825, %r3, 25;
	ld.shared.f32 	%f14720, [_ZZ33flash_attention_v2_forward_kernelILi64ELi64ELi64EEvPKfS1_S1_PfiiiifE8K_shared+6856];
	fma.rn.f32 	%f22325, %f22208, %f14720, %f22325;
	@%p1825 bra 	$L__BB1_1829;
	setp.eq.s32 	%p1826, %r3, 26;
	ld.shared.f32 	%f14721, [_ZZ33flash_attention_v2_forward_kernelILi64ELi64ELi64EEvPKfS1_S1_PfiiiifE8K_shared+6860];
	fma.rn.f32 	%f22325, %f22207, %f14721, %f22325;
	@%p1826 bra 	$L__BB1_1829;
	setp.eq.s32 	%p1827, %r3, 27;
	ld.shared.f32 	%f14722, [_ZZ33flash_attention_v2_forward_kernelILi64ELi64ELi64EEvPKfS1_S1_PfiiiifE8K_shared+6864];
	fma.rn.f32 	%f22325, %f22206, %f14722, %f22325;
	@%p1827 bra 	$L__BB1_1829;
	setp.eq.s32 	%p1828, %r3, 28;
	ld.shared.f32 	%f14723, [_ZZ33flash_attention_v2_forward_kernelILi64ELi64ELi64EEvPKfS1_S1_PfiiiifE8K_shared+6868];
	fma.rn.f32 	%f22325, %f22205, %f14723, %f22325;
	@%p1828 bra 	$L__BB1_1829;
	setp.eq.s32 	%p1829, %r3, 29;
	ld.shared.f32 	%f14724, [_ZZ33flash_attention_v2_forward_kernelILi64ELi64ELi64EEvPKfS1_S1_PfiiiifE8K_shared+6872];
	fma.rn.f32 	%f22325, %f22204, %f14724, %f22325;
	@%p1829 bra 	$L__BB1_1829;
	setp.eq.s32 	%p1830, %r3, 30;
	ld.shared.f32 	%f14725, [_ZZ33flash_attention_v2_forward_kernelILi64ELi64ELi64EEvPKfS1_S1_PfiiiifE8K_shared+6876];
	fma.rn.f32 	%f22325, %f22203, %f14725, %f22325;
	@%p1830 bra 	$L__BB1_1829;
	setp.eq.s32 	%p1831, %r3, 31;
	ld.shared.f32 	%f14726, [_ZZ33flash_attention_v2_forward_kernelILi64ELi64ELi64EEvPKfS1_S1_PfiiiifE8K_shared+6880];
	fma.rn.f32 	%f22325, %f22202, %f14726, %f22325;
	@%p1831 bra 	$L__BB1_1829;
	setp.eq.s32 	%p1832, %r3, 32;
	ld.shared.f32 	%f14727, [_ZZ33flash_attention_v2_forward_kernelILi64ELi64ELi64EEvPKfS1_S1_PfiiiifE8K_shared+6884];
	fma.rn.f32 	%f22325, %f22201, %f14727, %f22325;
	@%p1832 bra 	$L__BB1_1829;
	setp.eq.s32 	%p1833, %r3, 33;
	ld.shared.f32 	%f14728, [_ZZ33flash_attention_v2_forward_kernelILi64ELi64ELi64EEvPKfS1_S1_PfiiiifE8K_shared+6888];
	fma.rn.f32 	%f22325, %f22200, %f14728, %f22325;
	@%p1833 bra 	$L__BB1_1829;
	setp.eq.s32 	%p1834, %r3, 34;
	ld.shared.f32 	%f14729, [_ZZ33flash_attention_v2_forward_kernelILi64ELi64ELi64EEvPKfS1_S1_PfiiiifE8K_shared+6892];
	fma.rn.f32 	%f22325, %f22199, %f14729, %f22325;
	@%p1834 bra 	$L__BB1_1829;
	setp.eq.s32 	%p1835, %r3, 35;
	ld.shared.f32 	%f14730, [_ZZ33flash_attention_v2_forward_kernelILi64ELi64ELi64EEvPKfS1_S1_PfiiiifE8K_shared+6896];
	fma.rn.f32 	%f22325, %f22198, %f14730, %f22325;
	@%p1835 bra 	$L__BB1_1829;
	setp.eq.s32 	%p1836, %r3, 36;
	ld.shared.f32 	%f14731, [_ZZ33flash_attention_v2_forward_kernelILi64ELi64ELi64EEvPKfS1_S1_PfiiiifE8K_shared+6900];
	fma.rn.f32 	%f22325, %f22197, %f14731, %f22325;
	@%p1836 bra 	$L__BB1_1829;
	setp.eq.s32 	%p1837, %r3, 37;
	ld.shared.f32 	%f14732, [_ZZ33flash_attention_v2_forward_kernelILi64ELi64ELi64EEvPKfS1_S1_PfiiiifE8K_shared+6904];
	fma.rn.f32 	%f22325, %f22196, %f14732, %f22325;
	@%p1837 bra 	$L__BB1_1829;
	setp.eq.s32 	%p1838, %r3, 38;
	ld.shared.f32 	%f14733, [_ZZ33flash_attention_v2_forward_kernelILi64ELi64ELi64EEvPKfS1_S1_PfiiiifE8K_shared+6908];
	fma.rn.f32 	%f22325, %f22195, %f14733, %f22325;
	@%p1838 bra 	$L__BB1_1829;
	setp.eq.s32 	%p1839, %r3, 39;
	ld.shared.f32 	%f14734, [_ZZ33flash_attention_v2_forward_kernelILi64ELi64ELi64EEvPKfS1_S1_PfiiiifE8K_shared+6912];
	fma.rn.f32 	%f22325, %f22194, %f14734, %f22325;
	@%p1839 bra 	$L__BB1_1829;
	setp.eq.s32 	%p1840, %r3, 40;
	ld.shared.f32 	%f14735, [_ZZ33flash_attention_v2_forward_kernelILi64ELi64ELi64EEvPKfS1_S1_PfiiiifE8K_shared+6916];
	fma.rn.f32 	%f22325, %f22193, %f14735, %f22325;
	@%p1840 bra 	$L__BB1_1829;
	setp.eq.s32 	%p1841, %r3, 41;
	ld.shared.f32 	%f14736, [_ZZ33flash_attention_v2_forward_kernelILi64ELi64ELi64EEvPKfS1_S1_PfiiiifE8K_shared+6920];
	fma.rn.f32 	%f22325, %f22192, %f14736, %f22325;
	@%p1841 bra 	$L__BB1_1829;
	setp.eq.s32 	%p1842, %r3, 42;
	ld.shared.f32 	%f14737, [_ZZ33flash_attention_v2_forward_kernelILi64ELi64ELi64EEvPKfS1_S1_PfiiiifE8K_shared+6924];
	fma.rn.f32 	%f22325, %f22191, %f14737, %f22325;
	@%p1842 bra 	$L__BB1_1829;
	setp.eq.s32 	%p1843, %r3, 43;
	ld.shared.f32 	%f14738, [_ZZ33flash_attention_v2_forward_kernelILi64ELi64ELi64EEvPKfS1_S1_PfiiiifE8K_shared+6928];
	fma.rn.f32 	%f22325, %f22190, %f14738, %f22325;
	@%p1843 bra 	$L__BB1_1829;
	setp.eq.s32 	%p1844, %r3, 44;
	ld.shared.f32 	%f14739, [_ZZ33flash_attention_v2_forward_kernelILi64ELi64ELi64EEvPKfS1_S1_PfiiiifE8K_shared+6932];
	fma.rn.f32 	%f22325, %f22189, %f14739, %f22325;
	@%p1844 bra 	$L__BB1_1829;
	setp.eq.s32 	%p1845, %r3, 45;
	ld.shared.f32 	%f14740, [_ZZ33flash_attention_v2_forward_kernelILi64ELi64ELi64EEvPKfS1_S1_PfiiiifE8K_shared+6936];
	fma.rn.f32 	%f22325, %f22188, %f14740, %f22325;
	@%p1845 bra 	$L__BB1_1829;
	setp.eq.s32 	%p1846, %r3, 46;
	ld.shared.f32 	%f14741, [_ZZ33flash_attention_v2_forward_kernelILi64ELi64ELi64EEvPKfS1_S1_PfiiiifE8K_shared+6940];
	fma.rn.f32 	%f22325, %f22187, %f14741, %f22325;
	@%p1846 bra 	$L__BB1_1829;
	setp.eq.s32 	%p1847, %r3, 47;
	ld.shared.f32 	%f14742, [_ZZ33flash_attention_v2_forward_kernelILi64ELi64ELi64EEvPKfS1_S1_PfiiiifE8K_shared+6944];
	fma.rn.f32 	%f22325, %f22186, %f14742, %f22325;
	@%p1847 bra 	$L__BB1_1829;
	setp.eq.s32 	%p1848, %r3, 48;
	ld.shared.f32 	%f14743, [_ZZ33flash_attention_v2_forward_kernelILi64ELi64ELi64EEvPKfS1_S1_PfiiiifE8K_shared+6948];
	fma.rn.f32 	%f22325, %f22185, %f14743, %f22325;
	@%p1848 bra 	$L__BB1_1829;
	setp.eq.s32 	%p1849, %r3, 49;
	ld.shared.f32 	%f14744, [_ZZ33flash_attention_v2_forward_kernelILi64ELi64ELi64EEvPKfS1_S1_PfiiiifE8K_shared+6952];
	fma.rn.f32 	%f22325, %f22184, %f14744, %f22325;
	@%p1849 bra 	$L__BB1_1829;
	setp.eq.s32 	%p1850, %r3, 50;
	ld.shared.f32 	%f14745, [_ZZ33flash_attention_v2_forward_kernelILi64ELi64ELi64EEvPKfS1_S1_PfiiiifE8K_shared+6956];
	fma.rn.f32 	%f22325, %f22183, %f14745, %f22325;
	@%p1850 bra 	$L__BB1_1829;
	setp.eq.s32 	%p1851, %r3, 51;
	ld.shared.f32 	%f14746, [_ZZ33flash_attention_v2_forward_kernelILi64ELi64ELi64EEvPKfS1_S1_PfiiiifE8K_shared+6960];
	fma.rn.f32 	%f22325, %f22182, %f14746, %f22325;
	@%p1851 bra 	$L__BB1_1829;
	setp.eq.s32 	%p1852, %r3, 52;
	ld.shared.f32 	%f14747, [_ZZ33flash_attention_v2_forward_kernelILi64ELi64ELi64EEvPKfS1_S1_PfiiiifE8K_shared+6964];
	fma.rn.f32 	%f22325, %f22181, %f14747, %f22325;
	@%p1852 bra 	$L__BB1_1829;
	setp.eq.s32 	%p1853, %r3, 53;
	ld.shared.f32 	%f14748, [_ZZ33flash_attention_v2_forward_kernelILi64ELi64ELi64EEvPKfS1_S1_PfiiiifE8K_shared+6968];
	fma.rn.f32 	%f22325, %f22180, %f14748, %f22325;
	@%p1853 bra 	$L__BB1_1829;
	setp.eq.s32 	%p1854, %r3, 54;
	ld.shared.f32 	%f14749, [_ZZ33flash_attention_v2_forward_kernelILi64ELi64ELi64EEvPKfS1_S1_PfiiiifE8K_shared+6972];
	fma.rn.f32 	%f22325, %f22179, %f14749, %f22325;
	@%p1854 bra 	$L__BB1_1829;
	setp.eq.s32 	%p1855, %r3, 55;
	ld.shared.f32 	%f14750, [_ZZ33flash_attention_v2_forward_kernelILi64ELi64ELi64EEvPKfS1_S1_PfiiiifE8K_shared+6976];
	fma.rn.f32 	%f22325, %f22178, %f14750, %f22325;
	@%p1855 bra 	$L__BB1_1829;
	setp.eq.s32 	%p1856, %r3, 56;
	ld.shared.f32 	%f14751, [_ZZ33flash_attention_v2_forward_kernelILi64ELi64ELi64EEvPKfS1_S1_PfiiiifE8K_shared+6980];
	fma.rn.f32 	%f22325, %f22177, %f14751, %f22325;
	@%p1856 bra 	$L__BB1_1829;
	setp.eq.s32 	%p1857, %r3, 57;
	ld.shared.f32 	%f14752, [_ZZ33flash_attention_v2_forward_kernelILi64ELi64ELi64EEvPKfS1_S1_PfiiiifE8K_shared+6984];
	fma.rn.f32 	%f22325, %f22176, %f14752, %f22325;
	@%p1857 bra 	$L__BB1_1829;
	setp.eq.s32 	%p1858, %r3, 58;
	ld.shared.f32 	%f14753, [_ZZ33flash_attention_v2_forward_kernelILi64ELi64ELi64EEvPKfS1_S1_PfiiiifE8K_shared+6988];
	fma.rn.f32 	%f22325, %f22175, %f14753, %f22325;
	@%p1858 bra 	$L__BB1_1829;
	setp.eq.s32 	%p1859, %r3, 59;
	ld.shared.f32 	%f14754, [_ZZ33flash_attention_v2_forward_kernelILi64ELi64ELi64EEvPKfS1_S1_PfiiiifE8K_shared+6992];
	fma.rn.f32 	%f22325, %f22174, %f14754, %f22325;
	@%p1859 bra 	$L__BB1_1829;
	setp.eq.s32 	%p1860, %r3, 60;
	ld.shared.f32 	%f14755, [_ZZ33flash_attention_v2_forward_kernelILi64ELi64ELi64EEvPKfS1_S1_PfiiiifE8K_shared+6996];
	fma.rn.f32 	%f22325, %f22173, %f14755, %f22325;
	@%p1860 bra 	$L__BB1_1829;
	setp.eq.s32 	%p1861, %r3, 61;
	ld.shared.f32 	%f14756, [_ZZ33flash_attention_v2_forward_kernelILi64ELi64ELi64EEvPKfS1_S1_PfiiiifE8K_shared+7000];
	fma.rn.f32 	%f22325, %f22172, %f14756, %f22325;
	@%p1861 bra 	$L__BB1_1829;
	setp.eq.s32 	%p1862, %r3, 62;
	ld.shared.f32 	%f14757, [_ZZ33flash_attention_v2_forward_kernelILi64ELi64ELi64EEvPKfS1_S1_PfiiiifE8K_shared+7004];
	fma.rn.f32 	%f22325, %f22171, %f14757, %f22325;
	@%p1862 bra 	$L__BB1_1829;
	setp.eq.s32 	%p1863, %r3, 63;
	ld.shared.f32 	%f14758, [_ZZ33flash_attention_v2_forward_kernelILi64ELi64ELi64EEvPKfS1_S1_PfiiiifE8K_shared+7008];
	fma.rn.f32 	%f22325, %f22170, %f14758, %f22325;
	@%p1863 bra 	$L__BB1_1829;
	ld.shared.f32 	%f14759, [_ZZ33flash_attention_v2_forward_kernelILi64ELi64ELi64EEvPKfS1_S1_PfiiiifE8K_shared+7012];
	fma.rn.f32 	%f22325, %f22169, %f14759, %f22325;
$L__BB1_1829:
	ld.param.u32 	%r510, [_Z33flash_attention_v2_forward_kernelILi64ELi64ELi64EEvPKfS1_S1_Pfiiiif_param_6];
	add.s32 	%r160, %r7, 27;
	setp.ge.s32 	%p1864, %r160, %r510;
	mov.f32 	%f22326, 0fFF7FFFFF;
	@%p1864 bra 	$L__BB1_1894;
	setp.eq.s32 	%p1865, %r13, 0;
	ld.shared.f32 	%f14761, [_ZZ33flash_attention_v2_forward_kernelILi64ELi64ELi64EEvPKfS1_S1_PfiiiifE8K_shared+7020];
	fma.rn.f32 	%f22326, %f22232, %f14761, 0f00000000;
	@%p1865 bra 	$L__BB1_1894;
	setp.eq.s32 	%p1866, %r3, 2;
	ld.shared.f32 	%f14762, [_ZZ33flash_attention_v2_forward_kernelILi64ELi64ELi64EEvPKfS1_S1_PfiiiifE8K_shared+7024];
	fma.rn.f32 	%f22326, %f22231, %f14762, %f22326;
	@%p1866 bra 	$L__BB1_1894;
	setp.eq.s32 	%p1867, %r3, 3;
	ld.shared.f32 	%f14763, [_ZZ33flash_attention_v2_forward_kernelILi64ELi64ELi64EEvPKfS1_S1_PfiiiifE8K_shared+7028];
	fma.rn.f32 	%f22326, %f22230, %f14763, %f22326;
	@%p1867 bra 	$L__BB1_1894;
	setp.eq.s32 	%p1868, %r3, 4;
	ld.shared.f32 	%f14764, [_ZZ33flash_attention_v2_forward_kernelILi64ELi64ELi64EEvPKfS1_S1_PfiiiifE8K_shared+7032];
	fma.rn.f32 	%f22326, %f22229, %f14764, %f22326;
	@%p1868 bra 	$L__BB1_1894;
	setp.eq.s32 	%p1869, %r3, 5;
	ld.shared.f32 	%f14765, [_ZZ33flash_attention_v2_forward_kernelILi64ELi64ELi64EEvPKfS1_S1_PfiiiifE8K_shared+7036];
	fma.rn.f32 	%f22326, %f22228, %f14765, %f22326;
	@%p1869 bra 	$L__BB1_1894;
	setp.eq.s32 	%p1870, %r3, 6;
	ld.shared.f32 	%f14766, [_ZZ33flash_attention_v2_forward_kernelILi64ELi64ELi64EEvPKfS1_S1_PfiiiifE8K_shared+7040];
	fma.rn.f32 	%f22326, %f22227, %f14766, %f22326;
	@%p1870 bra 	$L__BB1_1894;
	setp.eq.s32 	%p1871, %r3, 7;
	ld.shared.f32 	%f14767, [_ZZ33flash_attention_v2_forward_kernelILi64ELi64ELi64EEvPKfS1_S1_PfiiiifE8K_shared+7044];
	fma.rn.f32 	%f22326, %f22226, %f14767, %f22326;
	@%p1871 bra 	$L__BB1_1894;
	setp.eq.s32 	%p1872, %r3, 8;
	ld.shared.f32 	%f14768, [_ZZ33flash_attention_v2_forward_kernelILi64ELi64ELi64EEvPKfS1_S1_PfiiiifE8K_shared+7048];
	fma.rn.f32 	%f22326, %f22225, %f14768, %f22326;
	@%p1872 bra 	$L__BB1_1894;
	setp.eq.s32 	%p1873, %r3, 9;
	ld.shared.f32 	%f14769, [_ZZ33flash_attention_v2_forward_kernelILi64ELi64ELi64EEvPKfS1_S1_PfiiiifE8K_shared+7052];
	fma.rn.f32 	%f22326, %f22224, %f14769, %f22326;
	@%p1873 bra 	$L__BB1_1894;
	setp.eq.s32 	%p1874, %r3, 10;
	ld.shared.f32 	%f14770, [_ZZ33flash_attention_v2_forward_kernelILi64ELi64ELi64EEvPKfS1_S1_PfiiiifE8K_shared+7056];
	fma.rn.f32 	%f22326, %f22223, %f14770, %f22326;
	@%p1874 bra 	$L__BB1_1894;
	setp.eq.s32 	%p1875, %r3, 11;
	ld.shared.f32 	%f14771, [_ZZ33flash_attention_v2_forward_kernelILi64ELi64ELi64EEvPKfS1_S1_PfiiiifE8K_shared+7060];
	fma.rn.f32 	%f22326, %f22222, %f14771, %f22326;
	@%p1875 bra 	$L__BB1_1894;
	setp.eq.s32 	%p1876, %r3, 12;
	ld.shared.f32 	%f14772, [_ZZ33flash_attention_v2_forward_kernelILi64ELi64ELi64EEvPKfS1_S1_PfiiiifE8K_shared+7064];
	fma.rn.f32 	%f22326, %f22221, %f14772, %f22326;
	@%p1876 bra 	$L__BB1_1894;
	setp.eq.s32 	%p1877, %r3, 13;
	ld.shared.f32 	%f14773, [_ZZ33flash_attention_v2_forward_kernelILi64ELi64ELi64EEvPKfS1_S1_PfiiiifE8K_shared+7068];
	fma.rn.f32 	%f22326, %f22220, %f14773, %f22326;
	@%p1877 bra 	$L__BB1_1894;
	setp.eq.s32 	%p1878, %r3, 14;
	ld.shared.f32 	%f14774, [_ZZ33flash_attention_v2_forward_kernelILi64ELi64ELi64EEvPKfS1_S1_PfiiiifE8K_shared+7072];
	fma.rn.f32 	%f22326, %f22219, %f14774, %f22326;
	@%p1878 bra 	$L__BB1_1894;
	setp.eq.s32 	%p1879, %r3, 15;
	ld.shared.f32 	%f14775, [_ZZ33flash_attention_v2_forward_kernelILi64ELi64ELi64EEvPKfS1_S1_PfiiiifE8K_shared+7076];
	fma.rn.f32 	%f22326, %f22218, %f14775, %f22326;
	@%p1879 bra 	$L__BB1_1894;
	setp.eq.s32 	%p1880, %r3, 16;
	ld.shared.f32 	%f14776, [_ZZ33flash_attention_v2_forward_kernelILi64ELi64ELi64EEvPKfS1_S1_PfiiiifE8K_shared+7080];
	fma.rn.f32 	%f22326, %f22217, %f14776, %f22326;
	@%p1880 bra 	$L__BB1_1894;
	setp.eq.s32 	%p1881, %r3, 17;
	ld.shared.f32 	%f14777, [_ZZ33flash_attention_v2_forward_kernelILi64ELi64ELi64EEvPKfS1_S1_PfiiiifE8K_shared+7084];
	fma.rn.f32 	%f22326, %f22216, %f14777, %f22326;
	@%p1881 bra 	$L__BB1_1894;
	setp.eq.s32 	%p1882, %r3, 18;
	ld.shared.f32 	%f14778, [_ZZ33flash_attention_v2_forward_kernelILi64ELi64ELi64EEvPKfS1_S1_PfiiiifE8K_shared+7088];
	fma.rn.f32 	%f22326, %f22215, %f14778, %f22326;
	@%p1882 bra 	$L__BB1_1894;
	setp.eq.s32 	%p1883, %r3, 19;
	ld.shared.f32 	%f14779, [_ZZ33flash_attention_v2_forward_kernelILi64ELi64ELi64EEvPKfS1_S1_PfiiiifE8K_shared+7092];
	fma.rn.f32 	%f22326, %f22214, %f14779, %f22326;
	@%p1883 bra 	$L__BB1_1894;
	setp.eq.s32 	%p1884, %r3, 20;
	ld.shared.f32 	%f14780, [_ZZ33flash_attention_v2_forward_kernelILi64ELi64ELi64EEvPKfS1_S1_PfiiiifE8K_shared+7096];
	fma.rn.f32 	%f22326, %f22213, %f14780, %f22326;
	@%p1884 bra 	$L__BB1_1894;
	setp.eq.s32 	%p1885, %r3, 21;
	ld.shared.f32 	%f14781, [_ZZ33flash_attention_v2_forward_kernelILi64ELi64ELi64EEvPKfS1_S1_PfiiiifE8K_shared+7100];
	fma.rn.f32 	%f22326, %f22212, %f14781, %f22326;
	@%p1885 bra 	$L__BB1_1894;
	setp.eq.s32 	%p1886, %r3, 22;
	ld.shared.f32 	%f14782, [_ZZ33flash_attention_v2_forward_kernelILi64ELi64ELi64EEvPKfS1_S1_PfiiiifE8K_shared+7104];
	fma.rn.f32 	%f22326, %f22211, %f14782, %f22326;
	@%p1886 bra 	$L__BB1_1894;
	setp.eq.s32 	%p1887, %r3, 23;
	ld.shared.f32 	%f14783, [_ZZ33flash_attention_v2_forward_kernelILi64ELi64ELi64EEvPKfS1_S1_PfiiiifE8K_shared+7108];
	fma.rn.f32 	%f22326, %f22210, %f14783, %f22326;
	@%p1887 bra 	$L__BB1_1894;
	setp.eq.s32 	%p1888, %r3, 24;
	ld.shared.f32 	%f14784, [_ZZ33flash_attention_v2_forward_kernelILi64ELi64ELi64EEvPKfS1_S1_PfiiiifE8K_shared+7112];
	fma.rn.f32 	%f22326, %f22209, %f14784, %f22326;
	@%p1888 bra 	$L__BB1_1894;
	setp.eq.s32 	%p1889, %r3, 25;
	ld.shared.f32 	%f14785, [_ZZ33flash_attention_v2_forward_kernelILi64ELi64ELi64EEvPKfS1_S1_PfiiiifE8K_shared+7116];
	fma.rn.f32 	%f22326, %f22208, %f14785, %f22326;
	@%p1889 bra 	$L__BB1_1894;
	setp.eq.s32 	%p1890, %r3, 26;
	ld.shared.f32 	%f14786, [_ZZ33flash_attention_v2_forward_kernelILi64ELi64ELi64EEvPKfS1_S1_PfiiiifE8K_shared+7120];
	fma.rn.f32 	%f22326, %f22207, %f14786, %f22326;
	@%p1890 bra 	$L__BB1_1894;
	setp.eq.s32 	%p1891, %r3, 27;
	ld.shared.f32 	%f14787, [_ZZ33flash_attention_v2_forward_kernelILi64ELi64ELi64EEvPKfS1_S1_PfiiiifE8K_shared+7124];
	fma.rn.f32 	%f22326, %f22206, %f14787, %f22326;
	@%p1891 bra 	$L__BB1_1894;
	setp.eq.s32 	%p1892, %r3, 28;
	ld.shared.f32 	%f14788, [_ZZ33flash_attention_v2_forward_kernelILi64ELi64ELi64EEvPKfS1_S1_PfiiiifE8K_shared+7128];
	fma.rn.f32 	%f22326, %f22205, %f14788, %f22326;
	@%p1892 bra 	$L__BB1_1894;
	setp.eq.s32 	%p1893, %r3, 29;
	ld.shared.f32 	%f14789, [_ZZ33flash_attention_v2_forward_kernelILi64ELi64ELi64EEvPKfS1_S1_PfiiiifE8K_shared+7132];
	fma.rn.f32 	%f22326, %f22204, %f14789, %f22326;
	@%p1893 bra 	$L__BB1_1894;
	setp.eq.s32 	%p1894, %r3, 30;
	ld.shared.f32 	%f14790, [_ZZ33flash_attention_v2_forward_kernelILi64ELi64ELi64EEvPKfS1_S1_PfiiiifE8K_shared+7136];
	fma.rn.f32 	%f22326, %f22203, %f14790, %f22326;
	@%p1894 bra 	$L__BB1_1894;
	setp.eq.s32 	%p1895, %r3, 31;
	ld.shared.f32 	%f14791, [_ZZ33flash_attention_v2_forward_kernelILi64ELi64ELi64EEvPKfS1_S1_PfiiiifE8K_shared+7140];
	fma.rn.f32 	%f22326, %f22202, %f14791, %f22326;
	@%p1895 bra 	$L__BB1_1894;
	setp.eq.s32 	%p1896, %r3, 32;
	ld.shared.f32 	%f14792, [_ZZ33flash_attention_v2_forward_kernelILi64ELi64ELi64EEvPKfS1_S1_PfiiiifE8K_shared+7144];
	fma.rn.f32 	%f22326, %f22201, %f14792, %f22326;
	@%p1896 bra 	$L__BB1_1894;
	setp.eq.s32 	%p1897, %r3, 33;
	ld.shared.f32 	%f14793, [_ZZ33flash_attention_v2_forward_kernelILi64ELi64ELi64EEvPKfS1_S1_PfiiiifE8K_shared+7148];
	fma.rn.f32 	%f22326, %f22200, %f14793, %f22326;
	@%p1897 bra 	$L__BB1_1894;
	setp.eq.s32 	%p1898, %r3, 34;
	ld.shared.f32 	%f14794, [_ZZ33flash_attention_v2_forward_kernelILi64ELi64ELi64EEvPKfS1_S1_PfiiiifE8K_shared+7152];
	fma.rn.f32 	%f22326, %f22199, %f14794, %f22326;
	@%p1898 bra 	$L__BB1_1894;
	setp.eq.s32 	%p1899, %r3, 35;
	ld.shared.f32 	%f14795, [_ZZ33flash_attention_v2_forward_kernelILi64ELi64ELi64EEvPKfS1_S1_PfiiiifE8K_shared+7156];
	fma.rn.f32 	%f22326, %f22198, %f14795, %f22326;
	@%p1899 bra 	$L__BB1_1894;
	setp.eq.s32 	%p1900, %r3, 36;
	ld.shared.f32 	%f14796, [_ZZ33flash_attention_v2_forward_kernelILi64ELi64ELi64EEvPKfS1_S1_PfiiiifE8K_shared+7160];
	fma.rn.f32 	%f22326, %f22197, %f14796, %f22326;
	@%p1900 bra 	$L__BB1_1894;
	setp.eq.s32 	%p1901, %r3, 37;
	ld.shared.f32 	%f14797, [_ZZ33flash_attention_v2_forward_kernelILi64ELi64ELi64EEvPKfS1_S1_PfiiiifE8K_shared+7164];
	fma.rn.f32 	%f22326, %f22196, %f14797, %f22326;
	@%p1901 bra 	$L__BB1_1894;
	setp.eq.s32 	%p1902, %r3, 38;
	ld.shared.f32 	%f14798, [_ZZ33flash_attention_v2_forward_kernelILi64ELi64ELi64EEvPKfS1_S1_PfiiiifE8K_shared+7168];
	fma.rn.f32 	%f22326, %f22195, %f14798, %f22326;
	@%p1902 bra 	$L__BB1_1894;
	setp.eq.s32 	%p1903, %r3, 39;
	ld.shared.f32 	%f14799, [_ZZ33flash_attention_v2_forward_kernelILi64ELi64ELi64EEvPKfS1_S1_PfiiiifE8K_shared+7172];
	fma.rn.f32 	%f22326, %f22194, %f14799, %f22326;
	@%p1903 bra 	$L__BB1_1894;
	setp.eq.s32 	%p1904, %r3, 40;
	ld.shared.f32 	%f14800, [_ZZ33flash_attention_v2_forward_kernelILi64ELi64ELi64EEvPKfS1_S1_PfiiiifE8K_shared+7176];
	fma.rn.f32 	%f22326, %f22193, %f14800, %f22326;
	@%p1904 bra 	$L__BB1_1894;
	setp.eq.s32 	%p1905, %r3, 41;
	ld.shared.f32 	%f14801, [_ZZ33flash_attention_v2_forward_kernelILi64ELi64ELi64EEvPKfS1_S1_PfiiiifE8K_shared+7180];
	fma.rn.f32 	%f22326, %f22192, %f14801, %f22326;
	@%p1905 bra 	$L__BB1_1894;
	setp.eq.s32 	%p1906, %r3, 42;
	ld.shared.f32 	%f14802, [_ZZ33flash_attention_v2_forward_kernelILi64ELi64ELi64EEvPKfS1_S1_PfiiiifE8K_shared+7184];
	fma.rn.f32 	%f22326, %f22191, %f14802, %f22326;
	@%p1906 bra 	$L__BB1_1894;
	setp.eq.s32 	%p1907, %r3, 43;
	ld.shared.f32 	%f14803, [_ZZ33flash_attention_v2_forward_kernelILi64ELi64ELi64EEvPKfS1_S1_PfiiiifE8K_shared+7188];
	fma.rn.f32 	%f22326, %f22190, %f14803, %f22326;
	@%p1907 bra 	$L__BB1_1894;
	setp.eq.s32 	%p1908, %r3, 44;
	ld.shared.f32 	%f14804, [_ZZ33flash_attention_v2_forward_kernelILi64ELi64ELi64EEvPKfS1_S1_PfiiiifE8K_shared+7192];
	fma.rn.f32 	%f22326, %f22189, %f14804, %f22326;
	@%p1908 bra 	$L__BB1_1894;
	setp.eq.s32 	%p1909, %r3, 45;
	ld.shared.f32 	%f14805, [_ZZ33flash_attention_v2_forward_kernelILi64ELi64ELi64EEvPKfS1_S1_PfiiiifE8K_shared+7196];
	fma.rn.f32 	%f22326, %f22188, %f14805, %f22326;
	@%p1909 bra 	$L__BB1_1894;
	setp.eq.s32 	%p1910, %r3, 46;
	ld.shared.f32 	%f14806, [_ZZ33flash_attention_v2_forward_kernelILi64ELi64ELi64EEvPKfS1_S1_PfiiiifE8K_shared+7200];
	fma.rn.f32 	%f22326, %f22187, %f14806, %f22326;
	@%p1910 bra 	$L__BB1_1894;
	setp.eq.s32 	%p1911, %r3, 47;
	ld.shared.f32 	%f14807, [_ZZ33flash_attention_v2_forward_kernelILi64ELi64ELi64EEvPKfS1_S1_PfiiiifE8K_shared+7204];
	fma.rn.f32 	%f22326, %f22186, %f14807, %f22326;
	@%p1911 bra 	$L__BB1_1894;
	setp.eq.s32 	%p1912, %r3, 48;
	ld.shared.f32 	%f14808, [_ZZ33flash_attention_v2_forward_kernelILi64ELi64ELi64EEvPKfS1_S1_PfiiiifE8K_shared+7208];
	fma.rn.f32 	%f22326, %f22185, %f14808, %f22326;
	@%p1912 bra 	$L__BB1_1894;
	setp.eq.s32 	%p1913, %r3, 49;
	ld.shared.f32 	%f14809, [_ZZ33flash_attention_v2_forward_kernelILi64ELi64ELi64EEvPKfS1_S1_PfiiiifE8K_shared+7212];
	fma.rn.f32 	%f22326, %f22184, %f14809, %f22326;
	@%p1913 bra 	$L__BB1_1894;
	setp.eq.s32 	%p1914, %r3, 50;
	ld.shared.f32 	%f14810, [_ZZ33flash_attention_v2_forward_kernelILi64ELi64ELi64EEvPKfS1_S1_PfiiiifE8K_shared+7216];
	fma.rn.f32 	%f22326, %f22183, %f14810, %f22326;
	@%p1914 bra 	$L__BB1_1894;
	setp.eq.s32 	%p1915, %r3, 51;
	ld.shared.f32 	%f14811, [_ZZ33flash_attention_v2_forward_kernelILi64ELi64ELi64EEvPKfS1_S1_PfiiiifE8K_shared+7220];
	fma.rn.f32 	%f22326, %f22182, %f14811, %f22326;
	@%p1915 bra 	$L__BB1_1894;
	setp.eq.s32 	%p1916, %r3, 52;
	ld.shared.f32 	%f14812, [_ZZ33flash_attention_v2_forward_kernelILi64ELi64ELi64EEvPKfS1_S1_PfiiiifE8K_shared+7224];
	fma.rn.f32 	%f22326, %f22181, %f14812, %f22326;
	@%p1916 bra 	$L__BB1_1894;
	setp.eq.s32 	%p1917, %r3, 53;
	ld.shared.f32 	%f14813, [_ZZ33flash_attention_v2_forward_kernelILi64ELi64ELi64EEvPKfS1_S1_PfiiiifE8K_shared+7228];
	fma.rn.f32 	%f22326, %f22180, %f14813, %f22326;
	@%p1917 bra 	$L__BB1_1894;
	setp.eq.s32 	%p1918, %r3, 54;
	ld.shared.f32 	%f14814, [_ZZ33flash_attention_v2_forward_kernelILi64ELi64ELi64EEvPKfS1_S1_PfiiiifE8K_shared+7232];
	fma.rn.f32 	%f22326, %f22179, %f14814, %f22326;
	@%p1918 bra 	$L__BB1_1894;
	setp.eq.s32 	%p1919, %r3, 55;
	ld.shared.f32 	%f14815, [_ZZ33flash_attention_v2_forward_kernelILi64ELi64ELi64EEvPKfS1_S1_PfiiiifE8K_shared+7236];
	fma.rn.f32 	%f22326, %f22178, %f14815, %f22326;
	@%p1919 bra 	$L__BB1_1894;
	setp.eq.s32 	%p1920, %r3, 56;
	ld.shared.f32 	%f14816, [_ZZ33flash_attention_v2_forward_kernelILi64ELi64ELi64EEvPKfS1_S1_PfiiiifE8K_shared+7240];
	fma.rn.f32 	%f22326, %f22177, %f14816, %f22326;
	@%p1920 bra 	$L__BB1_1894;
	setp.eq.s32 	%p1921, %r3, 57;
	ld.shared.f32 	%f14817, [_ZZ33flash_attention_v2_forward_kernelILi64ELi64ELi64EEvPKfS1_S1_PfiiiifE8K_shared+7244];
	fma.rn.f32 	%f22326, %f22176, %f14817, %f22326;
	@%p1921 bra 	$L__BB1_1894;
	setp.eq.s32 	%p1922, %r3, 58;
	ld.shared.f32 	%f14818, [_ZZ33flash_attention_v2_forward_kernelILi64ELi64ELi64EEvPKfS1_S1_PfiiiifE8K_shared+7248];
	fma.rn.f32 	%f22326, %f22175, %f14818, %f22326;
	@%p1922 bra 	$L__BB1_1894;
	setp.eq.s32 	%p1923, %r3, 59;
	ld.shared.f32 	%f14819, [_ZZ33flash_attention_v2_forward_kernelILi64ELi64ELi64EEvPKfS1_S1_PfiiiifE8K_shared+7252];
	fma.rn.f32 	%f22326, %f22174, %f14819, %f22326;
	@%p1923 bra 	$L__BB1_1894;
	setp.eq.s32 	%p1924, %r3, 60;
	ld.shared.f32 	%f14820, [_ZZ33flash_attention_v2_forward_kernelILi64ELi64ELi64EEvPKfS1_S1_PfiiiifE8K_shared+7256];
	fma.rn.f32 	%f22326, %f22173, %f14820, %f22326;
	@%p1924 bra 	$L__BB1_1894;
	setp.eq.s32 	%p1925, %r3, 61;
	ld.shared.f32 	%f14821, [_ZZ33flash_attention_v2_forward_kernelILi64ELi64ELi64EEvPKfS1_S1_PfiiiifE8K_shared+7260];
	fma.rn.f32 	%f22326, %f22172, %f14821, %f22326;
	@%p1925 bra 	$L__BB1_1894;
	setp.eq.s32 	%p1926, %r3, 62;
	ld.shared.f32 	%f14822, [_ZZ33flash_attention_v2_forward_kernelILi64ELi64ELi64EEvPKfS1_S1_PfiiiifE8K_shared+7264];
	fma.rn.f32 	%f22326, %f22171, %f14822, %f22326;
	@%p1926 bra 	$L__BB1_1894;
	setp.eq.s32 	%p1927, %r3, 63;
	ld.shared.f32 	%f14823, [_ZZ33flash_attention_v2_forward_kernelILi64ELi64ELi64EEvPKfS1_S1_PfiiiifE8K_shared+7268];
	fma.rn.f32 	%f22326, %f22170, %f14823, %f22326;
	@%p1927 bra 	$L__BB1_1894;
	ld.shared.f32 	%f14824, [_ZZ33flash_attention_v2_forward_kernelILi64ELi64ELi64EEvPKfS1_S1_PfiiiifE8K_shared+7272];
	fma.rn.f32 	%f22326, %f22169, %f14824, %f22326;
$L__BB1_1894:
	ld.param.u32 	%r511, [_Z33flash_attention_v2_forward_kernelILi64ELi64ELi64EEvPKfS1_S1_Pfiiiif_param_6];
	add.s32 	%r161, %r7, 28;
	setp.ge.s32 	%p1928, %r161, %r511;
	mov.f32 	%f22327, 0fFF7FFFFF;
	@%p1928 bra 	$L__BB1_1959;
	setp.eq.s32 	%p1929, %r13, 0;
	ld.shared.f32 	%f14826, [_ZZ33flash_attention_v2_forward_kernelILi64ELi64ELi64EEvPKfS1_S1_PfiiiifE8K_shared+7280];
	fma.rn.f32 	%f22327, %f22232, %f14826, 0f00000000;
	@%p1929 bra 	$L__BB1_1959;
	setp.eq.s32 	%p1930, %r3, 2;
	ld.shared.f32 	%f14827, [_ZZ33flash_attention_v2_forward_kernelILi64ELi64ELi64EEvPKfS1_S1_PfiiiifE8K_shared+7284];
	fma.rn.f32 	%f22327, %f22231, %f14827, %f22327;
	@%p1930 bra 	$L__BB1_1959;
	setp.eq.s32 	%p1931, %r3, 3;
	ld.shared.f32 	%f14828, [_ZZ33flash_attention_v2_forward_kernelILi64ELi64ELi64EEvPKfS1_S1_PfiiiifE8K_shared+7288];
	fma.rn.f32 	%f22327, %f22230, %f14828, %f22327;
	@%p1931 bra 	$L__BB1_1959;
	setp.eq.s32 	%p1932, %r3, 4;
	ld.shared.f32 	%f14829, [_ZZ33flash_attention_v2_forward_kernelILi64ELi64ELi64EEvPKfS1_S1_PfiiiifE8K_shared+7292];
	fma.rn.f32 	%f22327, %f22229, %f14829, %f22327;
	@%p1932 bra 	$L__BB1_1959;
	setp.eq.s32 	%p1933, %r3, 5;
	ld.shared.f32 	%f14830, [_ZZ33flash_attention_v2_forward_kernelILi64ELi64ELi64EEvPKfS1_S1_PfiiiifE8K_shared+7296];
	fma.rn.f32 	%f22327, %f22228, %f14830, %f22327;
	@%p1933 bra 	$L__BB1_1959;
	setp.eq.s32 	%p1934, %r3, 6;
	ld.shared.f32 	%f14831, [_ZZ33flash_attention_v2_forward_kernelILi64ELi64ELi64EEvPKfS1_S1_PfiiiifE8K_shared+7300];
	fma.rn.f32 	%f22327, %f22227, %f14831, %f22327;
	@%p1934 bra 	$L__BB1_1959;
	setp.eq.s32 	%p1935, %r3, 7;
	ld.shared.f32 	%f14832, [_ZZ33flash_attention_v2_forward_kernelILi64ELi64ELi64EEvPKfS1_S1_PfiiiifE8K_shared+7304];
	fma.rn.f32 	%f22327, %f22226, %f14832, %f22327;
	@%p1935 bra 	$L__BB1_1959;
	setp.eq.s32 	%p1936, %r3, 8;
	ld.shared.f32 	%f14833, [_ZZ33flash_attention_v2_forward_kernelILi64ELi64ELi64EEvPKfS1_S1_PfiiiifE8K_shared+7308];
	fma.rn.f32 	%f22327, %f22225, %f14833, %f22327;
	@%p1936 bra 	$L__BB1_1959;
	setp.eq.s32 	%p1937, %r3, 9;
	ld.shared.f32 	%f14834, [_ZZ33flash_attention_v2_forward_kernelILi64ELi64ELi64EEvPKfS1_S1_PfiiiifE8K_shared+7312];
	fma.rn.f32 	%f22327, %f22224, %f14834, %f22327;
	@%p1937 bra 	$L__BB1_1959;
	setp.eq.s32 	%p1938, %r3, 10;
	ld.shared.f32 	%f14835, [_ZZ33flash_attention_v2_forward_kernelILi64ELi64ELi64EEvPKfS1_S1_PfiiiifE8K_shared+7316];
	fma.rn.f32 	%f22327, %f22223, %f14835, %f22327;
	@%p1938 bra 	$L__BB1_1959;
	setp.eq.s32 	%p1939, %r3, 11;
	ld.shared.f32 	%f14836, [_ZZ33flash_attention_v2_forward_kernelILi64ELi64ELi64EEvPKfS1_S1_PfiiiifE8K_shared+7320];
	fma.rn.f32 	%f22327, %f22222, %f14836, %f22327;
	@%p1939 bra 	$L__BB1_1959;
	setp.eq.s32 	%p1940, %r3, 12;
	ld.shared.f32 	%f14837, [_ZZ33flash_attention_v2_forward_kernelILi64ELi64ELi64EEvPKfS1_S1_PfiiiifE8K_shared+7324];
	fma.rn.f32 	%f22327, %f22221, %f14837, %f22327;
	@%p1940 bra 	$L__BB1_1959;
	setp.eq.s32 	%p1941, %r3, 13;
	ld.shared.f32 	%f14838, [_ZZ33flash_attention_v2_forward_kernelILi64ELi64ELi64EEvPKfS1_S1_PfiiiifE8K_shared+7328];
	fma.rn.f32 	%f22327, %f22220, %f14838, %f22327;
	@%p1941 bra 	$L__BB1_1959;
	setp.eq.s32 	%p1942, %r3, 14;
	ld.shared.f32 	%f14839, [_ZZ33flash_attention_v2_forward_kernelILi64ELi64ELi64EEvPKfS1_S1_PfiiiifE8K_shared+7332];
	fma.rn.f32 	%f22327, %f22219, %f14839, %f22327;
	@%p1942 bra 	$L__BB1_1959;
	setp.eq.s32 	%p1943, %r3, 15;
	ld.shared.f32 	%f14840, [_ZZ33flash_attention_v2_forward_kernelILi64ELi64ELi64EEvPKfS1_S1_PfiiiifE8K_shared+7336];
	fma.rn.f32 	%f22327, %f22218, %f14840, %f22327;
	@%p1943 bra 	$L__BB1_1959;
	setp.eq.s32 	%p1944, %r3, 16;
	ld.shared.f32 	%f14841, [_ZZ33flash_attention_v2_forward_kernelILi64ELi64ELi64EEvPKfS1_S1_PfiiiifE8K_shared+7340];
	fma.rn.f32 	%f22327, %f22217, %f14841, %f22327;
	@%p1944 bra 	$L__BB1_1959;
	setp.eq.s32 	%p1945, %r3, 17;
	ld.shared.f32 	%f14842, [_ZZ33flash_attention_v2_forward_kernelILi64ELi64ELi64EEvPKfS1_S1_PfiiiifE8K_shared+7344];
	fma.rn.f32 	%f22327, %f22216, %f14842, %f22327;
	@%p1945 bra 	$L__BB1_1959;
	setp.eq.s32 	%p1946, %r3, 18;
	ld.shared.f32 	%f14843, [_ZZ33flash_attention_v2_forward_kernelILi64ELi64ELi64EEvPKfS1_S1_PfiiiifE8K_shared+7348];
	fma.rn.f32 	%f22327, %f22215, %f14843, %f22327;
	@%p1946 bra 	$L__BB1_1959;
	setp.eq.s32 	%p1947, %r3, 19;
	ld.shared.f32 	%f14844, [_ZZ33flash_attention_v2_forward_kernelILi64ELi64ELi64EEvPKfS1_S1_PfiiiifE8K_shared+7352];
	fma.rn.f32 	%f22327, %f22214, %f14844, %f22327;
	@%p1947 bra 	$L__BB1_1959;
	setp.eq.s32 	%p1948, %r3, 20;
	ld.shared.f32 	%f14845, [_ZZ33flash_attention_v2_forward_kernelILi64ELi64ELi64EEvPKfS1_S1_PfiiiifE8K_shared+7356];
	fma.rn.f32 	%f22327, %f22213, %f14845, %f22327;
	@%p1948 bra 	$L__BB1_1959;
	setp.eq.s32 	%p1949, %r3, 21;
	ld.shared.f32 	%f14846, [_ZZ33flash_attention_v2_forward_kernelILi64ELi64ELi64EEvPKfS1_S1_PfiiiifE8K_shared+7360];
	fma.rn.f32 	%f22327, %f22212, %f14846, %f22327;
	@%p1949 bra 	$L__BB1_1959;
	setp.eq.s32 	%p1950, %r3, 22;
	ld.shared.f32 	%f14847, [_ZZ33flash_attention_v2_forward_kernelILi64ELi64ELi64EEvPKfS1_S1_PfiiiifE8K_shared+7364];
	fma.rn.f32 	%f22327, %f22211, %f14847, %f22327;
	@%p1950 bra 	$L__BB1_1959;
	setp.eq.s32 	%p1951, %r3, 23;
	ld.shared.f32 	%f14848, [_ZZ33flash_attention_v2_forward_kernelILi64ELi64ELi64EEvPKfS1_S1_PfiiiifE8K_shared+7368];
	fma.rn.f32 	%f22327, %f22210, %f14848, %f22327;
	@%p1951 bra 	$L__BB1_1959;
	setp.eq.s32 	%p1952, %r3, 24;
	ld.shared.f32 	%f14849, [_ZZ33flash_attention_v2_forward_kernelILi64ELi64ELi64EEvPKfS1_S1_PfiiiifE8K_shared+7372];
	fma.rn.f32 	%f22327, %f22209, %f14849, %f22327;
	@%p1952 bra 	$L__BB1_1959;
	setp.eq.s32 	%p1953, %r3, 25;
	ld.shared.f32 	%f14850, [_ZZ33flash_attention_v2_forward_kernelILi64ELi64ELi64EEvPKfS1_S1_PfiiiifE8K_shared+7376];
	fma.rn.f32 	%f22327, %f22208, %f14850, %f22327;
	@%p1953 bra 	$L__BB1_1959;
	setp.eq.s32 	%p1954, %r3, 26;
	ld.shared.f32 	%f14851, [_ZZ33flash_attention_v2_forward_kernelILi64ELi64ELi64EEvPKfS1_S1_PfiiiifE8K_shared+7380];
	fma.rn.f32 	%f22327, %f22207, %f14851, %f22327;
	@%p1954 bra 	$L__BB1_1959;
	setp.eq.s32 	%p1955, %r3, 27;
	ld.shared.f32 	%f14852, [_ZZ33flash_attention_v2_forward_kernelILi64ELi64ELi64EEvPKfS1_S1_PfiiiifE8K_shared+7384];
	fma.rn.f32 	%f22327, %f22206, %f14852, %f22327;
	@%p1955 bra 	$L__BB1_1959;
	setp.eq.s32 	%p1956, %r3, 28;
	ld.shared.f32 	%f14853, [_ZZ33flash_attention_v2_forward_kernelILi64ELi64ELi64EEvPKfS1_S1_PfiiiifE8K_shared+7388];
	fma.rn.f32 	%f22327, %f22205, %f14853, %f22327;
	@%p1956 bra 	$L__BB1_1959;
	setp.eq.s32 	%p1957, %r3, 29;
	ld.shared.f32 	%f14854, [_ZZ33flash_attention_v2_forward_kernelILi64ELi64ELi64EEvPKfS1_S1_PfiiiifE8K_shared+7392];
	fma.rn.f32 	%f22327, %f22204, %f14854, %f22327;
	@%p1957 bra 	$L__BB1_1959;
	setp.eq.s32 	%p1958, %r3, 30;
	ld.shared.f32 	%f14855, [_ZZ33flash_attention_v2_forward_kernelILi64ELi64ELi64EEvPKfS1_S1_PfiiiifE8K_shared+7396];
	fma.rn.f32 	%f22327, %f22203, %f14855, %f22327;
	@%p1958 bra 	$L__BB1_1959;
	setp.eq.s32 	%p1959, %r3, 31;
	ld.shared.f32 	%f14856, [_ZZ33flash_attention_v2_forward_kernelILi64ELi64ELi64EEvPKfS1_S1_PfiiiifE8K_shared+7400];
	fma.rn.f32 	%f22327, %f22202, %f14856, %f22327;
	@%p1959 bra 	$L__BB1_1959;
	setp.eq.s32 	%p1960, %r3, 32;
	ld.shared.f32 	%f14857, [_ZZ33flash_attention_v2_forward_kernelILi64ELi64ELi64EEvPKfS1_S1_PfiiiifE8K_shared+7404];
	fma.rn.f32 	%f22327, %f22201, %f14857, %f22327;
	@%p1960 bra 	$L__BB1_1959;
	setp.eq.s32 	%p1961, %r3, 33;
	ld.shared.f32 	%f14858, [_ZZ33flash_attention_v2_forward_kernelILi64ELi64ELi64EEvPKfS1_S1_PfiiiifE8K_shared+7408];
	fma.rn.f32 	%f22327, %f22200, %f14858, %f22327;
	@%p1961 bra 	$L__BB1_1959;
	setp.eq.s32 	%p1962, %r3, 34;
	ld.shared.f32 	%f14859, [_ZZ33flash_attention_v2_forward_kernelILi64ELi64ELi64EEvPKfS1_S1_PfiiiifE8K_shared+7412];
	fma.rn.f32 	%f22327, %f22199, %f14859, %f22327;
	@%p1962 bra 	$L__BB1_1959;
	setp.eq.s32 	%p1963, %r3, 35;
	ld.shared.f32 	%f14860, [_ZZ33flash_attention_v2_forward_kernelILi64ELi64ELi64EEvPKfS1_S1_PfiiiifE8K_shared+7416];
	fma.rn.f32 	%f22327, %f22198, %f14860, %f22327;
	@%p1963 bra 	$L__BB1_1959;
	setp.eq.s32 	%p1964, %r3, 36;
	ld.shared.f32 	%f14861, [_ZZ33flash_attention_v2_forward_kernelILi64ELi64ELi64EEvPKfS1_S1_PfiiiifE8K_shared+7420];
	fma.rn.f32 	%f22327, %f22197, %f14861, %f22327;
	@%p1964 bra 	$L__BB1_1959;
	setp.eq.s32 	%p1965, %r3, 37;
	ld.shared.f32 	%f14862, [_ZZ33flash_attention_v2_forward_kernelILi64ELi64ELi64EEvPKfS1_S1_PfiiiifE8K_shared+7424];
	fma.rn.f32 	%f22327, %f22196, %f14862, %f22327;
	@%p1965 bra 	$L__BB1_1959;
	setp.eq.s32 	%p1966, %r3, 38;
	ld.shared.f32 	%f14863, [_ZZ33flash_attention_v2_forward_kernelILi64ELi64ELi64EEvPKfS1_S1_PfiiiifE8K_shared+7428];
	fma.rn.f32 	%f22327, %f22195, %f14863, %f22327;
	@%p1966 bra 	$L__BB1_1959;
	setp.eq.s32 	%p1967, %r3, 39;
	ld.shared.f32 	%f14864, [_ZZ33flash_attention_v2_forward_kernelILi64ELi64ELi64EEvPKfS1_S1_PfiiiifE8K_shared+7432];
	fma.rn.f32 	%f22327, %f22194, %f14864, %f22327;
	@%p1967 bra 	$L__BB1_1959;
	setp.eq.s32 	%p1968, %r3, 40;
	ld.shared.f32 	%f14865, [_ZZ33flash_attention_v2_forward_kernelILi64ELi64ELi64EEvPKfS1_S1_PfiiiifE8K_shared+7436];
	fma.rn.f32 	%f22327, %f22193, %f14865, %f22327;
	@%p1968 bra 	$L__BB1_1959;
	setp.eq.s32 	%p1969, %r3, 41;
	ld.shared.f32 	%f14866, [_ZZ33flash_attention_v2_forward_kernelILi64ELi64ELi64EEvPKfS1_S1_PfiiiifE8K_shared+7440];
	fma.rn.f32 	%f22327, %f22192, %f14866, %f22327;
	@%p1969 bra 	$L__BB1_1959;
	setp.eq.s32 	%p1970, %r3, 42;
	ld.shared.f32 	%f14867, [_ZZ33flash_attention_v2_forward_kernelILi64ELi64ELi64EEvPKfS1_S1_PfiiiifE8K_shared+7444];
	fma.rn.f32 	%f22327, %f22191, %f14867, %f22327;
	@%p1970 bra 	$L__BB1_1959;
	setp.eq.s32 	%p1971, %r3, 43;
	ld.shared.f32 	%f14868, [_ZZ33flash_attention_v2_forward_kernelILi64ELi64ELi64EEvPKfS1_S1_PfiiiifE8K_shared+7448];
	fma.rn.f32 	%f22327, %f22190, %f14868, %f22327;
	@%p1971 bra 	$L__BB1_1959;
	setp.eq.s32 	%p1972, %r3, 44;
	ld.shared.f32 	%f14869, [_ZZ33flash_attention_v2_forward_kernelILi64ELi64ELi64EEvPKfS1_S1_PfiiiifE8K_shared+7452];
	fma.rn.f32 	%f22327, %f22189, %f14869, %f22327;
	@%p1972 bra 	$L__BB1_1959;
	setp.eq.s32 	%p1973, %r3, 45;
	ld.shared.f32 	%f14870, [_ZZ33flash_attention_v2_forward_kernelILi64ELi64ELi64EEvPKfS1_S1_PfiiiifE8K_shared+7456];
	fma.rn.f32 	%f22327, %f22188, %f14870, %f22327;
	@%p1973 bra 	$L__BB1_1959;
	setp.eq.s32 	%p1974, %r3, 46;
	ld.shared.f32 	%f14871, [_ZZ33flash_attention_v2_forward_kernelILi64ELi64ELi64EEvPKfS1_S1_PfiiiifE8K_shared+7460];
	fma.rn.f32 	%f22327, %f22187, %f14871, %f22327;
	@%p1974 bra 	$L__BB1_1959;
	setp.eq.s32 	%p1975, %r3, 47;
	ld.shared.f32 	%f14872, [_ZZ33flash_attention_v2_forward_kernelILi64ELi64ELi64EEvPKfS1_S1_PfiiiifE8K_shared+7464];
	fma.rn.f32 	%f22327, %f22186, %f14872, %f22327;
	@%p1975 bra 	$L__BB1_1959;
	setp.eq.s32 	%p1976, %r3, 48;
	ld.shared.f32 	%f14873, [_ZZ33flash_attention_v2_forward_kernelILi64ELi64ELi64EEvPKfS1_S1_PfiiiifE8K_shared+7468];
	fma.rn.f32 	%f22327, %f22185, %f14873, %f22327;
	@%p1976 bra 	$L__BB1_1959;
	setp.eq.s32 	%p1977, %r3, 49;
	ld.shared.f32 	%f14874, [_ZZ33flash_attention_v2_forward_kernelILi64ELi64ELi64EEvPKfS1_S1_PfiiiifE8K_shared+7472];
	fma.rn.f32 	%f22327, %f22184, %f14874, %f22327;
	@%p1977 bra 	$L__BB1_1959;
	setp.eq.s32 	%p1978, %r3, 50;
	ld.shared.f32 	%f14875, [_ZZ33flash_attention_v2_forward_kernelILi64ELi64ELi64EEvPKfS1_S1_PfiiiifE8K_shared+7476];
	fma.rn.f32 	%f22327, %f22183, %f14875, %f22327;
	@%p1978 bra 	$L__BB1_1959;
	setp.eq.s32 	%p1979, %r3, 51;
	ld.shared.f32 	%f14876, [_ZZ33flash_attention_v2_forward_kernelILi64ELi64ELi64EEvPKfS1_S1_PfiiiifE8K_shared+7480];
	fma.rn.f32 	%f22327, %f22182, %f14876, %f22327;
	@%p1979 bra 	$L__BB1_1959;
	setp.eq.s32 	%p1980, %r3, 52;
	ld.shared.f32 	%f14877, [_ZZ33flash_attention_v2_forward_kernelILi64ELi64ELi64EEvPKfS1_S1_PfiiiifE8K_shared+7484];
	fma.rn.f32 	%f22327, %f22181, %f14877, %f22327;
	@%p1980 bra 	$L__BB1_1959;
	setp.eq.s32 	%p1981, %r3, 53;
	ld.shared.f32 	%f14878, [_ZZ33flash_attention_v2_forward_kernelILi64ELi64ELi64EEvPKfS1_S1_PfiiiifE8K_shared+7488];
	fma.rn.f32 	%f22327, %f22180, %f14878, %f22327;
	@%p1981 bra 	$L__BB1_1959;
	setp.eq.s32 	%p1982, %r3, 54;
	ld.shared.f32 	%f14879, [_ZZ33flash_attention_v2_forward_kernelILi64ELi64ELi64EEvPKfS1_S1_PfiiiifE8K_shared+7492];
	fma.rn.f32 	%f22327, %f22179, %f14879, %f22327;
	@%p1982 bra 	$L__BB1_1959;
	setp.eq.s32 	%p1983, %r3, 55;
	ld.shared.f32 	%f14880, [_ZZ33flash_attention_v2_forward_kernelILi64ELi64ELi64EEvPKfS1_S1_PfiiiifE8K_shared+7496];
	fma.rn.f32 	%f22327, %f22178, %f14880, %f22327;
	@%p1983 bra 	$L__BB1_1959;
	setp.eq.s32 	%p1984, %r3, 56;
	ld.shared.f32 	%f14881, [_ZZ33flash_attention_v2_forward_kernelILi64ELi64ELi64EEvPKfS1_S1_PfiiiifE8K_shared+7500];
	fma.rn.f32 	%f22327, %f22177, %f14881, %f22327;
	@%p1984 bra 	$L__BB1_1959;
	setp.eq.s32 	%p1985, %r3, 57;
	ld.shared.f32 	%f14882, [_ZZ33flash_attention_v2_forward_kernelILi64ELi64ELi64EEvPKfS1_S1_PfiiiifE8K_shared+7504];
	fma.rn.f32 	%f22327, %f22176, %f14882, %f22327;
	@%p1985 bra 	$L__BB1_1959;
	setp.eq.s32 	%p1986, %r3, 58;
	ld.shared.f32 	%f14883, [_ZZ33flash_attention_v2_forward_kernelILi64ELi64ELi64EEvPKfS1_S1_PfiiiifE8K_shared+7508];
	fma.rn.f32 	%f22327, %f22175, %f14883, %f22327;
	@%p1986 bra 	$L__BB1_1959;
	setp.eq.s32 	%p1987, %r3, 59;
	ld.shared.f32 	%f14884, [_ZZ33flash_attention_v2_forward_kernelILi64ELi64ELi64EEvPKfS1_S1_PfiiiifE8K_shared+7512];
	fma.rn.f32 	%f22327, %f22174, %f14884, %f22327;
	@%p1987 bra 	$L__BB1_1959;
	setp.eq.s32 	%p1988, %r3, 60;
	ld.shared.f32 	%f14885, [_ZZ33flash_attention_v2_forward_kernelILi64ELi64ELi64EEvPKfS1_S1_PfiiiifE8K_shared+7516];
	fma.rn.f32 	%f22327, %f22173, %f14885, %f22327;
	@%p1988 bra 	$L__BB1_1959;
	setp.eq.s32 	%p1989, %r3, 61;
	ld.shared.f32 	%f14886, [_ZZ33flash_attention_v2_forward_kernelILi64ELi64ELi64EEvPKfS1_S1_PfiiiifE8K_shared+7520];
	fma.rn.f32 	%f22327, %f22172, %f14886, %f22327;
	@%p1989 bra 	$L__BB1_1959;
	setp.eq.s32 	%p1990, %r3, 62;
	ld.shared.f32 	%f14887, [_ZZ33flash_attention_v2_forward_kernelILi64ELi64ELi64EEvPKfS1_S1_PfiiiifE8K_shared+7524];
	fma.rn.f32 	%f22327, %f22171, %f14887, %f22327;
	@%p1990 bra 	$L__BB1_1959;
	setp.eq.s32 	%p1991, %r3, 63;
	ld.shared.f32 	%f14888, [_ZZ33flash_attention_v2_forward_kernelILi64ELi64ELi64EEvPKfS1_S1_PfiiiifE8K_shared+7528];
	fma.rn.f32 	%f22327, %f22170, %f14888, %f22327;
	@%p1991 bra 	$L__BB1_1959;
	ld.shared.f32 	%f14889, [_ZZ33flash_attention_v2_forward_kernelILi64ELi64ELi64EEvPKfS1_S1_PfiiiifE8K_shared+7532];
	fma.rn.f32 	%f22327, %f22169, %f14889, %f22327;
$L__BB1_1959:
	ld.param.u32 	%r512, [_Z33flash_attention_v2_forward_kernelILi64ELi64ELi64EEvPKfS1_S1_Pfiiiif_param_6];
	add.s32 	%r162, %r7, 29;
	setp.ge.s32 	%p1992, %r162, %r512;
	mov.f32 	%f22328, 0fFF7FFFFF;
	@%p1992 bra 	$L__BB1_2024;
	setp.eq.s32 	%p1993, %r13, 0;
	ld.shared.f32 	%f14891, [_ZZ33flash_attention_v2_forward_kernelILi64ELi64ELi64EEvPKfS1_S1_PfiiiifE8K_shared+7540];
	fma.rn.f32 	%f22328, %f22232, %f14891, 0f00000000;
	@%p1993 bra 	$L__BB1_2024;
	setp.eq.s32 	%p1994, %r3, 2;
	ld.shared.f32 	%f14892, [_ZZ33flash_attention_v2_forward_kernelILi64ELi64ELi64EEvPKfS1_S1_PfiiiifE8K_shared+7544];
	fma.rn.f32 	%f22328, %f22231, %f14892, %f22328;
	@%p1994 bra 	$L__BB1_2024;
	setp.eq.s32 	%p1995, %r3, 3;
	ld.shared.f32 	%f14893, [_ZZ33flash_attention_v2_forward_kernelILi64ELi64ELi64EEvPKfS1_S1_PfiiiifE8K_shared+7548];
	fma.rn.f32 	%f22328, %f22230, %f14893, %f22328;
	@%p1995 bra 	$L__BB1_2024;
	setp.eq.s32 	%p1996, %r3, 4;
	ld.shared.f32 	%f14894, [_ZZ33flash_attention_v2_forward_kernelILi64ELi64ELi64EEvPKfS1_S1_PfiiiifE8K_shared+7552];
	fma.rn.f32 	%f22328, %f22229, %f14894, %f22328;
	@%p1996 bra 	$L__BB1_2024;
	setp.eq.s32 	%p1997, %r3, 5;
	ld.shared.f32 	%f14895, [_ZZ33flash_attention_v2_forward_kernelILi64ELi64ELi64EEvPKfS1_S1_PfiiiifE8K_shared+7556];
	fma.rn.f32 	%f22328, %f22228, %f14895, %f22328;
	@%p1997 bra 	$L__BB1_2024;
	setp.eq.s32 	%p1998, %r3, 6;
	ld.shared.f32 	%f14896, [_ZZ33flash_attention_v2_forward_kernelILi64ELi64ELi64EEvPKfS1_S1_PfiiiifE8K_shared+7560];
	fma.rn.f32 	%f22328, %f22227, %f14896, %f22328;
	@%p1998 bra 	$L__BB1_2024;
	setp.eq.s32 	%p1999, %r3, 7;
	ld.shared.f32 	%f14897, [_ZZ33flash_attention_v2_forward_kernelILi64ELi64ELi64EEvPKfS1_S1_PfiiiifE8K_shared+7564];
	fma.rn.f32 	%f22328, %f22226, %f14897, %f22328;
	@%p1999 bra 	$L__BB1_2024;
	setp.eq.s32 	%p2000, %r3, 8;
	ld.shared.f32 	%f14898, [_ZZ33flash_attention_v2_forward_kernelILi64ELi64ELi64EEvPKfS1_S1_PfiiiifE8K_shared+7568];
	fma.rn.f32 	%f22328, %f22225, %f14898, %f22328;
	@%p2000 bra 	$L__BB1_2024;
	setp.eq.s32 	%p2001, %r3, 9;
	ld.shared.f32 	%f14899, [_ZZ33flash_attention_v2_forward_kernelILi64ELi64ELi64EEvPKfS1_S1_PfiiiifE8K_shared+7572];
	fma.rn.f32 	%f22328, %f22224, %f14899, %f22328;
	@%p2001 bra 	$L__BB1_2024;
	setp.eq.s32 	%p2002, %r3, 10;
	ld.shared.f32 	%f14900, [_ZZ33flash_attention_v2_forward_kernelILi64ELi64ELi64EEvPKfS1_S1_PfiiiifE8K_shared+7576];
	fma.rn.f32 	%f22328, %f22223, %f14900, %f22328;
	@%p2002 bra 	$L__BB1_2024;
	setp.eq.s32 	%p2003, %r3, 11;
	ld.shared.f32 	%f14901, [_ZZ33flash_attention_v2_forward_kernelILi64ELi64ELi64EEvPKfS1_S1_PfiiiifE8K_shared+7580];
	fma.rn.f32 	%f22328, %f22222, %f14901, %f22328;
	@%p2003 bra 	$L__BB1_2024;
	setp.eq.s32 	%p2004, %r3, 12;
	ld.shared.f32 	%f14902, [_ZZ33flash_attention_v2_forward_kernelILi64ELi64ELi64EEvPKfS1_S1_PfiiiifE8K_shared+7584];
	fma.rn.f32 	%f22328, %f22221, %f14902, %f22328;
	@%p2004 bra 	$L__BB1_2024;
	setp.eq.s32 	%p2005, %r3, 13;
	ld.shared.f32 	%f14903, [_ZZ33flash_attention_v2_forward_kernelILi64ELi64ELi64EEvPKfS1_S1_PfiiiifE8K_shared+7588];
	fma.rn.f32 	%f22328, %f22220, %f14903, %f22328;
	@%p2005 bra 	$L__BB1_2024;
	setp.eq.s32 	%p2006, %r3, 14;
	ld.shared.f32 	%f14904, [_ZZ33flash_attention_v2_forward_kernelILi64ELi64ELi64EEvPKfS1_S1_PfiiiifE8K_shared+7592];
	fma.rn.f32 	%f22328, %f22219, %f14904, %f22328;
	@%p2006 bra 	$L__BB1_2024;
	setp.eq.s32 	%p2007, %r3, 15;
	ld.shared.f32 	%f14905, [_ZZ33flash_attention_v2_forward_kernelILi64ELi64ELi64EEvPKfS1_S1_PfiiiifE8K_shared+7596];
	fma.rn.f32 	%f22328, %f22218, %f14905, %f22328;
	@%p2007 bra 	$L__BB1_2024;
	setp.eq.s32 	%p2008, %r3, 16;
	ld.shared.f32 	%f14906, [_ZZ33flash_attention_v2_forward_kernelILi64ELi64ELi64EEvPKfS1_S1_PfiiiifE8K_shared+7600];
	fma.rn.f32 	%f22328, %f22217, %f14906, %f22328;
	@%p2008 bra 	$L__BB1_2024;
	setp.eq.s32 	%p2009, %r3, 17;
	ld.shared.f32 	%f14907, [_ZZ33flash_attention_v2_forward_kernelILi64ELi64ELi64EEvPKfS1_S1_PfiiiifE8K_shared+7604];
	fma.rn.f32 	%f22328, %f22216, %f14907, %f22328;
	@%p2009 bra 	$L__BB1_2024;
	setp.eq.s32 	%p2010, %r3, 18;
	ld.shared.f32 	%f14908, [_ZZ33flash_attention_v2_forward_kernelILi64ELi64ELi64EEvPKfS1_S1_PfiiiifE8K_shared+7608];
	fma.rn.f32 	%f22328, %f22215, %f14908, %f22328;
	@%p2010 bra 	$L__BB1_2024;
	setp.eq.s32 	%p2011, %r3, 19;
	ld.shared.f32 	%f14909, [_ZZ33flash_attention_v2_forward_kernelILi64ELi64ELi64EEvPKfS1_S1_PfiiiifE8K_shared+7612];
	fma.rn.f32 	%f22328, %f22214, %f14909, %f22328;
	@%p2011 bra 	$L__BB1_2024;
	setp.eq.s32 	%p2012, %r3, 20;
	ld.shared.f32 	%f14910, [_ZZ33flash_attention_v2_forward_kernelILi64ELi64ELi64EEvPKfS1_S1_PfiiiifE8K_shared+7616];
	fma.rn.f32 	%f22328, %f22213, %f14910, %f22328;
	@%p2012 bra 	$L__BB1_2024;
	setp.eq.s32 	%p2013, %r3, 21;
	ld.shared.f32 	%f14911, [_ZZ33flash_attention_v2_forward_kernelILi64ELi64ELi64EEvPKfS1_S1_PfiiiifE8K_shared+7620];
	fma.rn.f32 	%f22328, %f22212, %f14911, %f22328;
	@%p2013 bra 	$L__BB1_2024;
	setp.eq.s32 	%p2014, %r3, 22;
	ld.shared.f32 	%f14912, [_ZZ33flash_attention_v2_forward_kernelILi64ELi64ELi64EEvPKfS1_S1_PfiiiifE8K_shared+7624];
	fma.rn.f32 	%f22328, %f22211, %f14912, %f22328;
	@%p2014 bra 	$L__BB1_2024;
	setp.eq.s32 	%p2015, %r3, 23;
	ld.shared.f32 	%f14913, [_ZZ33flash_attention_v2_forward_kernelILi64ELi64ELi64EEvPKfS1_S1_PfiiiifE8K_shared+7628];
	fma.rn.f32 	%f22328, %f22210, %f14913, %f22328;
	@%p2015 bra 	$L__BB1_2024;
	setp.eq.s32 	%p2016, %r3, 24;
	ld.shared.f32 	%f14914, [_ZZ33flash_attention_v2_forward_kernelILi64ELi64ELi64EEvPKfS1_S1_PfiiiifE8K_shared+7632];
	fma.rn.f32 	%f22328, %f22209, %f14914, %f22328;
	@%p2016 bra 	$L__BB1_2024;
	setp.eq.s32 	%p2017, %r3, 25;
	ld.shared.f32 	%f14915, [_ZZ33flash_attention_v2_forward_kernelILi64ELi64ELi64EEvPKfS1_S1_PfiiiifE8K_shared+7636];
	fma.rn.f32 	%f22328, %f22208, %f14915, %f22328;
	@%p2017 bra 	$L__BB1_2024;
	setp.eq.s32 	%p2018, %r3, 26;
	ld.shared.f32 	%f14916, [_ZZ33flash_attention_v2_forward_kernelILi64ELi64ELi64EEvPKfS1_S1_PfiiiifE8K_shared+7640];
	fma.rn.f32 	%f22328, %f22207, %f14916, %f22328;
	@%p2018 bra 	$L__BB1_2024;
	setp.eq.s32 	%p2019, %r3, 27;
	ld.shared.f32 	%f14917, [_ZZ33flash_attention_v2_forward_kernelILi64ELi64ELi64EEvPKfS1_S1_PfiiiifE8K_shared+7644];
	fma.rn.f32 	%f22328, %f22206, %f14917, %f22328;
	@%p2019 bra 	$L__BB1_2024;
	setp.eq.s32 	%p2020, %r3, 28;
	ld.shared.f32 	%f14918, [_ZZ33flash_attention_v2_forward_kernelILi64ELi64ELi64EEvPKfS1_S1_PfiiiifE8K_shared+7648];
	fma.rn.f32 	%f22328, %f22205, %f14918, %f22328;
	@%p2020 bra 	$L__BB1_2024;
	setp.eq.s32 	%p2021, %r3, 29;
	ld.shared.f32 	%f14919, [_ZZ33flash_attention_v2_forward_kernelILi64ELi64ELi64EEvPKfS1_S1_PfiiiifE8K_shared+7652];
	fma.rn.f32 	%f22328, %f22204, %f14919, %f22328;
	@%p2021 bra 	$L__BB1_2024;
	setp.eq.s32 	%p2022, %r3, 30;
	ld.shared.f32 	%f14920, [_ZZ33flash_attention_v2_forward_kernelILi64ELi64ELi64EEvPKfS1_S1_PfiiiifE8K_shared+7656];
	fma.rn.f32 	%f22328, %f22203, %f14920, %f22328;
	@%p2022 bra 	$L__BB1_2024;
	setp.eq.s32 	%p2023, %r3, 31;
	ld.shared.f32 	%f14921, [_ZZ33flash_attention_v2_forward_kernelILi64ELi64ELi64EEvPKfS1_S1_PfiiiifE8K_shared+7660];
	fma.rn.f32 	%f22328, %f22202, %f14921, %f22328;
	@%p2023 bra 	$L__BB1_2024;
	setp.eq.s32 	%p2024, %r3, 32;
	ld.shared.f32 	%f14922, [_ZZ33flash_attention_v2_forward_kernelILi64ELi64ELi64EEvPKfS1_S1_PfiiiifE8K_shared+7664];
	fma.rn.f32 	%f22328, %f22201, %f14922, %f22328;
	@%p2024 bra 	$L__BB1_2024;
	setp.eq.s32 	%p2025, %r3, 33;
	ld.shared.f32 	%f14923, [_ZZ33flash_attention_v2_forward_kernelILi64ELi64ELi64EEvPKfS1_S1_PfiiiifE8K_shared+7668];
	fma.rn.f32 	%f22328, %f22200, %f14923, %f22328;
	@%p2025 bra 	$L__BB1_2024;
	setp.eq.s32 	%p2026, %r3, 34;
	ld.shared.f32 	%f14924, [_ZZ33flash_attention_v2_forward_kernelILi64ELi64ELi64EEvPKfS1_S1_PfiiiifE8K_shared+7672];
	fma.rn.f32 	%f22328, %f22199, %f14924, %f22328;
	@%p2026 bra 	$L__BB1_2024;
	setp.eq.s32 	%p2027, %r3, 35;
	ld.shared.f32 	%f14925, [_ZZ33flash_attention_v2_forward_kernelILi64ELi64ELi64EEvPKfS1_S1_PfiiiifE8K_shared+7676];
	fma.rn.f32 	%f22328, %f22198, %f14925, %f22328;
	@%p2027 bra 	$L__BB1_2024;
	setp.eq.s32 	%p2028, %r3, 36;
	ld.shared.f32 	%f14926, [_ZZ33flash_attention_v2_forward_kernelILi64ELi64ELi64EEvPKfS1_S1_PfiiiifE8K_shared+7680];
	fma.rn.f32 	%f22328, %f22197, %f14926, %f22328;
	@%p2028 bra 	$L__BB1_2024;
	setp.eq.s32 	%p2029, %r3, 37;
	ld.shared.f32 	%f14927, [_ZZ33flash_attention_v2_forward_kernelILi64ELi64ELi64EEvPKfS1_S1_PfiiiifE8K_shared+7684];
	fma.rn.f32 	%f22328, %f22196, %f14927, %f22328;
	@%p2029 bra 	$L__BB1_2024;
	setp.eq.s32 	%p2030, %r3, 38;
	ld.shared.f32 	%f14928, [_ZZ33flash_attention_v2_forward_kernelILi64ELi64ELi64EEvPKfS1_S1_PfiiiifE8K_shared+7688];
	fma.rn.f32 	%f22328, %f22195, %f14928, %f22328;
	@%p2030 bra 	$L__BB1_2024;
	setp.eq.s32 	%p2031, %r3, 39;
	ld.shared.f32 	%f14929, [_ZZ33flash_attention_v2_forward_kernelILi64ELi64ELi64EEvPKfS1_S1_PfiiiifE8K_shared+7692];
	fma.rn.f32 	%f22328, %f22194, %f14929, %f22328;
	@%p2031 bra 	$L__BB1_2024;
	setp.eq.s32 	%p2032, %r3, 40;
	ld.shared.f32 	%f14930, [_ZZ33flash_attention_v2_forward_kernelILi64ELi64ELi64EEvPKfS1_S1_PfiiiifE8K_shared+7696];
	fma.rn.f32 	%f22328, %f22193, %f14930, %f22328;
	@%p2032 bra 	$L__BB1_2024;
	setp.eq.s32 	%p2033, %r3, 41;
	ld.shared.f32 	%f14931, [_ZZ33flash_attention_v2_forward_kernelILi64ELi64ELi64EEvPKfS1_S1_PfiiiifE8K_shared+7700];
	fma.rn.f32 	%f22328, %f22192, %f14931, %f22328;
	@%p2033 bra 	$L__BB1_2024;
	setp.eq.s32 	%p2034, %r3, 42;
	ld.shared.f32 	%f14932, [_ZZ33flash_attention_v2_forward_kernelILi64ELi64ELi64EEvPKfS1_S1_PfiiiifE8K_shared+7704];
	fma.rn.f32 	%f22328, %f22191, %f14932, %f22328;
	@%p2034 bra 	$L__BB1_2024;
	setp.eq.s32 	%p2035, %r3, 43;
	ld.shared.f32 	%f14933, [_ZZ33flash_attention_v2_forward_kernelILi64ELi64ELi64EEvPKfS1_S1_PfiiiifE8K_shared+7708];
	fma.rn.f32 	%f22328, %f22190, %f14933, %f22328;
	@%p2035 bra 	$L__BB1_2024;
	setp.eq.s32 	%p2036, %r3, 44;
	ld.shared.f32 	%f14934, [_ZZ33flash_attention_v2_forward_kernelILi64ELi64ELi64EEvPKfS1_S1_PfiiiifE8K_shared+7712];
	fma.rn.f32 	%f22328, %f22189, %f14934, %f22328;
	@%p2036 bra 	$L__BB1_2024;
	setp.eq.s32 	%p2037, %r3, 45;
	ld.shared.f32 	%f14935, [_ZZ33flash_attention_v2_forward_kernelILi64ELi64ELi64EEvPKfS1_S1_PfiiiifE8K_shared+7716];
	fma.rn.f32 	%f22328, %f22188, %f14935, %f22328;
	@%p2037 bra 	$L__BB1_2024;
	setp.eq.s32 	%p2038, %r3, 46;
	ld.shared.f32 	%f14936, [_ZZ33flash_attention_v2_forward_kernelILi64ELi64ELi64EEvPKfS1_S1_PfiiiifE8K_shared+7720];
	fma.rn.f32 	%f22328, %f22187, %f14936, %f22328;
	@%p2038 bra 	$L__BB1_2024;
	setp.eq.s32 	%p2039, %r3, 47;
	ld.shared.f32 	%f14937, [_ZZ33flash_attention_v2_forward_kernelILi64ELi64ELi64EEvPKfS1_S1_PfiiiifE8K_shared+7724];
	fma.rn.f32 	%f22328, %f22186, %f14937, %f22328;
	@%p2039 bra 	$L__BB1_2024;
	setp.eq.s32 	%p2040, %r3, 48;
	ld.shared.f32 	%f14938, [_ZZ33flash_attention_v2_forward_kernelILi64ELi64ELi64EEvPKfS1_S1_PfiiiifE8K_shared+7728];
	fma.rn.f32 	%f22328, %f22185, %f14938, %f22328;
	@%p2040 bra 	$L__BB1_2024;
	setp.eq.s32 	%p2041, %r3, 49;
	ld.shared.f32 	%f14939, [_ZZ33flash_attention_v2_forward_kernelILi64ELi64ELi64EEvPKfS1_S1_PfiiiifE8K_shared+7732];
	fma.rn.f32 	%f22328, %f22184, %f14939, %f22328;
	@%p2041 bra 	$L__BB1_2024;
	setp.eq.s32 	%p2042, %r3, 50;
	ld.shared.f32 	%f14940, [_ZZ33flash_attention_v2_forward_kernelILi64ELi64ELi64EEvPKfS1_S1_PfiiiifE8K_shared+7736];
	fma.rn.f32 	%f22328, %f22183, %f14940, %f22328;
	@%p2042 bra 	$L__BB1_2024;
	setp.eq.s32 	%p2043, %r3, 51;
	ld.shared.f32 	%f14941, [_ZZ33flash_attention_v2_forward_kernelILi64ELi64ELi64EEvPKfS1_S1_PfiiiifE8K_shared+7740];
	fma.rn.f32 	%f22328, %f22182, %f14941, %f22328;
	@%p2043 bra 	$L__BB1_2024;
	setp.eq.s32 	%p2044, %r3, 52;
	ld.shared.f32 	%f14942, [_ZZ33flash_attention_v2_forward_kernelILi64ELi64ELi64EEvPKfS1_S1_PfiiiifE8K_shared+7744];
	fma.rn.f32 	%f22328, %f22181, %f14942, %f22328;
	@%p2044 bra 	$L__BB1_2024;
	setp.eq.s32 	%p2045, %r3, 53;
	ld.shared.f32 	%f14943, [_ZZ33flash_attention_v2_forward_kernelILi64ELi64ELi64EEvPKfS1_S1_PfiiiifE8K_shared+7748];
	fma.rn.f32 	%f22328, %f22180, %f14943, %f22328;
	@%p2045 bra 	$L__BB1_2024;
	setp.eq.s32 	%p2046, %r3, 54;
	ld.shared.f32 	%f14944, [_ZZ33flash_attention_v2_forward_kernelILi64ELi64ELi64EEvPKfS1_S1_PfiiiifE8K_shared+7752];
	fma.rn.f32 	%f22328, %f22179, %f14944, %f22328;
	@%p2046 bra 	$L__BB1_2024;
	setp.eq.s32 	%p2047, %r3, 55;
	ld.shared.f32 	%f14945, [_ZZ33flash_attention_v2_forward_kernelILi64ELi64ELi64EEvPKfS1_S1_PfiiiifE8K_shared+7756];
	fma.rn.f32 	%f22328, %f22178, %f14945, %f22328;
	@%p2047 bra 	$L__BB1_2024;
	setp.eq.s32 	%p2048, %r3, 56;
	ld.shared.f32 	%f14946, [_ZZ33flash_attention_v2_forward_kernelILi64ELi64ELi64EEvPKfS1_S1_PfiiiifE8K_shared+7760];
	fma.rn.f32 	%f22328, %f22177, %f14946, %f22328;
	@%p2048 bra 	$L__BB1_2024;
	setp.eq.s32 	%p2049, %r3, 57;
	ld.shared.f32 	%f14947, [_ZZ33flash_attention_v2_forward_kernelILi64ELi64ELi64EEvPKfS1_S1_PfiiiifE8K_shared+7764];
	fma.rn.f32 	%f22328, %f22176, %f14947, %f22328;
	@%p2049 bra 	$L__BB1_2024;
	setp.eq.s32 	%p2050, %r3, 58;
	ld.shared.f32 	%f14948, [_ZZ33flash_attention_v2_forward_kernelILi64ELi64ELi64EEvPKfS1_S1_PfiiiifE8K_shared+7768];
	fma.rn.f32 	%f22328, %f22175, %f14948, %f22328;
	@%p2050 bra 	$L__BB1_2024;
	setp.eq.s32 	%p2051, %r3, 59;
	ld.shared.f32 	%f14949, [_ZZ33flash_attention_v2_forward_kernelILi64ELi64ELi64EEvPKfS1_S1_PfiiiifE8K_shared+7772];
	fma.rn.f32 	%f22328, %f22174, %f14949, %f22328;
	@%p2051 bra 	$L__BB1_2024;
	setp.eq.s32 	%p2052, %r3, 60;
	ld.shared.f32 	%f14950, [_ZZ33flash_attention_v2_forward_kernelILi64ELi64ELi64EEvPKfS1_S1_PfiiiifE8K_shared+7776];
	fma.rn.f32 	%f22328, %f22173, %f14950, %f22328;
	@%p2052 bra 	$L__BB1_2024;
	setp.eq.s32 	%p2053, %r3, 61;
	ld.shared.f32 	%f14951, [_ZZ33flash_attention_v2_forward_kernelILi64ELi64ELi64EEvPKfS1_S1_PfiiiifE8K_shared+7780];
	fma.rn.f32 	%f22328, %f22172, %f14951, %f22328;
	@%p2053 bra 	$L__BB1_2024;
	setp.eq.s32 	%p2054, %r3, 62;
	ld.shared.f32 	%f14952, [_ZZ33flash_attention_v2_forward_kernelILi64ELi64ELi64EEvPKfS1_S1_PfiiiifE8K_shared+7784];
	fma.rn.f32 	%f22328, %f22171, %f14952, %f22328;
	@%p2054 bra 	$L__BB1_2024;
	setp.eq.s32 	%p2055, %r3, 63;
	ld.shared.f32 	%f14953, [_ZZ33flash_attention_v2_forward_kernelILi64ELi64ELi64EEvPKfS1_S1_PfiiiifE8K_shared+7788];
	fma.rn.f32 	%f22328, %f22170, %f14953, %f22328;
	@%p2055 bra 	$L__BB1_2024;
	ld.shared.f32 	%f14954, [_ZZ33flash_attention_v2_forward_kernelILi64ELi64ELi64EEvPKfS1_S1_PfiiiifE8K_shared+7792];
	fma.rn.f32 	%f22328, %f22169, %f14954, %f22328;
$L__BB1_2024:
	ld.param.u32 	%r513, [_Z33flash_attention_v2_forward_kernelILi64ELi64ELi64EEvPKfS1_S1_Pfiiiif_param_6];
	add.s32 	%r163, %r7, 30;
	setp.ge.s32 	%p2056, %r163, %r513;
	mov.f32 	%f22329, 0fFF7FFFFF;
	@%p2056 bra 	$L__BB1_2089;
	setp.eq.s32 	%p2057, %r13, 0;
	ld.shared.f32 	%f14956, [_ZZ33flash_attention_v2_forward_kernelILi64ELi64ELi64EEvPKfS1_S1_PfiiiifE8K_shared+7800];
	fma.rn.f32 	%f22329, %f22232, %f14956, 0f00000000;
	@%p2057 bra 	$L__BB1_2089;
	setp.eq.s32 	%p2058, %r3, 2;
	ld.shared.f32 	%f14957, [_ZZ33flash_attention_v2_forward_kernelILi64ELi64ELi64EEvPKfS1_S1_PfiiiifE8K_shared+7804];
	fma.rn.f32 	%f22329, %f22231, %f14957, %f22329;
	@%p2058 bra 	$L__BB1_2089;
	setp.eq.s32 	%p2059, %r3, 3;
	ld.shared.f32 	%f14958, [_ZZ33flash_attention_v2_forward_kernelILi64ELi64ELi64EEvPKfS1_S1_PfiiiifE8K_shared+7808];
	fma.rn.f32 	%f22329, %f22230, %f14958, %f22329;
	@%p2059 bra 	$L__BB1_2089;
	setp.eq.s32 	%p2060, %r3, 4;
	ld.shared.f32 	%f14959, [_ZZ33flash_attention_v2_forward_kernelILi64ELi64ELi64EEvPKfS1_S1_PfiiiifE8K_shared+7812];
	fma.rn.f32 	%f22329, %f22229, %f14959, %f22329;
	@%p2060 bra 	$L__BB1_2089;
	setp.eq.s32 	%p2061, %r3, 5;
	ld.shared.f32 	%f14960, [_ZZ33flash_attention_v2_forward_kernelILi64ELi64ELi64EEvPKfS1_S1_PfiiiifE8K_shared+7816];
	fma.rn.f32 	%f22329, %f22228, %f14960, %f22329;
	@%p2061 bra 	$L__BB1_2089;
	setp.eq.s32 	%p2062, %r3, 6;
	ld.shared.f32 	%f14961, [_ZZ33flash_attention_v2_forward_kernelILi64ELi64ELi64EEvPKfS1_S1_PfiiiifE8K_shared+7820];
	fma.rn.f32 	%f22329, %f22227, %f14961, %f22329;
	@%p2062 bra 	$L__BB1_2089;
	setp.eq.s32 	%p2063, %r3, 7;
	ld.shared.f32 	%f14962, [_ZZ33flash_attention_v2_forward_kernelILi64ELi64ELi64EEvPKfS1_S1_PfiiiifE8K_shared+7824];
	fma.rn.f32 	%f22329, %f22226, %f14962, %f22329;
	@%p2063 bra 	$L__BB1_2089;
	setp.eq.s32 	%p2064, %r3, 8;
	ld.shared.f32 	%f14963, [_ZZ33flash_attention_v2_forward_kernelILi64ELi64ELi64EEvPKfS1_S1_PfiiiifE8K_shared+7828];
	fma.rn.f32 	%f22329, %f22225, %f14963, %f22329;
	@%p2064 bra 	$L__BB1_2089;
	setp.eq.s32 	%p2065, %r3, 9;
	ld.shared.f32 	%f14964, [_ZZ33flash_attention_v2_forward_kernelILi64ELi64ELi64EEvPKfS1_S1_PfiiiifE8K_shared+7832];
	fma.rn.f32 	%f22329, %f22224, %f14964, %f22329;
	@%p2065 bra 	$L__BB1_2089;
	setp.eq.s32 	%p2066, %r3, 10;
	ld.shared.f32 	%f14965, [_ZZ33flash_attention_v2_forward_kernelILi64ELi64ELi64EEvPKfS1_S1_PfiiiifE8K_shared+7836];
	fma.rn.f32 	%f22329, %f22223, %f14965, %f22329;
	@%p2066 bra 	$L__BB1_2089;
	setp.eq.s32 	%p2067, %r3, 11;
	ld.shared.f32 	%f14966, [_ZZ33flash_attention_v2_forward_kernelILi64ELi64ELi64EEvPKfS1_S1_PfiiiifE8K_shared+7840];
	fma.rn.f32 	%f22329, %f22222, %f14966, %f22329;
	@%p2067 bra 	$L__BB1_2089;
	setp.eq.s32 	%p2068, %r3, 12;
	ld.shared.f32 	%f14967, [_ZZ33flash_attention_v2_forward_kernelILi64ELi64ELi64EEvPKfS1_S1_PfiiiifE8K_shared+7844];
	fma.rn.f32 	%f22329, %f22221, %f14967, %f22329;
	@%p2068 bra 	$L__BB1_2089;
	setp.eq.s32 	%p2069, %r3, 13;
	ld.shared.f32 	%f14968, [_ZZ33flash_attention_v2_forward_kernelILi64ELi64ELi64EEvPKfS1_S1_PfiiiifE8K_shared+7848];
	fma.rn.f32 	%f22329, %f22220, %f14968, %f22329;
	@%p2069 bra 	$L__BB1_2089;
	setp.eq.s32 	%p2070, %r3, 14;
	ld.shared.f32 	%f14969, [_ZZ33flash_attention_v2_forward_kernelILi64ELi64ELi64EEvPKfS1_S1_PfiiiifE8K_shared+7852];
	fma.rn.f32 	%f22329, %f22219, %f14969, %f22329;
	@%p2070 bra 	$L__BB1_2089;
	setp.eq.s32 	%p2071, %r3, 15;
	ld.shared.f32 	%f14970, [_ZZ33flash_attention_v2_forward_kernelILi64ELi64ELi64EEvPKfS1_S1_PfiiiifE8K_shared+7856];
	fma.rn.f32 	%f22329, %f22218, %f14970, %f22329;
	@%p2071 bra 	$L__BB1_2089;
	setp.eq.s32 	%p2072, %r3, 16;
	ld.shared.f32 	%f14971, [_ZZ33flash_attention_v2_forward_kernelILi64ELi64ELi64EEvPKfS1_S1_PfiiiifE8K_shared+7860];
	fma.rn.f32 	%f22329, %f22217, %f14971, %f22329;
	@%p2072 bra 	$L__BB1_2089;
	setp.eq.s32 	%p2073, %r3, 17;
	ld.shared.f32 	%f14972, [_ZZ33flash_attention_v2_forward_kernelILi64ELi64ELi64EEvPKfS1_S1_PfiiiifE8K_shared+7864];
	fma.rn.f32 	%f22329, %f22216, %f14972, %f22329;
	@%p2073 bra 	$L__BB1_2089;
	setp.eq.s32 	%p2074, %r3, 18;
	ld.shared.f32 	%f14973, [_ZZ33flash_attention_v2_forward_kernelILi64ELi64ELi64EEvPKfS1_S1_PfiiiifE8K_shared+7868];
	fma.rn.f32 	%f22329, %f22215, %f14973, %f22329;
	@%p2074 bra 	$L__BB1_2089;
	setp.eq.s32 	%p2075, %r3, 19;
	ld.shared.f32 	%f14974, [_ZZ33flash_attention_v2_forward_kernelILi64ELi64ELi64EEvPKfS1_S1_PfiiiifE8K_shared+7872];
	fma.rn.f32 	%f22329, %f22214, %f14974, %f22329;
	@%p2075 bra 	$L__BB1_2089;
	setp.eq.s32 	%p2076, %r3, 20;
	ld.shared.f32 	%f14975, [_ZZ33flash_attention_v2_forward_kernelILi64ELi64ELi64EEvPKfS1_S1_PfiiiifE8K_shared+7876];
	fma.rn.f32 	%f22329, %f22213, %f14975, %f22329;
	@%p2076 bra 	$L__BB1_2089;
	setp.eq.s32 	%p2077, %r3, 21;
	ld.shared.f32 	%f14976, [_ZZ33flash_attention_v2_forward_kernelILi64ELi64ELi64EEvPKfS1_S1_PfiiiifE8K_shared+7880];
	fma.rn.f32 	%f22329, %f22212, %f14976, %f22329;
	@%p2077 bra 	$L__BB1_2089;
	setp.eq.s32 	%p2078, %r3, 22;
	ld.shared.f32 	%f14977, [_ZZ33flash_attention_v2_forward_kernelILi64ELi64ELi64EEvPKfS1_S1_PfiiiifE8K_shared+7884];
	fma.rn.f32 	%f22329, %f22211, %f14977, %f22329;
	@%p2078 bra 	$L__BB1_2089;
	setp.eq.s32 	%p2079, %r3, 23;
	ld.shared.f32 	%f14978, [_ZZ33flash_attention_v2_forward_kernelILi64ELi64ELi64EEvPKfS1_S1_PfiiiifE8K_shared+7888];
	fma.rn.f32 	%f22329, %f22210, %f14978, %f22329;
	@%p2079 bra 	$L__BB1_2089;
	setp.eq.s32 	%p2080, %r3, 24;
	ld.shared.f32 	%f14979, [_ZZ33flash_attention_v2_forward_kernelILi64ELi64ELi64EEvPKfS1_S1_PfiiiifE8K_shared+7892];
	fma.rn.f32 	%f22329, %f22209, %f14979, %f22329;
	@%p2080 bra 	$L__BB1_2089;
	setp.eq.s32 	%p2081, %r3, 25;
	ld.shared.f32 	%f14980, [_ZZ33flash_attention_v2_forward_kernelILi64ELi64ELi64EEvPKfS1_S1_PfiiiifE8K_shared+7896];
	fma.rn.f32 	%f22329, %f22208, %f14980, %f22329;
	@%p2081 bra 	$L__BB1_2089;
	setp.eq.s32 	%p2082, %r3, 26;
	ld.shared.f32 	%f14981, [_ZZ33flash_attention_v2_forward_kernelILi64ELi64ELi64EEvPKfS1_S1_PfiiiifE8K_shared+7900];
	fma.rn.f32 	%f22329, %f22207, %f14981, %f22329;
	@%p2082 bra 	$L__BB1_2089;
	setp.eq.s32 	%p2083, %r3, 27;
	ld.shared.f32 	%f14982, [_ZZ33flash_attention_v2_forward_kernelILi64ELi64ELi64EEvPKfS1_S1_PfiiiifE8K_shared+7904];
	fma.rn.f32 	%f22329, %f22206, %f14982, %f22329;
	@%p2083 bra 	$L__BB1_2089;
	setp.eq.s32 	%p2084, %r3, 28;
	ld.shared.f32 	%f14983, [_ZZ33flash_attention_v2_forward_kernelILi64ELi64ELi64EEvPKfS1_S1_PfiiiifE8K_shared+7908];
	fma.rn.f32 	%f22329, %f22205, %f14983, %f22329;
	@%p2084 bra 	$L__BB1_2089;
	setp.eq.s32 	%p2085, %r3, 29;
	ld.shared.f32 	%f14984, [_ZZ33flash_attention_v2_forward_kernelILi64ELi64ELi64EEvPKfS1_S1_PfiiiifE8K_shared+7912];
	fma.rn.f32 	%f22329, %f22204, %f14984, %f22329;
	@%p2085 bra 	$L__BB1_2089;
	setp.eq.s32 	%p2086, %r3, 30;
	ld.shared.f32 	%f14985, [_ZZ33flash_attention_v2_forward_kernelILi64ELi64ELi64EEvPKfS1_S1_PfiiiifE8K_shared+7916];
	fma.rn.f32 	%f22329, %f22203, %f14985, %f22329;
	@%p2086 bra 	$L__BB1_2089;
	setp.eq.s32 	%p2087, %r3, 31;
	ld.shared.f32 	%f14986, [_ZZ33flash_attention_v2_forward_kernelILi64ELi64ELi64EEvPKfS1_S1_PfiiiifE8K_shared+7920];
	fma.rn.f32 	%f22329, %f22202, %f14986, %f22329;
	@%p2087 bra 	$L__BB1_2089;
	setp.eq.s32 	%p2088, %r3, 32;
	ld.shared.f32 	%f14987, [_ZZ33flash_attention_v2_forward_kernelILi64ELi64ELi64EEvPKfS1_S1_PfiiiifE8K_shared+7924];
	fma.rn.f32 	%f22329, %f22201, %f14987, %f22329;
	@%p2088 bra 	$L__BB1_2089;
	setp.eq.s32 	%p2089, %r3, 33;
	ld.shared.f32 	%f14988, [_ZZ33flash_attention_v2_forward_kernelILi64ELi64ELi64EEvPKfS1_S1_PfiiiifE8K_shared+7928];
	fma.rn.f32 	%f22329, %f22200, %f14988, %f22329;
	@%p2089 bra 	$L__BB1_2089;
	setp.eq.s32 	%p2090, %r3, 34;
	ld.shared.f32 	%f14989, [_ZZ33flash_attention_v2_forward_kernelILi64ELi64ELi64EEvPKfS1_S1_PfiiiifE8K_shared+7932];
	fma.rn.f32 	%f22329, %f22199, %f14989, %f22329;
	@%p2090 bra 	$L__BB1_2089;
	setp.eq.s32 	%p2091, %r3, 35;
	ld.shared.f32 	%f14990, [_ZZ33flash_attention_v2_forward_kernelILi64ELi64ELi64EEvPKfS1_S1_PfiiiifE8K_shared+7936];
	fma.rn.f32 	%f22329, %f22198, %f14990, %f22329;
	@%p2091 bra 	$L__BB1_2089;
	setp.eq.s32 	%p2092, %r3, 36;
	ld.shared.f32 	%f14991, [_ZZ33flash_attention_v2_forward_kernelILi64ELi64ELi64EEvPKfS1_S1_PfiiiifE8K_shared+7940];
	fma.rn.f32 	%f22329, %f22197, %f14991, %f22329;
	@%p2092 bra 	$L__BB1_2089;
	setp.eq.s32 	%p2093, %r3, 37;
	ld.shared.f32 	%f14992, [_ZZ33flash_attention_v2_forward_kernelILi64ELi64ELi64EEvPKfS1_S1_PfiiiifE8K_shared+7944];
	fma.rn.f32 	%f22329, %f22196, %f14992, %f22329;
	@%p2093 bra 	$L__BB1_2089;
	setp.eq.s32 	%p2094, %r3, 38;
	ld.shared.f32 	%f14993, [_ZZ33flash_attention_v2_forward_kernelILi64ELi64ELi64EEvPKfS1_S1_PfiiiifE8K_shared+7948];
	fma.rn.f32 	%f22329, %f22195, %f14993, %f22329;
	@%p2094 bra 	$L__BB1_2089;
	setp.eq.s32 	%p2095, %r3, 39;
	ld.shared.f32 	%f14994, [_ZZ33flash_attention_v2_forward_kernelILi64ELi64ELi64EEvPKfS1_S1_PfiiiifE8K_shared+7952];
	fma.rn.f32 	%f22329, %f22194, %f14994, %f22329;
	@%p2095 bra 	$L__BB1_2089;
	setp.eq.s32 	%p2096, %r3, 40;
	ld.shared.f32 	%f14995, [_ZZ33flash_attention_v2_forward_kernelILi64ELi64ELi64EEvPKfS1_S1_PfiiiifE8K_shared+7956];
	fma.rn.f32 	%f22329, %f22193, %f14995, %f22329;
	@%p2096 bra 	$L__BB1_2089;
	setp.eq.s32 	%p2097, %r3, 41;
	ld.shared.f32 	%f14996, [_ZZ33flash_attention_v2_forward_kernelILi64ELi64ELi64EEvPKfS1_S1_PfiiiifE8K_shared+7960];
	fma.rn.f32 	%f22329, %f22192, %f14996, %f22329;
	@%p2097 bra 	$L__BB1_2089;
	setp.eq.s32 	%p2098, %r3, 42;
	ld.shared.f32 	%f14997, [_ZZ33flash_attention_v2_forward_kernelILi64ELi64ELi64EEvPKfS1_S1_PfiiiifE8K_shared+7964];
	fma.rn.f32 	%f22329, %f22191, %f14997, %f22329;
	@%p2098 bra 	$L__BB1_2089;
	setp.eq.s32 	%p2099, %r3, 43;
	ld.shared.f32 	%f14998, [_ZZ33flash_attention_v2_forward_kernelILi64ELi64ELi64EEvPKfS1_S1_PfiiiifE8K_shared+7968];
	fma.rn.f32 	%f22329, %f22190, %f14998, %f22329;
	@%p2099 bra 	$L__BB1_2089;
	setp.eq.s32 	%p2100, %r3, 44;
	ld.shared.f32 	%f14999, [_ZZ33flash_attention_v2_forward_kernelILi64ELi64ELi64EEvPKfS1_S1_PfiiiifE8K_shared+7972];
	fma.rn.f32 	%f22329, %f22189, %f14999, %f22329;
	@%p2100 bra 	$L__BB1_2089;
	setp.eq.s32 	%p2101, %r3, 45;
	ld.shared.f32 	%f15000, [_ZZ33flash_attention_v2_forward_kernelILi64ELi64ELi64EEvPKfS1_S1_PfiiiifE8K_shared+7976];
	fma.rn.f32 	%f22329, %f22188, %f15000, %f22329;
	@%p2101 bra 	$L__BB1_2089;
	setp.eq.s32 	%p2102, %r3, 46;
	ld.shared.f32 	%f15001, [_ZZ33flash_attention_v2_forward_kernelILi64ELi64ELi64EEvPKfS1_S1_PfiiiifE8K_shared+7980];
	fma.rn.f32 	%f22329, %f22187, %f15001, %f22329;
	@%p2102 bra 	$L__BB1_2089;
	setp.eq.s32 	%p2103, %r3, 47;
	ld.shared.f32 	%f15002, [_ZZ33flash_attention_v2_forward_kernelILi64ELi64ELi64EEvPKfS1_S1_PfiiiifE8K_shared+7984];
	fma.rn.f32 	%f22329, %f22186, %f15002, %f22329;
	@%p2103 bra 	$L__BB1_2089;
	setp.eq.s32 	%p2104, %r3, 48;
	ld.shared.f32 	%f15003, [_ZZ33flash_attention_v2_forward_kernelILi64ELi64ELi64EEvPKfS1_S1_PfiiiifE8K_shared+7988];
	fma.rn.f32 	%f22329, %f22185, %f15003, %f22329;
	@%p2104 bra 	$L__BB1_2089;
	setp.eq.s32 	%p2105, %r3, 49;
	ld.shared.f32 	%f15004, [_ZZ33flash_attention_v2_forward_kernelILi64ELi64ELi64EEvPKfS1_S1_PfiiiifE8K_shared+7992];
	fma.rn.f32 	%f22329, %f22184, %f15004, %f22329;
	@%p2105 bra 	$L__BB1_2089;
	setp.eq.s32 	%p2106, %r3, 50;
	ld.shared.f32 	%f15005, [_ZZ33flash_attention_v2_forward_kernelILi64ELi64ELi64EEvPKfS1_S1_PfiiiifE8K_shared+7996];
	fma.rn.f32 	%f22329, %f22183, %f15005, %f22329;
	@%p2106 bra 	$L__BB1_2089;
	setp.eq.s32 	%p2107, %r3, 51;
	ld.shared.f32 	%f15006, [_ZZ33flash_attention_v2_forward_kernelILi64ELi64ELi64EEvPKfS1_S1_PfiiiifE8K_shared+8000];
	fma.rn.f32 	%f22329, %f22182, %f15006, %f22329;
	@%p2107 bra 	$L__BB1_2089;
	setp.eq.s32 	%p2108, %r3, 52;
	ld.shared.f32 	%f15007, [_ZZ33flash_attention_v2_forward_kernelILi64ELi64ELi64EEvPKfS1_S1_PfiiiifE8K_shared+8004];
	fma.rn.f32 	%f22329, %f22181, %f15007, %f22329;
	@%p2108 bra 	$L__BB1_2089;
	setp.eq.s32 	%p2109, %r3, 53;
	ld.shared.f32 	%f15008, [_ZZ33flash_attention_v2_forward_kernelILi64ELi64ELi64EEvPKfS1_S1_PfiiiifE8K_shared+8008];
	fma.rn.f32 	%f22329, %f22180, %f15008, %f22329;
	@%p2109 bra 	$L__BB1_2089;
	setp.eq.s32 	%p2110, %r3, 54;
	ld.shared.f32 	%f15009, [_ZZ33flash_attention_v2_forward_kernelILi64ELi64ELi64EEvPKfS1_S1_PfiiiifE8K_shared+8012];
	fma.rn.f32 	%f22329, %f22179, %f15009, %f22329;
	@%p2110 bra 	$L__BB1_2089;
	setp.eq.s32 	%p2111, %r3, 55;
	ld.shared.f32 	%f15010, [_ZZ33flash_attention_v2_forward_kernelILi64ELi64ELi64EEvPKfS1_S1_PfiiiifE8K_shared+8016];
	fma.rn.f32 	%f22329, %f22178, %f15010, %f22329;
	@%p2111 bra 	$L__BB1_2089;
	setp.eq.s32 	%p2112, %r3, 56;
	ld.shared.f32 	%f15011, [_ZZ33flash_attention_v2_forward_kernelILi64ELi64ELi64EEvPKfS1_S1_PfiiiifE8K_shared+8020];
	fma.rn.f32 	%f22329, %f22177, %f15011, %f22329;
	@%p2112 bra 	$L__BB1_2089;
	setp.eq.s32 	%p2113, %r3, 57;
	ld.shared.f32 	%f15012, [_ZZ33flash_attention_v2_forward_kernelILi64ELi64ELi64EEvPKfS1_S1_PfiiiifE8K_shared+8024];
	fma.rn.f32 	%f22329, %f22176, %f15012, %f22329;
	@%p2113 bra 	$L__BB1_2089;
	setp.eq.s32 	%p2114, %r3, 58;
	ld.shared.f32 	%f15013, [_ZZ33flash_attention_v2_forward_kernelILi64ELi64ELi64EEvPKfS1_S1_PfiiiifE8K_shared+8028];
	fma.rn.f32 	%f22329, %f22175, %f15013, %f22329;
	@%p2114 bra 	$L__BB1_2089;
	setp.eq.s32 	%p2115, %r3, 59;
	ld.shared.f32 	%f15014, [_ZZ33flash_attention_v2_forward_kernelILi64ELi64ELi64EEvPKfS1_S1_PfiiiifE8K_shared+8032];
	fma.rn.f32 	%f22329, %f22174, %f15014, %f22329;
	@%p2115 bra 	$L__BB1_2089;
	setp.eq.s32 	%p2116, %r3, 60;
	ld.shared.f32 	%f15015, [_ZZ33flash_attention_v2_forward_kernelILi64ELi64ELi64EEvPKfS1_S1_PfiiiifE8K_shared+8036];
	fma.rn.f32 	%f22329, %f22173, %f15015, %f22329;
	@%p2116 bra 	$L__BB1_2089;
	setp.eq.s32 	%p2117, %r3, 61;
	ld.shared.f32 	%f15016, [_ZZ33flash_attention_v2_forward_kernelILi64ELi64ELi64EEvPKfS1_S1_PfiiiifE8K_shared+8040];
	fma.rn.f32 	%f22329, %f22172, %f15016, %f22329;
	@%p2117 bra 	$L__BB1_2089;
	setp.eq.s32 	%p2118, %r3, 62;
	ld.shared.f32 	%f15017, [_ZZ33flash_attention_v2_forward_kernelILi64ELi64ELi64EEvPKfS1_S1_PfiiiifE8K_shared+8044];
	fma.rn.f32 	%f22329, %f22171, %f15017, %f22329;
	@%p2118 bra 	$L__BB1_2089;
	setp.eq.s32 	%p2119, %r3, 63;
	ld.shared.f32 	%f15018, [_ZZ33flash_attention_v2_forward_kernelILi64ELi64ELi64EEvPKfS1_S1_PfiiiifE8K_shared+8048];
	fma.rn.f32 	%f22329, %f22170, %f15018, %f22329;
	@%p2119 bra 	$L__BB1_2089;
	ld.shared.f32 	%f15019, [_ZZ33flash_attention_v2_forward_kernelILi64ELi64ELi64EEvPKfS1_S1_PfiiiifE8K_shared+8052];
	fma.rn.f32 	%f22329, %f22169, %f15019, %f22329;
$L__BB1_2089:
	ld.param.u32 	%r514, [_Z33flash_attention_v2_forward_kernelILi64ELi64ELi64EEvPKfS1_S1_Pfiiiif_param_6];
	add.s32 	%r164, %r7, 31;
	setp.ge.s32 	%p2120, %r164, %r514;
	mov.f32 	%f22330, 0fFF7FFFFF;
	@%p2120 bra 	$L__BB1_2154;
	setp.eq.s32 	%p2121, %r13, 0;
	ld.shared.f32 	%f15021, [_ZZ33flash_attention_v2_forward_kernelILi64ELi64ELi64EEvPKfS1_S1_PfiiiifE8K_shared+8060];
	fma.rn.f32 	%f22330, %f22232, %f15021, 0f00000000;
	@%p2121 bra 	$L__BB1_2154;
	setp.eq.s32 	%p2122, %r3, 2;
	ld.shared.f32 	%f15022, [_ZZ33flash_attention_v2_forward_kernelILi64ELi64ELi64EEvPKfS1_S1_PfiiiifE8K_shared+8064];
	fma.rn.f32 	%f22330, %f22231, %f15022, %f22330;
	@%p2122 bra 	$L__BB1_2154;
	setp.eq.s32 	%p2123, %r3, 3;
	ld.shared.f32 	%f15023, [_ZZ33flash_attention_v2_forward_kernelILi64ELi64ELi64EEvPKfS1_S1_PfiiiifE8K_shared+8068];
	fma.rn.f32 	%f22330, %f22230, %f15023, %f22330;
	@%p2123 bra 	$L__BB1_2154;
	setp.eq.s32 	%p2124, %r3, 4;
	ld.shared.f32 	%f15024, [_ZZ33flash_attention_v2_forward_kernelILi64ELi64ELi64EEvPKfS1_S1_PfiiiifE8K_shared+8072];
	fma.rn.f32 	%f22330, %f22229, %f15024, %f22330;
	@%p2124 bra 	$L__BB1_2154;
	setp.eq.s32 	%p2125, %r3, 5;
	ld.shared.f32 	%f15025, [_ZZ33flash_attention_v2_forward_kernelILi64ELi64ELi64EEvPKfS1_S1_PfiiiifE8K_shared+8076];
	fma.rn.f32 	%f22330, %f22228, %f15025, %f22330;
	@%p2125 bra 	$L__BB1_2154;
	setp.eq.s32 	%p2126, %r3, 6;
	ld.shared.f32 	%f15026, [_ZZ33flash_attention_v2_forward_kernelILi64ELi64ELi64EEvPKfS1_S1_PfiiiifE8K_shared+8080];
	fma.rn.f32 	%f22330, %f22227, %f15026, %f22330;
	@%p2126 bra 	$L__BB1_2154;
	setp.eq.s32 	%p2127, %r3, 7;
	ld.shared.f32 	%f15027, [_ZZ33flash_attention_v2_forward_kernelILi64ELi64ELi64EEvPKfS1_S1_PfiiiifE8K_shared+8084];
	fma.rn.f32 	%f22330, %f22226, %f15027, %f22330;
	@%p2127 bra 	$L__BB1_2154;
	setp.eq.s32 	%p2128, %r3, 8;
	ld.shared.f32 	%f15028, [_ZZ33flash_attention_v2_forward_kernelILi64ELi64ELi64EEvPKfS1_S1_PfiiiifE8K_shared+8088];
	fma.rn.f32 	%f22330, %f22225, %f15028, %f22330;
	@%p2128 bra 	$L__BB1_2154;
	setp.eq.s32 	%p2129, %r3, 9;
	ld.shared.f32 	%f15029, [_ZZ33flash_attention_v2_forward_kernelILi64ELi64ELi64EEvPKfS1_S1_PfiiiifE8K_shared+8092];
	fma.rn.f32 	%f22330, %f22224, %f15029, %f22330;
	@%p2129 bra 	$L__BB1_2154;
	setp.eq.s32 	%p2130, %r3, 10;
	ld.shared.f32 	%f15030, [_ZZ33flash_attention_v2_forward_kernelILi64ELi64ELi64EEvPKfS1_S1_PfiiiifE8K_shared+8096];
	fma.rn.f32 	%f22330, %f22223, %f15030, %f22330;
	@%p2130 bra 	$L__BB1_2154;
	setp.eq.s32 	%p2131, %r3, 11;
	ld.shared.f32 	%f15031, [_ZZ33flash_attention_v2_forward_kernelILi64ELi64ELi64EEvPKfS1_S1_PfiiiifE8K_shared+8100];
	fma.rn.f32 	%f22330, %f22222, %f15031, %f22330;
	@%p2131 bra 	$L__BB1_2154;
	setp.eq.s32 	%p2132, %r3, 12;
	ld.shared.f32 	%f15032, [_ZZ33flash_attention_v2_forward_kernelILi64ELi64ELi64EEvPKfS1_S1_PfiiiifE8K_shared+8104];
	fma.rn.f32 	%f22330, %f22221, %f15032, %f22330;
	@%p2132 bra 	$L__BB1_2154;
	setp.eq.s32 	%p2133, %r3, 13;
	ld.shared.f32 	%f15033, [_ZZ33flash_attention_v2_forward_kernelILi64ELi64ELi64EEvPKfS1_S1_PfiiiifE8K_shared+8108];
	fma.rn.f32 	%f22330, %f22220, %f15033, %f22330;
	@%p2133 bra 	$L__BB1_2154;
	setp.eq.s32 	%p2134, %r3, 14;
	ld.shared.f32 	%f15034, [_ZZ33flash_attention_v2_forward_kernelILi64ELi64ELi64EEvPKfS1_S1_PfiiiifE8K_shared+8112];
	fma.rn.f32 	%f22330, %f22219, %f15034, %f22330;
	@%p2134 bra 	$L__BB1_2154;
	setp.eq.s32 	%p2135, %r3, 15;
	ld.shared.f32 	%f15035, [_ZZ33flash_attention_v2_forward_kernelILi64ELi64ELi64EEvPKfS1_S1_PfiiiifE8K_shared+8116];
	fma.rn.f32 	%f22330, %f22218, %f15035, %f22330;
	@%p2135 bra 	$L__BB1_2154;
	setp.eq.s32 	%p2136, %r3, 16;
	ld.shared.f32 	%f15036, [_ZZ33flash_attention_v2_forward_kernelILi64ELi64ELi64EEvPKfS1_S1_PfiiiifE8K_shared+8120];
	fma.rn.f32 	%f22330, %f22217, %f15036, %f22330;
	@%p2136 bra 	$L__BB1_2154;
	setp.eq.s32 	%p2137, %r3, 17;
	ld.shared.f32 	%f15037, [_ZZ33flash_attention_v2_forward_kernelILi64ELi64ELi64EEvPKfS1_S1_PfiiiifE8K_shared+8124];
	fma.rn.f32 	%f22330, %f22216, %f15037, %f22330;
	@%p2137 bra 	$L__BB1_2154;
	setp.eq.s32 	%p2138, %r3, 18;
	ld.shared.f32 	%f15038, [_ZZ33flash_attention_v2_forward_kernelILi64ELi64ELi64EEvPKfS1_S1_PfiiiifE8K_shared+8128];
	fma.rn.f32 	%f22330, %f22215, %f15038, %f22330;
	@%p2138 bra 	$L__BB1_2154;
	setp.eq.s32 	%p2139, %r3, 19;
	ld.shared.f32 	%f15039, [_ZZ33flash_attention_v2_forward_kernelILi64ELi64ELi64EEvPKfS1_S1_PfiiiifE8K_shared+8132];
	fma.rn.f32 	%f22330, %f22214, %f15039, %f22330;
	@%p2139 bra 	$L__BB1_2154;
	setp.eq.s32 	%p2140, %r3, 20;
	ld.shared.f32 	%f15040, [_ZZ33flash_attention_v2_forward_kernelILi64ELi64ELi64EEvPKfS1_S1_PfiiiifE8K_shared+8136];
	fma.rn.f32 	%f22330, %f22213, %f15040, %f22330;
	@%p2140 bra 	$L__BB1_2154;
	setp.eq.s32 	%p2141, %r3, 21;
	ld.shared.f32 	%f15041, [_ZZ33flash_attention_v2_forward_kernelILi64ELi64ELi64EEvPKfS1_S1_PfiiiifE8K_shared+8140];
	fma.rn.f32 	%f22330, %f22212, %f15041, %f22330;
	@%p2141 bra 	$L__BB1_2154;
	setp.eq.s32 	%p2142, %r3, 22;
	ld.shared.f32 	%f15042, [_ZZ33flash_attention_v2_forward_kernelILi64ELi64ELi64EEvPKfS1_S1_PfiiiifE8K_shared+8144];
	fma.rn.f32 	%f22330, %f22211, %f15042, %f22330;
	@%p2142 bra 	$L__BB1_2154;
	setp.eq.s32 	%p2143, %r3, 23;
	ld.shared.f32 	%f15043, [_ZZ33flash_attention_v2_forward_kernelILi64ELi64ELi64EEvPKfS1_S1_PfiiiifE8K_shared+8148];
	fma.rn.f32 	%f22330, %f22210, %f15043, %f22330;
	@%p2143 bra 	$L__BB1_2154;
	setp.eq.s32 	%p2144, %r3, 24;
	ld.shared.f32 	%f15044, [_ZZ33flash_attention_v2_forward_kernelILi64ELi64ELi64EEvPKfS1_S1_PfiiiifE8K_shared+8152];
	fma.rn.f32 	%f22330, %f22209, %f15044, %f22330;
	@%p2144 bra 	$L__BB1_2154;
	setp.eq.s32 	%p2145, %r3, 25;
	ld.shared.f32 	%f15045, [_ZZ33flash_attention_v2_forward_kernelILi64ELi64ELi64EEvPKfS1_S1_PfiiiifE8K_shared+8156];
	fma.rn.f32 	%f22330, %f22208, %f15045, %f22330;
	@%p2145 bra 	$L__BB1_2154;
	setp.eq.s32 	%p2146, %r3, 26;
	ld.shared.f32 	%f15046, [_ZZ33flash_attention_v2_forward_kernelILi64ELi64ELi64EEvPKfS1_S1_PfiiiifE8K_shared+8160];
	fma.rn.f32 	%f22330, %f22207, %f15046, %f22330;
	@%p2146 bra 	$L__BB1_2154;
	setp.eq.s32 	%p2147, %r3, 27;
	ld.shared.f32 	%f15047, [_ZZ33flash_attention_v2_forward_kernelILi64ELi64ELi64EEvPKfS1_S1_PfiiiifE8K_shared+8164];
	fma.rn.f32 	%f22330, %f22206, %f15047, %f22330;
	@%p2147 bra 	$L__BB1_2154;
	setp.eq.s32 	%p2148, %r3, 28;
	ld.shared.f32 	%f15048, [_ZZ33flash_attention_v2_forward_kernelILi64ELi64ELi64EEvPKfS1_S1_PfiiiifE8K_shared+8168];
	fma.rn.f32 	%f22330, %f22205, %f15048, %f22330;
	@%p2148 bra 	$L__BB1_2154;
	setp.eq.s32 	%p2149, %r3, 29;
	ld.shared.f32 	%f15049, [_ZZ33flash_attention_v2_forward_kernelILi64ELi64ELi64EEvPKfS1_S1_PfiiiifE8K_shared+8172];
	fma.rn.f32 	%f22330, %f22204, %f15049, %f22330;
	@%p2149 bra 	$L__BB1_2154;
	setp.eq.s32 	%p2150, %r3, 30;
	ld.shared.f32 	%f15050, [_ZZ33flash_attention_v2_forward_kernelILi64ELi64ELi64EEvPKfS1_S1_PfiiiifE8K_shared+8176];
	fma.rn.f32 	%f22330, %f22203, %f15050, %f22330;
	@%p2150 bra 	$L__BB1_2154;
	setp.eq.s32 	%p2151, %r3, 31;
	ld.shared.f32 	%f15051, [_ZZ33flash_attention_v2_forward_kernelILi64ELi64ELi64EEvPKfS1_S1_PfiiiifE8K_shared+8180];
	fma.rn.f32 	%f22330, %f22202, %f15051, %f22330;
	@%p2151 bra 	$L__BB1_2154;
	setp.eq.s32 	%p2152, %r3, 32;
	ld.shared.f32 	%f15052, [_ZZ33flash_attention_v2_forward_kernelILi64ELi64ELi64EEvPKfS1_S1_PfiiiifE8K_shared+8184];
	fma.rn.f32 	%f22330, %f22201, %f15052, %f22330;
	@%p2152 bra 	$L__BB1_2154;
	setp.eq.s32 	%p2153, %r3, 33;
	ld.shared.f32 	%f15053, [_ZZ33flash_attention_v2_forward_kernelILi64ELi64ELi64EEvPKfS1_S1_PfiiiifE8K_shared+8188];
	fma.rn.f32 	%f22330, %f22200, %f15053, %f22330;
	@%p2153 bra 	$L__BB1_2154;
	setp.eq.s32 	%p2154, %r3, 34;
	ld.shared.f32 	%f15054, [_ZZ33flash_attention_v2_forward_kernelILi64ELi64ELi64EEvPKfS1_S1_PfiiiifE8K_shared+8192];
	fma.rn.f32 	%f22330, %f22199, %f15054, %f22330;
	@%p2154 bra 	$L__BB1_2154;
	setp.eq.s32 	%p2155, %r3, 35;
	ld.shared.f32 	%f15055, [_ZZ33flash_attention_v2_forward_kernelILi64ELi64ELi64EEvPKfS1_S1_PfiiiifE8K_shared+8196];
	fma.rn.f32 	%f22330, %f22198, %f15055, %f22330;
	@%p2155 bra 	$L__BB1_2154;
	setp.eq.s32 	%p2156, %r3, 36;
	ld.shared.f32 	%f15056, [_ZZ33flash_attention_v2_forward_kernelILi64ELi64ELi64EEvPKfS1_S1_PfiiiifE8K_shared+8200];
	fma.rn.f32 	%f22330, %f22197, %f15056, %f22330;
	@%p2156 bra 	$L__BB1_2154;
	setp.eq.s32 	%p2157, %r3, 37;
	ld.shared.f32 	%f15057, [_ZZ33flash_attention_v2_forward_kernelILi64ELi64ELi64EEvPKfS1_S1_PfiiiifE8K_shared+8204];
	fma.rn.f32 	%f22330, %f22196, %f15057, %f22330;
	@%p2157 bra 	$L__BB1_2154;
	setp.eq.s32 	%p2158, %r3, 38;
	ld.shared.f32 	%f15058, [_ZZ33flash_attention_v2_forward_kernelILi64ELi64ELi64EEvPKfS1_S1_PfiiiifE8K_shared+8208];
	fma.rn.f32 	%f22330, %f22195, %f15058, %f22330;
	@%p2158 bra 	$L__BB1_2154;
	setp.eq.s32 	%p2159, %r3, 39;
	ld.shared.f32 	%f15059, [_ZZ33flash_attention_v2_forward_kernelILi64ELi64ELi64EEvPKfS1_S1_PfiiiifE8K_shared+8212];
	fma.rn.f32 	%f22330, %f22194, %f15059, %f22330;
	@%p2159 bra 	$L__BB1_2154;
	setp.eq.s32 	%p2160, %r3, 40;
	ld.shared.f32 	%f15060, [_ZZ33flash_attention_v2_forward_kernelILi64ELi64ELi64EEvPKfS1_S1_PfiiiifE8K_shared+8216];
	fma.rn.f32 	%f22330, %f22193, %f15060, %f22330;
	@%p2160 bra 	$L__BB1_2154;
	setp.eq.s32 	%p2161, %r3, 41;
	ld.shared.f32 	%f15061, [_ZZ33flash_attention_v2_forward_kernelILi64ELi64ELi64EEvPKfS1_S1_PfiiiifE8K_shared+8220];
	fma.rn.f32 	%f22330, %f22192, %f15061, %f22330;
	@%p2161 bra 	$L__BB1_2154;
	setp.eq.s32 	%p2162, %r3, 42;
	ld.shared.f32 	%f15062, [_ZZ33flash_attention_v2_forward_kernelILi64ELi64ELi64EEvPKfS1_S1_PfiiiifE8K_shared+8224];
	fma.rn.f32 	%f22330, %f22191, %f15062, %f22330;
	@%p2162 bra 	$L__BB1_2154;
	setp.eq.s32 	%p2163, %r3, 43;
	ld.shared.f32 	%f15063, [_ZZ33flash_attention_v2_forward_kernelILi64ELi64ELi64EEvPKfS1_S1_PfiiiifE8K_shared+8228];
	fma.rn.f32 	%f22330, %f22190, %f15063, %f22330;
	@%p2163 bra 	$L__BB1_2154;
	setp.eq.s32 	%p2164, %r3, 44;
	ld.shared.f32 	%f15064, [_ZZ33flash_attention_v2_forward_kernelILi64ELi64ELi64EEvPKfS1_S1_PfiiiifE8K_shared+8232];
	fma.rn.f32 	%f22330, %f22189, %f15064, %f22330;
	@%p2164 bra 	$L__BB1_2154;
	setp.eq.s32 	%p2165, %r3, 45;
	ld.shared.f32 	%f15065, [_ZZ33flash_attention_v2_forward_kernelILi64ELi64ELi64EEvPKfS1_S1_PfiiiifE8K_shared+8236];
	fma.rn.f32 	%f22330, %f22188, %f15065, %f22330;
	@%p2165 bra 	$L__BB1_2154;
	setp.eq.s32 	%p2166, %r3, 46;
	ld.shared.f32 	%f15066, [_ZZ33flash_attention_v2_forward_kernelILi64ELi64ELi64EEvPKfS1_S1_PfiiiifE8K_shared+8240];
	fma.rn.f32 	%f22330, %f22187, %f15066, %f22330;
	@%p2166 bra 	$L__BB1_2154;
	setp.eq.s32 	%p2167, %r3, 47;
	ld.shared.f32 	%f15067, [_ZZ33flash_attention_v2_forward_kernelILi64ELi64ELi64EEvPKfS1_S1_PfiiiifE8K_shared+8244];
	fma.rn.f32 	%f22330, %f22186, %f15067, %f22330;
	@%p2167 bra 	$L__BB1_2154;
	setp.eq.s32 	%p2168, %r3, 48;
	ld.shared.f32 	%f15068, [_ZZ33flash_attention_v2_forward_kernelILi64ELi64ELi64EEvPKfS1_S1_PfiiiifE8K_shared+8248];
	fma.rn.f32 	%f22330, %f22185, %f15068, %f22330;
	@%p2168 bra 	$L__BB1_2154;
	setp.eq.s32 	%p2169, %r3, 49;
	ld.shared.f32 	%f15069, [_ZZ33flash_attention_v2_forward_kernelILi64ELi64ELi64EEvPKfS1_S1_PfiiiifE8K_shared+8252];
	fma.rn.f32 	%f22330, %f22184, %f15069, %f22330;
	@%p2169 bra 	$L__BB1_2154;
	setp.eq.s32 	%p2170, %r3, 50;
	ld.shared.f32 	%f15070, [_ZZ33flash_attention_v2_forward_kernelILi64ELi64ELi64EEvPKfS1_S1_PfiiiifE8K_shared+8256];
	fma.rn.f32 	%f22330, %f22183, %f15070, %f22330;
	@%p2170 bra 	$L__BB1_2154;
	setp.eq.s32 	%p2171, %r3, 51;
	ld.shared.f32 	%f15071, [_ZZ33flash_attention_v2_forward_kernelILi64ELi64ELi64EEvPKfS1_S1_PfiiiifE8K_shared+8260];
	fma.rn.f32 	%f22330, %f22182, %f15071, %f22330;
	@%p2171 bra 	$L__BB1_2154;
	setp.eq.s32 	%p2172, %r3, 52;
	ld.shared.f32 	%f15072, [_ZZ33flash_attention_v2_forward_kernelILi64ELi64ELi64EEvPKfS1_S1_PfiiiifE8K_shared+8264];
	fma.rn.f32 	%f22330, %f22181, %f15072, %f22330;
	@%p2172 bra 	$L__BB1_2154;
	setp.eq.s32 	%p2173, %r3, 53;
	ld.shared.f32 	%f15073, [_ZZ33flash_attention_v2_forward_kernelILi64ELi64ELi64EEvPKfS1_S1_PfiiiifE8K_shared+8268];
	fma.rn.f32 	%f22330, %f22180, %f15073, %f22330;
	@%p2173 bra 	$L__BB1_2154;
	setp.eq.s32 	%p2174, %r3, 54;
	ld.shared.f32 	%f15074, [_ZZ33flash_attention_v2_forward_kernelILi64ELi64ELi64EEvPKfS1_S1_PfiiiifE8K_shared+8272];
	fma.rn.f32 	%f22330, %f22179, %f15074, %f22330;
	@%p2174 bra 	$L__BB1_2154;
	setp.eq.s32 	%p2175, %r3, 55;
	ld.shared.f32 	%f15075, [_ZZ33flash_attention_v2_forward_kernelILi64ELi64ELi64EEvPKfS1_S1_PfiiiifE8K_shared+8276];
	fma.rn.f32 	%f22330, %f22178, %f15075, %f22330;
	@%p2175 bra 	$L__BB1_2154;
	setp.eq.s32 	%p2176, %r3, 56;
	ld.shared.f32 	%f15076, [_ZZ33flash_attention_v2_forward_kernelILi64ELi64ELi64EEvPKfS1_S1_PfiiiifE8K_shared+8280];
	fma.rn.f32 	%f22330, %f22177, %f15076, %f22330;
	@%p2176 bra 	$L__BB1_2154;
	setp.eq.s32 	%p2177, %r3, 57;
	ld.shared.f32 	%f15077, [_ZZ33flash_attention_v2_forward_kernelILi64ELi64ELi64EEvPKfS1_S1_PfiiiifE8K_shared+8284];
	fma.rn.f32 	%f22330, %f22176, %f15077, %f22330;
	@%p2177 bra 	$L__BB1_2154;
	setp.eq.s32 	%p2178, %r3, 58;
	ld.shared.f32 	%f15078, [_ZZ33flash_attention_v2_forward_kernelILi64ELi64ELi64EEvPKfS1_S1_PfiiiifE8K_shared+8288];
	fma.rn.f32 	%f22330, %f22175, %f15078, %f22330;
	@%p2178 bra 	$L__BB1_2154;
	setp.eq.s32 	%p2179, %r3, 59;
	ld.shared.f32 	%f15079, [_ZZ33flash_attention_v2_forward_kernelILi64ELi64ELi64EEvPKfS1_S1_PfiiiifE8K_shared+8292];
	fma.rn.f32 	%f22330, %f22174, %f15079, %f22330;
	@%p2179 bra 	$L__BB1_2154;
	setp.eq.s32 	%p2180, %r3, 60;
	ld.shared.f32 	%f15080, [_ZZ33flash_attention_v2_forward_kernelILi64ELi64ELi64EEvPKfS1_S1_PfiiiifE8K_shared+8296];
	fma.rn.f32 	%f22330, %f22173, %f15080, %f22330;
	@%p2180 bra 	$L__BB1_2154;
	setp.eq.s32 	%p2181, %r3, 61;
	ld.shared.f32 	%f15081, [_ZZ33flash_attention_v2_forward_kernelILi64ELi64ELi64EEvPKfS1_S1_PfiiiifE8K_shared+8300];
	fma.rn.f32 	%f22330, %f22172, %f15081, %f22330;
	@%p2181 bra 	$L__BB1_2154;
	setp.eq.s32 	%p2182, %r3, 62;
	ld.shared.f32 	%f15082, [_ZZ33flash_attention_v2_forward_kernelILi64ELi64ELi64EEvPKfS1_S1_PfiiiifE8K_shared+8304];
	fma.rn.f32 	%f22330, %f22171, %f15082, %f22330;
	@%p2182 bra 	$L__BB1_2154;
	setp.eq.s32 	%p2183, %r3, 63;
	ld.shared.f32 	%f15083, [_ZZ33flash_attention_v2_forward_kernelILi64ELi64ELi64EEvPKfS1_S1_PfiiiifE8K_shared+8308];
	fma.rn.f32 	%f22330, %f22170, %f15083, %f22330;
	@%p2183 bra 	$L__BB1_2154;
	ld.shared.f32 	%f15084, [_ZZ33flash_attention_v2_forward_kernelILi64ELi64ELi64EEvPKfS1_S1_PfiiiifE8K_shared+8312];
	fma.rn.f32 	%f22330, %f22169, %f15084, %f22330;
$L__BB1_2154:
	ld.param.u32 	%r515, [_Z33flash_attention_v2_forward_kernelILi64ELi64ELi64EEvPKfS1_S1_Pfiiiif_param_6];
	add.s32 	%r165, %r7, 32;
	setp.ge.s32 	%p2184, %r165, %r515;
	mov.f32 	%f22331, 0fFF7FFFFF;
	@%p2184 bra 	$L__BB1_2219;
	setp.eq.s32 	%p2185, %r13, 0;
	ld.shared.f32 	%f15086, [_ZZ33flash_attention_v2_forward_kernelILi64ELi64ELi64EEvPKfS1_S1_PfiiiifE8K_shared+8320];
	fma.rn.f32 	%f22331, %f22232, %f15086, 0f00000000;
	@%p2185 bra 	$L__BB1_2219;
	setp.eq.s32 	%p2186, %r3, 2;
	ld.shared.f32 	%f15087, [_ZZ33flash_attention_v2_forward_kernelILi64ELi64ELi64EEvPKfS1_S1_PfiiiifE8K_shared+8324];
	fma.rn.f32 	%f22331, %f22231, %f15087, %f22331;
	@%p2186 bra 	$L__BB1_2219;
	setp.eq.s32 	%p2187, %r3, 3;
	ld.shared.f32 	%f15088, [_ZZ33flash_attention_v2_forward_kernelILi64ELi64ELi64EEvPKfS1_S1_PfiiiifE8K_shared+8328];
	fma.rn.f32 	%f22331, %f22230, %f15088, %f22331;
	@%p2187 bra 	$L__BB1_2219;
	setp.eq.s32 	%p2188, %r3, 4;
	ld.shared.f32 	%f15089, [_ZZ33flash_attention_v2_forward_kernelILi64ELi64ELi64EEvPKfS1_S1_PfiiiifE8K_shared+8332];
	fma.rn.f32 	%f22331, %f22229, %f15089, %f22331;
	@%p2188 bra 	$L__BB1_2219;
	setp.eq.s32 	%p2189, %r3, 5;
	ld.shared.f32 	%f15090, [_ZZ33flash_attention_v2_forward_kernelILi64ELi64ELi64EEvPKfS1_S1_PfiiiifE8K_shared+8336];
	fma.rn.f32 	%f22331, %f22228, %f15090, %f22331;
	@%p2189 bra 	$L__BB1_2219;
	setp.eq.s32 	%p2190, %r3, 6;
	ld.shared.f32 	%f15091, [_ZZ33flash_attention_v2_forward_kernelILi64ELi64ELi64EEvPKfS1_S1_PfiiiifE8K_shared+8340];
	fma.rn.f32 	%f22331, %f22227, %f15091, %f22331;
	@%p2190 bra 	$L__BB1_2219;
	setp.eq.s32 	%p2191, %r3, 7;
	ld.shared.f32 	%f15092, [_ZZ33flash_attention_v2_forward_kernelILi64ELi64ELi64EEvPKfS1_S1_PfiiiifE8K_shared+8344];
	fma.rn.f32 	%f22331, %f22226, %f15092, %f22331;
	@%p2191 bra 	$L__BB1_2219;
	setp.eq.s32 	%p2192, %r3, 8;
	ld.shared.f32 	%f15093, [_ZZ33flash_attention_v2_forward_kernelILi64ELi64ELi64EEvPKfS1_S1_PfiiiifE8K_shared+8348];
	fma.rn.f32 	%f22331, %f22225, %f15093, %f22331;
	@%p2192 bra 	$L__BB1_2219;
	setp.eq.s32 	%p2193, %r3, 9;
	ld.shared.f32 	%f15094, [_ZZ33flash_attention_v2_forward_kernelILi64ELi64ELi64EEvPKfS1_S1_PfiiiifE8K_shared+8352];
	fma.rn.f32 	%f22331, %f22224, %f15094, %f22331;
	@%p2193 bra 	$L__BB1_2219;
	setp.eq.s32 	%p2194, %r3, 10;
	ld.shared.f32 	%f15095, [_ZZ33flash_attention_v2_forward_kernelILi64ELi64ELi64EEvPKfS1_S1_PfiiiifE8K_shared+8356];
	fma.rn.f32 	%f22331, %f22223, %f15095, %f22331;
	@%p2194 bra 	$L__BB1_2219;
	setp.eq.s32 	%p2195, %r3, 11;
	ld.shared.f32 	%f15096, [_ZZ33flash_attention_v2_forward_kernelILi64ELi64ELi64EEvPKfS1_S1_PfiiiifE8K_shared+8360];
	fma.rn.f32 	%f22331, %f22222, %f15096, %f22331;
	@%p2195 bra 	$L__BB1_2219;
	setp.eq.s32 	%p2196, %r3, 12;
	ld.shared.f32 	%f15097, [_ZZ33flash_attention_v2_forward_kernelILi64ELi64ELi64EEvPKfS1_S1_PfiiiifE8K_shared+8364];
	fma.rn.f32 	%f22331, %f22221, %f15097, %f22331;
	@%p2196 bra 	$L__BB1_2219;
	setp.eq.s32 	%p2197, %r3, 13;
	ld.shared.f32 	%f15098, [_ZZ33flash_attention_v2_forward_kernelILi64ELi64ELi64EEvPKfS1_S1_PfiiiifE8K_shared+8368];
	fma.rn.f32 	%f22331, %f22220, %f15098, %f22331;
	@%p2197 bra 	$L__BB1_2219;
	setp.eq.s32 	%p2198, %r3, 14;
	ld.shared.f32 	%f15099, [_ZZ33flash_attention_v2_forward_kernelILi64ELi64ELi64EEvPKfS1_S1_PfiiiifE8K_shared+8372];
	fma.rn.f32 	%f22331, %f22219, %f15099, %f22331;
	@%p2198 bra 	$L__BB1_2219;
	setp.eq.s32 	%p2199, %r3, 15;
	ld.shared.f32 	%f15100, [_ZZ33flash_attention_v2_forward_kernelILi64ELi64ELi64EEvPKfS1_S1_PfiiiifE8K_shared+8376];
	fma.rn.f32 	%f22331, %f22218, %f15100, %f22331;
	@%p2199 bra 	$L__BB1_2219;
	setp.eq.s32 	%p2200, %r3, 16;
	ld.shared.f32 	%f15101, [_ZZ33flash_attention_v2_forward_kernelILi64ELi64ELi64EEvPKfS1_S1_PfiiiifE8K_shared+8380];
	fma.rn.f32 	%f22331, %f22217, %f15101, %f22331;
	@%p2200 bra 	$L__BB1_2219;
	setp.eq.s32 	%p2201, %r3, 17;
	ld.shared.f32 	%f15102, [_ZZ33flash_attention_v2_forward_kernelILi64ELi64ELi64EEvPKfS1_S1_PfiiiifE8K_shared+8384];
	fma.rn.f32 	%f22331, %f22216, %f15102, %f22331;
	@%p2201 bra 	$L__BB1_2219;
	setp.eq.s32 	%p2202, %r3, 18;
	ld.shared.f32 	%f15103, [_ZZ33flash_attention_v2_forward_kernelILi64ELi64ELi64EEvPKfS1_S1_PfiiiifE8K_shared+8388];
	fma.rn.f32 	%f22331, %f22215, %f15103, %f22331;
	@%p2202 bra 	$L__BB1_2219;
	setp.eq.s32 	%p2203, %r3, 19;
	ld.shared.f32 	%f15104, [_ZZ33flash_attention_v2_forward_kernelILi64ELi64ELi64EEvPKfS1_S1_PfiiiifE8K_shared+8392];
	fma.rn.f32 	%f22331, %f22214, %f15104, %f22331;
	@%p2203 bra 	$L__BB1_2219;
	setp.eq.s32 	%p2204, %r3, 20;
	ld.shared.f32 	%f15105, [_ZZ33flash_attention_v2_forward_kernelILi64ELi64ELi64EEvPKfS1_S1_PfiiiifE8K_shared+8396];
	fma.rn.f32 	%f22331, %f22213, %f15105, %f22331;
	@%p2204 bra 	$L__BB1_2219;
	setp.eq.s32 	%p2205, %r3, 21;
	ld.shared.f32 	%f15106, [_ZZ33flash_attention_v2_forward_kernelILi64ELi64ELi64EEvPKfS1_S1_PfiiiifE8K_shared+8400];
	fma.rn.f32 	%f22331, %f22212, %f15106, %f22331;
	@%p2205 bra 	$L__BB1_2219;
	setp.eq.s32 	%p2206, %r3, 22;
	ld.shared.f32 	%f15107, [_ZZ33flash_attention_v2_forward_kernelILi64ELi64ELi64EEvPKfS1_S1_PfiiiifE8K_shared+8404];
	fma.rn.f32 	%f22331, %f22211, %f15107, %f22331;
	@%p2206 bra 	$L__BB1_2219;
	setp.eq.s32 	%p2207, %r3, 23;
	ld.shared.f32 	%f15108, [_ZZ33flash_attention_v2_forward_kernelILi64ELi64ELi64EEvPKfS1_S1_PfiiiifE8K_shared+8408];
	fma.rn.f32 	%f22331, %f22210, %f15108, %f22331;
	@%p2207 bra 	$L__BB1_2219;
	setp.eq.s32 	%p2208, %r3, 24;
	ld.shared.f32 	%f15109, [_ZZ33flash_attention_v2_forward_kernelILi64ELi64ELi64EEvPKfS1_S1_PfiiiifE8K_shared+8412];
	fma.rn.f32 	%f22331, %f22209, %f15109, %f22331;
	@%p2208 bra 	$L__BB1_2219;
	setp.eq.s32 	%p2209, %r3, 25;
	ld.shared.f32 	%f15110, [_ZZ33flash_attention_v2_forward_kernelILi64ELi64ELi64EEvPKfS1_S1_PfiiiifE8K_shared+8416];
	fma.rn.f32 	%f22331, %f22208, %f15110, %f22331;
	@%p2209 bra 	$L__BB1_2219;
	setp.eq.s32 	%p2210, %r3, 26;
	ld.shared.f32 	%f15111, [_ZZ33flash_attention_v2_forward_kernelILi64ELi64ELi64EEvPKfS1_S1_PfiiiifE8K_shared+8420];
	fma.rn.f32 	%f22331, %f22207, %f15111, %f22331;
	@%p2210 bra 	$L__BB1_2219;
	setp.eq.s32 	%p2211, %r3, 27;
	ld.shared.f32 	%f15112, [_ZZ33flash_attention_v2_forward_kernelILi64ELi64ELi64EEvPKfS1_S1_PfiiiifE8K_shared+8424];
	fma.rn.f32 	%f22331, %f22206, %f15112, %f22331;
	@%p2211 bra 	$L__BB1_2219;
	setp.eq.s32 	%p2212, %r3, 28;
	ld.shared.f32 	%f15113, [_ZZ33flash_attention_v2_forward_kernelILi64ELi64ELi64EEvPKfS1_S1_PfiiiifE8K_shared+8428];
	fma.rn.f32 	%f22331, %f22205, %f15113, %f22331;
	@%p2212 bra 	$L__BB1_2219;
	setp.eq.s32 	%p2213, %r3, 29;
	ld.shared.f32 	%f15114, [_ZZ33flash_attention_v2_forward_kernelILi64ELi64ELi64EEvPKfS1_S1_PfiiiifE8K_shared+8432];
	fma.rn.f32 	%f22331, %f22204, %f15114, %f22331;
	@%p2213 bra 	$L__BB1_2219;
	setp.eq.s32 	%p2214, %r3, 30;
	ld.shared.f32 	%f15115, [_ZZ33flash_attention_v2_forward_kernelILi64ELi64ELi64EEvPKfS1_S1_PfiiiifE8K_shared+8436];
	fma.rn.f32 	%f22331, %f22203, %f15115, %f22331;
	@%p2214 bra 	$L__BB1_2219;
	setp.eq.s32 	%p2215, %r3, 31;
	ld.shared.f32 	%f15116, [_ZZ33flash_attention_v2_forward_kernelILi64ELi64ELi64EEvPKfS1_S1_PfiiiifE8K_shared+8440];
	fma.rn.f32 	%f22331, %f22202, %f15116, %f22331;
	@%p2215 bra 	$L__BB1_2219;
	setp.eq.s32 	%p2216, %r3, 32;
	ld.shared.f32 	%f15117, [_ZZ33flash_attention_v2_forward_kernelILi64ELi64ELi64EEvPKfS1_S1_PfiiiifE8K_shared+8444];
	fma.rn.f32 	%f22331, %f22201, %f15117, %f22331;
	@%p2216 bra 	$L__BB1_2219;
	setp.eq.s32 	%p2217, %r3, 33;
	ld.shared.f32 	%f15118, [_ZZ33flash_attention_v2_forward_kernelILi64ELi64ELi64EEvPKfS1_S1_PfiiiifE8K_shared+8448];
	fma.rn.f32 	%f22331, %f22200, %f15118, %f22331;
	@%p2217 bra 	$L__BB1_2219;
	setp.eq.s32 	%p2218, %r3, 34;
	ld.shared.f32 	%f15119, [_ZZ33flash_attention_v2_forward_kernelILi64ELi64ELi64EEvPKfS1_S1_PfiiiifE8K_shared+8452];
	fma.rn.f32 	%f22331, %f22199, %f15119, %f22331;
	@%p2218 bra 	$L__BB1_2219;
	setp.eq.s32 	%p2219, %r3, 35;
	ld.shared.f32 	%f15120, [_ZZ33flash_attention_v2_forward_kernelILi64ELi64ELi64EEvPKfS1_S1_PfiiiifE8K_shared+8456];
	fma.rn.f32 	%f22331, %f22198, %f15120, %f22331;
	@%p2219 bra 	$L__BB1_2219;
	setp.eq.s32 	%p2220, %r3, 36;
	ld.shared.f32 	%f15121, [_ZZ33flash_attention_v2_forward_kernelILi64ELi64ELi64EEvPKfS1_S1_PfiiiifE8K_shared+8460];
	fma.rn.f32 	%f22331, %f22197, %f15121, %f22331;
	@%p2220 bra 	$L__BB1_2219;
	setp.eq.s32 	%p2221, %r3, 37;
	ld.shared.f32 	%f15122, [_ZZ33flash_attention_v2_forward_kernelILi64ELi64ELi64EEvPKfS1_S1_PfiiiifE8K_shared+8464];
	fma.rn.f32 	%f22331, %f22196, %f15122, %f22331;
	@%p2221 bra 	$L__BB1_2219;
	setp.eq.s32 	%p2222, %r3, 38;
	ld.shared.f32 	%f15123, [_ZZ33flash_attention_v2_forward_kernelILi64ELi64ELi64EEvPKfS1_S1_PfiiiifE8K_shared+8468];
	fma.rn.f32 	%f22331, %f22195, %f15123, %f22331;
	@%p2222 bra 	$L__BB1_2219;
	setp.eq.s32 	%p2223, %r3, 39;
	ld.shared.f32 	%f15124, [_ZZ33flash_attention_v2_forward_kernelILi64ELi64ELi64EEvPKfS1_S1_PfiiiifE8K_shared+8472];
	fma.rn.f32 	%f22331, %f22194, %f15124, %f22331;
	@%p2223 bra 	$L__BB1_2219;
	setp.eq.s32 	%p2224, %r3, 40;
	ld.shared.f32 	%f15125, [_ZZ33flash_attention_v2_forward_kernelILi64ELi64ELi64EEvPKfS1_S1_PfiiiifE8K_shared+8476];
	fma.rn.f32 	%f22331, %f22193, %f15125, %f22331;
	@%p2224 bra 	$L__BB1_2219;
	setp.eq.s32 	%p2225, %r3, 41;
	ld.shared.f32 	%f15126, [_ZZ33flash_attention_v2_forward_kernelILi64ELi64ELi64EEvPKfS1_S1_PfiiiifE8K_shared+8480];
	fma.rn.f32 	%f22331, %f22192, %f15126, %f22331;
	@%p2225 bra 	$L__BB1_2219;
	setp.eq.s32 	%p2226, %r3, 42;
	ld.shared.f32 	%f15127, [_ZZ33flash_attention_v2_forward_kernelILi64ELi64ELi64EEvPKfS1_S1_PfiiiifE8K_shared+8484];
	fma.rn.f32 	%f22331, %f22191, %f15127, %f22331;
	@%p2226 bra 	$L__BB1_2219;
	setp.eq.s32 	%p2227, %r3, 43;
	ld.shared.f32 	%f15128, [_ZZ33flash_attention_v2_forward_kernelILi64ELi64ELi64EEvPKfS1_S1_PfiiiifE8K_shared+8488];
	fma.rn.f32 	%f22331, %f22190, %f15128, %f22331;
	@%p2227 bra 	$L__BB1_2219;
	setp.eq.s32 	%p2228, %r3, 44;
	ld.shared.f32 	%f15129, [_ZZ33flash_attention_v2_forward_kernelILi64ELi64ELi64EEvPKfS1_S1_PfiiiifE8K_shared+8492];
	fma.rn.f32 	%f22331, %f22189, %f15129, %f22331;
	@%p2228 bra 	$L__BB1_2219;
	setp.eq.s32 	%p2229, %r3, 45;
	ld.shared.f32 	%f15130, [_ZZ33flash_attention_v2_forward_kernelILi64ELi64ELi64EEvPKfS1_S1_PfiiiifE8K_shared+8496];
	fma.rn.f32 	%f22331, %f22188, %f15130, %f22331;
	@%p2229 bra 	$L__BB1_2219;
	setp.eq.s32 	%p2230, %r3, 46;
	ld.shared.f32 	%f15131, [_ZZ33flash_attention_v2_forward_kernelILi64ELi64ELi64EEvPKfS1_S1_PfiiiifE8K_shared+8500];
	fma.rn.f32 	%f22331, %f22187, %f15131, %f22331;
	@%p2230 bra 	$L__BB1_2219;
	setp.eq.s32 	%p2231, %r3, 47;
	ld.shared.f32 	%f15132, [_ZZ33flash_attention_v2_forward_kernelILi64ELi64ELi64EEvPKfS1_S1_PfiiiifE8K_shared+8504];
	fma.rn.f32 	%f22331, %f22186, %f15132, %f22331;
	@%p2231 bra 	$L__BB1_2219;
	setp.eq.s32 	%p2232, %r3, 48;
	ld.shared.f32 	%f15133, [_ZZ33flash_attention_v2_forward_kernelILi64ELi64ELi64EEvPKfS1_S1_PfiiiifE8K_shared+8508];
	fma.rn.f32 	%f22331, %f22185, %f15133, %f22331;
	@%p2232 bra 	$L__BB1_2219;
	setp.eq.s32 	%p2233, %r3, 49;
	ld.shared.f32 	%f15134, [_ZZ33flash_attention_v2_forward_kernelILi64ELi64ELi64EEvPKfS1_S1_PfiiiifE8K_shared+8512];
	fma.rn.f32 	%f22331, %f22184, %f15134, %f22331;
	@%p2233 bra 	$L__BB1_2219;
	setp.eq.s32 	%p2234, %r3, 50;
	ld.shared.f32 	%f15135, [_ZZ33flash_attention_v2_forward_kernelILi64ELi64ELi64EEvPKfS1_S1_PfiiiifE8K_shared+8516];
	fma.rn.f32 	%f22331, %f22183, %f15135, %f22331;
	@%p2234 bra 	$L__BB1_2219;
	setp.eq.s32 	%p2235, %r3, 51;
	ld.shared.f32 	%f15136, [_ZZ33flash_attention_v2_forward_kernelILi64ELi64ELi64EEvPKfS1_S1_PfiiiifE8K_shared+8520];
	fma.rn.f32 	%f22331, %f22182, %f15136, %f22331;
	@%p2235 bra 	$L__BB1_2219;
	setp.eq.s32 	%p2236, %r3, 52;
	ld.shared.f32 	%f15137, [_ZZ33flash_attention_v2_forward_kernelILi64ELi64ELi64EEvPKfS1_S1_PfiiiifE8K_shared+8524];
	fma.rn.f32 	%f22331, %f22181, %f15137, %f22331;
	@%p2236 bra 	$L__BB1_2219;
	setp.eq.s32 	%p2237, %r3, 53;
	ld.shared.f32 	%f15138, [_ZZ33flash_attention_v2_forward_kernelILi64ELi64ELi64EEvPKfS1_S1_PfiiiifE8K_shared+8528];
	fma.rn.f32 	%f22331, %f22180, %f15138, %f22331;
	@%p2237 bra 	$L__BB1_2219;
	setp.eq.s32 	%p2238, %r3, 54;
	ld.shared.f32 	%f15139, [_ZZ33flash_attention_v2_forward_kernelILi64ELi64ELi64EEvPKfS1_S1_PfiiiifE8K_shared+8532];
	fma.rn.f32 	%f22331, %f22179, %f15139, %f22331;
	@%p2238 bra 	$L__BB1_2219;
	setp.eq.s32 	%p2239, %r3, 55;
	ld.shared.f32 	%f15140, [_ZZ33flash_attention_v2_forward_kernelILi64ELi64ELi64EEvPKfS1_S1_PfiiiifE8K_shared+8536];
	fma.rn.f32 	%f22331, %f22178, %f15140, %f22331;
	@%p2239 bra 	$L__BB1_2219;
	setp.eq.s32 	%p2240, %r3, 56;
	ld.shared.f32 	%f15141, [_ZZ33flash_attention_v2_forward_kernelILi64ELi64ELi64EEvPKfS1_S1_PfiiiifE8K_shared+8540];
	fma.rn.f32 	%f22331, %f22177, %f15141, %f22331;
	@%p2240 bra 	$L__BB1_2219;
	setp.eq.s32 	%p2241, %r3, 57;
	ld.shared.f32 	%f15142, [_ZZ33flash_attention_v2_forward_kernelILi64ELi64ELi64EEvPKfS1_S1_PfiiiifE8K_shared+8544];
	fma.rn.f32 	%f22331, %f22176, %f15142, %f22331;
	@%p2241 bra 	$L__BB1_2219;
	setp.eq.s32 	%p2242, %r3, 58;
	ld.shared.f32 	%f15143, [_ZZ33flash_attention_v2_forward_kernelILi64ELi64ELi64EEvPKfS1_S1_PfiiiifE8K_shared+8548];
	fma.rn.f32 	%f22331, %f22175, %f15143, %f22331;
	@%p2242 bra 	$L__BB1_2219;
	setp.eq.s32 	%p2243, %r3, 59;
	ld.shared.f32 	%f15144, [_ZZ33flash_attention_v2_forward_kernelILi64ELi64ELi64EEvPKfS1_S1_PfiiiifE8K_shared+8552];
	fma.rn.f32 	%f22331, %f22174, %f15144, %f22331;
	@%p2243 bra 	$L__BB1_2219;
	setp.eq.s32 	%p2244, %r3, 60;
	ld.shared.f32 	%f15145, [_ZZ33flash_attention_v2_forward_kernelILi64ELi64ELi64EEvPKfS1_S1_PfiiiifE8K_shared+8556];
	fma.rn.f32 	%f22331, %f22173, %f15145, %f22331;
	@%p2244 bra 	$L__BB1_2219;
	setp.eq.s32 	%p2245, %r3, 61;
	ld.shared.f32 	%f15146, [_ZZ33flash_attention_v2_forward_kernelILi64ELi64ELi64EEvPKfS1_S1_PfiiiifE8K_shared+8560];
	fma.rn.f32 	%f22331, %f22172, %f15146, %f22331;
	@%p2245 bra 	$L__BB1_2219;
	setp.eq.s32 	%p2246, %r3, 62;
	ld.shared.f32 	%f15147, [_ZZ33flash_attention_v2_forward_kernelILi64ELi64ELi64EEvPKfS1_S1_PfiiiifE8K_shared+8564];
	fma.rn.f32 	%f22331, %f22171, %f15147, %f22331;
	@%p2246 bra 	$L__BB1_2219;
	setp.eq.s32 	%p2247, %r3, 63;
	ld.shared.f32 	%f15148, [_ZZ33flash_attention_v2_forward_kernelILi64ELi64ELi64EEvPKfS1_S1_PfiiiifE8K_shared+8568];
	fma.rn.f32 	%f22331, %f22170, %f15148, %f22331;
	@%p2247 bra 	$L__BB1_2219;
	ld.shared.f32 	%f15149, [_ZZ33flash_attention_v2_forward_kernelILi64ELi64ELi64EEvPKfS1_S1_PfiiiifE8K_shared+8572];
	fma.rn.f32 	%f22331, %f22169, %f15149, %f22331;
$L__BB1_2219:
	ld.param.u32 	%r516, [_Z33flash_attention_v2_forward_kernelILi64ELi64ELi64EEvPKfS1_S1_Pfiiiif_param_6];
	add.s32 	%r166, %r7, 33;
	setp.ge.s32 	%p2248, %r166, %r516;
	mov.f32 	%f22332, 0fFF7FFFFF;
	@%p2248 bra 	$L__BB1_2284;
	setp.eq.s32 	%p2249, %r13, 0;
	ld.shared.f32 	%f15151, [_ZZ33flash_attention_v2_forward_kernelILi64ELi64ELi64EEvPKfS1_S1_PfiiiifE8K_shared+8580];
	fma.rn.f32 	%f22332, %f22232, %f15151, 0f00000000;
	@%p2249 bra 	$L__BB1_2284;
	setp.eq.s32 	%p2250, %r3, 2;
	ld.shared.f32 	%f15152, [_ZZ33flash_attention_v2_forward_kernelILi64ELi64ELi64EEvPKfS1_S1_PfiiiifE8K_shared+8584];
	fma.rn.f32 	%f22332, %f22231, %f15152, %f22332;
	@%p2250 bra 	$L__BB1_2284;
	setp.eq.s32 	%p2251, %r3, 3;
	ld.shared.f32 	%f15153, [_ZZ33flash_attention_v2_forward_kernelILi64ELi64ELi64EEvPKfS1_S1_PfiiiifE8K_shared+8588];
	fma.rn.f32 	%f22332, %f22230, %f15153, %f22332;
	@%p2251 bra 	$L__BB1_2284;
	setp.eq.s32 	%p2252, %r3, 4;
	ld.shared.f32 	%f15154, [_ZZ33flash_attention_v2_forward_kernelILi64ELi64ELi64EEvPKfS1_S1_PfiiiifE8K_shared+8592];
	fma.rn.f32 	%f22332, %f22229, %f15154, %f22332;
	@%p2252 bra 	$L__BB1_2284;
	setp.eq.s32 	%p2253, %r3, 5;
	ld.shared.f32 	%f15155, [_ZZ33flash_attention_v2_forward_kernelILi64ELi64ELi64EEvPKfS1_S1_PfiiiifE8K_shared+8596];
	fma.rn.f32 	%f22332, %f22228, %f15155, %f22332;
	@%p2253 bra 	$L__BB1_2284;
	setp.eq.s32 	%p2254, %r3, 6;
	ld.shared.f32 	%f15156, [_ZZ33flash_attention_v2_forward_kernelILi64ELi64ELi64EEvPKfS1_S1_PfiiiifE8K_shared+8600];
	fma.rn.f32 	%f22332, %f22227, %f15156, %f22332;
	@%p2254 bra 	$L__BB1_2284;
	setp.eq.s32 	%p2255, %r3, 7;
	ld.shared.f32 	%f15157, [_ZZ33flash_attention_v2_forward_kernelILi64ELi64ELi64EEvPKfS1_S1_PfiiiifE8K_shared+8604];
	fma.rn.f32 	%f22332, %f22226, %f15157, %f22332;
	@%p2255 bra 	$L__BB1_2284;
	setp.eq.s32 	%p2256, %r3, 8;
	ld.shared.f32 	%f15158, [_ZZ33flash_attention_v2_forward_kernelILi64ELi64ELi64EEvPKfS1_S1_PfiiiifE8K_shared+8608];
	fma.rn.f32 	%f22332, %f22225, %f15158, %f22332;
	@%p2256 bra 	$L__BB1_2284;
	setp.eq.s32 	%p2257, %r3, 9;
	ld.shared.f32 	%f15159, [_ZZ33flash_attention_v2_forward_kernelILi64ELi64ELi64EEvPKfS1_S1_PfiiiifE8K_shared+8612];
	fma.rn.f32 	%f22332, %f22224, %f15159, %f22332;
	@%p2257 bra 	$L__BB1_2284;
	setp.eq.s32 	%p2258, %r3, 10;
	ld.shared.f32 	%f15160, [_ZZ33flash_attention_v2_forward_kernelILi64ELi64ELi64EEvPKfS1_S1_PfiiiifE8K_shared+8616];
	fma.rn.f32 	%f22332, %f22223, %f15160, %f22332;
	@%p2258 bra 	$L__BB1_2284;
	setp.eq.s32 	%p2259, %r3, 11;
	ld.shared.f32 	%f15161, [_ZZ33flash_attention_v2_forward_kernelILi64ELi64ELi64EEvPKfS1_S1_PfiiiifE8K_shared+8620];
	fma.rn.f32 	%f22332, %f22222, %f15161, %f22332;
	@%p2259 bra 	$L__BB1_2284;
	setp.eq.s32 	%p2260, %r3, 12;
	ld.shared.f32 	%f15162, [_ZZ33flash_attention_v2_forward_kernelILi64ELi64ELi64EEvPKfS1_S1_PfiiiifE8K_shared+8624];
	fma.rn.f32 	%f22332, %f22221, %f15162, %f22332;
	@%p2260 bra 	$L__BB1_2284;
	setp.eq.s32 	%p2261, %r3, 13;
	ld.shared.f32 	%f15163, [_ZZ33flash_attention_v2_forward_kernelILi64ELi64ELi64EEvPKfS1_S1_PfiiiifE8K_shared+8628];
	fma.rn.f32 	%f22332, %f22220, %f15163, %f22332;
	@%p2261 bra 	$L__BB1_2284;
	setp.eq.s32 	%p2262, %r3, 14;
	ld.shared.f32 	%f15164, [_ZZ33flash_attention_v2_forward_kernelILi64ELi64ELi64EEvPKfS1_S1_PfiiiifE8K_shared+8632];
	fma.rn.f32 	%f22332, %f22219, %f15164, %f22332;
	@%p2262 bra 	$L__BB1_2284;
	setp.eq.s32 	%p2263, %r3, 15;
	ld.shared.f32 	%f15165, [_ZZ33flash_attention_v2_forward_kernelILi64ELi64ELi64EEvPKfS1_S1_PfiiiifE8K_shared+8636];
	fma.rn.f32 	%f22332, %f22218, %f15165, %f22332;
	@%p2263 bra 	$L__BB1_2284;
	setp.eq.s32 	%p2264, %r3, 16;
	ld.shared.f32 	%f15166, [_ZZ33flash_attention_v2_forward_kernelILi64ELi64ELi64EEvPKfS1_S1_PfiiiifE8K_shared+8640];
	fma.rn.f32 	%f22332, %f22217, %f15166, %f22332;
	@%p2264 bra 	$L__BB1_2284;
	setp.eq.s32 	%p2265, %r3, 17;
	ld.shared.f32 	%f15167, [_ZZ33flash_attention_v2_forward_kernelILi64ELi64ELi64EEvPKfS1_S1_PfiiiifE8K_shared+8644];
	fma.rn.f32 	%f22332, %f22216, %f15167, %f22332;
	@%p2265 bra 	$L__BB1_2284;
	setp.eq.s32 	%p2266, %r3, 18;
	ld.shared.f32 	%f15168, [_ZZ33flash_attention_v2_forward_kernelILi64ELi64ELi64EEvPKfS1_S1_PfiiiifE8K_shared+8648];
	fma.rn.f32 	%f22332, %f22215, %f15168, %f22332;
	@%p2266 bra 	$L__BB1_2284;
	setp.eq.s32 	%p2267, %r3, 19;
	ld.shared.f32 	%f15169, [_ZZ33flash_attention_v2_forward_kernelILi64ELi64ELi64EEvPKfS1_S1_PfiiiifE8K_shared+8652];
	fma.rn.f32 	%f22332, %f22214, %f15169, %f22332;
	@%p2267 bra 	$L__BB1_2284;
	setp.eq.s32 	%p2268, %r3, 20;
	ld.shared.f32 	%f15170, [_ZZ33flash_attention_v2_forward_kernelILi64ELi64ELi64EEvPKfS1_S1_PfiiiifE8K_shared+8656];
	fma.rn.f32 	%f22332, %f22213, %f15170, %f22332;
	@%p2268 bra 	$L__BB1_2284;
	setp.eq.s32 	%p2269, %r3, 21;
	ld.shared.f32 	%f15171, [_ZZ33flash_attention_v2_forward_kernelILi64ELi64ELi64EEvPKfS1_S1_PfiiiifE8K_shared+8660];
	fma.rn.f32 	%f22332, %f22212, %f15171, %f22332;
	@%p2269 bra 	$L__BB1_2284;
	setp.eq.s32 	%p2270, %r3, 22;
	ld.shared.f32 	%f15172, [_ZZ33flash_attention_v2_forward_kernelILi64ELi64ELi64EEvPKfS1_S1_PfiiiifE8K_shared+8664];
	fma.rn.f32 	%f22332, %f22211, %f15172, %f22332;
	@%p2270 bra 	$L__BB1_2284;
	setp.eq.s32 	%p2271, %r3, 23;
	ld.shared.f32 	%f15173, [_ZZ33flash_attention_v2_forward_kernelILi64ELi64ELi64EEvPKfS1_S1_PfiiiifE8K_shared+8668];
	fma.rn.f32 	%f22332, %f22210, %f15173, %f22332;
	@%p2271 bra 	$L__BB1_2284;
	setp.eq.s32 	%p2272, %r3, 24;
	ld.shared.f32 	%f15174, [_ZZ33flash_attention_v2_forward_kernelILi64ELi64ELi64EEvPKfS1_S1_PfiiiifE8K_shared+8672];
	fma.rn.f32 	%f22332, %f22209, %f15174, %f22332;
	@%p2272 bra 	$L__BB1_2284;
	setp.eq.s32 	%p2273, %r3, 25;
	ld.shared.f32 	%f15175, [_ZZ33flash_attention_v2_forward_kernelILi64ELi64ELi64EEvPKfS1_S1_PfiiiifE8K_shared+8676];
	fma.rn.f32 	%f22332, %f22208, %f15175, %f22332;
	@%p2273 bra 	$L__BB1_2284;
	setp.eq.s32 	%p2274, %r3, 26;
	ld.shared.f32 	%f15176, [_ZZ33flash_attention_v2_forward_kernelILi64ELi64ELi64EEvPKfS1_S1_PfiiiifE8K_shared+8680];
	fma.rn.f32 	%f22332, %f22207, %f15176, %f22332;
	@%p2274 bra 	$L__BB1_2284;
	setp.eq.s32 	%p2275, %r3, 27;
	ld.shared.f32 	%f15177, [_ZZ33flash_attention_v2_forward_kernelILi64ELi64ELi64EEvPKfS1_S1_PfiiiifE8K_shared+8684];
	fma.rn.f32 	%f22332, %f22206, %f15177, %f22332;
	@%p2275 bra 	$L__BB1_2284;
	setp.eq.s32 	%p2276, %r3, 28;
	ld.shared.f32 	%f15178, [_ZZ33flash_attention_v2_forward_kernelILi64ELi64ELi64EEvPKfS1_S1_PfiiiifE8K_shared+8688];
	fma.rn.f32 	%f22332, %f22205, %f15178, %f22332;
	@%p2276 bra 	$L__BB1_2284;
	setp.eq.s32 	%p2277, %r3, 29;
	ld.shared.f32 	%f15179, [_ZZ33flash_attention_v2_forward_kernelILi64ELi64ELi64EEvPKfS1_S1_PfiiiifE8K_shared+8692];
	fma.rn.f32 	%f22332, %f22204, %f15179, %f22332;
	@%p2277 bra 	$L__BB1_2284;
	setp.eq.s32 	%p2278, %r3, 30;
	ld.shared.f32 	%f15180, [_ZZ33flash_attention_v2_forward_kernelILi64ELi64ELi64EEvPKfS1_S1_PfiiiifE8K_shared+8696];
	fma.rn.f32 	%f22332, %f22203, %f15180, %f22332;
	@%p2278 bra 	$L__BB1_2284;
	setp.eq.s32 	%p2279, %r3, 31;
	ld.shared.f32 	%f15181, [_ZZ33flash_attention_v2_forward_kernelILi64ELi64ELi64EEvPKfS1_S1_PfiiiifE8K_shared+8700];
	fma.rn.f32 	%f22332, %f22202, %f15181, %f22332;
	@%p2279 bra 	$L__BB1_2284;
	setp.eq.s32 	%p2280, %r3, 32;
	ld.shared.f32 	%f15182, [_ZZ33flash_attention_v2_forward_kernelILi64ELi64ELi64EEvPKfS1_S1_PfiiiifE8K_shared+8704];
	fma.rn.f32 	%f22332, %f22201, %f15182, %f22332;
	@%p2280 bra 	$L__BB1_2284;
	setp.eq.s32 	%p2281, %r3, 33;
	ld.shared.f32 	%f15183, [_ZZ33flash_attention_v2_forward_kernelILi64ELi64ELi64EEvPKfS1_S1_PfiiiifE8K_shared+8708];
	fma.rn.f32 	%f22332, %f22200, %f15183, %f22332;
	@%p2281 bra 	$L__BB1_2284;
	setp.eq.s32 	%p2282, %r3, 34;
	ld.shared.f32 	%f15184, [_ZZ33flash_attention_v2_forward_kernelILi64ELi64ELi64EEvPKfS1_S1_PfiiiifE8K_shared+8712];
	fma.rn.f32 	%f22332, %f22199, %f15184, %f22332;
	@%p2282 bra 	$L__BB1_2284;
	setp.eq.s32 	%p2283, %r3, 35;
	ld.shared.f32 	%f15185, [_ZZ33flash_attention_v2_forward_kernelILi64ELi64ELi64EEvPKfS1_S1_PfiiiifE8K_shared+8716];
	fma.rn.f32 	%f22332, %f22198, %f15185, %f22332;
	@%p2283 bra 	$L__BB1_2284;
	setp.eq.s32 	%p2284, %r3, 36;
	ld.shared.f32 	%f15186, [_ZZ33flash_attention_v2_forward_kernelILi64ELi64ELi64EEvPKfS1_S1_PfiiiifE8K_shared+8720];
	fma.rn.f32 	%f22332, %f22197, %f15186, %f22332;
	@%p2284 bra 	$L__BB1_2284;
	setp.eq.s32 	%p2285, %r3, 37;
	ld.shared.f32 	%f15187, [_ZZ33flash_attention_v2_forward_kernelILi64ELi64ELi64EEvPKfS1_S1_PfiiiifE8K_shared+8724];
	fma.rn.f32 	%f22332, %f22196, %f15187, %f22332;
	@%p2285 bra 	$L__BB1_2284;
	setp.eq.s32 	%p2286, %r3, 38;
	ld.shared.f32 	%f15188, [_ZZ33flash_attention_v2_forward_kernelILi64ELi64ELi64EEvPKfS1_S1_PfiiiifE8K_shared+8728];
	fma.rn.f32 	%f22332, %f22195, %f15188, %f22332;
	@%p2286 bra 	$L__BB1_2284;
	setp.eq.s32 	%p2287, %r3, 39;
	ld.shared.f32 	%f15189, [_ZZ33flash_attention_v2_forward_kernelILi64ELi64ELi64EEvPKfS1_S1_PfiiiifE8K_shared+8732];
	fma.rn.f32 	%f22332, %f22194, %f15189, %f22332;
	@%p2287 bra 	$L__BB1_2284;
	setp.eq.s32 	%p2288, %r3, 40;
	ld.shared.f32 	%f15190, [_ZZ33flash_attention_v2_forward_kernelILi64ELi64ELi64EEvPKfS1_S1_PfiiiifE8K_shared+8736];
	fma.rn.f32 	%f22332, %f22193, %f15190, %f22332;
	@%p2288 bra 	$L__BB1_2284;
	setp.eq.s32 	%p2289, %r3, 41;
	ld.shared.f32 	%f15191, [_ZZ33flash_attention_v2_forward_kernelILi64ELi64ELi64EEvPKfS1_S1_PfiiiifE8K_shared+8740];
	fma.rn.f32 	%f22332, %f22192, %f15191, %f22332;
	@%p2289 bra 	$L__BB1_2284;
	setp.eq.s32 	%p2290, %r3, 42;
	ld.shared.f32 	%f15192, [_ZZ33flash_attention_v2_forward_kernelILi64ELi64ELi64EEvPKfS1_S1_PfiiiifE8K_shared+8744];
	fma.rn.f32 	%f22332, %f22191, %f15192, %f22332;
	@%p2290 bra 	$L__BB1_2284;
	setp.eq.s32 	%p2291, %r3, 43;
	ld.shared.f32 	%f15193, [_ZZ33flash_attention_v2_forward_kernelILi64ELi64ELi64EEvPKfS1_S1_PfiiiifE8K_shared+8748];
	fma.rn.f32 	%f22332, %f22190, %f15193, %f22332;
	@%p2291 bra 	$L__BB1_2284;
	setp.eq.s32 	%p2292, %r3, 44;
	ld.shared.f32 	%f15194, [_ZZ33flash_attention_v2_forward_kernelILi64ELi64ELi64EEvPKfS1_S1_PfiiiifE8K_shared+8752];
	fma.rn.f32 	%f22332, %f22189, %f15194, %f22332;
	@%p2292 bra 	$L__BB1_2284;
	setp.eq.s32 	%p2293, %r3, 45;
	ld.shared.f32 	%f15195, [_ZZ33flash_attention_v2_forward_kernelILi64ELi64ELi64EEvPKfS1_S1_PfiiiifE8K_shared+8756];
	fma.rn.f32 	%f22332, %f22188, %f15195, %f22332;
	@%p2293 bra 	$L__BB1_2284;
	setp.eq.s32 	%p2294, %r3, 46;
	ld.shared.f32 	%f15196, [_ZZ33flash_attention_v2_forward_kernelILi64ELi64ELi64EEvPKfS1_S1_PfiiiifE8K_shared+8760];
	fma.rn.f32 	%f22332, %f22187, %f15196, %f22332;
	@%p2294 bra 	$L__BB1_2284;
	setp.eq.s32 	%p2295, %r3, 47;
	ld.shared.f32 	%f15197, [_ZZ33flash_attention_v2_forward_kernelILi64ELi64ELi64EEvPKfS1_S1_PfiiiifE8K_shared+8764];
	fma.rn.f32 	%f22332, %f22186, %f15197, %f22332;
	@%p2295 bra 	$L__BB1_2284;
	setp.eq.s32 	%p2296, %r3, 48;
	ld.shared.f32 	%f15198, [_ZZ33flash_attention_v2_forward_kernelILi64ELi64ELi64EEvPKfS1_S1_PfiiiifE8K_shared+8768];
	fma.rn.f32 	%f22332, %f22185, %f15198, %f22332;
	@%p2296 bra 	$L__BB1_2284;
	setp.eq.s32 	%p2297, %r3, 49;
	ld.shared.f32 	%f15199, [_ZZ33flash_attention_v2_forward_kernelILi64ELi64ELi64EEvPKfS1_S1_PfiiiifE8K_shared+8772];
	fma.rn.f32 	%f22332, %f22184, %f15199, %f22332;
	@%p2297 bra 	$L__BB1_2284;
	setp.eq.s32 	%p2298, %r3, 50;
	ld.shared.f32 	%f15200, [_ZZ33flash_attention_v2_forward_kernelILi64ELi64ELi64EEvPKfS1_S1_PfiiiifE8K_shared+8776];
	fma.rn.f32 	%f22332, %f22183, %f15200, %f22332;
	@%p2298 bra 	$L__BB1_2284;
	setp.eq.s32 	%p2299, %r3, 51;
	ld.shared.f32 	%f15201, [_ZZ33flash_attention_v2_forward_kernelILi64ELi64ELi64EEvPKfS1_S1_PfiiiifE8K_shared+8780];
	fma.rn.f32 	%f22332, %f22182, %f15201, %f22332;
	@%p2299 bra 	$L__BB1_2284;
	setp.eq.s32 	%p2300, %r3, 52;
	ld.shared.f32 	%f15202, [_ZZ33flash_attention_v2_forward_kernelILi64ELi64ELi64EEvPKfS1_S1_PfiiiifE8K_shared+8784];
	fma.rn.f32 	%f22332, %f22181, %f15202, %f22332;
	@%p2300 bra 	$L__BB1_2284;
	setp.eq.s32 	%p2301, %r3, 53;
	ld.shared.f32 	%f15203, [_ZZ33flash_attention_v2_forward_kernelILi64ELi64ELi64EEvPKfS1_S1_PfiiiifE8K_shared+8788];
	fma.rn.f32 	%f22332, %f22180, %f15203, %f22332;
	@%p2301 bra 	$L__BB1_2284;
	setp.eq.s32 	%p2302, %r3, 54;
	ld.shared.f32 	%f15204, [_ZZ33flash_attention_v2_forward_kernelILi64ELi64ELi64EEvPKfS1_S1_PfiiiifE8K_shared+8792];
	fma.rn.f32 	%f22332, %f22179, %f15204, %f22332;
	@%p2302 bra 	$L__BB1_2284;
	setp.eq.s32 	%p2303, %r3, 55;
	ld.shared.f32 	%f15205, [_ZZ33flash_attention_v2_forward_kernelILi64ELi64ELi64EEvPKfS1_S1_PfiiiifE8K_shared+8796];
	fma.rn.f32 	%f22332, %f22178, %f15205, %f22332;
	@%p2303 bra 	$L__BB1_2284;
	setp.eq.s32 	%p2304, %r3, 56;
	ld.shared.f32 	%f15206, [_ZZ33flash_attention_v2_forward_kernelILi64ELi64ELi64EEvPKfS1_S1_PfiiiifE8K_shared+8800];
	fma.rn.f32 	%f22332, %f22177, %f15206, %f22332;
	@%p2304 bra 	$L__BB1_2284;
	setp.eq.s32 	%p2305, %r3, 57;
	ld.shared.f32 	%f15207, [_ZZ33flash_attention_v2_forward_kernelILi64ELi64ELi64EEvPKfS1_S1_PfiiiifE8K_shared+8804];
	fma.rn.f32 	%f22332, %f22176, %f15207, %f22332;
	@%p2305 bra 	$L__BB1_2284;
	setp.eq.s32 	%p2306, %r3, 58;
	ld.shared.f32 	%f15208, [_ZZ33flash_attention_v2_forward_kernelILi64ELi64ELi64EEvPKfS1_S1_PfiiiifE8K_shared+8808];
	fma.rn.f32 	%f22332, %f22175, %f15208, %f22332;
	@%p2306 bra 	$L__BB1_2284;
	setp.eq.s32 	%p2307, %r3, 59;
	ld.shared.f32 	%f15209, [_ZZ33flash_attention_v2_forward_kernelILi64ELi64ELi64EEvPKfS1_S1_PfiiiifE8K_shared+8812];
	fma.rn.f32 	%f22332, %f22174, %f15209, %f22332;
	@%p2307 bra 	$L__BB1_2284;
	setp.eq.s32 	%p2308, %r3, 60;
	ld.shared.f32 	%f15210, [_ZZ33flash_attention_v2_forward_kernelILi64ELi64ELi64EEvPKfS1_S1_PfiiiifE8K_shared+8816];
	fma.rn.f32 	%f22332, %f22173, %f15210, %f22332;
	@%p2308 bra 	$L__BB1_2284;
	setp.eq.s32 	%p2309, %r3, 61;
	ld.shared.f32 	%f15211, [_ZZ33flash_attention_v2_forward_kernelILi64ELi64ELi64EEvPKfS1_S1_PfiiiifE8K_shared+8820];
	fma.rn.f32 	%f22332, %f22172, %f15211, %f22332;
	@%p2309 bra 	$L__BB1_2284;
	setp.eq.s32 	%p2310, %r3, 62;
	ld.shared.f32 	%f15212, [_ZZ33flash_attention_v2_forward_kernelILi64ELi64ELi64EEvPKfS1_S1_PfiiiifE8K_shared+8824];
	fma.rn.f32 	%f22332, %f22171, %f15212, %f22332;
	@%p2310 bra 	$L__BB1_2284;
	setp.eq.s32 	%p2311, %r3, 63;
	ld.shared.f32 	%f15213, [_ZZ33flash_attention_v2_forward_kernelILi64ELi64ELi64EEvPKfS1_S1_PfiiiifE8K_shared+8828];
	fma.rn.f32 	%f22332, %f22170, %f15213, %f22332;
	@%p2311 bra 	$L__BB1_2284;
	ld.shared.f32 	%f15214, [_ZZ33flash_attention_v2_forward_kernelILi64ELi64ELi64EEvPKfS1_S1_PfiiiifE8K_shared+8832];
	fma.rn.f32 	%f22332, %f22169, %f15214, %f22332;
$L__BB1_2284:
	ld.param.u32 	%r517, [_Z33flash_attention_v2_forward_kernelILi64ELi64ELi64EEvPKfS1_S1_Pfiiiif_param_6];
	add.s32 	%r167, %r7, 34;
	setp.ge.s32 	%p2312, %r167, %r517;
	mov.f32 	%f22333, 0fFF7FFFFF;
	@%p2312 bra 	$L__BB1_2349;
	setp.eq.s32 	%p2313, %r13, 0;
	ld.shared.f32 	%f15216, [_ZZ33flash_attention_v2_forward_kernelILi64ELi64ELi64EEvPKfS1_S1_PfiiiifE8K_shared+8840];
	fma.rn.f32 	%f22333, %f22232, %f15216, 0f00000000;
	@%p2313 bra 	$L__BB1_2349;
	setp.eq.s32 	%p2314, %r3, 2;
	ld.shared.f32 	%f15217, [_ZZ33flash_attention_v2_forward_kernelILi64ELi64ELi64EEvPKfS1_S1_PfiiiifE8K_shared+8844];
	fma.rn.f32 	%f22333, %f22231, %f15217, %f22333;
	@%p2314 bra 	$L__BB1_2349;
	setp.eq.s32 	%p2315, %r3, 3;
	ld.shared.f32 	%f15218, [_ZZ33flash_attention_v2_forward_kernelILi64ELi64ELi64EEvPKfS1_S1_PfiiiifE8K_shared+8848];
	fma.rn.f32 	%f22333, %f22230, %f15218, %f22333;
	@%p2315 bra 	$L__BB1_2349;
	setp.eq.s32 	%p2316, %r3, 4;
	ld.shared.f32 	%f15219, [_ZZ33flash_attention_v2_forward_kernelILi64ELi64ELi64EEvPKfS1_S1_PfiiiifE8K_shared+8852];
	fma.rn.f32 	%f22333, %f22229, %f15219, %f22333;
	@%p2316 bra 	$L__BB1_2349;
	setp.eq.s32 	%p2317, %r3, 5;
	ld.shared.f32 	%f15220, [_ZZ33flash_attention_v2_forward_kernelILi64ELi64ELi64EEvPKfS1_S1_PfiiiifE8K_shared+8856];
	fma.rn.f32 	%f22333, %f22228, %f15220, %f22333;
	@%p2317 bra 	$L__BB1_2349;
	setp.eq.s32 	%p2318, %r3, 6;
	ld.shared.f32 	%f15221, [_ZZ33flash_attention_v2_forward_kernelILi64ELi64ELi64EEvPKfS1_S1_PfiiiifE8K_shared+8860];
	fma.rn.f32 	%f22333, %f22227, %f15221, %f22333;
	@%p2318 bra 	$L__BB1_2349;
	setp.eq.s32 	%p2319, %r3, 7;
	ld.shared.f32 	%f15222, [_ZZ33flash_attention_v2_forward_kernelILi64ELi64ELi64EEvPKfS1_S1_PfiiiifE8K_shared+8864];
	fma.rn.f32 	%f22333, %f22226, %f15222, %f22333;
	@%p2319 bra 	$L__BB1_2349;
	setp.eq.s32 	%p2320, %r3, 8;
	ld.shared.f32 	%f15223, [_ZZ33flash_attention_v2_forward_kernelILi64ELi64ELi64EEvPKfS1_S1_PfiiiifE8K_shared+8868];
	fma.rn.f32 	%f22333, %f22225, %f15223, %f22333;
	@%p2320 bra 	$L__BB1_2349;
	setp.eq.s32 	%p2321, %r3, 9;
	ld.shared.f32 	%f15224, [_ZZ33flash_attention_v2_forward_kernelILi64ELi64ELi64EEvPKfS1_S1_PfiiiifE8K_shared+8872];
	fma.rn.f32 	%f22333, %f22224, %f15224, %f22333;
	@%p2321 bra 	$L__BB1_2349;
	setp.eq.s32 	%p2322, %r3, 10;
	ld.shared.f32 	%f15225, [_ZZ33flash_attention_v2_forward_kernelILi64ELi64ELi64EEvPKfS1_S1_PfiiiifE8K_shared+8876];
	fma.rn.f32 	%f22333, %f22223, %f15225, %f22333;
	@%p2322 bra 	$L__BB1_2349;
	setp.eq.s32 	%p2323, %r3, 11;
	ld.shared.f32 	%f15226, [_ZZ33flash_attention_v2_forward_kernelILi64ELi64ELi64EEvPKfS1_S1_PfiiiifE8K_shared+8880];
	fma.rn.f32 	%f22333, %f22222, %f15226, %f22333;
	@%p2323 bra 	$L__BB1_2349;
	setp.eq.s32 	%p2324, %r3, 12;
	ld.shared.f32 	%f15227, [_ZZ33flash_attention_v2_forward_kernelILi64ELi64ELi64EEvPKfS1_S1_PfiiiifE8K_shared+8884];
	fma.rn.f32 	%f22333, %f22221, %f15227, %f22333;
	@%p2324 bra 	$L__BB1_2349;
	setp.eq.s32 	%p2325, %r3, 13;
	ld.shared.f32 	%f15228, [_ZZ33flash_attention_v2_forward_kernelILi64ELi64ELi64EEvPKfS1_S1_PfiiiifE8K_shared+8888];
	fma.rn.f32 	%f22333, %f22220, %f15228, %f22333;
	@%p2325 bra 	$L__BB1_2349;
	setp.eq.s32 	%p2326, %r3, 14;
	ld.shared.f32 	%f15229, [_ZZ33flash_attention_v2_forward_kernelILi64ELi64ELi64EEvPKfS1_S1_PfiiiifE8K_shared+8892];
	fma.rn.f32 	%f22333, %f22219, %f15229, %f22333;
	@%p2326 bra 	$L__BB1_2349;
	setp.eq.s32 	%p2327, %r3, 15;
	ld.shared.f32 	%f15230, [_ZZ33flash_attention_v2_forward_kernelILi64ELi64ELi64EEvPKfS1_S1_PfiiiifE8K_shared+8896];
	fma.rn.f32 	%f22333, %f22218, %f15230, %f22333;
	@%p2327 bra 	$L__BB1_2349;
	setp.eq.s32 	%p2328, %r3, 16;
	ld.shared.f32 	%f15231, [_ZZ33flash_attention_v2_forward_kernelILi64ELi64ELi64EEvPKfS1_S1_PfiiiifE8K_shared+8900];
	fma.rn.f32 	%f22333, %f22217, %f15231, %f22333;
	@%p2328 bra 	$L__BB1_2349;
	setp.eq.s32 	%p2329, %r3, 17;
	ld.shared.f32 	%f15232, [_ZZ33flash_attention_v2_forward_kernelILi64ELi64ELi64EEvPKfS1_S1_PfiiiifE8K_shared+8904];
	fma.rn.f32 	%f22333, %f22216, %f15232, %f22333;
	@%p2329 bra 	$L__BB1_2349;
	setp.eq.s32 	%p2330, %r3, 18;
	ld.shared.f32 	%f15233, [_ZZ33flash_attention_v2_forward_kernelILi64ELi64ELi64EEvPKfS1_S1_PfiiiifE8K_shared+8908];
	fma.rn.f32 	%f22333, %f22215, %f15233, %f22333;
	@%p2330 bra 	$L__BB1_2349;
	setp.eq.s32 	%p2331, %r3, 19;
	ld.shared.f32 	%f15234, [_ZZ33flash_attention_v2_forward_kernelILi64ELi64ELi64EEvPKfS1_S1_PfiiiifE8K_shared+8912];
	fma.rn.f32 	%f22333, %f22214, %f15234, %f22333;
	@%p2331 bra 	$L__BB1_2349;
	setp.eq.s32 	%p2332, %r3, 20;
	ld.shared.f32 	%f15235, [_ZZ33flash_attention_v2_forward_kernelILi64ELi64ELi64EEvPKfS1_S1_PfiiiifE8K_shared+8916];
	fma.rn.f32 	%f22333, %f22213, %f15235, %f22333;
	@%p2332 bra 	$L__BB1_2349;
	setp.eq.s32 	%p2333, %r3, 21;
	ld.shared.f32 	%f15236, [_ZZ33flash_attention_v2_forward_kernelILi64ELi64ELi64EEvPKfS1_S1_PfiiiifE8K_shared+8920];
	fma.rn.f32 	%f22333, %f22212, %f15236, %f22333;
	@%p2333 bra 	$L__BB1_2349;
	setp.eq.s32 	%p2334, %r3, 22;
	ld.shared.f32 	%f15237, [_ZZ33flash_attention_v2_forward_kernelILi64ELi64ELi64EEvPKfS1_S1_PfiiiifE8K_shared+8924];
	fma.rn.f32 	%f22333, %f22211, %f15237, %f22333;
	@%p2334 bra 	$L__BB1_2349;
	setp.eq.s32 	%p2335, %r3, 23;
	ld.shared.f32 	%f15238, [_ZZ33flash_attention_v2_forward_kernelILi64ELi64ELi64EEvPKfS1_S1_PfiiiifE8K_shared+8928];
	fma.rn.f32 	%f22333, %f22210, %f15238, %f22333;
	@%p2335 bra 	$L__BB1_2349;
	setp.eq.s32 	%p2336, %r3, 24;
	ld.shared.f32 	%f15239, [_ZZ33flash_attention_v2_forward_kernelILi64ELi64ELi64EEvPKfS1_S1_PfiiiifE8K_shared+8932];
	fma.rn.f32 	%f22333, %f22209, %f15239, %f22333;
	@%p2336 bra 	$L__BB1_2349;
	setp.eq.s32 	%p2337, %r3, 25;
	ld.shared.f32 	%f15240, [_ZZ33flash_attention_v2_forward_kernelILi64ELi64ELi64EEvPKfS1_S1_PfiiiifE8K_shared+8936];
	fma.rn.f32 	%f22333, %f22208, %f15240, %f22333;
	@%p2337 bra 	$L__BB1_2349;
	setp.eq.s32 	%p2338, %r3, 26;
	ld.shared.f32 	%f15241, [_ZZ33flash_attention_v2_forward_kernelILi64ELi64ELi64EEvPKfS1_S1_PfiiiifE8K_shared+8940];
	fma.rn.f32 	%f22333, %f22207, %f15241, %f22333;
	@%p2338 bra 	$L__BB1_2349;
	setp.eq.s32 	%p2339, %r3, 27;
	ld.shared.f32 	%f15242, [_ZZ33flash_attention_v2_forward_kernelILi64ELi64ELi64EEvPKfS1_S1_PfiiiifE8K_shared+8944];
	fma.rn.f32 	%f22333, %f22206, %f15242, %f22333;
	@%p2339 bra 	$L__BB1_2349;
	setp.eq.s32 	%p2340, %r3, 28;
	ld.shared.f32 	%f15243, [_ZZ33flash_attention_v2_forward_kernelILi64ELi64ELi64EEvPKfS1_S1_PfiiiifE8K_shared+8948];
	fma.rn.f32 	%f22333, %f22205, %f15243, %f22333;
	@%p2340 bra 	$L__BB1_2349;
	setp.eq.s32 	%p2341, %r3, 29;
	ld.shared.f32 	%f15244, [_ZZ33flash_attention_v2_forward_kernelILi64ELi64ELi64EEvPKfS1_S1_PfiiiifE8K_shared+8952];
	fma.rn.f32 	%f22333, %f22204, %f15244, %f22333;
	@%p2341 bra 	$L__BB1_2349;
	setp.eq.s32 	%p2342, %r3, 30;
	ld.shared.f32 	%f15245, [_ZZ33flash_attention_v2_forward_kernelILi64ELi64ELi64EEvPKfS1_S1_PfiiiifE8K_shared+8956];
	fma.rn.f32 	%f22333, %f22203, %f15245, %f22333;
	@%p2342 bra 	$L__BB1_2349;
	setp.eq.s32 	%p2343, %r3, 31;
	ld.shared.f32 	%f15246, [_ZZ33flash_attention_v2_forward_kernelILi64ELi64ELi64EEvPKfS1_S1_PfiiiifE8K_shared+8960];
	fma.rn.f32 	%f22333, %f22202, %f15246, %f22333;
	@%p2343 bra 	$L__BB1_2349;
	setp.eq.s32 	%p2344, %r3, 32;
	ld.shared.f32 	%f15247, [_ZZ33flash_attention_v2_forward_kernelILi64ELi64ELi64EEvPKfS1_S1_PfiiiifE8K_shared+8964];
	fma.rn.f32 	%f22333, %f22201, %f15247, %f22333;
	@%p2344 bra 	$L__BB1_2349;
	setp.eq.s32 	%p2345, %r3, 33;
	ld.shared.f32 	%f15248, [_ZZ33flash_attention_v2_forward_kernelILi64ELi64ELi64EEvPKfS1_S1_PfiiiifE8K_shared+8968];
	fma.rn.f32 	%f22333, %f22200, %f15248, %f22333;
	@%p2345 bra 	$L__BB1_2349;
	setp.eq.s32 	%p2346, %r3, 34;
	ld.shared.f32 	%f15249, [_ZZ33flash_attention_v2_forward_kernelILi64ELi64ELi64EEvPKfS1_S1_PfiiiifE8K_shared+8972];
	fma.rn.f32 	%f22333, %f22199, %f15249, %f22333;
	@%p2346 bra 	$L__BB1_2349;
	setp.eq.s32 	%p2347, %r3, 35;
	ld.shared.f32 	%f15250, [_ZZ33flash_attention_v2_forward_kernelILi64ELi64ELi64EEvPKfS1_S1_PfiiiifE8K_shared+8976];
	fma.rn.f32 	%f22333, %f22198, %f15250, %f22333;
	@%p2347 bra 	$L__BB1_2349;
	setp.eq.s32 	%p2348, %r3, 36;
	ld.shared.f32 	%f15251, [_ZZ33flash_attention_v2_forward_kernelILi64ELi64ELi64EEvPKfS1_S1_PfiiiifE8K_shared+8980];
	fma.rn.f32 	%f22333, %f22197, %f15251, %f22333;
	@%p2348 bra 	$L__BB1_2349;
	setp.eq.s32 	%p2349, %r3, 37;
	ld.shared.f32 	%f15252, [_ZZ33flash_attention_v2_forward_kernelILi64ELi64ELi64EEvPKfS1_S1_PfiiiifE8K_shared+8984];
	fma.rn.f32 	%f22333, %f22196, %f15252, %f22333;
	@%p2349 bra 	$L__BB1_2349;
	setp.eq.s32 	%p2350, %r3, 38;
	ld.shared.f32 	%f15253, [_ZZ33flash_attention_v2_forward_kernelILi64ELi64ELi64EEvPKfS1_S1_PfiiiifE8K_shared+8988];
	fma.rn.f32 	%f22333, %f22195, %f15253, %f22333;
	@%p2350 bra 	$L__BB1_2349;
	setp.eq.s32 	%p2351, %r3, 39;
	ld.shared.f32 	%f15254, [_ZZ33flash_attention_v2_forward_kernelILi64ELi64ELi64EEvPKfS1_S1_PfiiiifE8K_shared+8992];
	fma.rn.f32 	%f22333, %f22194, %f15254, %f22333;
	@%p2351 bra 	$L__BB1_2349;
	setp.eq.s32 	%p2352, %r3, 40;
	ld.shared.f32 	%f15255, [_ZZ33flash_attention_v2_forward_kernelILi64ELi64ELi64EEvPKfS1_S1_PfiiiifE8K_shared+8996];
	fma.rn.f32 	%f22333, %f22193, %f15255, %f22333;
	@%p2352 bra 	$L__BB1_2349;
	setp.eq.s32 	%p2353, %r3, 41;
	ld.shared.f32 	%f15256, [_ZZ33flash_attention_v2_forward_kernelILi64ELi64ELi64EEvPKfS1_S1_PfiiiifE8K_shared+9000];
	fma.rn.f32 	%f22333, %f22192, %f15256, %f22333;
	@%p2353 bra 	$L__BB1_2349;
	setp.eq.s32 	%p2354, %r3, 42;
	ld.shared.f32 	%f15257, [_ZZ33flash_attention_v2_forward_kernelILi64ELi64ELi64EEvPKfS1_S1_PfiiiifE8K_shared+9004];
	fma.rn.f32 	%f22333, %f22191, %f15257, %f22333;
	@%p2354 bra 	$L__BB1_2349;
	setp.eq.s32 	%p2355, %r3, 43;
	ld.shared.f32 	%f15258, [_ZZ33flash_attention_v2_forward_kernelILi64ELi64ELi64EEvPKfS1_S1_PfiiiifE8K_shared+9008];
	fma.rn.f32 	%f22333, %f22190, %f15258, %f22333;
	@%p2355 bra 	$L__BB1_2349;
	setp.eq.s32 	%p2356, %r3, 44;
	ld.shared.f32 	%f15259, [_ZZ33flash_attention_v2_forward_kernelILi64ELi64ELi64EEvPKfS1_S1_PfiiiifE8K_shared+9012];
	fma.rn.f32 	%f22333, %f22189, %f15259, %f22333;
	@%p2356 bra 	$L__BB1_2349;
	setp.eq.s32 	%p2357, %r3, 45;
	ld.shared.f32 	%f15260, [_ZZ33flash_attention_v2_forward_kernelILi64ELi64ELi64EEvPKfS1_S1_PfiiiifE8K_shared+9016];
	fma.rn.f32 	%f22333, %f22188, %f15260, %f22333;
	@%p2357 bra 	$L__BB1_2349;
	setp.eq.s32 	%p2358, %r3, 46;
	ld.shared.f32 	%f15261, [_ZZ33flash_attention_v2_forward_kernelILi64ELi64ELi64EEvPKfS1_S1_PfiiiifE8K_shared+9020];
	fma.rn.f32 	%f22333, %f22187, %f15261, %f22333;
	@%p2358 bra 	$L__BB1_2349;
	setp.eq.s32 	%p2359, %r3, 47;
	ld.shared.f32 	%f15262, [_ZZ33flash_attention_v2_forward_kernelILi64ELi64ELi64EEvPKfS1_S1_PfiiiifE8K_shared+9024];
	fma.rn.f32 	%f22333, %f22186, %f15262, %f22333;
	@%p2359 bra 	$L__BB1_2349;
	setp.eq.s32 	%p2360, %r3, 48;
	ld.shared.f32 	%f15263, [_ZZ33flash_attention_v2_forward_kernelILi64ELi64ELi64EEvPKfS1_S1_PfiiiifE8K_shared+9028];
	fma.rn.f32 	%f22333, %f22185, %f15263, %f22333;
	@%p2360 bra 	$L__BB1_2349;
	setp.eq.s32 	%p2361, %r3, 49;
	ld.shared.f32 	%f15264, [_ZZ33flash_attention_v2_forward_kernelILi64ELi64ELi64EEvPKfS1_S1_PfiiiifE8K_shared+9032];
	fma.rn.f32 	%f22333, %f22184, %f15264, %f22333;
	@%p2361 bra 	$L__BB1_2349;
	setp.eq.s32 	%p2362, %r3, 50;
	ld.shared.f32 	%f15265, [_ZZ33flash_attention_v2_forward_kernelILi64ELi64ELi64EEvPKfS1_S1_PfiiiifE8K_shared+9036];
	fma.rn.f32 	%f22333, %f22183, %f15265, %f22333;
	@%p2362 bra 	$L__BB1_2349;
	setp.eq.s32 	%p2363, %r3, 51;
	ld.shared.f32 	%f15266, [_ZZ33flash_attention_v2_forward_kernelILi64ELi64ELi64EEvPKfS1_S1_PfiiiifE8K_shared+9040];
	fma.rn.f32 	%f22333, %f22182, %f15266, %f22333;
	@%p2363 bra 	$L__BB1_2349;
	setp.eq.s32 	%p2364, %r3, 52;
	ld.shared.f32 	%f15267, [_ZZ33flash_attention_v2_forward_kernelILi64ELi64ELi64EEvPKfS1_S1_PfiiiifE8K_shared+9044];
	fma.rn.f32 	%f22333, %f22181, %f15267, %f22333;
	@%p2364 bra 	$L__BB1_2349;
	setp.eq.s32 	%p2365, %r3, 53;
	ld.shared.f32 	%f15268, [_ZZ33flash_attention_v2_forward_kernelILi64ELi64ELi64EEvPKfS1_S1_PfiiiifE8K_shared+9048];
	fma.rn.f32 	%f22333, %f22180, %f15268, %f22333;
	@%p2365 bra 	$L__BB1_2349;
	setp.eq.s32 	%p2366, %r3, 54;
	ld.shared.f32 	%f15269, [_ZZ33flash_attention_v2_forward_kernelILi64ELi64ELi64EEvPKfS1_S1_PfiiiifE8K_shared+9052];
	fma.rn.f32 	%f22333, %f22179, %f15269, %f22333;
	@%p2366 bra 	$L__BB1_2349;
	setp.eq.s32 	%p2367, %r3, 55;
	ld.shared.f32 	%f15270, [_ZZ33flash_attention_v2_forward_kernelILi64ELi64ELi64EEvPKfS1_S1_PfiiiifE8K_shared+9056];
	fma.rn.f32 	%f22333, %f22178, %f15270, %f22333;
	@%p2367 bra 	$L__BB1_2349;
	setp.eq.s32 	%p2368, %r3, 56;
	ld.shared.f32 	%f15271, [_ZZ33flash_attention_v2_forward_kernelILi64ELi64ELi64EEvPKfS1_S1_PfiiiifE8K_shared+9060];
	fma.rn.f32 	%f22333, %f22177, %f15271, %f22333;
	@%p2368 bra 	$L__BB1_2349;
	setp.eq.s32 	%p2369, %r3, 57;
	ld.shared.f32 	%f15272, [_ZZ33flash_attention_v2_forward_kernelILi64ELi64ELi64EEvPKfS1_S1_PfiiiifE8K_shared+9064];
	fma.rn.f32 	%f22333, %f22176, %f15272, %f22333;
	@%p2369 bra 	$L__BB1_2349;
	setp.eq.s32 	%p2370, %r3, 58;
	ld.shared.f32 	%f15273, [_ZZ33flash_attention_v2_forward_kernelILi64ELi64ELi64EEvPKfS1_S1_PfiiiifE8K_shared+9068];
	fma.rn.f32 	%f22333, %f22175, %f15273, %f22333;
	@%p2370 bra 	$L__BB1_2349;
	setp.eq.s32 	%p2371, %r3, 59;
	ld.shared.f32 	%f15274, [_ZZ33flash_attention_v2_forward_kernelILi64ELi64ELi64EEvPKfS1_S1_PfiiiifE8K_shared+9072];
	fma.rn.f32 	%f22333, %f22174, %f15274, %f22333;
	@%p2371 bra 	$L__BB1_2349;
	setp.eq.s32 	%p2372, %r3, 60;
	ld.shared.f32 	%f15275, [_ZZ33flash_attention_v2_forward_kernelILi64ELi64ELi64EEvPKfS1_S1_PfiiiifE8K_shared+9076];
	fma.rn.f32 	%f22333, %f22173, %f15275, %f22333;
	@%p2372 bra 	$L__BB1_2349;
	setp.eq.s32 	%p2373, %r3, 61;
	ld.shared.f32 	%f15276, [_ZZ33flash_attention_v2_forward_kernelILi64ELi64ELi64EEvPKfS1_S1_PfiiiifE8K_shared+9080];
	fma.rn.f32 	%f22333, %f22172, %f15276, %f22333;
	@%p2373 bra 	$L__BB1_2349;
	setp.eq.s32 	%p2374, %r3, 62;
	ld.shared.f32 	%f15277, [_ZZ33flash_attention_v2_forward_kernelILi64ELi64ELi64EEvPKfS1_S1_PfiiiifE8K_shared+9084];
	fma.rn.f32 	%f22333, %f22171, %f15277, %f22333;
	@%p2374 bra 	$L__BB1_2349;
	setp.eq.s32 	%p2375, %r3, 63;
	ld.shared.f32 	%f15278, [_ZZ33flash_attention_v2_forward_kernelILi64ELi64ELi64EEvPKfS1_S1_PfiiiifE8K_shared+9088];
	fma.rn.f32 	%f22333, %f22170, %f15278, %f22333;
	@%p2375 bra 	$L__BB1_2349;
	ld.shared.f32 	%f15279, [_ZZ33flash_attention_v2_forward_kernelILi64ELi64ELi64EEvPKfS1_S1_PfiiiifE8K_shared+9092];
	fma.rn.f32 	%f22333, %f22169, %f15279, %f22333;
$L__BB1_2349:
	ld.param.u32 	%r518, [_Z33flash_attention_v2_forward_kernelILi64ELi64ELi64EEvPKfS1_S1_Pfiiiif_param_6];
	add.s32 	%r168, %r7, 35;
	setp.ge.s32 	%p2376, %r168, %r518;
	mov.f32 	%f22334, 0fFF7FFFFF;
	@%p2376 bra 	$L__BB1_2414;
	setp.eq.s32 	%p2377, %r13, 0;
	ld.shared.f32 	%f15281, [_ZZ33flash_attention_v2_forward_kernelILi64ELi64ELi64EEvPKfS1_S1_PfiiiifE8K_shared+9100];
	fma.rn.f32 	%f22334, %f22232, %f15281, 0f00000000;
	@%p2377 bra 	$L__BB1_2414;
	setp.eq.s32 	%p2378, %r3, 2;
	ld.shared.f32 	%f15282, [_ZZ33flash_attention_v2_forward_kernelILi64ELi64ELi64EEvPKfS1_S1_PfiiiifE8K_shared+9104];
	fma.rn.f32 	%f22334, %f22231, %f15282, %f22334;
	@%p2378 bra 	$L__BB1_2414;
	setp.eq.s32 	%p2379, %r3, 3;
	ld.shared.f32 	%f15283, [_ZZ33flash_attention_v2_forward_kernelILi64ELi64ELi64EEvPKfS1_S1_PfiiiifE8K_shared+9108];
	fma.rn.f32 	%f22334, %f22230, %f15283, %f22334;
	@%p2379 bra 	$L__BB1_2414;
	setp.eq.s32 	%p2380, %r3, 4;
	ld.shared.f32 	%f15284, [_ZZ33flash_attention_v2_forward_kernelILi64ELi64ELi64EEvPKfS1_S1_PfiiiifE8K_shared+9112];
	fma.rn.f32 	%f22334, %f22229, %f15284, %f22334;
	@%p2380 bra 	$L__BB1_2414;
	setp.eq.s32 	%p2381, %r3, 5;
	ld.shared.f32 	%f15285, [_ZZ33flash_attention_v2_forward_kernelILi64ELi64ELi64EEvPKfS1_S1_PfiiiifE8K_shared+9116];
	fma.rn.f32 	%f22334, %f22228, %f15285, %f22334;
	@%p2381 bra 	$L__BB1_2414;
	setp.eq.s32 	%p2382, %r3, 6;
	ld.shared.f32 	%f15286, [_ZZ33flash_attention_v2_forward_kernelILi64ELi64ELi64EEvPKfS1_S1_PfiiiifE8K_shared+9120];
	fma.rn.f32 	%f22334, %f22227, %f15286, %f22334;
	@%p2382 bra 	$L__BB1_2414;
	setp.eq.s32 	%p2383, %r3, 7;
	ld.shared.f32 	%f15287, [_ZZ33flash_attention_v2_forward_kernelILi64ELi64ELi64EEvPKfS1_S1_PfiiiifE8K_shared+9124];
	fma.rn.f32 	%f22334, %f22226, %f15287, %f22334;
	@%p2383 bra 	$L__BB1_2414;
	setp.eq.s32 	%p2384, %r3, 8;
	ld.shared.f32 	%f15288, [_ZZ33flash_attention_v2_forward_kernelILi64ELi64ELi64EEvPKfS1_S1_PfiiiifE8K_shared+9128];
	fma.rn.f32 	%f22334, %f22225, %f15288, %f22334;
	@%p2384 bra 	$L__BB1_2414;
	setp.eq.s32 	%p2385, %r3, 9;
	ld.shared.f32 	%f15289, [_ZZ33flash_attention_v2_forward_kernelILi64ELi64ELi64EEvPKfS1_S1_PfiiiifE8K_shared+9132];
	fma.rn.f32 	%f22334, %f22224, %f15289, %f22334;
	@%p2385 bra 	$L__BB1_2414;
	setp.eq.s32 	%p2386, %r3, 10;
	ld.shared.f32 	%f15290, [_ZZ33flash_attention_v2_forward_kernelILi64ELi64ELi64EEvPKfS1_S1_PfiiiifE8K_shared+9136];
	fma.rn.f32 	%f22334, %f22223, %f15290, %f22334;
	@%p2386 bra 	$L__BB1_2414;
	setp.eq.s32 	%p2387, %r3, 11;
	ld.shared.f32 	%f15291, [_ZZ33flash_attention_v2_forward_kernelILi64ELi64ELi64EEvPKfS1_S1_PfiiiifE8K_shared+9140];
	fma.rn.f32 	%f22334, %f22222, %f15291, %f22334;
	@%p2387 bra 	$L__BB1_2414;
	setp.eq.s32 	%p2388, %r3, 12;
	ld.shared.f32 	%f15292, [_ZZ33flash_attention_v2_forward_kernelILi64ELi64ELi64EEvPKfS1_S1_PfiiiifE8K_shared+9144];
	fma.rn.f32 	%f22334, %f22221, %f15292, %f22334;
	@%p2388 bra 	$L__BB1_2414;
	setp.eq.s32 	%p2389, %r3, 13;
	ld.shared.f32 	%f15293, [_ZZ33flash_attention_v2_forward_kernelILi64ELi64ELi64EEvPKfS1_S1_PfiiiifE8K_shared+9148];
	fma.rn.f32 	%f22334, %f22220, %f15293, %f22334;
	@%p2389 bra 	$L__BB1_2414;
	setp.eq.s32 	%p2390, %r3, 14;
	ld.shared.f32 	%f15294, [_ZZ33flash_attention_v2_forward_kernelILi64ELi64ELi64EEvPKfS1_S1_PfiiiifE8K_shared+9152];
	fma.rn.f32 	%f22334, %f22219, %f15294, %f22334;
	@%p2390 bra 	$L__BB1_2414;
	setp.eq.s32 	%p2391, %r3, 15;
	ld.shared.f32 	%f15295, [_ZZ33flash_attention_v2_forward_kernelILi64ELi64ELi64EEvPKfS1_S1_PfiiiifE8K_shared+9156];
	fma.rn.f32 	%f22334, %f22218, %f15295, %f22334;
	@%p2391 bra 	$L__BB1_2414;
	setp.eq.s32 	%p2392, %r3, 16;
	ld.shared.f32 	%f15296, [_ZZ33flash_attention_v2_forward_kernelILi64ELi64ELi64EEvPKfS1_S1_PfiiiifE8K_shared+9160];
	fma.rn.f32 	%f22334, %f22217, %f15296, %f22334;
	@%p2392 bra 	$L__BB1_2414;
	setp.eq.s32 	%p2393, %r3, 17;
	ld.shared.f32 	%f15297, [_ZZ33flash_attention_v2_forward_kernelILi64ELi64ELi64EEvPKfS1_S1_PfiiiifE8K_shared+9164];
	fma.rn.f32 	%f22334, %f22216, %f15297, %f22334;
	@%p2393 bra 	$L__BB1_2414;
	setp.eq.s32 	%p2394, %r3, 18;
	ld.shared.f32 	%f15298, [_ZZ33flash_attention_v2_forward_kernelILi64ELi64ELi64EEvPKfS1_S1_PfiiiifE8K_shared+9168];
	fma.rn.f32 	%f22334, %f22215, %f15298, %f22334;
	@%p2394 bra 	$L__BB1_2414;
	setp.eq.s32 	%p2395, %r3, 19;
	ld.shared.f32 	%f15299, [_ZZ33flash_attention_v2_forward_kernelILi64ELi64ELi64EEvPKfS1_S1_PfiiiifE8K_shared+9172];
	fma.rn.f32 	%f22334, %f22214, %f15299, %f22334;
	@%p2395 bra 	$L__BB1_2414;
	setp.eq.s32 	%p2396, %r3, 20;
	ld.shared.f32 	%f15300, [_ZZ33flash_attention_v2_forward_kernelILi64ELi64ELi64EEvPKfS1_S1_PfiiiifE8K_shared+9176];
	fma.rn.f32 	%f22334, %f22213, %f15300, %f22334;
	@%p2396 bra 	$L__BB1_2414;
	setp.eq.s32 	%p2397, %r3, 21;
	ld.shared.f32 	%f15301, [_ZZ33flash_attention_v2_forward_kernelILi64ELi64ELi64EEvPKfS1_S1_PfiiiifE8K_shared+9180];
	fma.rn.f32 	%f22334, %f22212, %f15301, %f22334;
	@%p2397 bra 	$L__BB1_2414;
	setp.eq.s32 	%p2398, %r3, 22;
	ld.shared.f32 	%f15302, [_ZZ33flash_attention_v2_forward_kernelILi64ELi64ELi64EEvPKfS1_S1_PfiiiifE8K_shared+9184];
	fma.rn.f32 	%f22334, %f22211, %f15302, %f22334;
	@%p2398 bra 	$L__BB1_2414;
	setp.eq.s32 	%p2399, %r3, 23;
	ld.shared.f32 	%f15303, [_ZZ33flash_attention_v2_forward_kernelILi64ELi64ELi64EEvPKfS1_S1_PfiiiifE8K_shared+9188];
	fma.rn.f32 	%f22334, %f22210, %f15303, %f22334;
	@%p2399 bra 	$L__BB1_2414;
	setp.eq.s32 	%p2400, %r3, 24;
	ld.shared.f32 	%f15304, [_ZZ33flash_attention_v2_forward_kernelILi64ELi64ELi64EEvPKfS1_S1_PfiiiifE8K_shared+9192];
	fma.rn.f32 	%f22334, %f22209, %f15304, %f22334;
	@%p2400 bra 	$L__BB1_2414;
	setp.eq.s32 	%p2401, %r3, 25;
	ld.shared.f32 	%f15305, [_ZZ33flash_attention_v2_forward_kernelILi64ELi64ELi64EEvPKfS1_S1_PfiiiifE8K_shared+9196];
	fma.rn.f32 	%f22334, %f22208, %f15305, %f22334;
	@%p2401 bra 	$L__BB1_2414;
	setp.eq.s32 	%p2402, %r3, 26;
	ld.shared.f32 	%f15306, [_ZZ33flash_attention_v2_forward_kernelILi64ELi64ELi64EEvPKfS1_S1_PfiiiifE8K_shared+9200];
	fma.rn.f32 	%f22334, %f22207, %f15306, %f22334;
	@%p2402 bra 	$L__BB1_2414;
	setp.eq.s32 	%p2403, %r3, 27;
	ld.shared.f32 	%f15307, [_ZZ33flash_attention_v2_forward_kernelILi64ELi64ELi64EEvPKfS1_S1_PfiiiifE8K_shared+9204];
	fma.rn.f32 	%f22334, %f22206, %f15307, %f22334;
	@%p2403 bra 	$L__BB1_2414;
	setp.eq.s32 	%p2404, %r3, 28;
	ld.shared.f32 	%f15308, [_ZZ33flash_attention_v2_forward_kernelILi64ELi64ELi64EEvPKfS1_S1_PfiiiifE8K_shared+9208];
	fma.rn.f32 	%f22334, %f22205, %f15308, %f22334;
	@%p2404 bra 	$L__BB1_2414;
	setp.eq.s32 	%p2405, %r3, 29;
	ld.shared.f32 	%f15309, [_ZZ33flash_attention_v2_forward_kernelILi64ELi64ELi64EEvPKfS1_S1_PfiiiifE8K_shared+9212];
	fma.rn.f32 	%f22334, %f22204, %f15309, %f22334;
	@%p2405 bra 	$L__BB1_2414;
	setp.eq.s32 	%p2406, %r3, 30;
	ld.shared.f32 	%f15310, [_ZZ33flash_attention_v2_forward_kernelILi64ELi64ELi64EEvPKfS1_S1_PfiiiifE8K_shared+9216];
	fma.rn.f32 	%f22334, %f22203, %f15310, %f22334;
	@%p2406 bra 	$L__BB1_2414;
	setp.eq.s32 	%p2407, %r3, 31;
	ld.shared.f32 	%f15311, [_ZZ33flash_attention_v2_forward_kernelILi64ELi64ELi64EEvPKfS1_S1_PfiiiifE8K_shared+9220];
	fma.rn.f32 	%f22334, %f22202, %f15311, %f22334;
	@%p2407 bra 	$L__BB1_2414;
	setp.eq.s32 	%p2408, %r3, 32;
	ld.shared.f32 	%f15312, [_ZZ33flash_attention_v2_forward_kernelILi64ELi64ELi64EEvPKfS1_S1_PfiiiifE8K_shared+9224];
	fma.rn.f32 	%f22334, %f22201, %f15312, %f22334;
	@%p2408 bra 	$L__BB1_2414;
	setp.eq.s32 	%p2409, %r3, 33;
	ld.shared.f32 	%f15313, [_ZZ33flash_attention_v2_forward_kernelILi64ELi64ELi64EEvPKfS1_S1_PfiiiifE8K_shared+9228];
	fma.rn.f32 	%f22334, %f22200, %f15313, %f22334;
	@%p2409 bra 	$L__BB1_2414;
	setp.eq.s32 	%p2410, %r3, 34;
	ld.shared.f32 	%f15314, [_ZZ33flash_attention_v2_forward_kernelILi64ELi64ELi64EEvPKfS1_S1_PfiiiifE8K_shared+9232];
	fma.rn.f32 	%f22334, %f22199, %f15314, %f22334;
	@%p2410 bra 	$L__BB1_2414;
	setp.eq.s32 	%p2411, %r3, 35;
	ld.shared.f32 	%f15315, [_ZZ33flash_attention_v2_forward_kernelILi64ELi64ELi64EEvPKfS1_S1_PfiiiifE8K_shared+9236];
	fma.rn.f32 	%f22334, %f22198, %f15315, %f22334;
	@%p2411 bra 	$L__BB1_2414;
	setp.eq.s32 	%p2412, %r3, 36;
	ld.shared.f32 	%f15316, [_ZZ33flash_attention_v2_forward_kernelILi64ELi64ELi64EEvPKfS1_S1_PfiiiifE8K_shared+9240];
	fma.rn.f32 	%f22334, %f22197, %f15316, %f22334;
	@%p2412 bra 	$L__BB1_2414;
	setp.eq.s32 	%p2413, %r3, 37;
	ld.shared.f32 	%f15317, [_ZZ33flash_attention_v2_forward_kernelILi64ELi64ELi64EEvPKfS1_S1_PfiiiifE8K_shared+9244];
	fma.rn.f32 	%f22334, %f22196, %f15317, %f22334;
	@%p2413 bra 	$L__BB1_2414;
	setp.eq.s32 	%p2414, %r3, 38;
	ld.shared.f32 	%f15318, [_ZZ33flash_attention_v2_forward_kernelILi64ELi64ELi64EEvPKfS1_S1_PfiiiifE8K_shared+9248];
	fma.rn.f32 	%f22334, %f22195, %f15318, %f22334;
	@%p2414 bra 	$L__BB1_2414;
	setp.eq.s32 	%p2415, %r3, 39;
	ld.shared.f32 	%f15319, [_ZZ33flash_attention_v2_forward_kernelILi64ELi64ELi64EEvPKfS1_S1_PfiiiifE8K_shared+9252];
	fma.rn.f32 	%f22334, %f22194, %f15319, %f22334;
	@%p2415 bra 	$L__BB1_2414;
	setp.eq.s32 	%p2416, %r3, 40;
	ld.shared.f32 	%f15320, [_ZZ33flash_attention_v2_forward_kernelILi64ELi64ELi64EEvPKfS1_S1_PfiiiifE8K_shared+9256];
	fma.rn.f32 	%f22334, %f22193, %f15320, %f22334;
	@%p2416 bra 	$L__BB1_2414;
	setp.eq.s32 	%p2417, %r3, 41;
	ld.shared.f32 	%f15321, [_ZZ33flash_attention_v2_forward_kernelILi64ELi64ELi64EEvPKfS1_S1_PfiiiifE8K_shared+9260];
	fma.rn.f32 	%f22334, %f22192, %f15321, %f22334;
	@%p2417 bra 	$L__BB1_2414;
	setp.eq.s32 	%p2418, %r3, 42;
	ld.shared.f32 	%f15322, [_ZZ33flash_attention_v2_forward_kernelILi64ELi64ELi64EEvPKfS1_S1_PfiiiifE8K_shared+9264];
	fma.rn.f32 	%f22334, %f22191, %f15322, %f22334;
	@%p2418 bra 	$L__BB1_2414;
	setp.eq.s32 	%p2419, %r3, 43;
	ld.shared.f32 	%f15323, [_ZZ33flash_attention_v2_forward_kernelILi64ELi64ELi64EEvPKfS1_S1_PfiiiifE8K_shared+9268];
	fma.rn.f32 	%f22334, %f22190, %f15323, %f22334;
	@%p2419 bra 	$L__BB1_2414;
	setp.eq.s32 	%p2420, %r3, 44;
	ld.shared.f32 	%f15324, [_ZZ33flash_attention_v2_forward_kernelILi64ELi64ELi64EEvPKfS1_S1_PfiiiifE8K_shared+9272];
	fma.rn.f32 	%f22334, %f22189, %f15324, %f22334;
	@%p2420 bra 	$L__BB1_2414;
	setp.eq.s32 	%p2421, %r3, 45;
	ld.shared.f32 	%f15325, [_ZZ33flash_attention_v2_forward_kernelILi64ELi64ELi64EEvPKfS1_S1_PfiiiifE8K_shared+9276];
	fma.rn.f32 	%f22334, %f22188, %f15325, %f22334;
	@%p2421 bra 	$L__BB1_2414;
	setp.eq.s32 	%p2422, %r3, 46;
	ld.shared.f32 	%f15326, [_ZZ33flash_attention_v2_forward_kernelILi64ELi64ELi64EEvPKfS1_S1_PfiiiifE8K_shared+9280];
	fma.rn.f32 	%f22334, %f22187, %f15326, %f22334;
	@%p2422 bra 	$L__BB1_2414;
	setp.eq.s32 	%p2423, %r3, 47;
	ld.shared.f32 	%f15327, [_ZZ33flash_attention_v2_forward_kernelILi64ELi64ELi64EEvPKfS1_S1_PfiiiifE8K_shared+9284];
	fma.rn.f32 	%f22334, %f22186, %f15327, %f22334;
	@%p2423 bra 	$L__BB1_2414;
	setp.eq.s32 	%p2424, %r3, 48;
	ld.shared.f32 	%f15328, [_ZZ33flash_attention_v2_forward_kernelILi64ELi64ELi64EEvPKfS1_S1_PfiiiifE8K_shared+9288];
	fma.rn.f32 	%f22334, %f22185, %f15328, %f22334;
	@%p2424 bra 	$L__BB1_2414;
	setp.eq.s32 	%p2425, %r3, 49;
	ld.shared.f32 	%f15329, [_ZZ33flash_attention_v2_forward_kernelILi64ELi64ELi64EEvPKfS1_S1_PfiiiifE8K_shared+9292];
	fma.rn.f32 	%f22334, %f22184, %f15329, %f22334;
	@%p2425 bra 	$L__BB1_2414;
	setp.eq.s32 	%p2426, %r3, 50;
	ld.shared.f32 	%f15330, [_ZZ33flash_attention_v2_forward_kernelILi64ELi64ELi64EEvPKfS1_S1_PfiiiifE8K_shared+9296];
	fma.rn.f32 	%f22334, %f22183, %f15330, %f22334;
	@%p2426 bra 	$L__BB1_2414;
	setp.eq.s32 	%p2427, %r3, 51;
	ld.shared.f32 	%f15331, [_ZZ33flash_attention_v2_forward_kernelILi64ELi64ELi64EEvPKfS1_S1_PfiiiifE8K_shared+9300];
	fma.rn.f32 	%f22334, %f22182, %f15331, %f22334;
	@%p2427 bra 	$L__BB1_2414;
	setp.eq.s32 	%p2428, %r3, 52;
	ld.shared.f32 	%f15332, [_ZZ33flash_attention_v2_forward_kernelILi64ELi64ELi64EEvPKfS1_S1_PfiiiifE8K_shared+9304];
	fma.rn.f32 	%f22334, %f22181, %f15332, %f22334;
	@%p2428 bra 	$L__BB1_2414;
	setp.eq.s32 	%p2429, %r3, 53;
	ld.shared.f32 	%f15333, [_ZZ33flash_attention_v2_forward_kernelILi64ELi64ELi64EEvPKfS1_S1_PfiiiifE8K_shared+9308];
	fma.rn.f32 	%f22334, %f22180, %f15333, %f22334;
	@%p2429 bra 	$L__BB1_2414;
	setp.eq.s32 	%p2430, %r3, 54;
	ld.shared.f32 	%f15334, [_ZZ33flash_attention_v2_forward_kernelILi64ELi64ELi64EEvPKfS1_S1_PfiiiifE8K_shared+9312];
	fma.rn.f32 	%f22334, %f22179, %f15334, %f22334;
	@%p2430 bra 	$L__BB1_2414;
	setp.eq.s32 	%p2431, %r3, 55;
	ld.shared.f32 	%f15335, [_ZZ33flash_attention_v2_forward_kernelILi64ELi64ELi64EEvPKfS1_S1_PfiiiifE8K_shared+9316];
	fma.rn.f32 	%f22334, %f22178, %f15335, %f22334;
	@%p2431 bra 	$L__BB1_2414;
	setp.eq.s32 	%p2432, %r3, 56;
	ld.shared.f32 	%f15336, [_ZZ33flash_attention_v2_forward_kernelILi64ELi64ELi64EEvPKfS1_S1_PfiiiifE8K_shared+9320];
	fma.rn.f32 	%f22334, %f22177, %f15336, %f22334;
	@%p2432 bra 	$L__BB1_2414;
	setp.eq.s32 	%p2433, %r3, 57;
	ld.shared.f32 	%f15337, [_ZZ33flash_attention_v2_forward_kernelILi64ELi64ELi64EEvPKfS1_S1_PfiiiifE8K_shared+9324];
	fma.rn.f32 	%f22334, %f22176, %f15337, %f22334;
	@%p2433 bra 	$L__BB1_2414;
	setp.eq.s32 	%p2434, %r3, 58;
	ld.shared.f32 	%f15338, [_ZZ33flash_attention_v2_forward_kernelILi64ELi64ELi64EEvPKfS1_S1_PfiiiifE8K_shared+9328];
	fma.rn.f32 	%f22334, %f22175, %f15338, %f22334;
	@%p2434 bra 	$L__BB1_2414;
	setp.eq.s32 	%p2435, %r3, 59;
	ld.shared.f32 	%f15339, [_ZZ33flash_attention_v2_forward_kernelILi64ELi64ELi64EEvPKfS1_S1_PfiiiifE8K_shared+9332];
	fma.rn.f32 	%f22334, %f22174, %f15339, %f22334;
	@%p2435 bra 	$L__BB1_2414;
	setp.eq.s32 	%p2436, %r3, 60;
	ld.shared.f32 	%f15340, [_ZZ33flash_attention_v2_forward_kernelILi64ELi64ELi64EEvPKfS1_S1_PfiiiifE8K_shared+9336];
	fma.rn.f32 	%f22334, %f22173, %f15340, %f22334;
	@%p2436 bra 	$L__BB1_2414;
	setp.eq.s32 	%p2437, %r3, 61;
	ld.shared.f32 	%f15341, [_ZZ33flash_attention_v2_forward_kernelILi64ELi64ELi64EEvPKfS1_S1_PfiiiifE8K_shared+9340];
	fma.rn.f32 	%f22334, %f22172, %f15341, %f22334;
	@%p2437 bra 	$L__BB1_2414;
	setp.eq.s32 	%p2438, %r3, 62;
	ld.shared.f32 	%f15342, [_ZZ33flash_attention_v2_forward_kernelILi64ELi64ELi64EEvPKfS1_S1_PfiiiifE8K_shared+9344];
	fma.rn.f32 	%f22334, %f22171, %f15342, %f22334;
	@%p2438 bra 	$L__BB1_2414;
	setp.eq.s32 	%p2439, %r3, 63;
	ld.shared.f32 	%f15343, [_ZZ33flash_attention_v2_forward_kernelILi64ELi64ELi64EEvPKfS1_S1_PfiiiifE8K_shared+9348];
	fma.rn.f32 	%f22334, %f22170, %f15343, %f22334;
	@%p2439 bra 	$L__BB1_2414;
	ld.shared.f32 	%f15344, [_ZZ33flash_attention_v2_forward_kernelILi64ELi64ELi64EEvPKfS1_S1_PfiiiifE8K_shared+9352];
	fma.rn.f32 	%f22334, %f22169, %f15344, %f22334;
$L__BB1_2414:
	ld.param.u32 	%r519, [_Z33flash_attention_v2_forward_kernelILi64ELi64ELi64EEvPKfS1_S1_Pfiiiif_param_6];
	add.s32 	%r169, %r7, 36;
	setp.ge.s32 	%p2440, %r169, %r519;
	mov.f32 	%f22335, 0fFF7FFFFF;
	@%p2440 bra 	$L__BB1_2479;
	setp.eq.s32 	%p2441, %r13, 0;
	ld.shared.f32 	%f15346, [_ZZ33flash_attention_v2_forward_kernelILi64ELi64ELi64EEvPKfS1_S1_PfiiiifE8K_shared+9360];
	fma.rn.f32 	%f22335, %f22232, %f15346, 0f00000000;
	@%p2441 bra 	$L__BB1_2479;
	setp.eq.s32 	%p2442, %r3, 2;
	ld.shared.f32 	%f15347, [_ZZ33flash_attention_v2_forward_kernelILi64ELi64ELi64EEvPKfS1_S1_PfiiiifE8K_shared+9364];
	fma.rn.f32 	%f22335, %f22231, %f15347, %f22335;
	@%p2442 bra 	$L__BB1_2479;
	setp.eq.s32 	%p2443, %r3, 3;
	ld.shared.f32 	%f15348, [_ZZ33flash_attention_v2_forward_kernelILi64ELi64ELi64EEvPKfS1_S1_PfiiiifE8K_shared+9368];
	fma.rn.f32 	%f22335, %f22230, %f15348, %f22335;
	@%p2443 bra 	$L__BB1_2479;
	setp.eq.s32 	%p2444, %r3, 4;
	ld.shared.f32 	%f15349, [_ZZ33flash_attention_v2_forward_kernelILi64ELi64ELi64EEvPKfS1_S1_PfiiiifE8K_shared+9372];
	fma.rn.f32 	%f22335, %f22229, %f15349, %f22335;
	@%p2444 bra 	$L__BB1_2479;
	setp.eq.s32 	%p2445, %r3, 5;
	ld.shared.f32 	%f15350, [_ZZ33flash_attention_v2_forward_kernelILi64ELi64ELi64EEvPKfS1_S1_PfiiiifE8K_shared+9376];
	fma.rn.f32 	%f22335, %f22228, %f15350, %f22335;
	@%p2445 bra 	$L__BB1_2479;
	setp.eq.s32 	%p2446, %r3, 6;
	ld.shared.f32 	%f15351, [_ZZ33flash_attention_v2_forward_kernelILi64ELi64ELi64EEvPKfS1_S1_PfiiiifE8K_shared+9380];
	fma.rn.f32 	%f22335, %f22227, %f15351, %f22335;
	@%p2446 bra 	$L__BB1_2479;
	setp.eq.s32 	%p2447, %r3, 7;
	ld.shared.f32 	%f15352, [_ZZ33flash_attention_v2_forward_kernelILi64ELi64ELi64EEvPKfS1_S1_PfiiiifE8K_shared+9384];
	fma.rn.f32 	%f22335, %f22226, %f15352, %f22335;
	@%p2447 bra 	$L__BB1_2479;
	setp.eq.s32 	%p2448, %r3, 8;
	ld.shared.f32 	%f15353, [_ZZ33flash_attention_v2_forward_kernelILi64ELi64ELi64EEvPKfS1_S1_PfiiiifE8K_shared+9388];
	fma.rn.f32 	%f22335, %f22225, %f15353, %f22335;
	@%p2448 bra 	$L__BB1_2479;
	setp.eq.s32 	%p2449, %r3, 9;
	ld.shared.f32 	%f15354, [_ZZ33flash_attention_v2_forward_kernelILi64ELi64ELi64EEvPKfS1_S1_PfiiiifE8K_shared+9392];
	fma.rn.f32 	%f22335, %f22224, %f15354, %f22335;
	@%p2449 bra 	$L__BB1_2479;
	setp.eq.s32 	%p2450, %r3, 10;
	ld.shared.f32 	%f15355, [_ZZ33flash_attention_v2_forward_kernelILi64ELi64ELi64EEvPKfS1_S1_PfiiiifE8K_shared+9396];
	fma.rn.f32 	%f22335, %f22223, %f15355, %f22335;
	@%p2450 bra 	$L__BB1_2479;
	setp.eq.s32 	%p2451, %r3, 11;
	ld.shared.f32 	%f15356, [_ZZ33flash_attention_v2_forward_kernelILi64ELi64ELi64EEvPKfS1_S1_PfiiiifE8K_shared+9400];
	fma.rn.f32 	%f22335, %f22222, %f15356, %f22335;
	@%p2451 bra 	$L__BB1_2479;
	setp.eq.s32 	%p2452, %r3, 12;
	ld.shared.f32 	%f15357, [_ZZ33flash_attention_v2_forward_kernelILi64ELi64ELi64EEvPKfS1_S1_PfiiiifE8K_shared+9404];
	fma.rn.f32 	%f22335, %f22221, %f15357, %f22335;
	@%p2452 bra 	$L__BB1_2479;
	setp.eq.s32 	%p2453, %r3, 13;
	ld.shared.f32 	%f15358, [_ZZ33flash_attention_v2_forward_kernelILi64ELi64ELi64EEvPKfS1_S1_PfiiiifE8K_shared+9408];
	fma.rn.f32 	%f22335, %f22220, %f15358, %f22335;
	@%p2453 bra 	$L__BB1_2479;
	setp.eq.s32 	%p2454, %r3, 14;
	ld.shared.f32 	%f15359, [_ZZ33flash_attention_v2_forward_kernelILi64ELi64ELi64EEvPKfS1_S1_PfiiiifE8K_shared+9412];
	fma.rn.f32 	%f22335, %f22219, %f15359, %f22335;
	@%p2454 bra 	$L__BB1_2479;
	setp.eq.s32 	%p2455, %r3, 15;
	ld.shared.f32 	%f15360, [_ZZ33flash_attention_v2_forward_kernelILi64ELi64ELi64EEvPKfS1_S1_PfiiiifE8K_shared+9416];
	fma.rn.f32 	%f22335, %f22218, %f15360, %f22335;
	@%p2455 bra 	$L__BB1_2479;
	setp.eq.s32 	%p2456, %r3, 16;
	ld.shared.f32 	%f15361, [_ZZ33flash_attention_v2_forward_kernelILi64ELi64ELi64EEvPKfS1_S1_PfiiiifE8K_shared+9420];
	fma.rn.f32 	%f22335, %f22217, %f15361, %f22335;
	@%p2456 bra 	$L__BB1_2479;
	setp.eq.s32 	%p2457, %r3, 17;
	ld.shared.f32 	%f15362, [_ZZ33flash_attention_v2_forward_kernelILi64ELi64ELi64EEvPKfS1_S1_PfiiiifE8K_shared+9424];
	fma.rn.f32 	%f22335, %f22216, %f15362, %f22335;
	@%p2457 bra 	$L__BB1_2479;
	setp.eq.s32 	%p2458, %r3, 18;
	ld.shared.f32 	%f15363, [_ZZ33flash_attention_v2_forward_kernelILi64ELi64ELi64EEvPKfS1_S1_PfiiiifE8K_shared+9428];
	fma.rn.f32 	%f22335, %f22215, %f15363, %f22335;
	@%p2458 bra 	$L__BB1_2479;
	setp.eq.s32 	%p2459, %r3, 19;
	ld.shared.f32 	%f15364, [_ZZ33flash_attention_v2_forward_kernelILi64ELi64ELi64EEvPKfS1_S1_PfiiiifE8K_shared+9432];
	fma.rn.f32 	%f22335, %f22214, %f15364, %f22335;
	@%p2459 bra 	$L__BB1_2479;
	setp.eq.s32 	%p2460, %r3, 20;
	ld.shared.f32 	%f15365, [_ZZ33flash_attention_v2_forward_kernelILi64ELi64ELi64EEvPKfS1_S1_PfiiiifE8K_shared+9436];
	fma.rn.f32 	%f22335, %f22213, %f15365, %f22335;
	@%p2460 bra 	$L__BB1_2479;
	setp.eq.s32 	%p2461, %r3, 21;
	ld.shared.f32 	%f15366, [_ZZ33flash_attention_v2_forward_kernelILi64ELi64ELi64EEvPKfS1_S1_PfiiiifE8K_shared+9440];
	fma.rn.f32 	%f22335, %f22212, %f15366, %f22335;
	@%p2461 bra 	$L__BB1_2479;
	setp.eq.s32 	%p2462, %r3, 22;
	ld.shared.f32 	%f15367, [_ZZ33flash_attention_v2_forward_kernelILi64ELi64ELi64EEvPKfS1_S1_PfiiiifE8K_shared+9444];
	fma.rn.f32 	%f22335, %f22211, %f15367, %f22335;
	@%p2462 bra 	$L__BB1_2479;
	setp.eq.s32 	%p2463, %r3, 23;
	ld.shared.f32 	%f15368, [_ZZ33flash_attention_v2_forward_kernelILi64ELi64ELi64EEvPKfS1_S1_PfiiiifE8K_shared+9448];
	fma.rn.f32 	%f22335, %f22210, %f15368, %f22335;
	@%p2463 bra 	$L__BB1_2479;
	setp.eq.s32 	%p2464, %r3, 24;
	ld.shared.f32 	%f15369, [_ZZ33flash_attention_v2_forward_kernelILi64ELi64ELi64EEvPKfS1_S1_PfiiiifE8K_shared+9452];
	fma.rn.f32 	%f22335, %f22209, %f15369, %f22335;
	@%p2464 bra 	$L__BB1_2479;
	setp.eq.s32 	%p2465, %r3, 25;
	ld.shared.f32 	%f15370, [_ZZ33flash_attention_v2_forward_kernelILi64ELi64ELi64EEvPKfS1_S1_PfiiiifE8K_shared+9456];
	fma.rn.f32 	%f22335, %f22208, %f15370, %f22335;
	@%p2465 bra 	$L__BB1_2479;
	setp.eq.s32 	%p2466, %r3, 26;
	ld.shared.f32 	%f15371, [_ZZ33flash_attention_v2_forward_kernelILi64ELi64ELi64EEvPKfS1_S1_PfiiiifE8K_shared+9460];
	fma.rn.f32 	%f22335, %f22207, %f15371, %f22335;
	@%p2466 bra 	$L__BB1_2479;
	setp.eq.s32 	%p2467, %r3, 27;
	ld.shared.f32 	%f15372, [_ZZ33flash_attention_v2_forward_kernelILi64ELi64ELi64EEvPKfS1_S1_PfiiiifE8K_shared+9464];
	fma.rn.f32 	%f22335, %f22206, %f15372, %f22335;
	@%p2467 bra 	$L__BB1_2479;
	setp.eq.s32 	%p2468, %r3, 28;
	ld.shared.f32 	%f15373, [_ZZ33flash_attention_v2_forward_kernelILi64ELi64ELi64EEvPKfS1_S1_PfiiiifE8K_shared+9468];
	fma.rn.f32 	%f22335, %f22205, %f15373, %f22335;
	@%p2468 bra 	$L__BB1_2479;
	setp.eq.s32 	%p2469, %r3, 29;
	ld.shared.f32 	%f15374, [_ZZ33flash_attention_v2_forward_kernelILi64ELi64ELi64EEvPKfS1_S1_PfiiiifE8K_shared+9472];
	fma.rn.f32 	%f22335, %f22204, %f15374, %f22335;
	@%p2469 bra 	$L__BB1_2479;
	setp.eq.s32 	%p2470, %r3, 30;
	ld.shared.f32 	%f15375, [_ZZ33flash_attention_v2_forward_kernelILi64ELi64ELi64EEvPKfS1_S1_PfiiiifE8K_shared+9476];
	fma.rn.f32 	%f22335, %f22203, %f15375, %f22335;
	@%p2470 bra 	$L__BB1_2479;
	setp.eq.s32 	%p2471, %r3, 31;
	ld.shared.f32 	%f15376, [_ZZ33flash_attention_v2_forward_kernelILi64ELi64ELi64EEvPKfS1_S1_PfiiiifE8K_shared+9480];
	fma.rn.f32 	%f22335, %f22202, %f15376, %f22335;
	@%p2471 bra 	$L__BB1_2479;
	setp.eq.s32 	%p2472, %r3, 32;
	ld.shared.f32 	%f15377, [_ZZ33flash_attention_v2_forward_kernelILi64ELi64ELi64EEvPKfS1_S1_PfiiiifE8K_shared+9484];
	fma.rn.f32 	%f22335, %f22201, %f15377, %f22335;
	@%p2472 bra 	$L__BB1_2479;
	setp.eq.s32 	%p2473, %r3, 33;
	ld.shared.f32 	%f15378, [_ZZ33flash_attention_v2_forward_kernelILi64ELi64ELi64EEvPKfS1_S1_PfiiiifE8K_shared+9488];
	fma.rn.f32 	%f22335, %f22200, %f15378, %f22335;
	@%p2473 bra 	$L__BB1_2479;
	setp.eq.s32 	%p2474, %r3, 34;
	ld.shared.f32 	%f15379, [_ZZ33flash_attention_v2_forward_kernelILi64ELi64ELi64EEvPKfS1_S1_PfiiiifE8K_shared+9492];
	fma.rn.f32 	%f22335, %f22199, %f15379, %f22335;
	@%p2474 bra 	$L__BB1_2479;
	setp.eq.s32 	%p2475, %r3, 35;
	ld.shared.f32 	%f15380, [_ZZ33flash_attention_v2_forward_kernelILi64ELi64ELi64EEvPKfS1_S1_PfiiiifE8K_shared+9496];
	fma.rn.f32 	%f22335, %f22198, %f15380, %f22335;
	@%p2475 bra 	$L__BB1_2479;
	setp.eq.s32 	%p2476, %r3, 36;
	ld.shared.f32 	%f15381, [_ZZ33flash_attention_v2_forward_kernelILi64ELi64ELi64EEvPKfS1_S1_PfiiiifE8K_shared+9500];
	fma.rn.f32 	%f22335, %f22197, %f15381, %f22335;
	@%p2476 bra 	$L__BB1_2479;
	setp.eq.s32 	%p2477, %r3, 37;
	ld.shared.f32 	%f15382, [_ZZ33flash_attention_v2_forward_kernelILi64ELi64ELi64EEvPKfS1_S1_PfiiiifE8K_shared+9504];
	fma.rn.f32 	%f22335, %f22196, %f15382, %f22335;
	@%p2477 bra 	$L__BB1_2479;
	setp.eq.s32 	%p2478, %r3, 38;
	ld.shared.f32 	%f15383, [_ZZ33flash_attention_v2_forward_kernelILi64ELi64ELi64EEvPKfS1_S1_PfiiiifE8K_shared+9508];
	fma.rn.f32 	%f22335, %f22195, %f15383, %f22335;
	@%p2478 bra 	$L__BB1_2479;
	setp.eq.s32 	%p2479, %r3, 39;
	ld.shared.f32 	%f15384, [_ZZ33flash_attention_v2_forward_kernelILi64ELi64ELi64EEvPKfS1_S1_PfiiiifE8K_shared+9512];
	fma.rn.f32 	%f22335, %f22194, %f15384, %f22335;
	@%p2479 bra 	$L__BB1_2479;
	setp.eq.s32 	%p2480, %r3, 40;
	ld.shared.f32 	%f15385, [_ZZ33flash_attention_v2_forward_kernelILi64ELi64ELi64EEvPKfS1_S1_PfiiiifE8K_shared+9516];
	fma.rn.f32 	%f22335, %f22193, %f15385, %f22335;
	@%p2480 bra 	$L__BB1_2479;
	setp.eq.s32 	%p2481, %r3, 41;
	ld.shared.f32 	%f15386, [_ZZ33flash_attention_v2_forward_kernelILi64ELi64ELi64EEvPKfS1_S1_PfiiiifE8K_shared+9520];
	fma.rn.f32 	%f22335, %f22192, %f15386, %f22335;
	@%p2481 bra 	$L__BB1_2479;
	setp.eq.s32 	%p2482, %r3, 42;
	ld.shared.f32 	%f15387, [_ZZ33flash_attention_v2_forward_kernelILi64ELi64ELi64EEvPKfS1_S1_PfiiiifE8K_shared+9524];
	fma.rn.f32 	%f22335, %f22191, %f15387, %f22335;
	@%p2482 bra 	$L__BB1_2479;
	setp.eq.s32 	%p2483, %r3, 43;
	ld.shared.f32 	%f15388, [_ZZ33flash_attention_v2_forward_kernelILi64ELi64ELi64EEvPKfS1_S1_PfiiiifE8K_shared+9528];
	fma.rn.f32 	%f22335, %f22190, %f15388, %f22335;
	@%p2483 bra 	$L__BB1_2479;
	setp.eq.s32 	%p2484, %r3, 44;
	ld.shared.f32 	%f15389, [_ZZ33flash_attention_v2_forward_kernelILi64ELi64ELi64EEvPKfS1_S1_PfiiiifE8K_shared+9532];
	fma.rn.f32 	%f22335, %f22189, %f15389, %f22335;
	@%p2484 bra 	$L__BB1_2479;
	setp.eq.s32 	%p2485, %r3, 45;
	ld.shared.f32 	%f15390, [_ZZ33flash_attention_v2_forward_kernelILi64ELi64ELi64EEvPKfS1_S1_PfiiiifE8K_shared+9536];
	fma.rn.f32 	%f22335, %f22188, %f15390, %f22335;
	@%p2485 bra 	$L__BB1_2479;
	setp.eq.s32 	%p2486, %r3, 46;
	ld.shared.f32 	%f15391, [_ZZ33flash_attention_v2_forward_kernelILi64ELi64ELi64EEvPKfS1_S1_PfiiiifE8K_shared+9540];
	fma.rn.f32 	%f22335, %f22187, %f15391, %f22335;
	@%p2486 bra 	$L__BB1_2479;
	setp.eq.s32 	%p2487, %r3, 47;
	ld.shared.f32 	%f15392, [_ZZ33flash_attention_v2_forward_kernelILi64ELi64ELi64EEvPKfS1_S1_PfiiiifE8K_shared+9544];
	fma.rn.f32 	%f22335, %f22186, %f15392, %f22335;
	@%p2487 bra 	$L__BB1_2479;
	setp.eq.s32 	%p2488, %r3, 48;
	ld.shared.f32 	%f15393, [_ZZ33flash_attention_v2_forward_kernelILi64ELi64ELi64EEvPKfS1_S1_PfiiiifE8K_shared+9548];
	fma.rn.f32 	%f22335, %f22185, %f15393, %f22335;
	@%p2488 bra 	$L__BB1_2479;
	setp.eq.s32 	%p2489, %r3, 49;
	ld.shared.f32 	%f15394, [_ZZ33flash_attention_v2_forward_kernelILi64ELi64ELi64EEvPKfS1_S1_PfiiiifE8K_shared+9552];
	fma.rn.f32 	%f22335, %f22184, %f15394, %f22335;
	@%p2489 bra 	$L__BB1_2479;
	setp.eq.s32 	%p2490, %r3, 50;
	ld.shared.f32 	%f15395, [_ZZ33flash_attention_v2_forward_kernelILi64ELi64ELi64EEvPKfS1_S1_PfiiiifE8K_shared+9556];
	fma.rn.f32 	%f22335, %f22183, %f15395, %f22335;
	@%p2490 bra 	$L__BB1_2479;
	setp.eq.s32 	%p2491, %r3, 51;
	ld.shared.f32 	%f15396, [_ZZ33flash_attention_v2_forward_kernelILi64ELi64ELi64EEvPKfS1_S1_PfiiiifE8K_shared+9560];
	fma.rn.f32 	%f22335, %f22182, %f15396, %f22335;
	@%p2491 bra 	$L__BB1_2479;
	setp.eq.s32 	%p2492, %r3, 52;
	ld.shared.f32 	%f15397, [_ZZ33flash_attention_v2_forward_kernelILi64ELi64ELi64EEvPKfS1_S1_PfiiiifE8K_shared+9564];
	fma.rn.f32 	%f22335, %f22181, %f15397, %f22335;
	@%p2492 bra 	$L__BB1_2479;
	setp.eq.s32 	%p2493, %r3, 53;
	ld.shared.f32 	%f15398, [_ZZ33flash_attention_v2_forward_kernelILi64ELi64ELi64EEvPKfS1_S1_PfiiiifE8K_shared+9568];
	fma.rn.f32 	%f22335, %f22180, %f15398, %f22335;
	@%p2493 bra 	$L__BB1_2479;
	setp.eq.s32 	%p2494, %r3, 54;
	ld.shared.f32 	%f15399, [_ZZ33flash_attention_v2_forward_kernelILi64ELi64ELi64EEvPKfS1_S1_PfiiiifE8K_shared+9572];
	fma.rn.f32 	%f22335, %f22179, %f15399, %f22335;
	@%p2494 bra 	$L__BB1_2479;
	setp.eq.s32 	%p2495, %r3, 55;
	ld.shared.f32 	%f15400, [_ZZ33flash_attention_v2_forward_kernelILi64ELi64ELi64EEvPKfS1_S1_PfiiiifE8K_shared+9576];
	fma.rn.f32 	%f22335, %f22178, %f15400, %f22335;
	@%p2495 bra 	$L__BB1_2479;
	setp.eq.s32 	%p2496, %r3, 56;
	ld.shared.f32 	%f15401, [_ZZ33flash_attention_v2_forward_kernelILi64ELi64ELi64EEvPKfS1_S1_PfiiiifE8K_shared+9580];
	fma.rn.f32 	%f22335, %f22177, %f15401, %f22335;
	@%p2496 bra 	$L__BB1_2479;
	setp.eq.s32 	%p2497, %r3, 57;
	ld.shared.f32 	%f15402, [_ZZ33flash_attention_v2_forward_kernelILi64ELi64ELi64EEvPKfS1_S1_PfiiiifE8K_shared+9584];
	fma.rn.f32 	%f22335, %f22176, %f15402, %f22335;
	@%p2497 bra 	$L__BB1_2479;
	setp.eq.s32 	%p2498, %r3, 58;
	ld.shared.f32 	%f15403, [_ZZ33flash_attention_v2_forward_kernelILi64ELi64ELi64EEvPKfS1_S1_PfiiiifE8K_shared+9588];
	fma.rn.f32 	%f22335, %f22175, %f15403, %f22335;
	@%p2498 bra 	$L__BB1_2479;
	setp.eq.s32 	%p2499, %r3, 59;
	ld.shared.f32 	%f15404, [_ZZ33flash_attention_v2_forward_kernelILi64ELi64ELi64EEvPKfS1_S1_PfiiiifE8K_shared+9592];
	fma.rn.f32 	%f22335, %f22174, %f15404, %f22335;
	@%p2499 bra 	$L__BB1_2479;
	setp.eq.s32 	%p2500, %r3, 60;
	ld.shared.f32 	%f15405, [_ZZ33flash_attention_v2_forward_kernelILi64ELi64ELi64EEvPKfS1_S1_PfiiiifE8K_shared+9596];
	fma.rn.f32 	%f22335, %f22173, %f15405, %f22335;
	@%p2500 bra 	$L__BB1_2479;
	setp.eq.s32 	%p2501, %r3, 61;
	ld.shared.f32 	%f15406, [_ZZ33flash_attention_v2_forward_kernelILi64ELi64ELi64EEvPKfS1_S1_PfiiiifE8K_shared+9600];
	fma.rn.f32 	%f22335, %f22172, %f15406, %f22335;
	@%p2501 bra 	$L__BB1_2479;
	setp.eq.s32 	%p2502, %r3, 62;
	ld.shared.f32 	%f15407, [_ZZ33flash_attention_v2_forward_kernelILi64ELi64ELi64EEvPKfS1_S1_PfiiiifE8K_shared+9604];
	fma.rn.f32 	%f22335, %f22171, %f15407, %f22335;
	@%p2502 bra 	$L__BB1_2479;
	setp.eq.s32 	%p2503, %r3, 63;
	ld.shared.f32 	%f15408, [_ZZ33flash_attention_v2_forward_kernelILi64ELi64ELi64EEvPKfS1_S1_PfiiiifE8K_shared+9608];
	fma.rn.f32 	%f22335, %f22170, %f15408, %f22335;
	@%p2503 bra 	$L__BB1_2479;
	ld.shared.f32 	%f15409, [_ZZ33flash_attention_v2_forward_kernelILi64ELi64ELi64EEvPKfS1_S1_PfiiiifE8K_shared+9612];
	fma.rn.f32 	%f22335, %f22169, %f15409, %f22335;
$L__BB1_2479:
	ld.param.u32 	%r520, [_Z33flash_attention_v2_forward_kernelILi64ELi64ELi64EEvPKfS1_S1_Pfiiiif_param_6];
	add.s32 	%r170, %r7, 37;
	setp.ge.s32 	%p2504, %r170, %r520;
	mov.f32 	%f22336, 0fFF7FFFFF;
	@%p2504 bra 	$L__BB1_2544;
	setp.eq.s32 	%p2505, %r13, 0;
	ld.shared.f32 	%f15411, [_ZZ33flash_attention_v2_forward_kernelILi64ELi64ELi64EEvPKfS1_S1_PfiiiifE8K_shared+9620];
	fma.rn.f32 	%f22336, %f22232, %f15411, 0f00000000;
	@%p2505 bra 	$L__BB1_2544;
	setp.eq.s32 	%p2506, %r3, 2;
	ld.shared.f32 	%f15412, [_ZZ33flash_attention_v2_forward_kernelILi64ELi64ELi64EEvPKfS1_S1_PfiiiifE8K_shared+9624];
	fma.rn.f32 	%f22336, %f22231, %f15412, %f22336;
	@%p2506 bra 	$L__BB1_2544;
	setp.eq.s32 	%p2507, %r3, 3;
	ld.shared.f32 	%f15413, [_ZZ33flash_attention_v2_forward_kernelILi64ELi64ELi64EEvPKfS1_S1_PfiiiifE8K_shared+9628];
	fma.rn.f32 	%f22336, %f22230, %f15413, %f22336;
	@%p2507 bra 	$L__BB1_2544;
	setp.eq.s32 	%p2508, %r3, 4;
	ld.shared.f32 	%f15414, [_ZZ33flash_attention_v2_forward_kernelILi64ELi64ELi64EEvPKfS1_S1_PfiiiifE8K_shared+9632];
	fma.rn.f32 	%f22336, %f22229, %f15414, %f22336;
	@%p2508 bra 	$L__BB1_2544;
	setp.eq.s32 	%p2509, %r3, 5;
	ld.shared.f32 	%f15415, [_ZZ33flash_attention_v2_forward_kernelILi64ELi64ELi64EEvPKfS1_S1_PfiiiifE8K_shared+9636];
	fma.rn.f32 	%f22336, %f22228, %f15415, %f22336;
	@%p2509 bra 	$L__BB1_2544;
	setp.eq.s32 	%p2510, %r3, 6;
	ld.shared.f32 	%f15416, [_ZZ33flash_attention_v2_forward_kernelILi64ELi64ELi64EEvPKfS1_S1_PfiiiifE8K_shared+9640];
	fma.rn.f32 	%f22336, %f22227, %f15416, %f22336;
	@%p2510 bra 	$L__BB1_2544;
	setp.eq.s32 	%p2511, %r3, 7;
	ld.shared.f32 	%f15417, [_ZZ33flash_attention_v2_forward_kernelILi64ELi64ELi64EEvPKfS1_S1_PfiiiifE8K_shared+9644];
	fma.rn.f32 	%f22336, %f22226, %f15417, %f22336;
	@%p2511 bra 	$L__BB1_2544;
	setp.eq.s32 	%p2512, %r3, 8;
	ld.shared.f32 	%f15418, [_ZZ33flash_attention_v2_forward_kernelILi64ELi64ELi64EEvPKfS1_S1_PfiiiifE8K_shared+9648];
	fma.rn.f32 	%f22336, %f22225, %f15418, %f22336;
	@%p2512 bra 	$L__BB1_2544;
	setp.eq.s32 	%p2513, %r3, 9;
	ld.shared.f32 	%f15419, [_ZZ33flash_attention_v2_forward_kernelILi64ELi64ELi64EEvPKfS1_S1_PfiiiifE8K_shared+9652];
	fma.rn.f32 	%f22336, %f22224, %f15419, %f22336;
	@%p2513 bra 	$L__BB1_2544;
	setp.eq.s32 	%p2514, %r3, 10;
	ld.shared.f32 	%f15420, [_ZZ33flash_attention_v2_forward_kernelILi64ELi64ELi64EEvPKfS1_S1_PfiiiifE8K_shared+9656];
	fma.rn.f32 	%f22336, %f22223, %f15420, %f22336;
	@%p2514 bra 	$L__BB1_2544;
	setp.eq.s32 	%p2515, %r3, 11;
	ld.shared.f32 	%f15421, [_ZZ33flash_attention_v2_forward_kernelILi64ELi64ELi64EEvPKfS1_S1_PfiiiifE8K_shared+9660];
	fma.rn.f32 	%f22336, %f22222, %f15421, %f22336;
	@%p2515 bra 	$L__BB1_2544;
	setp.eq.s32 	%p2516, %r3, 12;
	ld.shared.f32 	%f15422, [_ZZ33flash_attention_v2_forward_kernelILi64ELi64ELi64EEvPKfS1_S1_PfiiiifE8K_shared+9664];
	fma.rn.f32 	%f22336, %f22221, %f15422, %f22336;
	@%p2516 bra 	$L__BB1_2544;
	setp.eq.s32 	%p2517, %r3, 13;
	ld.shared.f32 	%f15423, [_ZZ33flash_attention_v2_forward_kernelILi64ELi64ELi64EEvPKfS1_S1_PfiiiifE8K_shared+9668];
	fma.rn.f32 	%f22336, %f22220, %f15423, %f22336;
	@%p2517 bra 	$L__BB1_2544;
	setp.eq.s32 	%p2518, %r3, 14;
	ld.shared.f32 	%f15424, [_ZZ33flash_attention_v2_forward_kernelILi64ELi64ELi64EEvPKfS1_S1_PfiiiifE8K_shared+9672];
	fma.rn.f32 	%f22336, %f22219, %f15424, %f22336;
	@%p2518 bra 	$L__BB1_2544;
	setp.eq.s32 	%p2519, %r3, 15;
	ld.shared.f32 	%f15425, [_ZZ33flash_attention_v2_forward_kernelILi64ELi64ELi64EEvPKfS1_S1_PfiiiifE8K_shared+9676];
	fma.rn.f32 	%f22336, %f22218, %f15425, %f22336;
	@%p2519 bra 	$L__BB1_2544;
	setp.eq.s32 	%p2520, %r3, 16;
	ld.shared.f32 	%f15426, [_ZZ33flash_attention_v2_forward_kernelILi64ELi64ELi64EEvPKfS1_S1_PfiiiifE8K_shared+9680];
	fma.rn.f32 	%f22336, %f22217, %f15426, %f22336;
	@%p2520 bra 	$L__BB1_2544;
	setp.eq.s32 	%p2521, %r3, 17;
	ld.shared.f32 	%f15427, [_ZZ33flash_attention_v2_forward_kernelILi64ELi64ELi64EEvPKfS1_S1_PfiiiifE8K_shared+9684];
	fma.rn.f32 	%f22336, %f22216, %f15427, %f22336;
	@%p2521 bra 	$L__BB1_2544;
	setp.eq.s32 	%p2522, %r3, 18;
	ld.shared.f32 	%f15428, [_ZZ33flash_attention_v2_forward_kernelILi64ELi64ELi64EEvPKfS1_S1_PfiiiifE8K_shared+9688];
	fma.rn.f32 	%f22336, %f22215, %f15428, %f22336;
	@%p2522 bra 	$L__BB1_2544;
	setp.eq.s32 	%p2523, %r3, 19;
	ld.shared.f32 	%f15429, [_ZZ33flash_attention_v2_forward_kernelILi64ELi64ELi64EEvPKfS1_S1_PfiiiifE8K_shared+9692];
	fma.rn.f32 	%f22336, %f22214, %f15429, %f22336;
	@%p2523 bra 	$L__BB1_2544;
	setp.eq.s32 	%p2524, %r3, 20;
	ld.shared.f32 	%f15430, [_ZZ33flash_attention_v2_forward_kernelILi64ELi64ELi64EEvPKfS1_S1_PfiiiifE8K_shared+9696];
	fma.rn.f32 	%f22336, %f22213, %f15430, %f22336;
	@%p2524 bra 	$L__BB1_2544;
	setp.eq.s32 	%p2525, %r3, 21;
	ld.shared.f32 	%f15431, [_ZZ33flash_attention_v2_forward_kernelILi64ELi64ELi64EEvPKfS1_S1_PfiiiifE8K_shared+9700];
	fma.rn.f32 	%f22336, %f22212, %f15431, %f22336;
	@%p2525 bra 	$L__BB1_2544;
	setp.eq.s32 	%p2526, %r3, 22;
	ld.shared.f32 	%f15432, [_ZZ33flash_attention_v2_forward_kernelILi64ELi64ELi64EEvPKfS1_S1_PfiiiifE8K_shared+9704];
	fma.rn.f32 	%f22336, %f22211, %f15432, %f22336;
	@%p2526 bra 	$L__BB1_2544;
	setp.eq.s32 	%p2527, %r3, 23;
	ld.shared.f32 	%f15433, [_ZZ33flash_attention_v2_forward_kernelILi64ELi64ELi64EEvPKfS1_S1_PfiiiifE8K_shared+9708];
	fma.rn.f32 	%f22336, %f22210, %f15433, %f22336;
	@%p2527 bra 	$L__BB1_2544;
	setp.eq.s32 	%p2528, %r3, 24;
	ld.shared.f32 	%f15434, [_ZZ33flash_attention_v2_forward_kernelILi64ELi64ELi64EEvPKfS1_S1_PfiiiifE8K_shared+9712];
	fma.rn.f32 	%f22336, %f22209, %f15434, %f22336;
	@%p2528 bra 	$L__BB1_2544;
	setp.eq.s32 	%p2529, %r3, 25;
	ld.shared.f32 	%f15435, [_ZZ33flash_attention_v2_forward_kernelILi64ELi64ELi64EEvPKfS1_S1_PfiiiifE8K_shared+9716];
	fma.rn.f32 	%f22336, %f22208, %f15435, %f22336;
	@%p2529 bra 	$L__BB1_2544;
	setp.eq.s32 	%p2530, %r3, 26;
	ld.shared.f32 	%f15436, [_ZZ33flash_attention_v2_forward_kernelILi64ELi64ELi64EEvPKfS1_S1_PfiiiifE8K_shared+9720];
	fma.rn.f32 	%f22336, %f22207, %f15436, %f22336;
	@%p2530 bra 	$L__BB1_2544;
	setp.eq.s32 	%p2531, %r3, 27;
	ld.shared.f32 	%f15437, [_ZZ33flash_attention_v2_forward_kernelILi64ELi64ELi64EEvPKfS1_S1_PfiiiifE8K_shared+9724];
	fma.rn.f32 	%f22336, %f22206, %f15437, %f22336;
	@%p2531 bra 	$L__BB1_2544;
	setp.eq.s32 	%p2532, %r3, 28;
	ld.shared.f32 	%f15438, [_ZZ33flash_attention_v2_forward_kernelILi64ELi64ELi64EEvPKfS1_S1_PfiiiifE8K_shared+9728];
	fma.rn.f32 	%f22336, %f22205, %f15438, %f22336;
	@%p2532 bra 	$L__BB1_2544;
	setp.eq.s32 	%p2533, %r3, 29;
	ld.shared.f32 	%f15439, [_ZZ33flash_attention_v2_forward_kernelILi64ELi64ELi64EEvPKfS1_S1_PfiiiifE8K_shared+9732];
	fma.rn.f32 	%f22336, %f22204, %f15439, %f22336;
	@%p2533 bra 	$L__BB1_2544;
	setp.eq.s32 	%p2534, %r3, 30;
	ld.shared.f32 	%f15440, [_ZZ33flash_attention_v2_forward_kernelILi64ELi64ELi64EEvPKfS1_S1_PfiiiifE8K_shared+9736];
	fma.rn.f32 	%f22336, %f22203, %f15440, %f22336;
	@%p2534 bra 	$L__BB1_2544;
	setp.eq.s32 	%p2535, %r3, 31;
	ld.shared.f32 	%f15441, [_ZZ33flash_attention_v2_forward_kernelILi64ELi64ELi64EEvPKfS1_S1_PfiiiifE8K_shared+9740];
	fma.rn.f32 	%f22336, %f22202, %f15441, %f22336;
	@%p2535 bra 	$L__BB1_2544;
	setp.eq.s32 	%p2536, %r3, 32;
	ld.shared.f32 	%f15442, [_ZZ33flash_attention_v2_forward_kernelILi64ELi64ELi64EEvPKfS1_S1_PfiiiifE8K_shared+9744];
	fma.rn.f32 	%f22336, %f22201, %f15442, %f22336;
	@%p2536 bra 	$L__BB1_2544;
	setp.eq.s32 	%p2537, %r3, 33;
	ld.shared.f32 	%f15443, [_ZZ33flash_attention_v2_forward_kernelILi64ELi64ELi64EEvPKfS1_S1_PfiiiifE8K_shared+9748];
	fma.rn.f32 	%f22336, %f22200, %f15443, %f22336;
	@%p2537 bra 	$L__BB1_2544;
	setp.eq.s32 	%p2538, %r3, 34;
	ld.shared.f32 	%f15444, [_ZZ33flash_attention_v2_forward_kernelILi64ELi64ELi64EEvPKfS1_S1_PfiiiifE8K_shared+9752];
	fma.rn.f32 	%f22336, %f22199, %f15444, %f22336;
	@%p2538 bra 	$L__BB1_2544;
	setp.eq.s32 	%p2539, %r3, 35;
	ld.shared.f32 	%f15445, [_ZZ33flash_attention_v2_forward_kernelILi64ELi64ELi64EEvPKfS1_S1_PfiiiifE8K_shared+9756];
	fma.rn.f32 	%f22336, %f22198, %f15445, %f22336;
	@%p2539 bra 	$L__BB1_2544;
	setp.eq.s32 	%p2540, %r3, 36;
	ld.shared.f32 	%f15446, [_ZZ33flash_attention_v2_forward_kernelILi64ELi64ELi64EEvPKfS1_S1_PfiiiifE8K_shared+9760];
	fma.rn.f32 	%f22336, %f22197, %f15446, %f22336;
	@%p2540 bra 	$L__BB1_2544;
	setp.eq.s32 	%p2541, %r3, 37;
	ld.shared.f32 	%f15447, [_ZZ33flash_attention_v2_forward_kernelILi64ELi64ELi64EEvPKfS1_S1_PfiiiifE8K_shared+9764];
	fma.rn.f32 	%f22336, %f22196, %f15447, %f22336;
	@%p2541 bra 	$L__BB1_2544;
	setp.eq.s32 	%p2542, %r3, 38;
	ld.shared.f32 	%f15448, [_ZZ33flash_attention_v2_forward_kernelILi64ELi64ELi64EEvPKfS1_S1_PfiiiifE8K_shared+9768];
	fma.rn.f32 	%f22336, %f22195, %f15448, %f22336;
	@%p2542 bra 	$L__BB1_2544;
	setp.eq.s32 	%p2543, %r3, 39;
	ld.shared.f32 	%f15449, [_ZZ33flash_attention_v2_forward_kernelILi64ELi64ELi64EEvPKfS1_S1_PfiiiifE8K_shared+9772];
	fma.rn.f32 	%f22336, %f22194, %f15449, %f22336;
	@%p2543 bra 	$L__BB1_2544;
	setp.eq.s32 	%p2544, %r3, 40;
	ld.shared.f32 	%f15450, [_ZZ33flash_attention_v2_forward_kernelILi64ELi64ELi64EEvPKfS1_S1_PfiiiifE8K_shared+9776];
	fma.rn.f32 	%f22336, %f22193, %f15450, %f22336;
	@%p2544 bra 	$L__BB1_2544;
	setp.eq.s32 	%p2545, %r3, 41;
	ld.shared.f32 	%f15451, [_ZZ33flash_attention_v2_forward_kernelILi64ELi64ELi64EEvPKfS1_S1_PfiiiifE8K_shared+9780];
	fma.rn.f32 	%f22336, %f22192, %f15451, %f22336;
	@%p2545 bra 	$L__BB1_2544;
	setp.eq.s32 	%p2546, %r3, 42;
	ld.shared.f32 	%f15452, [_ZZ33flash_attention_v2_forward_kernelILi64ELi64ELi64EEvPKfS1_S1_PfiiiifE8K_shared+9784];
	fma.rn.f32 	%f22336, %f22191, %f15452, %f22336;
	@%p2546 bra 	$L__BB1_2544;
	setp.eq.s32 	%p2547, %r3, 43;
	ld.shared.f32 	%f15453, [_ZZ33flash_attention_v2_forward_kernelILi64ELi64ELi64EEvPKfS1_S1_PfiiiifE8K_shared+9788];
	fma.rn.f32 	%f22336, %f22190, %f15453, %f22336;
	@%p2547 bra 	$L__BB1_2544;
	setp.eq.s32 	%p2548, %r3, 44;
	ld.shared.f32 	%f15454, [_ZZ33flash_attention_v2_forward_kernelILi64ELi64ELi64EEvPKfS1_S1_PfiiiifE8K_shared+9792];
	fma.rn.f32 	%f22336, %f22189, %f15454, %f22336;
	@%p2548 bra 	$L__BB1_2544;
	setp.eq.s32 	%p2549, %r3, 45;
	ld.shared.f32 	%f15455, [_ZZ33flash_attention_v2_forward_kernelILi64ELi64ELi64EEvPKfS1_S1_PfiiiifE8K_shared+9796];
	fma.rn.f32 	%f22336, %f22188, %f15455, %f22336;
	@%p2549 bra 	$L__BB1_2544;
	setp.eq.s32 	%p2550, %r3, 46;
	ld.shared.f32 	%f15456, [_ZZ33flash_attention_v2_forward_kernelILi64ELi64ELi64EEvPKfS1_S1_PfiiiifE8K_shared+9800];
	fma.rn.f32 	%f22336, %f22187, %f15456, %f22336;
	@%p2550 bra 	$L__BB1_2544;
	setp.eq.s32 	%p2551, %r3, 47;
	ld.shared.f32 	%f15457, [_ZZ33flash_attention_v2_forward_kernelILi64ELi64ELi64EEvPKfS1_S1_PfiiiifE8K_shared+9804];
	fma.rn.f32 	%f22336, %f22186, %f15457, %f22336;
	@%p2551 bra 	$L__BB1_2544;
	setp.eq.s32 	%p2552, %r3, 48;
	ld.shared.f32 	%f15458, [_ZZ33flash_attention_v2_forward_kernelILi64ELi64ELi64EEvPKfS1_S1_PfiiiifE8K_shared+9808];
	fma.rn.f32 	%f22336, %f22185, %f15458, %f22336;
	@%p2552 bra 	$L__BB1_2544;
	setp.eq.s32 	%p2553, %r3, 49;
	ld.shared.f32 	%f15459, [_ZZ33flash_attention_v2_forward_kernelILi64ELi64ELi64EEvPKfS1_S1_PfiiiifE8K_shared+9812];
	fma.rn.f32 	%f22336, %f22184, %f15459, %f22336;
	@%p2553 bra 	$L__BB1_2544;
	setp.eq.s32 	%p2554, %r3, 50;
	ld.shared.f32 	%f15460, [_ZZ33flash_attention_v2_forward_kernelILi64ELi64ELi64EEvPKfS1_S1_PfiiiifE8K_shared+9816];
	fma.rn.f32 	%f22336, %f22183, %f15460, %f22336;
	@%p2554 bra 	$L__BB1_2544;
	setp.eq.s32 	%p2555, %r3, 51;
	ld.shared.f32 	%f15461, [_ZZ33flash_attention_v2_forward_kernelILi64ELi64ELi64EEvPKfS1_S1_PfiiiifE8K_shared+9820];
	fma.rn.f32 	%f22336, %f22182, %f15461, %f22336;
	@%p2555 bra 	$L__BB1_2544;
	setp.eq.s32 	%p2556, %r3, 52;
	ld.shared.f32 	%f15462, [_ZZ33flash_attention_v2_forward_kernelILi64ELi64ELi64EEvPKfS1_S1_PfiiiifE8K_shared+9824];
	fma.rn.f32 	%f22336, %f22181, %f15462, %f22336;
	@%p2556 bra 	$L__BB1_2544;
	setp.eq.s32 	%p2557, %r3, 53;
	ld.shared.f32 	%f15463, [_ZZ33flash_attention_v2_forward_kernelILi64ELi64ELi64EEvPKfS1_S1_PfiiiifE8K_shared+9828];
	fma.rn.f32 	%f22336, %f22180, %f15463, %f22336;
	@%p2557 bra 	$L__BB1_2544;
	setp.eq.s32 	%p2558, %r3, 54;
	ld.shared.f32 	%f15464, [_ZZ33flash_attention_v2_forward_kernelILi64ELi64ELi64EEvPKfS1_S1_PfiiiifE8K_shared+9832];
	fma.rn.f32 	%f22336, %f22179, %f15464, %f22336;
	@%p2558 bra 	$L__BB1_2544;
	setp.eq.s32 	%p2559, %r3, 55;
	ld.shared.f32 	%f15465, [_ZZ33flash_attention_v2_forward_kernelILi64ELi64ELi64EEvPKfS1_S1_PfiiiifE8K_shared+9836];
	fma.rn.f32 	%f22336, %f22178, %f15465, %f22336;
	@%p2559 bra 	$L__BB1_2544;
	setp.eq.s32 	%p2560, %r3, 56;
	ld.shared.f32 	%f15466, [_ZZ33flash_attention_v2_forward_kernelILi64ELi64ELi64EEvPKfS1_S1_PfiiiifE8K_shared+9840];
	fma.rn.f32 	%f22336, %f22177, %f15466, %f22336;
	@%p2560 bra 	$L__BB1_2544;
	setp.eq.s32 	%p2561, %r3, 57;
	ld.shared.f32 	%f15467, [_ZZ33flash_attention_v2_forward_kernelILi64ELi64ELi64EEvPKfS1_S1_PfiiiifE8K_shared+9844];
	fma.rn.f32 	%f22336, %f22176, %f15467, %f22336;
	@%p2561 bra 	$L__BB1_2544;
	setp.eq.s32 	%p2562, %r3, 58;
	ld.shared.f32 	%f15468, [_ZZ33flash_attention_v2_forward_kernelILi64ELi64ELi64EEvPKfS1_S1_PfiiiifE8K_shared+9848];
	fma.rn.f32 	%f22336, %f22175, %f15468, %f22336;
	@%p2562 bra 	$L__BB1_2544;
	setp.eq.s32 	%p2563, %r3, 59;
	ld.shared.f32 	%f15469, [_ZZ33flash_attention_v2_forward_kernelILi64ELi64ELi64EEvPKfS1_S1_PfiiiifE8K_shared+9852];
	fma.rn.f32 	%f22336, %f22174, %f15469, %f22336;
	@%p2563 bra 	$L__BB1_2544;
	setp.eq.s32 	%p2564, %r3, 60;
	ld.shared.f32 	%f15470, [_ZZ33flash_attention_v2_forward_kernelILi64ELi64ELi64EEvPKfS1_S1_PfiiiifE8K_shared+9856];
	fma.rn.f32 	%f22336, %f22173, %f15470, %f22336;
	@%p2564 bra 	$L__BB1_2544;
	setp.eq.s32 	%p2565, %r3, 61;
	ld.shared.f32 	%f15471, [_ZZ33flash_attention_v2_forward_kernelILi64ELi64ELi64EEvPKfS1_S1_PfiiiifE8K_shared+9860];
	fma.rn.f32 	%f22336, %f22172, %f15471, %f22336;
	@%p2565 bra 	$L__BB1_2544;
	setp.eq.s32 	%p2566, %r3, 62;
	ld.shared.f32 	%f15472, [_ZZ33flash_attention_v2_forward_kernelILi64ELi64ELi64EEvPKfS1_S1_PfiiiifE8K_shared+9864];
	fma.rn.f32 	%f22336, %f22171, %f15472, %f22336;
	@%p2566 bra 	$L__BB1_2544;
	setp.eq.s32 	%p2567, %r3, 63;
	ld.shared.f32 	%f15473, [_ZZ33flash_attention_v2_forward_kernelILi64ELi64ELi64EEvPKfS1_S1_PfiiiifE8K_shared+9868];
	fma.rn.f32 	%f22336, %f22170, %f15473, %f22336;
	@%p2567 bra 	$L__BB1_2544;
	ld.shared.f32 	%f15474, [_ZZ33flash_attention_v2_forward_kernelILi64ELi64ELi64EEvPKfS1_S1_PfiiiifE8K_shared+9872];
	fma.rn.f32 	%f22336, %f22169, %f15474, %f22336;
$L__BB1_2544:
	ld.param.u32 	%r521, [_Z33flash_attention_v2_forward_kernelILi64ELi64ELi64EEvPKfS1_S1_Pfiiiif_param_6];
	add.s32 	%r171, %r7, 38;
	setp.ge.s32 	%p2568, %r171, %r521;
	mov.f32 	%f22337, 0fFF7FFFFF;
	@%p2568 bra 	$L__BB1_2609;
	setp.eq.s32 	%p2569, %r13, 0;
	ld.shared.f32 	%f15476, [_ZZ33flash_attention_v2_forward_kernelILi64ELi64ELi64EEvPKfS1_S1_PfiiiifE8K_shared+9880];
	fma.rn.f32 	%f22337, %f22232, %f15476, 0f00000000;
	@%p2569 bra 	$L__BB1_2609;
	setp.eq.s32 	%p2570, %r3, 2;
	ld.shared.f32 	%f15477, [_ZZ33flash_attention_v2_forward_kernelILi64ELi64ELi64EEvPKfS1_S1_PfiiiifE8K_shared+9884];
	fma.rn.f32 	%f22337, %f22231, %f15477, %f22337;
	@%p2570 bra 	$L__BB1_2609;
	setp.eq.s32 	%p2571, %r3, 3;
	ld.shared.f32 	%f15478, [_ZZ33flash_attention_v2_forward_kernelILi64ELi64ELi64EEvPKfS1_S1_PfiiiifE8K_shared+9888];
	fma.rn.f32 	%f22337, %f22230, %f15478, %f22337;
	@%p2571 bra 	$L__BB1_2609;
	setp.eq.s32 	%p2572, %r3, 4;
	ld.shared.f32 	%f15479, [_ZZ33flash_attention_v2_forward_kernelILi64ELi64ELi64EEvPKfS1_S1_PfiiiifE8K_shared+9892];
	fma.rn.f32 	%f22337, %f22229, %f15479, %f22337;
	@%p2572 bra 	$L__BB1_2609;
	setp.eq.s32 	%p2573, %r3, 5;
	ld.shared.f32 	%f15480, [_ZZ33flash_attention_v2_forward_kernelILi64ELi64ELi64EEvPKfS1_S1_PfiiiifE8K_shared+9896];
	fma.rn.f32 	%f22337, %f22228, %f15480, %f22337;
	@%p2573 bra 	$L__BB1_2609;
	setp.eq.s32 	%p2574, %r3, 6;
	ld.shared.f32 	%f15481, [_ZZ33flash_attention_v2_forward_kernelILi64ELi64ELi64EEvPKfS1_S1_PfiiiifE8K_shared+9900];
	fma.rn.f32 	%f22337, %f22227, %f15481, %f22337;
	@%p2574 bra 	$L__BB1_2609;
	setp.eq.s32 	%p2575, %r3, 7;
	ld.shared.f32 	%f15482, [_ZZ33flash_attention_v2_forward_kernelILi64ELi64ELi64EEvPKfS1_S1_PfiiiifE8K_shared+9904];
	fma.rn.f32 	%f22337, %f22226, %f15482, %f22337;
	@%p2575 bra 	$L__BB1_2609;
	setp.eq.s32 	%p2576, %r3, 8;
	ld.shared.f32 	%f15483, [_ZZ33flash_attention_v2_forward_kernelILi64ELi64ELi64EEvPKfS1_S1_PfiiiifE8K_shared+9908];
	fma.rn.f32 	%f22337, %f22225, %f15483, %f22337;
	@%p2576 bra 	$L__BB1_2609;
	setp.eq.s32 	%p2577, %r3, 9;
	ld.shared.f32 	%f15484, [_ZZ33flash_attention_v2_forward_kernelILi64ELi64ELi64EEvPKfS1_S1_PfiiiifE8K_shared+9912];
	fma.rn.f32 	%f22337, %f22224, %f15484, %f22337;
	@%p2577 bra 	$L__BB1_2609;
	setp.eq.s32 	%p2578, %r3, 10;
	ld.shared.f32 	%f15485, [_ZZ33flash_attention_v2_forward_kernelILi64ELi64ELi64EEvPKfS1_S1_PfiiiifE8K_shared+9916];
	fma.rn.f32 	%f22337, %f22223, %f15485, %f22337;
	@%p2578 bra 	$L__BB1_2609;
	setp.eq.s32 	%p2579, %r3, 11;
	ld.shared.f32 	%f15486, [_ZZ33flash_attention_v2_forward_kernelILi64ELi64ELi64EEvPKfS1_S1_PfiiiifE8K_shared+9920];
	fma.rn.f32 	%f22337, %f22222, %f15486, %f22337;
	@%p2579 bra 	$L__BB1_2609;
	setp.eq.s32 	%p2580, %r3, 12;
	ld.shared.f32 	%f15487, [_ZZ33flash_attention_v2_forward_kernelILi64ELi64ELi64EEvPKfS1_S1_PfiiiifE8K_shared+9924];
	fma.rn.f32 	%f22337, %f22221, %f15487, %f22337;
	@%p2580 bra 	$L__BB1_2609;
	setp.eq.s32 	%p2581, %r3, 13;
	ld.shared.f32 	%f15488, [_ZZ33flash_attention_v2_forward_kernelILi64ELi64ELi64EEvPKfS1_S1_PfiiiifE8K_shared+9928];
	fma.rn.f32 	%f22337, %f22220, %f15488, %f22337;
	@%p2581 bra 	$L__BB1_2609;
	setp.eq.s32 	%p2582, %r3, 14;
	ld.shared.f32 	%f15489, [_ZZ33flash_attention_v2_forward_kernelILi64ELi64ELi64EEvPKfS1_S1_PfiiiifE8K_shared+9932];
	fma.rn.f32 	%f22337, %f22219, %f15489, %f22337;
	@%p2582 bra 	$L__BB1_2609;
	setp.eq.s32 	%p2583, %r3, 15;
	ld.shared.f32 	%f15490, [_ZZ33flash_attention_v2_forward_kernelILi64ELi64ELi64EEvPKfS1_S1_PfiiiifE8K_shared+9936];
	fma.rn.f32 	%f22337, %f22218, %f15490, %f22337;
	@%p2583 bra 	$L__BB1_2609;
	setp.eq.s32 	%p2584, %r3, 16;
	ld.shared.f32 	%f15491, [_ZZ33flash_attention_v2_forward_kernelILi64ELi64ELi64EEvPKfS1_S1_PfiiiifE8K_shared+9940];
	fma.rn.f32 	%f22337, %f22217, %f15491, %f22337;
	@%p2584 bra 	$L__BB1_2609;
	setp.eq.s32 	%p2585, %r3, 17;
	ld.shared.f32 	%f15492, [_ZZ33flash_attention_v2_forward_kernelILi64ELi64ELi64EEvPKfS1_S1_PfiiiifE8K_shared+9944];
	fma.rn.f32 	%f22337, %f22216, %f15492, %f22337;
	@%p2585 bra 	$L__BB1_2609;
	setp.eq.s32 	%p2586, %r3, 18;
	ld.shared.f32 	%f15493, [_ZZ33flash_attention_v2_forward_kernelILi64ELi64ELi64EEvPKfS1_S1_PfiiiifE8K_shared+9948];
	fma.rn.f32 	%f22337, %f22215, %f15493, %f22337;
	@%p2586 bra 	$L__BB1_2609;
	setp.eq.s32 	%p2587, %r3, 19;
	ld.shared.f32 	%f15494, [_ZZ33flash_attention_v2_forward_kernelILi64ELi64ELi64EEvPKfS1_S1_PfiiiifE8K_shared+9952];
	fma.rn.f32 	%f22337, %f22214, %f15494, %f22337;
	@%p2587 bra 	$L__BB1_2609;
	setp.eq.s32 	%p2588, %r3, 20;
	ld.shared.f32 	%f15495, [_ZZ33flash_attention_v2_forward_kernelILi64ELi64ELi64EEvPKfS1_S1_PfiiiifE8K_shared+9956];
	fma.rn.f32 	%f22337, %f22213, %f15495, %f22337;
	@%p2588 bra 	$L__BB1_2609;
	setp.eq.s32 	%p2589, %r3, 21;
	ld.shared.f32 	%f15496, [_ZZ33flash_attention_v2_forward_kernelILi64ELi64ELi64EEvPKfS1_S1_PfiiiifE8K_shared+9960];
	fma.rn.f32 	%f22337, %f22212, %f15496, %f22337;
	@%p2589 bra 	$L__BB1_2609;
	setp.eq.s32 	%p2590, %r3, 22;
	ld.shared.f32 	%f15497, [_ZZ33flash_attention_v2_forward_kernelILi64ELi64ELi64EEvPKfS1_S1_PfiiiifE8K_shared+9964];
	fma.rn.f32 	%f22337, %f22211, %f15497, %f22337;
	@%p2590 bra 	$L__BB1_2609;
	setp.eq.s32 	%p2591, %r3, 23;
	ld.shared.f32 	%f15498, [_ZZ33flash_attention_v2_forward_kernelILi64ELi64ELi64EEvPKfS1_S1_PfiiiifE8K_shared+9968];
	fma.rn.f32 	%f22337, %f22210, %f15498, %f22337;
	@%p2591 bra 	$L__BB1_2609;
	setp.eq.s32 	%p2592, %r3, 24;
	ld.shared.f32 	%f15499, [_ZZ33flash_attention_v2_forward_kernelILi64ELi64ELi64EEvPKfS1_S1_PfiiiifE8K_shared+9972];
	fma.rn.f32 	%f22337, %f22209, %f15499, %f22337;
	@%p2592 bra 	$L__BB1_2609;
	setp.eq.s32 	%p2593, %r3, 25;
	ld.shared.f32 	%f15500, [_ZZ33flash_attention_v2_forward_kernelILi64ELi64ELi64EEvPKfS1_S1_PfiiiifE8K_shared+9976];
	fma.rn.f32 	%f22337, %f22208, %f15500, %f22337;
	@%p2593 bra 	$L__BB1_2609;
	setp.eq.s32 	%p2594, %r3, 26;
	ld.shared.f32 	%f15501, [_ZZ33flash_attention_v2_forward_kernelILi64ELi64ELi64EEvPKfS1_S1_PfiiiifE8K_shared+9980];
	fma.rn.f32 	%f22337, %f22207, %f15501, %f22337;
	@%p2594 bra 	$L__BB1_2609;
	setp.eq.s32 	%p2595, %r3, 27;
	ld.shared.f32 	%f15502, [_ZZ33flash_attention_v2_forward_kernelILi64ELi64ELi64EEvPKfS1_S1_PfiiiifE8K_shared+9984];
	fma.rn.f32 	%f22337, %f22206, %f15502, %f22337;
	@%p2595 bra 	$L__BB1_2609;
	setp.eq.s32 	%p2596, %r3, 28;
	ld.shared.f32 	%f15503, [_ZZ33flash_attention_v2_forward_kernelILi64ELi64ELi64EEvPKfS1_S1_PfiiiifE8K_shared+9988];
	fma.rn.f32 	%f22337, %f22205, %f15503, %f22337;
	@%p2596 bra 	$L__BB1_2609;
	setp.eq.s32 	%p2597, %r3, 29;
	ld.shared.f32 	%f15504, [_ZZ33flash_attention_v2_forward_kernelILi64ELi64ELi64EEvPKfS1_S1_PfiiiifE8K_shared+9992];
	fma.rn.f32 	%f22337, %f22204, %f15504, %f22337;
	@%p2597 bra 	$L__BB1_2609;
	setp.eq.s32 	%p2598, %r3, 30;
	ld.shared.f32 	%f15505, [_ZZ33flash_attention_v2_forward_kernelILi64ELi64ELi64EEvPKfS1_S1_PfiiiifE8K_shared+9996];
	fma.rn.f32 	%f22337, %f22203, %f15505, %f22337;
	@%p2598 bra 	$L__BB1_2609;
	setp.eq.s32 	%p2599, %r3, 31;
	ld.shared.f32 	%f15506, [_ZZ33flash_attention_v2_forward_kernelILi64ELi64ELi64EEvPKfS1_S1_PfiiiifE8K_shared+10000];
	fma.rn.f32 	%f22337, %f22202, %f15506, %f22337;
	@%p2599 bra 	$L__BB1_2609;
	setp.eq.s32 	%p2600, %r3, 32;
	ld.shared.f32 	%f15507, [_ZZ33flash_attention_v2_forward_kernelILi64ELi64ELi64EEvPKfS1_S1_PfiiiifE8K_shared+10004];
	fma.rn.f32 	%f22337, %f22201, %f15507, %f22337;
	@%p2600 bra 	$L__BB1_2609;
	setp.eq.s32 	%p2601, %r3, 33;
	ld.shared.f32 	%f15508, [_ZZ33flash_attention_v2_forward_kernelILi64ELi64ELi64EEvPKfS1_S1_PfiiiifE8K_shared+10008];
	fma.rn.f32 	%f22337, %f22200, %f15508, %f22337;
	@%p2601 bra 	$L__BB1_2609;
	setp.eq.s32 	%p2602, %r3, 34;
	ld.shared.f32 	%f15509, [_ZZ33flash_attention_v2_forward_kernelILi64ELi64ELi64EEvPKfS1_S1_PfiiiifE8K_shared+10012];
	fma.rn.f32 	%f22337, %f22199, %f15509, %f22337;
	@%p2602 bra 	$L__BB1_2609;
	setp.eq.s32 	%p2603, %r3, 35;
	ld.shared.f32 	%f15510, [_ZZ33flash_attention_v2_forward_kernelILi64ELi64ELi64EEvPKfS1_S1_PfiiiifE8K_shared+10016];
	fma.rn.f32 	%f22337, %f22198, %f15510, %f22337;
	@%p2603 bra 	$L__BB1_2609;
	setp.eq.s32 	%p2604, %r3, 36;
	ld.shared.f32 	%f15511, [_ZZ33flash_attention_v2_forward_kernelILi64ELi64ELi64EEvPKfS1_S1_PfiiiifE8K_shared+10020];
	fma.rn.f32 	%f22337, %f22197, %f15511, %f22337;
	@%p2604 bra 	$L__BB1_2609;
	setp.eq.s32 	%p2605, %r3, 37;
	ld.shared.f32 	%f15512, [_ZZ33flash_attention_v2_forward_kernelILi64ELi64ELi64EEvPKfS1_S1_PfiiiifE8K_shared+10024];
	fma.rn.f32 	%f22337, %f22196, %f15512, %f22337;
	@%p2605 bra 	$L__BB1_2609;
	setp.eq.s32 	%p2606, %r3, 38;
	ld.shared.f32 	%f15513, [_ZZ33flash_attention_v2_forward_kernelILi64ELi64ELi64EEvPKfS1_S1_PfiiiifE8K_shared+10028];
	fma.rn.f32 	%f22337, %f22195, %f15513, %f22337;
	@%p2606 bra 	$L__BB1_2609;
	setp.eq.s32 	%p2607, %r3, 39;
	ld.shared.f32 	%f15514, [_ZZ33flash_attention_v2_forward_kernelILi64ELi64ELi64EEvPKfS1_S1_PfiiiifE8K_shared+10032];
	fma.rn.f32 	%f22337, %f22194, %f15514, %f22337;
	@%p2607 bra 	$L__BB1_2609;
	setp.eq.s32 	%p2608, %r3, 40;
	ld.shared.f32 	%f15515, [_ZZ33flash_attention_v2_forward_kernelILi64ELi64ELi64EEvPKfS1_S1_PfiiiifE8K_shared+10036];
	fma.rn.f32 	%f22337, %f22193, %f15515, %f22337;
	@%p2608 bra 	$L__BB1_2609;
	setp.eq.s32 	%p2609, %r3, 41;
	ld.shared.f32 	%f15516, [_ZZ33flash_attention_v2_forward_kernelILi64ELi64ELi64EEvPKfS1_S1_PfiiiifE8K_shared+10040];
	fma.rn.f32 	%f22337, %f22192, %f15516, %f22337;
	@%p2609 bra 	$L__BB1_2609;
	setp.eq.s32 	%p2610, %r3, 42;
	ld.shared.f32 	%f15517, [_ZZ33flash_attention_v2_forward_kernelILi64ELi64ELi64EEvPKfS1_S1_PfiiiifE8K_shared+10044];
	fma.rn.f32 	%f22337, %f22191, %f15517, %f22337;
	@%p2610 bra 	$L__BB1_2609;
	setp.eq.s32 	%p2611, %r3, 43;
	ld.shared.f32 	%f15518, [_ZZ33flash_attention_v2_forward_kernelILi64ELi64ELi64EEvPKfS1_S1_PfiiiifE8K_shared+10048];
	fma.rn.f32 	%f22337, %f22190, %f15518, %f22337;
	@%p2611 bra 	$L__BB1_2609;
	setp.eq.s32 	%p2612, %r3, 44;
	ld.shared.f32 	%f15519, [_ZZ33flash_attention_v2_forward_kernelILi64ELi64ELi64EEvPKfS1_S1_PfiiiifE8K_shared+10052];
	fma.rn.f32 	%f22337, %f22189, %f15519, %f22337;
	@%p2612 bra 	$L__BB1_2609;
	setp.eq.s32 	%p2613, %r3, 45;
	ld.shared.f32 	%f15520, [_ZZ33flash_attention_v2_forward_kernelILi64ELi64ELi64EEvPKfS1_S1_PfiiiifE8K_shared+10056];
	fma.rn.f32 	%f22337, %f22188, %f15520, %f22337;
	@%p2613 bra 	$L__BB1_2609;
	setp.eq.s32 	%p2614, %r3, 46;
	ld.shared.f32 	%f15521, [_ZZ33flash_attention_v2_forward_kernelILi64ELi64ELi64EEvPKfS1_S1_PfiiiifE8K_shared+10060];
	fma.rn.f32 	%f22337, %f22187, %f15521, %f22337;
	@%p2614 bra 	$L__BB1_2609;
	setp.eq.s32 	%p2615, %r3, 47;
	ld.shared.f32 	%f15522, [_ZZ33flash_attention_v2_forward_kernelILi64ELi64ELi64EEvPKfS1_S1_PfiiiifE8K_shared+10064];
	fma.rn.f32 	%f22337, %f22186, %f15522, %f22337;
	@%p2615 bra 	$L__BB1_2609;
	setp.eq.s32 	%p2616, %r3, 48;
	ld.shared.f32 	%f15523, [_ZZ33flash_attention_v2_forward_kernelILi64ELi64ELi64EEvPKfS1_S1_PfiiiifE8K_shared+10068];
	fma.rn.f32 	%f22337, %f22185, %f15523, %f22337;
	@%p2616 bra 	$L__BB1_2609;
	setp.eq.s32 	%p2617, %r3, 49;
	ld.shared.f32 	%f15524, [_ZZ33flash_attention_v2_forward_kernelILi64ELi64ELi64EEvPKfS1_S1_PfiiiifE8K_shared+10072];
	fma.rn.f32 	%f22337, %f22184, %f15524, %f22337;
	@%p2617 bra 	$L__BB1_2609;
	setp.eq.s32 	%p2618, %r3, 50;
	ld.shared.f32 	%f15525, [_ZZ33flash_attention_v2_forward_kernelILi64ELi64ELi64EEvPKfS1_S1_PfiiiifE8K_shared+10076];
	fma.rn.f32 	%f22337, %f22183, %f15525, %f22337;
	@%p2618 bra 	$L__BB1_2609;
	setp.eq.s32 	%p2619, %r3, 51;
	ld.shared.f32 	%f15526, [_ZZ33flash_attention_v2_forward_kernelILi64ELi64ELi64EEvPKfS1_S1_PfiiiifE8K_shared+10080];
	fma.rn.f32 	%f22337, %f22182, %f15526, %f22337;
	@%p2619 bra 	$L__BB1_2609;
	setp.eq.s32 	%p2620, %r3, 52;
	ld.shared.f32 	%f15527, [_ZZ33flash_attention_v2_forward_kernelILi64ELi64ELi64EEvPKfS1_S1_PfiiiifE8K_shared+10084];
	fma.rn.f32 	%f22337, %f22181, %f15527, %f22337;
	@%p2620 bra 	$L__BB1_2609;
	setp.eq.s32 	%p2621, %r3, 53;
	ld.shared.f32 	%f15528, [_ZZ33flash_attention_v2_forward_kernelILi64ELi64ELi64EEvPKfS1_S1_PfiiiifE8K_shared+10088];
	fma.rn.f32 	%f22337, %f22180, %f15528, %f22337;
	@%p2621 bra 	$L__BB1_2609;
	setp.eq.s32 	%p2622, %r3, 54;
	ld.shared.f32 	%f15529, [_ZZ33flash_attention_v2_forward_kernelILi64ELi64ELi64EEvPKfS1_S1_PfiiiifE8K_shared+10092];
	fma.rn.f32 	%f22337, %f22179, %f15529, %f22337;
	@%p2622 bra 	$L__BB1_2609;
	setp.eq.s32 	%p2623, %r3, 55;
	ld.shared.f32 	%f15530, [_ZZ33flash_attention_v2_forward_kernelILi64ELi64ELi64EEvPKfS1_S1_PfiiiifE8K_shared+10096];
	fma.rn.f32 	%f22337, %f22178, %f15530, %f22337;
	@%p2623 bra 	$L__BB1_2609;
	setp.eq.s32 	%p2624, %r3, 56;
	ld.shared.f32 	%f15531, [_ZZ33flash_attention_v2_forward_kernelILi64ELi64ELi64EEvPKfS1_S1_PfiiiifE8K_shared+10100];
	fma.rn.f32 	%f22337, %f22177, %f15531, %f22337;
	@%p2624 bra 	$L__BB1_2609;
	setp.eq.s32 	%p2625, %r3, 57;
	ld.shared.f32 	%f15532, [_ZZ33flash_attention_v2_forward_kernelILi64ELi64ELi64EEvPKfS1_S1_PfiiiifE8K_shared+10104];
	fma.rn.f32 	%f22337, %f22176, %f15532, %f22337;
	@%p2625 bra 	$L__BB1_2609;
	setp.eq.s32 	%p2626, %r3, 58;
	ld.shared.f32 	%f15533, [_ZZ33flash_attention_v2_forward_kernelILi64ELi64ELi64EEvPKfS1_S1_PfiiiifE8K_shared+10108];
	fma.rn.f32 	%f22337, %f22175, %f15533, %f22337;
	@%p2626 bra 	$L__BB1_2609;
	setp.eq.s32 	%p2627, %r3, 59;
	ld.shared.f32 	%f15534, [_ZZ33flash_attention_v2_forward_kernelILi64ELi64ELi64EEvPKfS1_S1_PfiiiifE8K_shared+10112];
	fma.rn.f32 	%f22337, %f22174, %f15534, %f22337;
	@%p2627 bra 	$L__BB1_2609;
	setp.eq.s32 	%p2628, %r3, 60;
	ld.shared.f32 	%f15535, [_ZZ33flash_attention_v2_forward_kernelILi64ELi64ELi64EEvPKfS1_S1_PfiiiifE8K_shared+10116];
	fma.rn.f32 	%f22337, %f22173, %f15535, %f22337;
	@%p2628 bra 	$L__BB1_2609;
	setp.eq.s32 	%p2629, %r3, 61;
	ld.shared.f32 	%f15536, [_ZZ33flash_attention_v2_forward_kernelILi64ELi64ELi64EEvPKfS1_S1_PfiiiifE8K_shared+10120];
	fma.rn.f32 	%f22337, %f22172, %f15536, %f22337;
	@%p2629 bra 	$L__BB1_2609;
	setp.eq.s32 	%p2630, %r3, 62;
	ld.shared.f32 	%f15537, [_ZZ33flash_attention_v2_forward_kernelILi64ELi64ELi64EEvPKfS1_S1_PfiiiifE8K_shared+10124];
	fma.rn.f32 	%f22337, %f22171, %f15537, %f22337;
	@%p2630 bra 	$L__BB1_2609;
	setp.eq.s32 	%p2631, %r3, 63;
	ld.shared.f32 	%f15538, [_ZZ33flash_attention_v2_forward_kernelILi64ELi64ELi64EEvPKfS1_S1_PfiiiifE8K_shared+10128];
	fma.rn.f32 	%f22337, %f22170, %f15538, %f22337;
	@%p2631 bra 	$L__BB1_2609;
	ld.shared.f32 	%f15539, [_ZZ33flash_attention_v2_forward_kernelILi64ELi64ELi64EEvPKfS1_S1_PfiiiifE8K_shared+10132];
	fma.rn.f32 	%f22337, %f22169, %f15539, %f22337;
$L__BB1_2609:
	ld.param.u32 	%r522, [_Z33flash_attention_v2_forward_kernelILi64ELi64ELi64EEvPKfS1_S1_Pfiiiif_param_6];
	add.s32 	%r172, %r7, 39;
	setp.ge.s32 	%p2632, %r172, %r522;
	mov.f32 	%f22338, 0fFF7FFFFF;
	@%p2632 bra 	$L__BB1_2674;
	setp.eq.s32 	%p2633, %r13, 0;
	ld.shared.f32 	%f15541, [_ZZ33flash_attention_v2_forward_kernelILi64ELi64ELi64EEvPKfS1_S1_PfiiiifE8K_shared+10140];
	fma.rn.f32 	%f22338, %f22232, %f15541, 0f00000000;
	@%p2633 bra 	$L__BB1_2674;
	setp.eq.s32 	%p2634, %r3, 2;
	ld.shared.f32 	%f15542, [_ZZ33flash_attention_v2_forward_kernelILi64ELi64ELi64EEvPKfS1_S1_PfiiiifE8K_shared+10144];
	fma.rn.f32 	%f22338, %f22231, %f15542, %f22338;
	@%p2634 bra 	$L__BB1_2674;
	setp.eq.s32 	%p2635, %r3, 3;
	ld.shared.f32 	%f15543, [_ZZ33flash_attention_v2_forward_kernelILi64ELi64ELi64EEvPKfS1_S1_PfiiiifE8K_shared+10148];
	fma.rn.f32 	%f22338, %f22230, %f15543, %f22338;
	@%p2635 bra 	$L__BB1_2674;
	setp.eq.s32 	%p2636, %r3, 4;
	ld.shared.f32 	%f15544, [_ZZ33flash_attention_v2_forward_kernelILi64ELi64ELi64EEvPKfS1_S1_PfiiiifE8K_shared+10152];
	fma.rn.f32 	%f22338, %f22229, %f15544, %f22338;
	@%p2636 bra 	$L__BB1_2674;
	setp.eq.s32 	%p2637, %r3, 5;
	ld.shared.f32 	%f15545, [_ZZ33flash_attention_v2_forward_kernelILi64ELi64ELi64EEvPKfS1_S1_PfiiiifE8K_shared+10156];
	fma.rn.f32 	%f22338, %f22228, %f15545, %f22338;
	@%p2637 bra 	$L__BB1_2674;
	setp.eq.s32 	%p2638, %r3, 6;
	ld.shared.f32 	%f15546, [_ZZ33flash_attention_v2_forward_kernelILi64ELi64ELi64EEvPKfS1_S1_PfiiiifE8K_shared+10160];
	fma.rn.f32 	%f22338, %f22227, %f15546, %f22338;
	@%p2638 bra 	$L__BB1_2674;
	setp.eq.s32 	%p2639, %r3, 7;
	ld.shared.f32 	%f15547, [_ZZ33flash_attention_v2_forward_kernelILi64ELi64ELi64EEvPKfS1_S1_PfiiiifE8K_shared+10164];
	fma.rn.f32 	%f22338, %f22226, %f15547, %f22338;
	@%p2639 bra 	$L__BB1_2674;
	setp.eq.s32 	%p2640, %r3, 8;
	ld.shared.f32 	%f15548, [_ZZ33flash_attention_v2_forward_kernelILi64ELi64ELi64EEvPKfS1_S1_PfiiiifE8K_shared+10168];
	fma.rn.f32 	%f22338, %f22225, %f15548, %f22338;
	@%p2640 bra 	$L__BB1_2674;
	setp.eq.s32 	%p2641, %r3, 9;
	ld.shared.f32 	%f15549, [_ZZ33flash_attention_v2_forward_kernelILi64ELi64ELi64EEvPKfS1_S1_PfiiiifE8K_shared+10172];
	fma.rn.f32 	%f22338, %f22224, %f15549, %f22338;
	@%p2641 bra 	$L__BB1_2674;
	setp.eq.s32 	%p2642, %r3, 10;
	ld.shared.f32 	%f15550, [_ZZ33flash_attention_v2_forward_kernelILi64ELi64ELi64EEvPKfS1_S1_PfiiiifE8K_shared+10176];
	fma.rn.f32 	%f22338, %f22223, %f15550, %f22338;
	@%p2642 bra 	$L__BB1_2674;
	setp.eq.s32 	%p2643, %r3, 11;
	ld.shared.f32 	%f15551, [_ZZ33flash_attention_v2_forward_kernelILi64ELi64ELi64EEvPKfS1_S1_PfiiiifE8K_shared+10180];
	fma.rn.f32 	%f22338, %f22222, %f15551, %f22338;
	@%p2643 bra 	$L__BB1_2674;
	setp.eq.s32 	%p2644, %r3, 12;
	ld.shared.f32 	%f15552, [_ZZ33flash_attention_v2_forward_kernelILi64ELi64ELi64EEvPKfS1_S1_PfiiiifE8K_shared+10184];
	fma.rn.f32 	%f22338, %f22221, %f15552, %f22338;
	@%p2644 bra 	$L__BB1_2674;
	setp.eq.s32 	%p2645, %r3, 13;
	ld.shared.f32 	%f15553, [_ZZ33flash_attention_v2_forward_kernelILi64ELi64ELi64EEvPKfS1_S1_PfiiiifE8K_shared+10188];
	fma.rn.f32 	%f22338, %f22220, %f15553, %f22338;
	@%p2645 bra 	$L__BB1_2674;
	setp.eq.s32 	%p2646, %r3, 14;
	ld.shared.f32 	%f15554, [_ZZ33flash_attention_v2_forward_kernelILi64ELi64ELi64EEvPKfS1_S1_PfiiiifE8K_shared+10192];
	fma.rn.f32 	%f22338, %f22219, %f15554, %f22338;
	@%p2646 bra 	$L__BB1_2674;
	setp.eq.s32 	%p2647, %r3, 15;
	ld.shared.f32 	%f15555, [_ZZ33flash_attention_v2_forward_kernelILi64ELi64ELi64EEvPKfS1_S1_PfiiiifE8K_shared+10196];
	fma.rn.f32 	%f22338, %f22218, %f15555, %f22338;
	@%p2647 bra 	$L__BB1_2674;
	setp.eq.s32 	%p2648, %r3, 16;
	ld.shared.f32 	%f15556, [_ZZ33flash_attention_v2_forward_kernelILi64ELi64ELi64EEvPKfS1_S1_PfiiiifE8K_shared+10200];
	fma.rn.f32 	%f22338, %f22217, %f15556, %f22338;
	@%p2648 bra 	$L__BB1_2674;
	setp.eq.s32 	%p2649, %r3, 17;
	ld.shared.f32 	%f15557, [_ZZ33flash_attention_v2_forward_kernelILi64ELi64ELi64EEvPKfS1_S1_PfiiiifE8K_shared+10204];
	fma.rn.f32 	%f22338, %f22216, %f15557, %f22338;
	@%p2649 bra 	$L__BB1_2674;
	setp.eq.s32 	%p2650, %r3, 18;
	ld.shared.f32 	%f15558, [_ZZ33flash_attention_v2_forward_kernelILi64ELi64ELi64EEvPKfS1_S1_PfiiiifE8K_shared+10208];
	fma.rn.f32 	%f22338, %f22215, %f15558, %f22338;
	@%p2650 bra 	$L__BB1_2674;
	setp.eq.s32 	%p2651, %r3, 19;
	ld.shared.f32 	%f15559, [_ZZ33flash_attention_v2_forward_kernelILi64ELi64ELi64EEvPKfS1_S1_PfiiiifE8K_shared+10212];
	fma.rn.f32 	%f22338, %f22214, %f15559, %f22338;
	@%p2651 bra 	$L__BB1_2674;
	setp.eq.s32 	%p2652, %r3, 20;
	ld.shared.f32 	%f15560, [_ZZ33flash_attention_v2_forward_kernelILi64ELi64ELi64EEvPKfS1_S1_PfiiiifE8K_shared+10216];
	fma.rn.f32 	%f22338, %f22213, %f15560, %f22338;
	@%p2652 bra 	$L__BB1_2674;
	setp.eq.s32 	%p2653, %r3, 21;
	ld.shared.f32 	%f15561, [_ZZ33flash_attention_v2_forward_kernelILi64ELi64ELi64EEvPKfS1_S1_PfiiiifE8K_shared+10220];
	fma.rn.f32 	%f22338, %f22212, %f15561, %f22338;
	@%p2653 bra 	$L__BB1_2674;
	setp.eq.s32 	%p2654, %r3, 22;
	ld.shared.f32 	%f15562, [_ZZ33flash_attention_v2_forward_kernelILi64ELi64ELi64EEvPKfS1_S1_PfiiiifE8K_shared+10224];
	fma.rn.f32 	%f22338, %f22211, %f15562, %f22338;
	@%p2654 bra 	$L__BB1_2674;
	setp.eq.s32 	%p2655, %r3, 23;
	ld.shared.f32 	%f15563, [_ZZ33flash_attention_v2_forward_kernelILi64ELi64ELi64EEvPKfS1_S1_PfiiiifE8K_shared+10228];
	fma.rn.f32 	%f22338, %f22210, %f15563, %f22338;
	@%p2655 bra 	$L__BB1_2674;
	setp.eq.s32 	%p2656, %r3, 24;
	ld.shared.f32 	%f15564, [_ZZ33flash_attention_v2_forward_kernelILi64ELi64ELi64EEvPKfS1_S1_PfiiiifE8K_shared+10232];
	fma.rn.f32 	%f22338, %f22209, %f15564, %f22338;
	@%p2656 bra 	$L__BB1_2674;
	setp.eq.s32 	%p2657, %r3, 25;
	ld.shared.f32 	%f15565, [_ZZ33flash_attention_v2_forward_kernelILi64ELi64ELi64EEvPKfS1_S1_PfiiiifE8K_shared+10236];
	fma.rn.f32 	%f22338, %f22208, %f15565, %f22338;
	@%p2657 bra 	$L__BB1_2674;
	setp.eq.s32 	%p2658, %r3, 26;
	ld.shared.f32 	%f15566, [_ZZ33flash_attention_v2_forward_kernelILi64ELi64ELi64EEvPKfS1_S1_PfiiiifE8K_shared+10240];
	fma.rn.f32 	%f22338, %f22207, %f15566, %f22338;
	@%p2658 bra 	$L__BB1_2674;
	setp.eq.s32 	%p2659, %r3, 27;
	ld.shared.f32 	%f15567, [_ZZ33flash_attention_v2_forward_kernelILi64ELi64ELi64EEvPKfS1_S1_PfiiiifE8K_shared+10244];
	fma.rn.f32 	%f22338, %f22206, %f15567, %f22338;
	@%p2659 bra 	$L__BB1_2674;
	setp.eq.s32 	%p2660, %r3, 28;
	ld.shared.f32 	%f15568, [_ZZ33flash_attention_v2_forward_kernelILi64ELi64ELi64EEvPKfS1_S1_PfiiiifE8K_shared+10248];
	fma.rn.f32 	%f22338, %f22205, %f15568, %f22338;
	@%p2660 bra 	$L__BB1_2674;
	setp.eq.s32 	%p2661, %r3, 29;
	ld.shared.f32 	%f15569, [_ZZ33flash_attention_v2_forward_kernelILi64ELi64ELi64EEvPKfS1_S1_PfiiiifE8K_shared+10252];
	fma.rn.f32 	%f22338, %f22204, %f15569, %f22338;
	@%p2661 bra 	$L__BB1_2674;
	setp.eq.s32 	%p2662, %r3, 30;
	ld.shared.f32 	%f15570, [_ZZ33flash_attention_v2_forward_kernelILi64ELi64ELi64EEvPKfS1_S1_PfiiiifE8K_shared+10256];
	fma.rn.f32 	%f22338, %f22203, %f15570, %f22338;
	@%p2662 bra 	$L__BB1_2674;
	setp.eq.s32 	%p2663, %r3, 31;
	ld.shared.f32 	%f15571, [_ZZ33flash_attention_v2_forward_kernelILi64ELi64ELi64EEvPKfS1_S1_PfiiiifE8K_shared+10260];
	fma.rn.f32 	%f22338, %f22202, %f15571, %f22338;
	@%p2663 bra 	$L__BB1_2674;
	setp.eq.s32 	%p2664, %r3, 32;
	ld.shared.f32 	%f15572, [_ZZ33flash_attention_v2_forward_kernelILi64ELi64ELi64EEvPKfS1_S1_PfiiiifE8K_shared+10264];
	fma.rn.f32 	%f22338, %f22201, %f15572, %f22338;
	@%p2664 bra 	$L__BB1_2674;
	setp.eq.s32 	%p2665, %r3, 33;
	ld.shared.f32 	%f15573, [_ZZ33flash_attention_v2_forward_kernelILi64ELi64ELi64EEvPKfS1_S1_PfiiiifE8K_shared+10268];
	fma.rn.f32 	%f22338, %f22200, %f15573, %f22338;
	@%p2665 bra 	$L__BB1_2674;
	setp.eq.s32 	%p2666, %r3, 34;
	ld.shared.f32 	%f15574, [_ZZ33flash_attention_v2_forward_kernelILi64ELi64ELi64EEvPKfS1_S1_PfiiiifE8K_shared+10272];
	fma.rn.f32 	%f22338, %f22199, %f15574, %f22338;
	@%p2666 bra 	$L__BB1_2674;
	setp.eq.s32 	%p2667, %r3, 35;
	ld.shared.f32 	%f15575, [_ZZ33flash_attention_v2_forward_kernelILi64ELi64ELi64EEvPKfS1_S1_PfiiiifE8K_shared+10276];
	fma.rn.f32 	%f22338, %f22198, %f15575, %f22338;
	@%p2667 bra 	$L__BB1_2674;
	setp.eq.s32 	%p2668, %r3, 36;
	ld.shared.f32 	%f15576, [_ZZ33flash_attention_v2_forward_kernelILi64ELi64ELi64EEvPKfS1_S1_PfiiiifE8K_shared+10280];
	fma.rn.f32 	%f22338, %f22197, %f15576, %f22338;
	@%p2668 bra 	$L__BB1_2674;
	setp.eq.s32 	%p2669, %r3, 37;
	ld.shared.f32 	%f15577, [_ZZ33flash_attention_v2_forward_kernelILi64ELi64ELi64EEvPKfS1_S1_PfiiiifE8K_shared+10284];
	fma.rn.f32 	%f22338, %f22196, %f15577, %f22338;
	@%p2669 bra 	$L__BB1_2674;
	setp.eq.s32 	%p2670, %r3, 38;
	ld.shared.f32 	%f15578, [_ZZ33flash_attention_v2_forward_kernelILi64ELi64ELi64EEvPKfS1_S1_PfiiiifE8K_shared+10288];
	fma.rn.f32 	%f22338, %f22195, %f15578, %f22338;
	@%p2670 bra 	$L__BB1_2674;
	setp.eq.s32 	%p2671, %r3, 39;
	ld.shared.f32 	%f15579, [_ZZ33flash_attention_v2_forward_kernelILi64ELi64ELi64EEvPKfS1_S1_PfiiiifE8K_shared+10292];
	fma.rn.f32 	%f22338, %f22194, %f15579, %f22338;
	@%p2671 bra 	$L__BB1_2674;
	setp.eq.s32 	%p2672, %r3, 40;
	ld.shared.f32 	%f15580, [_ZZ33flash_attention_v2_forward_kernelILi64ELi64ELi64EEvPKfS1_S1_PfiiiifE8K_shared+10296];
	fma.rn.f32 	%f22338, %f22193, %f15580, %f22338;
	@%p2672 bra 	$L__BB1_2674;
	setp.eq.s32 	%p2673, %r3, 41;
	ld.shared.f32 	%f15581, [_ZZ33flash_attention_v2_forward_kernelILi64ELi64ELi64EEvPKfS1_S1_PfiiiifE8K_shared+10300];
	fma.rn.f32 	%f22338, %f22192, %f15581, %f22338;
	@%p2673 bra 	$L__BB1_2674;
	setp.eq.s32 	%p2674, %r3, 42;
	ld.shared.f32 	%f15582, [_ZZ33flash_attention_v2_forward_kernelILi64ELi64ELi64EEvPKfS1_S1_PfiiiifE8K_shared+10304];
	fma.rn.f32 	%f22338, %f22191, %f15582, %f22338;
	@%p2674 bra 	$L__BB1_2674;
	setp.eq.s32 	%p2675, %r3, 43;
	ld.shared.f32 	%f15583, [_ZZ33flash_attention_v2_forward_kernelILi64ELi64ELi64EEvPKfS1_S1_PfiiiifE8K_shared+10308];
	fma.rn.f32 	%f22338, %f22190, %f15583, %f22338;
	@%p2675 bra 	$L__BB1_2674;
	setp.eq.s32 	%p2676, %r3, 44;
	ld.shared.f32 	%f15584, [_ZZ33flash_attention_v2_forward_kernelILi64ELi64ELi64EEvPKfS1_S1_PfiiiifE8K_shared+10312];
	fma.rn.f32 	%f22338, %f22189, %f15584, %f22338;
	@%p2676 bra 	$L__BB1_2674;
	setp.eq.s32 	%p2677, %r3, 45;
	ld.shared.f32 	%f15585, [_ZZ33flash_attention_v2_forward_kernelILi64ELi64ELi64EEvPKfS1_S1_PfiiiifE8K_shared+10316];
	fma.rn.f32 	%f22338, %f22188, %f15585, %f22338;
	@%p2677 bra 	$L__BB1_2674;
	setp.eq.s32 	%p2678, %r3, 46;
	ld.shared.f32 	%f15586, [_ZZ33flash_attention_v2_forward_kernelILi64ELi64ELi64EEvPKfS1_S1_PfiiiifE8K_shared+10320];
	fma.rn.f32 	%f22338, %f22187, %f15586, %f22338;
	@%p2678 bra 	$L__BB1_2674;
	setp.eq.s32 	%p2679, %r3, 47;
	ld.shared.f32 	%f15587, [_ZZ33flash_attention_v2_forward_kernelILi64ELi64ELi64EEvPKfS1_S1_PfiiiifE8K_shared+10324];
	fma.rn.f32 	%f22338, %f22186, %f15587, %f22338;
	@%p2679 bra 	$L__BB1_2674;
	setp.eq.s32 	%p2680, %r3, 48;
	ld.shared.f32 	%f15588, [_ZZ33flash_attention_v2_forward_kernelILi64ELi64ELi64EEvPKfS1_S1_PfiiiifE8K_shared+10328];
	fma.rn.f32 	%f22338, %f22185, %f15588, %f22338;
	@%p2680 bra 	$L__BB1_2674;
	setp.eq.s32 	%p2681, %r3, 49;
	ld.shared.f32 	%f15589, [_ZZ33flash_attention_v2_forward_kernelILi64ELi64ELi64EEvPKfS1_S1_PfiiiifE8K_shared+10332];
	fma.rn.f32 	%f22338, %f22184, %f15589, %f22338;
	@%p2681 bra 	$L__BB1_2674;
	setp.eq.s32 	%p2682, %r3, 50;
	ld.shared.f32 	%f15590, [_ZZ33flash_attention_v2_forward_kernelILi64ELi64ELi64EEvPKfS1_S1_PfiiiifE8K_shared+10336];
	fma.rn.f32 	%f22338, %f22183, %f15590, %f22338;
	@%p2682 bra 	$L__BB1_2674;
	setp.eq.s32 	%p2683, %r3, 51;
	ld.shared.f32 	%f15591, [_ZZ33flash_attention_v2_forward_kernelILi64ELi64ELi64EEvPKfS1_S1_PfiiiifE8K_shared+10340];
	fma.rn.f32 	%f22338, %f22182, %f15591, %f22338;
	@%p2683 bra 	$L__BB1_2674;
	setp.eq.s32 	%p2684, %r3, 52;
	ld.shared.f32 	%f15592, [_ZZ33flash_attention_v2_forward_kernelILi64ELi64ELi64EEvPKfS1_S1_PfiiiifE8K_shared+10344];
	fma.rn.f32 	%f22338, %f22181, %f15592, %f22338;
	@%p2684 bra 	$L__BB1_2674;
	setp.eq.s32 	%p2685, %r3, 53;
	ld.shared.f32 	%f15593, [_ZZ33flash_attention_v2_forward_kernelILi64ELi64ELi64EEvPKfS1_S1_PfiiiifE8K_shared+10348];
	fma.rn.f32 	%f22338, %f22180, %f15593, %f22338;
	@%p2685 bra 	$L__BB1_2674;
	setp.eq.s32 	%p2686, %r3, 54;
	ld.shared.f32 	%f15594, [_ZZ33flash_attention_v2_forward_kernelILi64ELi64ELi64EEvPKfS1_S1_PfiiiifE8K_shared+10352];
	fma.rn.f32 	%f22338, %f22179, %f15594, %f22338;
	@%p2686 bra 	$L__BB1_2674;
	setp.eq.s32 	%p2687, %r3, 55;
	ld.shared.f32 	%f15595, [_ZZ33flash_attention_v2_forward_kernelILi64ELi64ELi64EEvPKfS1_S1_PfiiiifE8K_shared+10356];
	fma.rn.f32 	%f22338, %f22178, %f15595, %f22338;
	@%p2687 bra 	$L__BB1_2674;
	setp.eq.s32 	%p2688, %r3, 56;
	ld.shared.f32 	%f15596, [_ZZ33flash_attention_v2_forward_kernelILi64ELi64ELi64EEvPKfS1_S1_PfiiiifE8K_shared+10360];
	fma.rn.f32 	%f22338, %f22177, %f15596, %f22338;
	@%p2688 bra 	$L__BB1_2674;
	setp.eq.s32 	%p2689, %r3, 57;
	ld.shared.f32 	%f15597, [_ZZ33flash_attention_v2_forward_kernelILi64ELi64ELi64EEvPKfS1_S1_PfiiiifE8K_shared+10364];
	fma.rn.f32 	%f22338, %f22176, %f15597, %f22338;
	@%p2689 bra 	$L__BB1_2674;
	setp.eq.s32 	%p2690, %r3, 58;
	ld.shared.f32 	%f15598, [_ZZ33flash_attention_v2_forward_kernelILi64ELi64ELi64EEvPKfS1_S1_PfiiiifE8K_shared+10368];
	fma.rn.f32 	%f22338, %f22175, %f15598, %f22338;
	@%p2690 bra 	$L__BB1_2674;
	setp.eq.s32 	%p2691, %r3, 59;
	ld.shared.f32 	%f15599, [_ZZ33flash_attention_v2_forward_kernelILi64ELi64ELi64EEvPKfS1_S1_PfiiiifE8K_shared+10372];
	fma.rn.f32 	%f22338, %f22174, %f15599, %f22338;
	@%p2691 bra 	$L__BB1_2674;
	setp.eq.s32 	%p2692, %r3, 60;
	ld.shared.f32 	%f15600, [_ZZ33flash_attention_v2_forward_kernelILi64ELi64ELi64EEvPKfS1_S1_PfiiiifE8K_shared+10376];
	fma.rn.f32 	%f22338, %f22173, %f15600, %f22338;
	@%p2692 bra 	$L__BB1_2674;
	setp.eq.s32 	%p2693, %r3, 61;
	ld.shared.f32 	%f15601, [_ZZ33flash_attention_v2_forward_kernelILi64ELi64ELi64EEvPKfS1_S1_PfiiiifE8K_shared+10380];
	fma.rn.f32 	%f22338, %f22172, %f15601, %f22338;
	@%p2693 bra 	$L__BB1_2674;
	setp.eq.s32 	%p2694, %r3, 62;
	ld.shared.f32 	%f15602, [_ZZ33flash_attention_v2_forward_kernelILi64ELi64ELi64EEvPKfS1_S1_PfiiiifE8K_shared+10384];
	fma.rn.f32 	%f22338, %f22171, %f15602, %f22338;
	@%p2694 bra 	$L__BB1_2674;
	setp.eq.s32 	%p2695, %r3, 63;
	ld.shared.f32 	%f15603, [_ZZ33flash_attention_v2_forward_kernelILi64ELi64ELi64EEvPKfS1_S1_PfiiiifE8K_shared+10388];
	fma.rn.f32 	%f22338, %f22170, %f15603, %f22338;
	@%p2695 bra 	$L__BB1_2674;
	ld.shared.f32 	%f15604, [_ZZ33flash_attention_v2_forward_kernelILi64ELi64ELi64EEvPKfS1_S1_PfiiiifE8K_shared+10392];
	fma.rn.f32 	%f22338, %f22169, %f15604, %f22338;
$L__BB1_2674:
	ld.param.u32 	%r523, [_Z33flash_attention_v2_forward_kernelILi64ELi64ELi64EEvPKfS1_S1_Pfiiiif_param_6];
	add.s32 	%r173, %r7, 40;
	setp.ge.s32 	%p2696, %r173, %r523;
	mov.f32 	%f22339, 0fFF7FFFFF;
	@%p2696 bra 	$L__BB1_2739;
	setp.eq.s32 	%p2697, %r13, 0;
	ld.shared.f32 	%f15606, [_ZZ33flash_attention_v2_forward_kernelILi64ELi64ELi64EEvPKfS1_S1_PfiiiifE8K_shared+10400];
	fma.rn.f32 	%f22339, %f22232, %f15606, 0f00000000;
	@%p2697 bra 	$L__BB1_2739;
	setp.eq.s32 	%p2698, %r3, 2;
	ld.shared.f32 	%f15607, [_ZZ33flash_attention_v2_forward_kernelILi64ELi64ELi64EEvPKfS1_S1_PfiiiifE8K_shared+10404];
	fma.rn.f32 	%f22339, %f22231, %f15607, %f22339;
	@%p2698 bra 	$L__BB1_2739;
	setp.eq.s32 	%p2699, %r3, 3;
	ld.shared.f32 	%f15608, [_ZZ33flash_attention_v2_forward_kernelILi64ELi64ELi64EEvPKfS1_S1_PfiiiifE8K_shared+10408];
	fma.rn.f32 	%f22339, %f22230, %f15608, %f22339;
	@%p2699 bra 	$L__BB1_2739;
	setp.eq.s32 	%p2700, %r3, 4;
	ld.shared.f32 	%f15609, [_ZZ33flash_attention_v2_forward_kernelILi64ELi64ELi64EEvPKfS1_S1_PfiiiifE8K_shared+10412];
	fma.rn.f32 	%f22339, %f22229, %f15609, %f22339;
	@%p2700 bra 	$L__BB1_2739;
	setp.eq.s32 	%p2701, %r3, 5;
	ld.shared.f32 	%f15610, [_ZZ33flash_attention_v2_forward_kernelILi64ELi64ELi64EEvPKfS1_S1_PfiiiifE8K_shared+10416];
	fma.rn.f32 	%f22339, %f22228, %f15610, %f22339;
	@%p2701 bra 	$L__BB1_2739;
	setp.eq.s32 	%p2702, %r3, 6;
	ld.shared.f32 	%f15611, [_ZZ33flash_attention_v2_forward_kernelILi64ELi64ELi64EEvPKfS1_S1_PfiiiifE8K_shared+10420];
	fma.rn.f32 	%f22339, %f22227, %f15611, %f22339;
	@%p2702 bra 	$L__BB1_2739;
	setp.eq.s32 	%p2703, %r3, 7;
	ld.shared.f32 	%f15612, [_ZZ33flash_attention_v2_forward_kernelILi64ELi64ELi64EEvPKfS1_S1_PfiiiifE8K_shared+10424];
	fma.rn.f32 	%f22339, %f22226, %f15612, %f22339;
	@%p2703 bra 	$L__BB1_2739;
	setp.eq.s32 	%p2704, %r3, 8;
	ld.shared.f32 	%f15613, [_ZZ33flash_attention_v2_forward_kernelILi64ELi64ELi64EEvPKfS1_S1_PfiiiifE8K_shared+10428];
	fma.rn.f32 	%f22339, %f22225, %f15613, %f22339;
	@%p2704 bra 	$L__BB1_2739;
	setp.eq.s32 	%p2705, %r3, 9;
	ld.shared.f32 	%f15614, [_ZZ33flash_attention_v2_forward_kernelILi64ELi64ELi64EEvPKfS1_S1_PfiiiifE8K_shared+10432];
	fma.rn.f32 	%f22339, %f22224, %f15614, %f22339;
	@%p2705 bra 	$L__BB1_2739;
	setp.eq.s32 	%p2706, %r3, 10;
	ld.shared.f32 	%f15615, [_ZZ33flash_attention_v2_forward_kernelILi64ELi64ELi64EEvPKfS1_S1_PfiiiifE8K_shared+10436];
	fma.rn.f32 	%f22339, %f22223, %f15615, %f22339;
	@%p2706 bra 	$L__BB1_2739;
	setp.eq.s32 	%p2707, %r3, 11;
	ld.shared.f32 	%f15616, [_ZZ33flash_attention_v2_forward_kernelILi64ELi64ELi64EEvPKfS1_S1_PfiiiifE8K_shared+10440];
	fma.rn.f32 	%f22339, %f22222, %f15616, %f22339;
	@%p2707 bra 	$L__BB1_2739;
	setp.eq.s32 	%p2708, %r3, 12;
	ld.shared.f32 	%f15617, [_ZZ33flash_attention_v2_forward_kernelILi64ELi64ELi64EEvPKfS1_S1_PfiiiifE8K_shared+10444];
	fma.rn.f32 	%f22339, %f22221, %f15617, %f22339;
	@%p2708 bra 	$L__BB1_2739;
	setp.eq.s32 	%p2709, %r3, 13;
	ld.shared.f32 	%f15618, [_ZZ33flash_attention_v2_forward_kernelILi64ELi64ELi64EEvPKfS1_S1_PfiiiifE8K_shared+10448];
	fma.rn.f32 	%f22339, %f22220, %f15618, %f22339;
	@%p2709 bra 	$L__BB1_2739;
	setp.eq.s32 	%p2710, %r3, 14;
	ld.shared.f32 	%f15619, [_ZZ33flash_attention_v2_forward_kernelILi64ELi64ELi64EEvPKfS1_S1_PfiiiifE8K_shared+10452];
	fma.rn.f32 	%f22339, %f22219, %f15619, %f22339;
	@%p2710 bra 	$L__BB1_2739;
	setp.eq.s32 	%p2711, %r3, 15;
	ld.shared.f32 	%f15620, [_ZZ33flash_attention_v2_forward_kernelILi64ELi64ELi64EEvPKfS1_S1_PfiiiifE8K_shared+10456];
	fma.rn.f32 	%f22339, %f22218, %f15620, %f22339;
	@%p2711 bra 	$L__BB1_2739;
	setp.eq.s32 	%p2712, %r3, 16;
	ld.shared.f32 	%f15621, [_ZZ33flash_attention_v2_forward_kernelILi64ELi64ELi64EEvPKfS1_S1_PfiiiifE8K_shared+10460];
	fma.rn.f32 	%f22339, %f22217, %f15621, %f22339;
	@%p2712 bra 	$L__BB1_2739;
	setp.eq.s32 	%p2713, %r3, 17;
	ld.shared.f32 	%f15622, [_ZZ33flash_attention_v2_forward_kernelILi64ELi64ELi64EEvPKfS1_S1_PfiiiifE8K_shared+10464];
	fma.rn.f32 	%f22339, %f22216, %f15622, %f22339;
	@%p2713 bra 	$L__BB1_2739;
	setp.eq.s32 	%p2714, %r3, 18;
	ld.shared.f32 	%f15623, [_ZZ33flash_attention_v2_forward_kernelILi64ELi64ELi64EEvPKfS1_S1_PfiiiifE8K_shared+10468];
	fma.rn.f32 	%f22339, %f22215, %f15623, %f22339;
	@%p2714 bra 	$L__BB1_2739;
	setp.eq.s32 	%p2715, %r3, 19;
	ld.shared.f32 	%f15624, [_ZZ33flash_attention_v2_forward_kernelILi64ELi64ELi64EEvPKfS1_S1_PfiiiifE8K_shared+10472];
	fma.rn.f32 	%f22339, %f22214, %f15624, %f22339;
	@%p2715 bra 	$L__BB1_2739;
	setp.eq.s32 	%p2716, %r3, 20;
	ld.shared.f32 	%f15625, [_ZZ33flash_attention_v2_forward_kernelILi64ELi64ELi64EEvPKfS1_S1_PfiiiifE8K_shared+10476];
	fma.rn.f32 	%f22339, %f22213, %f15625, %f22339;
	@%p2716 bra 	$L__BB1_2739;
	setp.eq.s32 	%p2717, %r3, 21;
	ld.shared.f32 	%f15626, [_ZZ33flash_attention_v2_forward_kernelILi64ELi64ELi64EEvPKfS1_S1_PfiiiifE8K_shared+10480];
	fma.rn.f32 	%f22339, %f22212, %f15626, %f22339;
	@%p2717 bra 	$L__BB1_2739;
	setp.eq.s32 	%p2718, %r3, 22;
	ld.shared.f32 	%f15627, [_ZZ33flash_attention_v2_forward_kernelILi64ELi64ELi64EEvPKfS1_S1_PfiiiifE8K_shared+10484];
	fma.rn.f32 	%f22339, %f22211, %f15627, %f22339;
	@%p2718 bra 	$L__BB1_2739;
	setp.eq.s32 	%p2719, %r3, 23;
	ld.shared.f32 	%f15628, [_ZZ33flash_attention_v2_forward_kernelILi64ELi64ELi64EEvPKfS1_S1_PfiiiifE8K_shared+10488];
	fma.rn.f32 	%f22339, %f22210, %f15628, %f22339;
	@%p2719 bra 	$L__BB1_2739;
	setp.eq.s32 	%p2720, %r3, 24;
	ld.shared.f32 	%f15629, [_ZZ33flash_attention_v2_forward_kernelILi64ELi64ELi64EEvPKfS1_S1_PfiiiifE8K_shared+10492];
	fma.rn.f32 	%f22339, %f22209, %f15629, %f22339;
	@%p2720 bra 	$L__BB1_2739;
	setp.eq.s32 	%p2721, %r3, 25;
	ld.shared.f32 	%f15630, [_ZZ33flash_attention_v2_forward_kernelILi64ELi64ELi64EEvPKfS1_S1_PfiiiifE8K_shared+10496];
	fma.rn.f32 	%f22339, %f22208, %f15630, %f22339;
	@%p2721 bra 	$L__BB1_2739;
	setp.eq.s32 	%p2722, %r3, 26;
	ld.shared.f32 	%f15631, [_ZZ33flash_attention_v2_forward_kernelILi64ELi64ELi64EEvPKfS1_S1_PfiiiifE8K_shared+10500];
	fma.rn.f32 	%f22339, %f22207, %f15631, %f22339;
	@%p2722 bra 	$L__BB1_2739;
	setp.eq.s32 	%p2723, %r3, 27;
	ld.shared.f32 	%f15632, [_ZZ33flash_attention_v2_forward_kernelILi64ELi64ELi64EEvPKfS1_S1_PfiiiifE8K_shared+10504];
	fma.rn.f32 	%f22339, %f22206, %f15632, %f22339;
	@%p2723 bra 	$L__BB1_2739;
	setp.eq.s32 	%p2724, %r3, 28;
	ld.shared.f32 	%f15633, [_ZZ33flash_attention_v2_forward_kernelILi64ELi64ELi64EEvPKfS1_S1_PfiiiifE8K_shared+10508];
	fma.rn.f32 	%f22339, %f22205, %f15633, %f22339;
	@%p2724 bra 	$L__BB1_2739;
	setp.eq.s32 	%p2725, %r3, 29;
	ld.shared.f32 	%f15634, [_ZZ33flash_attention_v2_forward_kernelILi64ELi64ELi64EEvPKfS1_S1_PfiiiifE8K_shared+10512];
	fma.rn.f32 	%f22339, %f22204, %f15634, %f22339;
	@%p2725 bra 	$L__BB1_2739;
	setp.eq.s32 	%p2726, %r3, 30;
	ld.shared.f32 	%f15635, [_ZZ33flash_attention_v2_forward_kernelILi64ELi64ELi64EEvPKfS1_S1_PfiiiifE8K_shared+10516];
	fma.rn.f32 	%f22339, %f22203, %f15635, %f22339;
	@%p2726 bra 	$L__BB1_2739;
	setp.eq.s32 	%p2727, %r3, 31;
	ld.shared.f32 	%f15636, [_ZZ33flash_attention_v2_forward_kernelILi64ELi64ELi64EEvPKfS1_S1_PfiiiifE8K_shared+10520];
	fma.rn.f32 	%f22339, %f22202, %f15636, %f22339;
	@%p2727 bra 	$L__BB1_2739;
	setp.eq.s32 	%p2728, %r3, 32;
	ld.shared.f32 	%f15637, [_ZZ33flash_attention_v2_forward_kernelILi64ELi64ELi64EEvPKfS1_S1_PfiiiifE8K_shared+10524];
	fma.rn.f32 	%f22339, %f22201, %f15637, %f22339;
	@%p2728 bra 	$L__BB1_2739;
	setp.eq.s32 	%p2729, %r3, 33;
	ld.shared.f32 	%f15638, [_ZZ33flash_attention_v2_forward_kernelILi64ELi64ELi64EEvPKfS1_S1_PfiiiifE8K_shared+10528];
	fma.rn.f32 	%f22339, %f22200, %f15638, %f22339;
	@%p2729 bra 	$L__BB1_2739;
	setp.eq.s32 	%p2730, %r3, 34;
	ld.shared.f32 	%f15639, [_ZZ33flash_attention_v2_forward_kernelILi64ELi64ELi64EEvPKfS1_S1_PfiiiifE8K_shared+10532];
	fma.rn.f32 	%f22339, %f22199, %f15639, %f22339;
	@%p2730 bra 	$L__BB1_2739;
	setp.eq.s32 	%p2731, %r3, 35;
	ld.shared.f32 	%f15640, [_ZZ33flash_attention_v2_forward_kernelILi64ELi64ELi64EEvPKfS1_S1_PfiiiifE8K_shared+10536];
	fma.rn.f32 	%f22339, %f22198, %f15640, %f22339;
	@%p2731 bra 	$L__BB1_2739;
	setp.eq.s32 	%p2732, %r3, 36;
	ld.shared.f32 	%f15641, [_ZZ33flash_attention_v2_forward_kernelILi64ELi64ELi64EEvPKfS1_S1_PfiiiifE8K_shared+10540];
	fma.rn.f32 	%f22339, %f22197, %f15641, %f22339;
	@%p2732 bra 	$L__BB1_2739;
	setp.eq.s32 	%p2733, %r3, 37;
	ld.shared.f32 	%f15642, [_ZZ33flash_attention_v2_forward_kernelILi64ELi64ELi64EEvPKfS1_S1_PfiiiifE8K_shared+10544];
	fma.rn.f32 	%f22339, %f22196, %f15642, %f22339;
	@%p2733 bra 	$L__BB1_2739;
	setp.eq.s32 	%p2734, %r3, 38;
	ld.shared.f32 	%f15643, [_ZZ33flash_attention_v2_forward_kernelILi64ELi64ELi64EEvPKfS1_S1_PfiiiifE8K_shared+10548];
	fma.rn.f32 	%f22339, %f22195, %f15643, %f22339;
	@%p2734 bra 	$L__BB1_2739;
	setp.eq.s32 	%p2735, %r3, 39;
	ld.shared.f32 	%f15644, [_ZZ33flash_attention_v2_forward_kernelILi64ELi64ELi64EEvPKfS1_S1_PfiiiifE8K_shared+10552];
	fma.rn.f32 	%f22339, %f22194, %f15644, %f22339;
	@%p2735 bra 	$L__BB1_2739;
	setp.eq.s32 	%p2736, %r3, 40;
	ld.shared.f32 	%f15645, [_ZZ33flash_attention_v2_forward_kernelILi64ELi64ELi64EEvPKfS1_S1_PfiiiifE8K_shared+10556];
	fma.rn.f32 	%f22339, %f22193, %f15645, %f22339;
	@%p2736 bra 	$L__BB1_2739;
	setp.eq.s32 	%p2737, %r3, 41;
	ld.shared.f32 	%f15646, [_ZZ33flash_attention_v2_forward_kernelILi64ELi64ELi64EEvPKfS1_S1_PfiiiifE8K_shared+10560];
	fma.rn.f32 	%f22339, %f22192, %f15646, %f22339;
	@%p2737 bra 	$L__BB1_2739;
	setp.eq.s32 	%p2738, %r3, 42;
	ld.shared.f32 	%f15647, [_ZZ33flash_attention_v2_forward_kernelILi64ELi64ELi64EEvPKfS1_S1_PfiiiifE8K_shared+10564];
	fma.rn.f32 	%f22339, %f22191, %f15647, %f22339;
	@%p2738 bra 	$L__BB1_2739;
	setp.eq.s32 	%p2739, %r3, 43;
	ld.shared.f32 	%f15648, [_ZZ33flash_attention_v2_forward_kernelILi64ELi64ELi64EEvPKfS1_S1_PfiiiifE8K_shared+10568];
	fma.rn.f32 	%f22339, %f22190, %f15648, %f22339;
	@%p2739 bra 	$L__BB1_2739;
	setp.eq.s32 	%p2740, %r3, 44;
	ld.shared.f32 	%f15649, [_ZZ33flash_attention_v2_forward_kernelILi64ELi64ELi64EEvPKfS1_S1_PfiiiifE8K_shared+10572];
	fma.rn.f32 	%f22339, %f22189, %f15649, %f22339;
	@%p2740 bra 	$L__BB1_2739;
	setp.eq.s32 	%p2741, %r3, 45;
	ld.shared.f32 	%f15650, [_ZZ33flash_attention_v2_forward_kernelILi64ELi64ELi64EEvPKfS1_S1_PfiiiifE8K_shared+10576];
	fma.rn.f32 	%f22339, %f22188, %f15650, %f22339;
	@%p2741 bra 	$L__BB1_2739;
	setp.eq.s32 	%p2742, %r3, 46;
	ld.shared.f32 	%f15651, [_ZZ33flash_attention_v2_forward_kernelILi64ELi64ELi64EEvPKfS1_S1_PfiiiifE8K_shared+10580];
	fma.rn.f32 	%f22339, %f22187, %f15651, %f22339;
	@%p2742 bra 	$L__BB1_2739;
	setp.eq.s32 	%p2743, %r3, 47;
	ld.shared.f32 	%f15652, [_ZZ33flash_attention_v2_forward_kernelILi64ELi64ELi64EEvPKfS1_S1_PfiiiifE8K_shared+10584];
	fma.rn.f32 	%f22339, %f22186, %f15652, %f22339;
	@%p2743 bra 	$L__BB1_2739;
	setp.eq.s32 	%p2744, %r3, 48;
	ld.shared.f32 	%f15653, [_ZZ33flash_attention_v2_forward_kernelILi64ELi64ELi64EEvPKfS1_S1_PfiiiifE8K_shared+10588];
	fma.rn.f32 	%f22339, %f22185, %f15653, %f22339;
	@%p2744 bra 	$L__BB1_2739;
	setp.eq.s32 	%p2745, %r3, 49;
	ld.shared.f32 	%f15654, [_ZZ33flash_attention_v2_forward_kernelILi64ELi64ELi64EEvPKfS1_S1_PfiiiifE8K_shared+10592];
	fma.rn.f32 	%f22339, %f22184, %f15654, %f22339;
	@%p2745 bra 	$L__BB1_2739;
	setp.eq.s32 	%p2746, %r3, 50;
	ld.shared.f32 	%f15655, [_ZZ33flash_attention_v2_forward_kernelILi64ELi64ELi64EEvPKfS1_S1_PfiiiifE8K_shared+10596];
	fma.rn.f32 	%f22339, %f22183, %f15655, %f22339;
	@%p2746 bra 	$L__BB1_2739;
	setp.eq.s32 	%p2747, %r3, 51;
	ld.shared.f32 	%f15656, [_ZZ33flash_attention_v2_forward_kernelILi64ELi64ELi64EEvPKfS1_S1_PfiiiifE8K_shared+10600];
	fma.rn.f32 	%f22339, %f22182, %f15656, %f22339;
	@%p2747 bra 	$L__BB1_2739;
	setp.eq.s32 	%p2748, %r3, 52;
	ld.shared.f32 	%f15657, [_ZZ33flash_attention_v2_forward_kernelILi64ELi64ELi64EEvPKfS1_S1_PfiiiifE8K_shared+10604];
	fma.rn.f32 	%f22339, %f22181, %f15657, %f22339;
	@%p2748 bra 	$L__BB1_2739;
	setp.eq.s32 	%p2749, %r3, 53;
	ld.shared.f32 	%f15658, [_ZZ33flash_attention_v2_forward_kernelILi64ELi64ELi64EEvPKfS1_S1_PfiiiifE8K_shared+10608];
	fma.rn.f32 	%f22339, %f22180, %f15658, %f22339;
	@%p2749 bra 	$L__BB1_2739;
	setp.eq.s32 	%p2750, %r3, 54;
	ld.shared.f32 	%f15659, [_ZZ33flash_attention_v2_forward_kernelILi64ELi64ELi64EEvPKfS1_S1_PfiiiifE8K_shared+10612];
	fma.rn.f32 	%f22339, %f22179, %f15659, %f22339;
	@%p2750 bra 	$L__BB1_2739;
	setp.eq.s32 	%p2751, %r3, 55;
	ld.shared.f32 	%f15660, [_ZZ33flash_attention_v2_forward_kernelILi64ELi64ELi64EEvPKfS1_S1_PfiiiifE8K_shared+10616];
	fma.rn.f32 	%f22339, %f22178, %f15660, %f22339;
	@%p2751 bra 	$L__BB1_2739;
	setp.eq.s32 	%p2752, %r3, 56;
	ld.shared.f32 	%f15661, [_ZZ33flash_attention_v2_forward_kernelILi64ELi64ELi64EEvPKfS1_S1_PfiiiifE8K_shared+10620];
	fma.rn.f32 	%f22339, %f22177, %f15661, %f22339;
	@%p2752 bra 	$L__BB1_2739;
	setp.eq.s32 	%p2753, %r3, 57;
	ld.shared.f32 	%f15662, [_ZZ33flash_attention_v2_forward_kernelILi64ELi64ELi64EEvPKfS1_S1_PfiiiifE8K_shared+10624];
	fma.rn.f32 	%f22339, %f22176, %f15662, %f22339;
	@%p2753 bra 	$L__BB1_2739;
	setp.eq.s32 	%p2754, %r3, 58;
	ld.shared.f32 	%f15663, [_ZZ33flash_attention_v2_forward_kernelILi64ELi64ELi64EEvPKfS1_S1_PfiiiifE8K_shared+10628];
	fma.rn.f32 	%f22339, %f22175, %f15663, %f22339;
	@%p2754 bra 	$L__BB1_2739;
	setp.eq.s32 	%p2755, %r3, 59;
	ld.shared.f32 	%f15664, [_ZZ33flash_attention_v2_forward_kernelILi64ELi64ELi64EEvPKfS1_S1_PfiiiifE8K_shared+10632];
	fma.rn.f32 	%f22339, %f22174, %f15664, %f22339;
	@%p2755 bra 	$L__BB1_2739;
	setp.eq.s32 	%p2756, %r3, 60;
	ld.shared.f32 	%f15665, [_ZZ33flash_attention_v2_forward_kernelILi64ELi64ELi64EEvPKfS1_S1_PfiiiifE8K_shared+10636];
	fma.rn.f32 	%f22339, %f22173, %f15665, %f22339;
	@%p2756 bra 	$L__BB1_2739;
	setp.eq.s32 	%p2757, %r3, 61;
	ld.shared.f32 	%f15666, [_ZZ33flash_attention_v2_forward_kernelILi64ELi64ELi64EEvPKfS1_S1_PfiiiifE8K_shared+10640];
	fma.rn.f32 	%f22339, %f22172, %f15666, %f22339;
	@%p2757 bra 	$L__BB1_2739;
	setp.eq.s32 	%p2758, %r3, 62;
	ld.shared.f32 	%f15667, [_ZZ33flash_attention_v2_forward_kernelILi64ELi64ELi64EEvPKfS1_S1_PfiiiifE8K_shared+10644];
	fma.rn.f32 	%f22339, %f22171, %f15667, %f22339;
	@%p2758 bra 	$L__BB1_2739;
	setp.eq.s32 	%p2759, %r3, 63;
	ld.shared.f32 	%f15668, [_ZZ33flash_attention_v2_forward_kernelILi64ELi64ELi64EEvPKfS1_S1_PfiiiifE8K_shared+10648];
	fma.rn.f32 	%f22339, %f22170, %f15668, %f22339;
	@%p2759 bra 	$L__BB1_2739;
	ld.shared.f32 	%f15669, [_ZZ33flash_attention_v2_forward_kernelILi64ELi64ELi64EEvPKfS1_S1_PfiiiifE8K_shared+10652];
	fma.rn.f32 	%f22339, %f22169, %f15669, %f22339;
$L__BB1_2739:
	ld.param.u32 	%r524, [_Z33flash_attention_v2_forward_kernelILi64ELi64ELi64EEvPKfS1_S1_Pfiiiif_param_6];
	add.s32 	%r174, %r7, 41;
	setp.ge.s32 	%p2760, %r174, %r524;
	mov.f32 	%f22340, 0fFF7FFFFF;
	@%p2760 bra 	$L__BB1_2804;
	setp.eq.s32 	%p2761, %r13, 0;
	ld.shared.f32 	%f15671, [_ZZ33flash_attention_v2_forward_kernelILi64ELi64ELi64EEvPKfS1_S1_PfiiiifE8K_shared+10660];
	fma.rn.f32 	%f22340, %f22232, %f15671, 0f00000000;
	@%p2761 bra 	$L__BB1_2804;
	setp.eq.s32 	%p2762, %r3, 2;
	ld.shared.f32 	%f15672, [_ZZ33flash_attention_v2_forward_kernelILi64ELi64ELi64EEvPKfS1_S1_PfiiiifE8K_shared+10664];
	fma.rn.f32 	%f22340, %f22231, %f15672, %f22340;
	@%p2762 bra 	$L__BB1_2804;
	setp.eq.s32 	%p2763, %r3, 3;
	ld.shared.f32 	%f15673, [_ZZ33flash_attention_v2_forward_kernelILi64ELi64ELi64EEvPKfS1_S1_PfiiiifE8K_shared+10668];
	fma.rn.f32 	%f22340, %f22230, %f15673, %f22340;
	@%p2763 bra 	$L__BB1_2804;
	setp.eq.s32 	%p2764, %r3, 4;
	ld.shared.f32 	%f15674, [_ZZ33flash_attention_v2_forward_kernelILi64ELi64ELi64EEvPKfS1_S1_PfiiiifE8K_shared+10672];
	fma.rn.f32 	%f22340, %f22229, %f15674, %f22340;
	@%p2764 bra 	$L__BB1_2804;
	setp.eq.s32 	%p2765, %r3, 5;
	ld.shared.f32 	%f15675, [_ZZ33flash_attention_v2_forward_kernelILi64ELi64ELi64EEvPKfS1_S1_PfiiiifE8K_shared+10676];
	fma.rn.f32 	%f22340, %f22228, %f15675, %f22340;
	@%p2765 bra 	$L__BB1_2804;
	setp.eq.s32 	%p2766, %r3, 6;
	ld.shared.f32 	%f15676, [_ZZ33flash_attention_v2_forward_kernelILi64ELi64ELi64EEvPKfS1_S1_PfiiiifE8K_shared+10680];
	fma.rn.f32 	%f22340, %f22227, %f15676, %f22340;
	@%p2766 bra 	$L__BB1_2804;
	setp.eq.s32 	%p2767, %r3, 7;
	ld.shared.f32 	%f15677, [_ZZ33flash_attention_v2_forward_kernelILi64ELi64ELi64EEvPKfS1_S1_PfiiiifE8K_shared+10684];
	fma.rn.f32 	%f22340, %f22226, %f15677, %f22340;
	@%p2767 bra 	$L__BB1_2804;
	setp.eq.s32 	%p2768, %r3, 8;
	ld.shared.f32 	%f15678, [_ZZ33flash_attention_v2_forward_kernelILi64ELi64ELi64EEvPKfS1_S1_PfiiiifE8K_shared+10688];
	fma.rn.f32 	%f22340, %f22225, %f15678, %f22340;
	@%p2768 bra 	$L__BB1_2804;
	setp.eq.s32 	%p2769, %r3, 9;
	ld.shared.f32 	%f15679, [_ZZ33flash_attention_v2_forward_kernelILi64ELi64ELi64EEvPKfS1_S1_PfiiiifE8K_shared+10692];
	fma.rn.f32 	%f22340, %f22224, %f15679, %f22340;
	@%p2769 bra 	$L__BB1_2804;
	setp.eq.s32 	%p2770, %r3, 10;
	ld.shared.f32 	%f15680, [_ZZ33flash_attention_v2_forward_kernelILi64ELi64ELi64EEvPKfS1_S1_PfiiiifE8K_shared+10696];
	fma.rn.f32 	%f22340, %f22223, %f15680, %f22340;
	@%p2770 bra 	$L__BB1_2804;
	setp.eq.s32 	%p2771, %r3, 11;
	ld.shared.f32 	%f15681, [_ZZ33flash_attention_v2_forward_kernelILi64ELi64ELi64EEvPKfS1_S1_PfiiiifE8K_shared+10700];
	fma.rn.f32 	%f22340, %f22222, %f15681, %f22340;
	@%p2771 bra 	$L__BB1_2804;
	setp.eq.s32 	%p2772, %r3, 12;
	ld.shared.f32 	%f15682, [_ZZ33flash_attention_v2_forward_kernelILi64ELi64ELi64EEvPKfS1_S1_PfiiiifE8K_shared+10704];
	fma.rn.f32 	%f22340, %f22221, %f15682, %f22340;
	@%p2772 bra 	$L__BB1_2804;
	setp.eq.s32 	%p2773, %r3, 13;
	ld.shared.f32 	%f15683, [_ZZ33flash_attention_v2_forward_kernelILi64ELi64ELi64EEvPKfS1_S1_PfiiiifE8K_shared+10708];
	fma.rn.f32 	%f22340, %f22220, %f15683, %f22340;
	@%p2773 bra 	$L__BB1_2804;
	setp.eq.s32 	%p2774, %r3, 14;
	ld.shared.f32 	%f15684, [_ZZ33flash_attention_v2_forward_kernelILi64ELi64ELi64EEvPKfS1_S1_PfiiiifE8K_shared+10712];
	fma.rn.f32 	%f22340, %f22219, %f15684, %f22340;
	@%p2774 bra 	$L__BB1_2804;
	setp.eq.s32 	%p2775, %r3, 15;
	ld.shared.f32 	%f15685, [_ZZ33flash_attention_v2_forward_kernelILi64ELi64ELi64EEvPKfS1_S1_PfiiiifE8K_shared+10716];
	fma.rn.f32 	%f22340, %f22218, %f15685, %f22340;
	@%p2775 bra 	$L__BB1_2804;
	setp.eq.s32 	%p2776, %r3, 16;
	ld.shared.f32 	%f15686, [_ZZ33flash_attention_v2_forward_kernelILi64ELi64ELi64EEvPKfS1_S1_PfiiiifE8K_shared+10720];
	fma.rn.f32 	%f22340, %f22217, %f15686, %f22340;
	@%p2776 bra 	$L__BB1_2804;
	setp.eq.s32 	%p2777, %r3, 17;
	ld.shared.f32 	%f15687, [_ZZ33flash_attention_v2_forward_kernelILi64ELi64ELi64EEvPKfS1_S1_PfiiiifE8K_shared+10724];
	fma.rn.f32 	%f22340, %f22216, %f15687, %f22340;
	@%p2777 bra 	$L__BB1_2804;
	setp.eq.s32 	%p2778, %r3, 18;
	ld.shared.f32 	%f15688, [_ZZ33flash_attention_v2_forward_kernelILi64ELi64ELi64EEvPKfS1_S1_PfiiiifE8K_shared+10728];
	fma.rn.f32 	%f22340, %f22215, %f15688, %f22340;
	@%p2778 bra 	$L__BB1_2804;
	setp.eq.s32 	%p2779, %r3, 19;
	ld.shared.f32 	%f15689, [_ZZ33flash_attention_v2_forward_kernelILi64ELi64ELi64EEvPKfS1_S1_PfiiiifE8K_shared+10732];
	fma.rn.f32 	%f22340, %f22214, %f15689, %f22340;
	@%p2779 bra 	$L__BB1_2804;
	setp.eq.s32 	%p2780, %r3, 20;
	ld.shared.f32 	%f15690, [_ZZ33flash_attention_v2_forward_kernelILi64ELi64ELi64EEvPKfS1_S1_PfiiiifE8K_shared+10736];
	fma.rn.f32 	%f22340, %f22213, %f15690, %f22340;
	@%p2780 bra 	$L__BB1_2804;
	setp.eq.s32 	%p2781, %r3, 21;
	ld.shared.f32 	%f15691, [_ZZ33flash_attention_v2_forward_kernelILi64ELi64ELi64EEvPKfS1_S1_PfiiiifE8K_shared+10740];
	fma.rn.f32 	%f22340, %f22212, %f15691, %f22340;
	@%p2781 bra 	$L__BB1_2804;
	setp.eq.s32 	%p2782, %r3, 22;
	ld.shared.f32 	%f15692, [_ZZ33flash_attention_v2_forward_kernelILi64ELi64ELi64EEvPKfS1_S1_PfiiiifE8K_shared+10744];
	fma.rn.f32 	%f22340, %f22211, %f15692, %f22340;
	@%p2782 bra 	$L__BB1_2804;
	setp.eq.s32 	%p2783, %r3, 23;
	ld.shared.f32 	%f15693, [_ZZ33flash_attention_v2_forward_kernelILi64ELi64ELi64EEvPKfS1_S1_PfiiiifE8K_shared+10748];
	fma.rn.f32 	%f22340, %f22210, %f15693, %f22340;
	@%p2783 bra 	$L__BB1_2804;
	setp.eq.s32 	%p2784, %r3, 24;
	ld.shared.f32 	%f15694, [_ZZ33flash_attention_v2_forward_kernelILi64ELi64ELi64EEvPKfS1_S1_PfiiiifE8K_shared+10752];
	fma.rn.f32 	%f22340, %f22209, %f15694, %f22340;
	@%p2784 bra 	$L__BB1_2804;
	setp.eq.s32 	%p2785, %r3, 25;
	ld.shared.f32 	%f15695, [_ZZ33flash_attention_v2_forward_kernelILi64ELi64ELi64EEvPKfS1_S1_PfiiiifE8K_shared+10756];
	fma.rn.f32 	%f22340, %f22208, %f15695, %f22340;
	@%p2785 bra 	$L__BB1_2804;
	setp.eq.s32 	%p2786, %r3, 26;
	ld.shared.f32 	%f15696, [_ZZ33flash_attention_v2_forward_kernelILi64ELi64ELi64EEvPKfS1_S1_PfiiiifE8K_shared+10760];
	fma.rn.f32 	%f22340, %f22207, %f15696, %f22340;
	@%p2786 bra 	$L__BB1_2804;
	setp.eq.s32 	%p2787, %r3, 27;
	ld.shared.f32 	%f15697, [_ZZ33flash_attention_v2_forward_kernelILi64ELi64ELi64EEvPKfS1_S1_PfiiiifE8K_shared+10764];
	fma.rn.f32 	%f22340, %f22206, %f15697, %f22340;
	@%p2787 bra 	$L__BB1_2804;
	setp.eq.s32 	%p2788, %r3, 28;
	ld.shared.f32 	%f15698, [_ZZ33flash_attention_v2_forward_kernelILi64ELi64ELi64EEvPKfS1_S1_PfiiiifE8K_shared+10768];
	fma.rn.f32 	%f22340, %f22205, %f15698, %f22340;
	@%p2788 bra 	$L__BB1_2804;
	setp.eq.s32 	%p2789, %r3, 29;
	ld.shared.f32 	%f15699, [_ZZ33flash_attention_v2_forward_kernelILi64ELi64ELi64EEvPKfS1_S1_PfiiiifE8K_shared+10772];
	fma.rn.f32 	%f22340, %f22204, %f15699, %f22340;
	@%p2789 bra 	$L__BB1_2804;
	setp.eq.s32 	%p2790, %r3, 30;
	ld.shared.f32 	%f15700, [_ZZ33flash_attention_v2_forward_kernelILi64ELi64ELi64EEvPKfS1_S1_PfiiiifE8K_shared+10776];
	fma.rn.f32 	%f22340, %f22203, %f15700, %f22340;
	@%p2790 bra 	$L__BB1_2804;
	setp.eq.s32 	%p2791, %r3, 31;
	ld.shared.f32 	%f15701, [_ZZ33flash_attention_v2_forward_kernelILi64ELi64ELi64EEvPKfS1_S1_PfiiiifE8K_shared+10780];
	fma.rn.f32 	%f22340, %f22202, %f15701, %f22340;
	@%p2791 bra 	$L__BB1_2804;
	setp.eq.s32 	%p2792, %r3, 32;
	ld.shared.f32 	%f15702, [_ZZ33flash_attention_v2_forward_kernelILi64ELi64ELi64EEvPKfS1_S1_PfiiiifE8K_shared+10784];
	fma.rn.f32 	%f22340, %f22201, %f15702, %f22340;
	@%p2792 bra 	$L__BB1_2804;
	setp.eq.s32 	%p2793, %r3, 33;
	ld.shared.f32 	%f15703, [_ZZ33flash_attention_v2_forward_kernelILi64ELi64ELi64EEvPKfS1_S1_PfiiiifE8K_shared+10788];
	fma.rn.f32 	%f22340, %f22200, %f15703, %f22340;
	@%p2793 bra 	$L__BB1_2804;
	setp.eq.s32 	%p2794, %r3, 34;
	ld.shared.f32 	%f15704, [_ZZ33flash_attention_v2_forward_kernelILi64ELi64ELi64EEvPKfS1_S1_PfiiiifE8K_shared+10792];
	fma.rn.f32 	%f22340, %f22199, %f15704, %f22340;
	@%p2794 bra 	$L__BB1_2804;
	setp.eq.s32 	%p2795, %r3, 35;
	ld.shared.f32 	%f15705, [_ZZ33flash_attention_v2_forward_kernelILi64ELi64ELi64EEvPKfS1_S1_PfiiiifE8K_shared+10796];
	fma.rn.f32 	%f22340, %f22198, %f15705, %f22340;
	@%p2795 bra 	$L__BB1_2804;
	setp.eq.s32 	%p2796, %r3, 36;
	ld.shared.f32 	%f15706, [_ZZ33flash_attention_v2_forward_kernelILi64ELi64ELi64EEvPKfS1_S1_PfiiiifE8K_shared+10800];
	fma.rn.f32 	%f22340, %f22197, %f15706, %f22340;
	@%p2796 bra 	$L__BB1_2804;
	setp.eq.s32 	%p2797, %r3, 37;
	ld.shared.f32 	%f15707, [_ZZ33flash_attention_v2_forward_kernelILi64ELi64ELi64EEvPKfS1_S1_PfiiiifE8K_shared+10804];
	fma.rn.f32 	%f22340, %f22196, %f15707, %f22340;
	@%p2797 bra 	$L__BB1_2804;
	setp.eq.s32 	%p2798, %r3, 38;
	ld.shared.f32 	%f15708, [_ZZ33flash_attention_v2_forward_kernelILi64ELi64ELi64EEvPKfS1_S1_PfiiiifE8K_shared+10808];
	fma.rn.f32 	%f22340, %f22195, %f15708, %f22340;
	@%p2798 bra 	$L__BB1_2804;
	setp.eq.s32 	%p2799, %r3, 39;
	ld.shared.f32 	%f15709, [_ZZ33flash_attention_v2_forward_kernelILi64ELi64ELi64EEvPKfS1_S1_PfiiiifE8K_shared+10812];
	fma.rn.f32 	%f22340, %f22194, %f15709, %f22340;
	@%p2799 bra 	$L__BB1_2804;
	setp.eq.s32 	%p2800, %r3, 40;
	ld.shared.f32 	%f15710, [_ZZ33flash_attention_v2_forward_kernelILi64ELi64ELi64EEvPKfS1_S1_PfiiiifE8K_shared+10816];
	fma.rn.f32 	%f22340, %f22193, %f15710, %f22340;
	@%p2800 bra 	$L__BB1_2804;
	setp.eq.s32 	%p2801, %r3, 41;
	ld.shared.f32 	%f15711, [_ZZ33flash_attention_v2_forward_kernelILi64ELi64ELi64EEvPKfS1_S1_PfiiiifE8K_shared+10820];
	fma.rn.f32 	%f22340, %f22192, %f15711, %f22340;
	@%p2801 bra 	$L__BB1_2804;
	setp.eq.s32 	%p2802, %r3, 42;
	ld.shared.f32 	%f15712, [_ZZ33flash_attention_v2_forward_kernelILi64ELi64ELi64EEvPKfS1_S1_PfiiiifE8K_shared+10824];
	fma.rn.f32 	%f22340, %f22191, %f15712, %f22340;
	@%p2802 bra 	$L__BB1_2804;
	setp.eq.s32 	%p2803, %r3, 43;
	ld.shared.f32 	%f15713, [_ZZ33flash_attention_v2_forward_kernelILi64ELi64ELi64EEvPKfS1_S1_PfiiiifE8K_shared+10828];
	fma.rn.f32 	%f22340, %f22190, %f15713, %f22340;
	@%p2803 bra 	$L__BB1_2804;
	setp.eq.s32 	%p2804, %r3, 44;
	ld.shared.f32 	%f15714, [_ZZ33flash_attention_v2_forward_kernelILi64ELi64ELi64EEvPKfS1_S1_PfiiiifE8K_shared+10832];
	fma.rn.f32 	%f22340, %f22189, %f15714, %f22340;
	@%p2804 bra 	$L__BB1_2804;
	setp.eq.s32 	%p2805, %r3, 45;
	ld.shared.f32 	%f15715, [_ZZ33flash_attention_v2_forward_kernelILi64ELi64ELi64EEvPKfS1_S1_PfiiiifE8K_shared+10836];
	fma.rn.f32 	%f22340, %f22188, %f15715, %f22340;
	@%p2805 bra 	$L__BB1_2804;
	setp.eq.s32 	%p2806, %r3, 46;
	ld.shared.f32 	%f15716, [_ZZ33flash_attention_v2_forward_kernelILi64ELi64ELi64EEvPKfS1_S1_PfiiiifE8K_shared+10840];
	fma.rn.f32 	%f22340, %f22187, %f15716, %f22340;
	@%p2806 bra 	$L__BB1_2804;
	setp.eq.s32 	%p2807, %r3, 47;
	ld.shared.f32 	%f15717, [_ZZ33flash_attention_v2_forward_kernelILi64ELi64ELi64EEvPKfS1_S1_PfiiiifE8K_shared+10844];
	fma.rn.f32 	%f22340, %f22186, %f15717, %f22340;
	@%p2807 bra 	$L__BB1_2804;
	setp.eq.s32 	%p2808, %r3, 48;
	ld.shared.f32 	%f15718, [_ZZ33flash_attention_v2_forward_kernelILi64ELi64ELi64EEvPKfS1_S1_PfiiiifE8K_shared+10848];
	fma.rn.f32 	%f22340, %f22185, %f15718, %f22340;
	@%p2808 bra 	$L__BB1_2804;
	setp.eq.s32 	%p2809, %r3, 49;
	ld.shared.f32 	%f15719, [_ZZ33flash_attention_v2_forward_kernelILi64ELi64ELi64EEvPKfS1_S1_PfiiiifE8K_shared+10852];
	fma.rn.f32 	%f22340, %f22184, %f15719, %f22340;
	@%p2809 bra 	$L__BB1_2804;
	setp.eq.s32 	%p2810, %r3, 50;
	ld.shared.f32 	%f15720, [_ZZ33flash_attention_v2_forward_kernelILi64ELi64ELi64EEvPKfS1_S1_PfiiiifE8K_shared+10856];
	fma.rn.f32 	%f22340, %f22183, %f15720, %f22340;
	@%p2810 bra 	$L__BB1_2804;
	setp.eq.s32 	%p2811, %r3, 51;
	ld.shared.f32 	%f15721, [_ZZ33flash_attention_v2_forward_kernelILi64ELi64ELi64EEvPKfS1_S1_PfiiiifE8K_shared+10860];
	fma.rn.f32 	%f22340, %f22182, %f15721, %f22340;
	@%p2811 bra 	$L__BB1_2804;
	setp.eq.s32 	%p2812, %r3, 52;
	ld.shared.f32 	%f15722, [_ZZ33flash_attention_v2_forward_kernelILi64ELi64ELi64EEvPKfS1_S1_PfiiiifE8K_shared+10864];
	fma.rn.f32 	%f22340, %f22181, %f15722, %f22340;
	@%p2812 bra 	$L__BB1_2804;
	setp.eq.s32 	%p2813, %r3, 53;
	ld.shared.f32 	%f15723, [_ZZ33flash_attention_v2_forward_kernelILi64ELi64ELi64EEvPKfS1_S1_PfiiiifE8K_shared+10868];
	fma.rn.f32 	%f22340, %f22180, %f15723, %f22340;
	@%p2813 bra 	$L__BB1_2804;
	setp.eq.s32 	%p2814, %r3, 54;
	ld.shared.f32 	%f15724, [_ZZ33flash_attention_v2_forward_kernelILi64ELi64ELi64EEvPKfS1_S1_PfiiiifE8K_shared+10872];
	fma.rn.f32 	%f22340, %f22179, %f15724, %f22340;
	@%p2814 bra 	$L__BB1_2804;
	setp.eq.s32 	%p2815, %r3, 55;
	ld.shared.f32 	%f15725, [_ZZ33flash_attention_v2_forward_kernelILi64ELi64ELi64EEvPKfS1_S1_PfiiiifE8K_shared+10876];
	fma.rn.f32 	%f22340, %f22178, %f15725, %f22340;
	@%p2815 bra 	$L__BB1_2804;
	setp.eq.s32 	%p2816, %r3, 56;
	ld.shared.f32 	%f15726, [_ZZ33flash_attention_v2_forward_kernelILi64ELi64ELi64EEvPKfS1_S1_PfiiiifE8K_shared+10880];
	fma.rn.f32 	%f22340, %f22177, %f15726, %f22340;
	@%p2816 bra 	$L__BB1_2804;
	setp.eq.s32 	%p2817, %r3, 57;
	ld.shared.f32 	%f15727, [_ZZ33flash_attention_v2_forward_kernelILi64ELi64ELi64EEvPKfS1_S1_PfiiiifE8K_shared+10884];
	fma.rn.f32 	%f22340, %f22176, %f15727, %f22340;
	@%p2817 bra 	$L__BB1_2804;
	setp.eq.s32 	%p2818, %r3, 58;
	ld.shared.f32 	%f15728, [_ZZ33flash_attention_v2_forward_kernelILi64ELi64ELi64EEvPKfS1_S1_PfiiiifE8K_shared+10888];
	fma.rn.f32 	%f22340, %f22175, %f15728, %f22340;
	@%p2818 bra 	$L__BB1_2804;
	setp.eq.s32 	%p2819, %r3, 59;
	ld.shared.f32 	%f15729, [_ZZ33flash_attention_v2_forward_kernelILi64ELi64ELi64EEvPKfS1_S1_PfiiiifE8K_shared+10892];
	fma.rn.f32 	%f22340, %f22174, %f15729, %f22340;
	@%p2819 bra 	$L__BB1_2804;
	setp.eq.s32 	%p2820, %r3, 60;
	ld.shared.f32 	%f15730, [_ZZ33flash_attention_v2_forward_kernelILi64ELi64ELi64EEvPKfS1_S1_PfiiiifE8K_shared+10896];
	fma.rn.f32 	%f22340, %f22173, %f15730, %f22340;
	@%p2820 bra 	$L__BB1_2804;
	setp.eq.s32 	%p2821, %r3, 61;
	ld.shared.f32 	%f15731, [_ZZ33flash_attention_v2_forward_kernelILi64ELi64ELi64EEvPKfS1_S1_PfiiiifE8K_shared+10900];
	fma.rn.f32 	%f22340, %f22172, %f15731, %f22340;
	@%p2821 bra 	$L__BB1_2804;
	setp.eq.s32 	%p2822, %r3, 62;
	ld.shared.f32 	%f15732, [_ZZ33flash_attention_v2_forward_kernelILi64ELi64ELi64EEvPKfS1_S1_PfiiiifE8K_shared+10904];
	fma.rn.f32 	%f22340, %f22171, %f15732, %f22340;
	@%p2822 bra 	$L__BB1_2804;
	setp.eq.s32 	%p2823, %r3, 63;
	ld.shared.f32 	%f15733, [_ZZ33flash_attention_v2_forward_kernelILi64ELi64ELi64EEvPKfS1_S1_PfiiiifE8K_shared+10908];
	fma.rn.f32 	%f22340, %f22170, %f15733, %f22340;
	@%p2823 bra 	$L__BB1_2804;
	ld.shared.f32 	%f15734, [_ZZ33flash_attention_v2_forward_kernelILi64ELi64ELi64EEvPKfS1_S1_PfiiiifE8K_shared+10912];
	fma.rn.f32 	%f22340, %f22169, %f15734, %f22340;
$L__BB1_2804:
	ld.param.u32 	%r525, [_Z33flash_attention_v2_forward_kernelILi64ELi64ELi64EEvPKfS1_S1_Pfiiiif_param_6];
	add.s32 	%r175, %r7, 42;
	setp.ge.s32 	%p2824, %r175, %r525;
	mov.f32 	%f22341, 0fFF7FFFFF;
	@%p2824 bra 	$L__BB1_2869;
	setp.eq.s32 	%p2825, %r13, 0;
	ld.shared.f32 	%f15736, [_ZZ33flash_attention_v2_forward_kernelILi64ELi64ELi64EEvPKfS1_S1_PfiiiifE8K_shared+10920];
	fma.rn.f32 	%f22341, %f22232, %f15736, 0f00000000;
	@%p2825 bra 	$L__BB1_2869;
	setp.eq.s32 	%p2826, %r3, 2;
	ld.shared.f32 	%f15737, [_ZZ33flash_attention_v2_forward_kernelILi64ELi64ELi64EEvPKfS1_S1_PfiiiifE8K_shared+10924];
	fma.rn.f32 	%f22341, %f22231, %f15737, %f22341;
	@%p2826 bra 	$L__BB1_2869;
	setp.eq.s32 	%p2827, %r3, 3;
	ld.shared.f32 	%f15738, [_ZZ33flash_attention_v2_forward_kernelILi64ELi64ELi64EEvPKfS1_S1_PfiiiifE8K_shared+10928];
	fma.rn.f32 	%f22341, %f22230, %f15738, %f22341;
	@%p2827 bra 	$L__BB1_2869;
	setp.eq.s32 	%p2828, %r3, 4;
	ld.shared.f32 	%f15739, [_ZZ33flash_attention_v2_forward_kernelILi64ELi64ELi64EEvPKfS1_S1_PfiiiifE8K_shared+10932];
	fma.rn.f32 	%f22341, %f22229, %f15739, %f22341;
	@%p2828 bra 	$L__BB1_2869;
	setp.eq.s32 	%p2829, %r3, 5;
	ld.shared.f32 	%f15740, [_ZZ33flash_attention_v2_forward_kernelILi64ELi64ELi64EEvPKfS1_S1_PfiiiifE8K_shared+10936];
	fma.rn.f32 	%f22341, %f22228, %f15740, %f22341;
	@%p2829 bra 	$L__BB1_2869;
	setp.eq.s32 	%p2830, %r3, 6;
	ld.shared.f32 	%f15741, [_ZZ33flash_attention_v2_forward_kernelILi64ELi64ELi64EEvPKfS1_S1_PfiiiifE8K_shared+10940];
	fma.rn.f32 	%f22341, %f22227, %f15741, %f22341;
	@%p2830 bra 	$L__BB1_2869;
	setp.eq.s32 	%p2831, %r3, 7;
	ld.shared.f32 	%f15742, [_ZZ33flash_attention_v2_forward_kernelILi64ELi64ELi64EEvPKfS1_S1_PfiiiifE8K_shared+10944];
	fma.rn.f32 	%f22341, %f22226, %f15742, %f22341;
	@%p2831 bra 	$L__BB1_2869;
	setp.eq.s32 	%p2832, %r3, 8;
	ld.shared.f32 	%f15743, [_ZZ33flash_attention_v2_forward_kernelILi64ELi64ELi64EEvPKfS1_S1_PfiiiifE8K_shared+10948];
	fma.rn.f32 	%f22341, %f22225, %f15743, %f22341;
	@%p2832 bra 	$L__BB1_2869;
	setp.eq.s32 	%p2833, %r3, 9;
	ld.shared.f32 	%f15744, [_ZZ33flash_attention_v2_forward_kernelILi64ELi64ELi64EEvPKfS1_S1_PfiiiifE8K_shared+10952];
	fma.rn.f32 	%f22341, %f22224, %f15744, %f22341;
	@%p2833 bra 	$L__BB1_2869;
	setp.eq.s32 	%p2834, %r3, 10;
	ld.shared.f32 	%f15745, [_ZZ33flash_attention_v2_forward_kernelILi64ELi64ELi64EEvPKfS1_S1_PfiiiifE8K_shared+10956];
	fma.rn.f32 	%f22341, %f22223, %f15745, %f22341;
	@%p2834 bra 	$L__BB1_2869;
	setp.eq.s32 	%p2835, %r3, 11;
	ld.shared.f32 	%f15746, [_ZZ33flash_attention_v2_forward_kernelILi64ELi64ELi64EEvPKfS1_S1_PfiiiifE8K_shared+10960];
	fma.rn.f32 	%f22341, %f22222, %f15746, %f22341;
	@%p2835 bra 	$L__BB1_2869;
	setp.eq.s32 	%p2836, %r3, 12;
	ld.shared.f32 	%f15747, [_ZZ33flash_attention_v2_forward_kernelILi64ELi64ELi64EEvPKfS1_S1_PfiiiifE8K_shared+10964];
	fma.rn.f32 	%f22341, %f22221, %f15747, %f22341;
	@%p2836 bra 	$L__BB1_2869;
	setp.eq.s32 	%p2837, %r3, 13;
	ld.shared.f32 	%f15748, [_ZZ33flash_attention_v2_forward_kernelILi64ELi64ELi64EEvPKfS1_S1_PfiiiifE8K_shared+10968];
	fma.rn.f32 	%f22341, %f22220, %f15748, %f22341;
	@%p2837 bra 	$L__BB1_2869;
	setp.eq.s32 	%p2838, %r3, 14;
	ld.shared.f32 	%f15749, [_ZZ33flash_attention_v2_forward_kernelILi64ELi64ELi64EEvPKfS1_S1_PfiiiifE8K_shared+10972];
	fma.rn.f32 	%f22341, %f22219, %f15749, %f22341;
	@%p2838 bra 	$L__BB1_2869;
	setp.eq.s32 	%p2839, %r3, 15;
	ld.shared.f32 	%f15750, [_ZZ33flash_attention_v2_forward_kernelILi64ELi64ELi64EEvPKfS1_S1_PfiiiifE8K_shared+10976];
	fma.rn.f32 	%f22341, %f22218, %f15750, %f22341;
	@%p2839 bra 	$L__BB1_2869;
	setp.eq.s32 	%p2840, %r3, 16;
	ld.shared.f32 	%f15751, [_ZZ33flash_attention_v2_forward_kernelILi64ELi64ELi64EEvPKfS1_S1_PfiiiifE8K_shared+10980];
	fma.rn.f32 	%f22341, %f22217, %f15751, %f22341;
	@%p2840 bra 	$L__BB1_2869;
	setp.eq.s32 	%p2841, %r3, 17;
	ld.shared.f32 	%f15752, [_ZZ33flash_attention_v2_forward_kernelILi64ELi64ELi64EEvPKfS1_S1_PfiiiifE8K_shared+10984];
	fma.rn.f32 	%f22341, %f22216, %f15752, %f22341;
	@%p2841 bra 	$L__BB1_2869;
	setp.eq.s32 	%p2842, %r3, 18;
	ld.shared.f32 	%f15753, [_ZZ33flash_attention_v2_forward_kernelILi64ELi64ELi64EEvPKfS1_S1_PfiiiifE8K_shared+10988];
	fma.rn.f32 	%f22341, %f22215, %f15753, %f22341;
	@%p2842 bra 	$L__BB1_2869;
	setp.eq.s32 	%p2843, %r3, 19;
	ld.shared.f32 	%f15754, [_ZZ33flash_attention_v2_forward_kernelILi64ELi64ELi64EEvPKfS1_S1_PfiiiifE8K_shared+10992];
	fma.rn.f32 	%f22341, %f22214, %f15754, %f22341;
	@%p2843 bra 	$L__BB1_2869;
	setp.eq.s32 	%p2844, %r3, 20;
	ld.shared.f32 	%f15755, [_ZZ33flash_attention_v2_forward_kernelILi64ELi64ELi64EEvPKfS1_S1_PfiiiifE8K_shared+10996];
	fma.rn.f32 	%f22341, %f22213, %f15755, %f22341;
	@%p2844 bra 	$L__BB1_2869;
	setp.eq.s32 	%p2845, %r3, 21;
	ld.shared.f32 	%f15756, [_ZZ33flash_attention_v2_forward_kernelILi64ELi64ELi64EEvPKfS1_S1_PfiiiifE8K_shared+11000];
	fma.rn.f32 	%f22341, %f22212, %f15756, %f22341;
	@%p2845 bra 	$L__BB1_2869;
	setp.eq.s32 	%p2846, %r3, 22;
	ld.shared.f32 	%f15757, [_ZZ33flash_attention_v2_forward_kernelILi64ELi64ELi64EEvPKfS1_S1_PfiiiifE8K_shared+11004];
	fma.rn.f32 	%f22341, %f22211, %f15757, %f22341;
	@%p2846 bra 	$L__BB1_2869;
	setp.eq.s32 	%p2847, %r3, 23;
	ld.shared.f32 	%f15758, [_ZZ33flash_attention_v2_forward_kernelILi64ELi64ELi64EEvPKfS1_S1_PfiiiifE8K_shared+11008];
	fma.rn.f32 	%f22341, %f22210, %f15758, %f22341;
	@%p2847 bra 	$L__BB1_2869;
	setp.eq.s32 	%p2848, %r3, 24;
	ld.shared.f32 	%f15759, [_ZZ33flash_attention_v2_forward_kernelILi64ELi64ELi64EEvPKfS1_S1_PfiiiifE8K_shared+11012];
	fma.rn.f32 	%f22341, %f22209, %f15759, %f22341;
	@%p2848 bra 	$L__BB1_2869;
	setp.eq.s32 	%p2849, %r3, 25;
	ld.shared.f32 	%f15760, [_ZZ33flash_attention_v2_forward_kernelILi64ELi64ELi64EEvPKfS1_S1_PfiiiifE8K_shared+11016];
	fma.rn.f32 	%f22341, %f22208, %f15760, %f22341;
	@%p2849 bra 	$L__BB1_2869;
	setp.eq.s32 	%p2850, %r3, 26;
	ld.shared.f32 	%f15761, [_ZZ33flash_attention_v2_forward_kernelILi64ELi64ELi64EEvPKfS1_S1_PfiiiifE8K_shared+11020];
	fma.rn.f32 	%f22341, %f22207, %f15761, %f22341;
	@%p2850 bra 	$L__BB1_2869;
	setp.eq.s32 	%p2851, %r3, 27;
	ld.shared.f32 	%f15762, [_ZZ33flash_attention_v2_forward_kernelILi64ELi64ELi64EEvPKfS1_S1_PfiiiifE8K_shared+11024];
	fma.rn.f32 	%f22341, %f22206, %f15762, %f22341;
	@%p2851 bra 	$L__BB1_2869;
	setp.eq.s32 	%p2852, %r3, 28;
	ld.shared.f32 	%f15763, [_ZZ33flash_attention_v2_forward_kernelILi64ELi64ELi64EEvPKfS1_S1_PfiiiifE8K_shared+11028];
	fma.rn.f32 	%f22341, %f22205, %f15763, %f22341;
	@%p2852 bra 	$L__BB1_2869;
	setp.eq.s32 	%p2853, %r3, 29;
	ld.shared.f32 	%f15764, [_ZZ33flash_attention_v2_forward_kernelILi64ELi64ELi64EEvPKfS1_S1_PfiiiifE8K_shared+11032];
	fma.rn.f32 	%f22341, %f22204, %f15764, %f22341;
	@%p2853 bra 	$L__BB1_2869;
	setp.eq.s32 	%p2854, %r3, 30;
	ld.shared.f32 	%f15765, [_ZZ33flash_attention_v2_forward_kernelILi64ELi64ELi64EEvPKfS1_S1_PfiiiifE8K_shared+11036];
	fma.rn.f32 	%f22341, %f22203, %f15765, %f22341;
	@%p2854 bra 	$L__BB1_2869;
	setp.eq.s32 	%p2855, %r3, 31;
	ld.shared.f32 	%f15766, [_ZZ33flash_attention_v2_forward_kernelILi64ELi64ELi64EEvPKfS1_S1_PfiiiifE8K_shared+11040];
	fma.rn.f32 	%f22341, %f22202, %f15766, %f22341;
	@%p2855 bra 	$L__BB1_2869;
	setp.eq.s32 	%p2856, %r3, 32;
	ld.shared.f32 	%f15767, [_ZZ33flash_attention_v2_forward_kernelILi64ELi64ELi64EEvPKfS1_S1_PfiiiifE8K_shared+11044];
	fma.rn.f32 	%f22341, %f22201, %f15767, %f22341;
	@%p2856 bra 	$L__BB1_2869;
	setp.eq.s32 	%p2857, %r3, 33;
	ld.shared.f32 	%f15768, [_ZZ33flash_attention_v2_forward_kernelILi64ELi64ELi64EEvPKfS1_S1_PfiiiifE8K_shared+11048];
	fma.rn.f32 	%f22341, %f22200, %f15768, %f22341;
	@%p2857 bra 	$L__BB1_2869;
	setp.eq.s32 	%p2858, %r3, 34;
	ld.shared.f32 	%f15769, [_ZZ33flash_attention_v2_forward_kernelILi64ELi64ELi64EEvPKfS1_S1_PfiiiifE8K_shared+11052];
	fma.rn.f32 	%f22341, %f22199, %f15769, %f22341;
	@%p2858 bra 	$L__BB1_2869;
	setp.eq.s32 	%p2859, %r3, 35;
	ld.shared.f32 	%f15770, [_ZZ33flash_attention_v2_forward_kernelILi64ELi64ELi64EEvPKfS1_S1_PfiiiifE8K_shared+11056];
	fma.rn.f32 	%f22341, %f22198, %f15770, %f22341;
	@%p2859 bra 	$L__BB1_2869;
	setp.eq.s32 	%p2860, %r3, 36;
	ld.shared.f32 	%f15771, [_ZZ33flash_attention_v2_forward_kernelILi64ELi64ELi64EEvPKfS1_S1_PfiiiifE8K_shared+11060];
	fma.rn.f32 	%f22341, %f22197, %f15771, %f22341;
	@%p2860 bra 	$L__BB1_2869;
	setp.eq.s32 	%p2861, %r3, 37;
	ld.shared.f32 	%f15772, [_ZZ33flash_attention_v2_forward_kernelILi64ELi64ELi64EEvPKfS1_S1_PfiiiifE8K_shared+11064];
	fma.rn.f32 	%f22341, %f22196, %f15772, %f22341;
	@%p2861 bra 	$L__BB1_2869;
	setp.eq.s32 	%p2862, %r3, 38;
	ld.shared.f32 	%f15773, [_ZZ33flash_attention_v2_forward_kernelILi64ELi64ELi64EEvPKfS1_S1_PfiiiifE8K_shared+11068];
	fma.rn.f32 	%f22341, %f22195, %f15773, %f22341;
	@%p2862 bra 	$L__BB1_2869;
	setp.eq.s32 	%p2863, %r3, 39;
	ld.shared.f32 	%f15774, [_ZZ33flash_attention_v2_forward_kernelILi64ELi64ELi64EEvPKfS1_S1_PfiiiifE8K_shared+11072];
	fma.rn.f32 	%f22341, %f22194, %f15774, %f22341;
	@%p2863 bra 	$L__BB1_2869;
	setp.eq.s32 	%p2864, %r3, 40;
	ld.shared.f32 	%f15775, [_ZZ33flash_attention_v2_forward_kernelILi64ELi64ELi64EEvPKfS1_S1_PfiiiifE8K_shared+11076];
	fma.rn.f32 	%f22341, %f22193, %f15775, %f22341;
	@%p2864 bra 	$L__BB1_2869;
	setp.eq.s32 	%p2865, %r3, 41;
	ld.shared.f32 	%f15776, [_ZZ33flash_attention_v2_forward_kernelILi64ELi64ELi64EEvPKfS1_S1_PfiiiifE8K_shared+11080];
	fma.rn.f32 	%f22341, %f22192, %f15776, %f22341;
	@%p2865 bra 	$L__BB1_2869;
	setp.eq.s32 	%p2866, %r3, 42;
	ld.shared.f32 	%f15777, [_ZZ33flash_attention_v2_forward_kernelILi64ELi64ELi64EEvPKfS1_S1_PfiiiifE8K_shared+11084];
	fma.rn.f32 	%f22341, %f22191, %f15777, %f22341;
	@%p2866 bra 	$L__BB1_2869;
	setp.eq.s32 	%p2867, %r3, 43;
	ld.shared.f32 	%f15778, [_ZZ33flash_attention_v2_forward_kernelILi64ELi64ELi64EEvPKfS1_S1_PfiiiifE8K_shared+11088];
	fma.rn.f32 	%f22341, %f22190, %f15778, %f22341;
	@%p2867 bra 	$L__BB1_2869;
	setp.eq.s32 	%p2868, %r3, 44;
	ld.shared.f32 	%f15779, [_ZZ33flash_attention_v2_forward_kernelILi64ELi64ELi64EEvPKfS1_S1_PfiiiifE8K_shared+11092];
	fma.rn.f32 	%f22341, %f22189, %f15779, %f22341;
	@%p2868 bra 	$L__BB1_2869;
	setp.eq.s32 	%p2869, %r3, 45;
	ld.shared.f32 	%f15780, [_ZZ33flash_attention_v2_forward_kernelILi64ELi64ELi64EEvPKfS1_S1_PfiiiifE8K_shared+11096];
	fma.rn.f32 	%f22341, %f22188, %f15780, %f22341;
	@%p2869 bra 	$L__BB1_2869;
	setp.eq.s32 	%p2870, %r3, 46;
	ld.shared.f32 	%f15781, [_ZZ33flash_attention_v2_forward_kernelILi64ELi64ELi64EEvPKfS1_S1_PfiiiifE8K_shared+11100];
	fma.rn.f32 	%f22341, %f22187, %f15781, %f22341;
	@%p2870 bra 	$L__BB1_2869;
	setp.eq.s32 	%p2871, %r3, 47;
	ld.shared.f32 	%f15782, [_ZZ33flash_attention_v2_forward_kernelILi64ELi64ELi64EEvPKfS1_S1_PfiiiifE8K_shared+11104];
	fma.rn.f32 	%f22341, %f22186, %f15782, %f22341;
	@%p2871 bra 	$L__BB1_2869;
	setp.eq.s32 	%p2872, %r3, 48;
	ld.shared.f32 	%f15783, [_ZZ33flash_attention_v2_forward_kernelILi64ELi64ELi64EEvPKfS1_S1_PfiiiifE8K_shared+11108];
	fma.rn.f32 	%f22341, %f22185, %f15783, %f22341;
	@%p2872 bra 	$L__BB1_2869;
	setp.eq.s32 	%p2873, %r3, 49;
	ld.shared.f32 	%f15784, [_ZZ33flash_attention_v2_forward_kernelILi64ELi64ELi64EEvPKfS1_S1_PfiiiifE8K_shared+11112];
	fma.rn.f32 	%f22341, %f22184, %f15784, %f22341;
	@%p2873 bra 	$L__BB1_2869;
	setp.eq.s32 	%p2874, %r3, 50;
	ld.shared.f32 	%f15785, [_ZZ33flash_attention_v2_forward_kernelILi64ELi64ELi64EEvPKfS1_S1_PfiiiifE8K_shared+11116];
	fma.rn.f32 	%f22341, %f22183, %f15785, %f22341;
	@%p2874 bra 	$L__BB1_2869;
	setp.eq.s32 	%p2875, %r3, 51;
	ld.shared.f32 	%f15786, [_ZZ33flash_attention_v2_forward_kernelILi64ELi64ELi64EEvPKfS1_S1_PfiiiifE8K_shared+11120];
	fma.rn.f32 	%f22341, %f22182, %f15786, %f22341;
	@%p2875 bra 	$L__BB1_2869;
	setp.eq.s32 	%p2876, %r3, 52;
	ld.shared.f32 	%f15787, [_ZZ33flash_attention_v2_forward_kernelILi64ELi64ELi64EEvPKfS1_S1_PfiiiifE8K_shared+11124];
	fma.rn.f32 	%f22341, %f22181, %f15787, %f22341;
	@%p2876 bra 	$L__BB1_2869;
	setp.eq.s32 	%p2877, %r3, 53;
	ld.shared.f32 	%f15788, [_ZZ33flash_attention_v2_forward_kernelILi64ELi64ELi64EEvPKfS1_S1_PfiiiifE8K_shared+11128];
	fma.rn.f32 	%f22341, %f22180, %f15788, %f22341;
	@%p2877 bra 	$L__BB1_2869;
	setp.eq.s32 	%p2878, %r3, 54;
	ld.shared.f32 	%f15789, [_ZZ33flash_attention_v2_forward_kernelILi64ELi64ELi64EEvPKfS1_S1_PfiiiifE8K_shared+11132];
	fma.rn.f32 	%f22341, %f22179, %f15789, %f22341;
	@%p2878 bra 	$L__BB1_2869;
	setp.eq.s32 	%p2879, %r3, 55;
	ld.shared.f32 	%f15790, [_ZZ33flash_attention_v2_forward_kernelILi64ELi64ELi64EEvPKfS1_S1_PfiiiifE8K_shared+11136];
	fma.rn.f32 	%f22341, %f22178, %f15790, %f22341;
	@%p2879 bra 	$L__BB1_2869;
	setp.eq.s32 	%p2880, %r3, 56;
	ld.shared.f32 	%f15791, [_ZZ33flash_attention_v2_forward_kernelILi64ELi64ELi64EEvPKfS1_S1_PfiiiifE8K_shared+11140];
	fma.rn.f32 	%f22341, %f22177, %f15791, %f22341;
	@%p2880 bra 	$L__BB1_2869;
	setp.eq.s32 	%p2881, %r3, 57;
	ld.shared.f32 	%f15792, [_ZZ33flash_attention_v2_forward_kernelILi64ELi64ELi64EEvPKfS1_S1_PfiiiifE8K_shared+11144];
	fma.rn.f32 	%f22341, %f22176, %f15792, %f22341;
	@%p2881 bra 	$L__BB1_2869;
	setp.eq.s32 	%p2882, %r3, 58;
	ld.shared.f32 	%f15793, [_ZZ33flash_attention_v2_forward_kernelILi64ELi64ELi64EEvPKfS1_S1_PfiiiifE8K_shared+11148];
	fma.rn.f32 	%f22341, %f22175, %f15793, %f22341;
	@%p2882 bra 	$L__BB1_2869;
	setp.eq.s32 	%p2883, %r3, 59;
	ld.shared.f32 	%f15794, [_ZZ33flash_attention_v2_forward_kernelILi64ELi64ELi64EEvPKfS1_S1_PfiiiifE8K_shared+11152];
	fma.rn.f32 	%f22341, %f22174, %f15794, %f22341;
	@%p2883 bra 	$L__BB1_2869;
	setp.eq.s32 	%p2884, %r3, 60;
	ld.shared.f32 	%f15795, [_ZZ33flash_attention_v2_forward_kernelILi64ELi64ELi64EEvPKfS1_S1_PfiiiifE8K_shared+11156];
	fma.rn.f32 	%f22341, %f22173, %f15795, %f22341;
	@%p2884 bra 	$L__BB1_2869;
	setp.eq.s32 	%p2885, %r3, 61;
	ld.shared.f32 	%f15796, [_ZZ33flash_attention_v2_forward_kernelILi64ELi64ELi64EEvPKfS1_S1_PfiiiifE8K_shared+11160];
	fma.rn.f32 	%f22341, %f22172, %f15796, %f22341;
	@%p2885 bra 	$L__BB1_2869;
	setp.eq.s32 	%p2886, %r3, 62;
	ld.shared.f32 	%f15797, [_ZZ33flash_attention_v2_forward_kernelILi64ELi64ELi64EEvPKfS1_S1_PfiiiifE8K_shared+11164];
	fma.rn.f32 	%f22341, %f22171, %f15797, %f22341;
	@%p2886 bra 	$L__BB1_2869;
	setp.eq.s32 	%p2887, %r3, 63;
	ld.shared.f32 	%f15798, [_ZZ33flash_attention_v2_forward_kernelILi64ELi64ELi64EEvPKfS1_S1_PfiiiifE8K_shared+11168];
	fma.rn.f32 	%f22341, %f22170, %f15798, %f22341;
	@%p2887 bra 	$L__BB1_2869;
	ld.shared.f32 	%f15799, [_ZZ33flash_attention_v2_forward_kernelILi64ELi64ELi64EEvPKfS1_S1_PfiiiifE8K_shared+11172];
	fma.rn.f32 	%f22341, %f22169, %f15799, %f22341;
$L__BB1_2869:
	ld.param.u32 	%r526, [_Z33flash_attention_v2_forward_kernelILi64ELi64ELi64EEvPKfS1_S1_Pfiiiif_param_6];
	add.s32 	%r176, %r7, 43;
	setp.ge.s32 	%p2888, %r176, %r526;
	mov.f32 	%f22342, 0fFF7FFFFF;
	@%p2888 bra 	$L__BB1_2934;
	setp.eq.s32 	%p2889, %r13, 0;
	ld.shared.f32 	%f15801, [_ZZ33flash_attention_v2_forward_kernelILi64ELi64ELi64EEvPKfS1_S1_PfiiiifE8K_shared+11180];
	fma.rn.f32 	%f22342, %f22232, %f15801, 0f00000000;
	@%p2889 bra 	$L__BB1_2934;
	setp.eq.s32 	%p2890, %r3, 2;
	ld.shared.f32 	%f15802, [_ZZ33flash_attention_v2_forward_kernelILi64ELi64ELi64EEvPKfS1_S1_PfiiiifE8K_shared+11184];
	fma.rn.f32 	%f22342, %f22231, %f15802, %f22342;
	@%p2890 bra 	$L__BB1_2934;
	setp.eq.s32 	%p2891, %r3, 3;
	ld.shared.f32 	%f15803, [_ZZ33flash_attention_v2_forward_kernelILi64ELi64ELi64EEvPKfS1_S1_PfiiiifE8K_shared+11188];
	fma.rn.f32 	%f22342, %f22230, %f15803, %f22342;
	@%p2891 bra 	$L__BB1_2934;
	setp.eq.s32 	%p2892, %r3, 4;
	ld.shared.f32 	%f15804, [_ZZ33flash_attention_v2_forward_kernelILi64ELi64ELi64EEvPKfS1_S1_PfiiiifE8K_shared+11192];
	fma.rn.f32 	%f22342, %f22229, %f15804, %f22342;
	@%p2892 bra 	$L__BB1_2934;
	setp.eq.s32 	%p2893, %r3, 5;
	ld.shared.f32 	%f15805, [_ZZ33flash_attention_v2_forward_kernelILi64ELi64ELi64EEvPKfS1_S1_PfiiiifE8K_shared+11196];
	fma.rn.f32 	%f22342, %f22228, %f15805, %f22342;
	@%p2893 bra 	$L__BB1_2934;
	setp.eq.s32 	%p2894, %r3, 6;
	ld.shared.f32 	%f15806, [_ZZ33flash_attention_v2_forward_kernelILi64ELi64ELi64EEvPKfS1_S1_PfiiiifE8K_shared+11200];
	fma.rn.f32 	%f22342, %f22227, %f15806, %f22342;
	@%p2894 bra 	$L__BB1_2934;
	setp.eq.s32 	%p2895, %r3, 7;
	ld.shared.f32 	%f15807, [_ZZ33flash_attention_v2_forward_kernelILi64ELi64ELi64EEvPKfS1_S1_PfiiiifE8K_shared+11204];
	fma.rn.f32 	%f22342, %f22226, %f15807, %f22342;
	@%p2895 bra 	$L__BB1_2934;
	setp.eq.s32 	%p2896, %r3, 8;
	ld.shared.f32 	%f15808, [_ZZ33flash_attention_v2_forward_kernelILi64ELi64ELi64EEvPKfS1_S1_PfiiiifE8K_shared+11208];
	fma.rn.f32 	%f22342, %f22225, %f15808, %f22342;
	@%p2896 bra 	$L__BB1_2934;
	setp.eq.s32 	%p2897, %r3, 9;
	ld.shared.f32 	%f15809, [_ZZ33flash_attention_v2_forward_kernelILi64ELi64ELi64EEvPKfS1_S1_PfiiiifE8K_shared+11212];
	fma.rn.f32 	%f22342, %f22224, %f15809, %f22342;
	@%p2897 bra 	$L__BB1_2934;
	setp.eq.s32 	%p2898, %r3, 10;
	ld.shared.f32 	%f15810, [_ZZ33flash_attention_v2_forward_kernelILi64ELi64ELi64EEvPKfS1_S1_PfiiiifE8K_shared+11216];
	fma.rn.f32 	%f22342, %f22223, %f15810, %f22342;
	@%p2898 bra 	$L__BB1_2934;
	setp.eq.s32 	%p2899, %r3, 11;
	ld.shared.f32 	%f15811, [_ZZ33flash_attention_v2_forward_kernelILi64ELi64ELi64EEvPKfS1_S1_PfiiiifE8K_shared+11220];
	fma.rn.f32 	%f22342, %f22222, %f15811, %f22342;
	@%p2899 bra 	$L__BB1_2934;
	setp.eq.s32 	%p2900, %r3, 12;
	ld.shared.f32 	%f15812, [_ZZ33flash_attention_v2_forward_kernelILi64ELi64ELi64EEvPKfS1_S1_PfiiiifE8K_shared+11224];
	fma.rn.f32 	%f22342, %f22221, %f15812, %f22342;
	@%p2900 bra 	$L__BB1_2934;
	setp.eq.s32 	%p2901, %r3, 13;
	ld.shared.f32 	%f15813, [_ZZ33flash_attention_v2_forward_kernelILi64ELi64ELi64EEvPKfS1_S1_PfiiiifE8K_shared+11228];
	fma.rn.f32 	%f22342, %f22220, %f15813, %f22342;
	@%p2901 bra 	$L__BB1_2934;
	setp.eq.s32 	%p2902, %r3, 14;
	ld.shared.f32 	%f15814, [_ZZ33flash_attention_v2_forward_kernelILi64ELi64ELi64EEvPKfS1_S1_PfiiiifE8K_shared+11232];
	fma.rn.f32 	%f22342, %f22219, %f15814, %f22342;
	@%p2902 bra 	$L__BB1_2934;
	setp.eq.s32 	%p2903, %r3, 15;
	ld.shared.f32 	%f15815, [_ZZ33flash_attention_v2_forward_kernelILi64ELi64ELi64EEvPKfS1_S1_PfiiiifE8K_shared+11236];
	fma.rn.f32 	%f22342, %f22218, %f15815, %f22342;
	@%p2903 bra 	$L__BB1_2934;
	setp.eq.s32 	%p2904, %r3, 16;
	ld.shared.f32 	%f15816, [_ZZ33flash_attention_v2_forward_kernelILi64ELi64ELi64EEvPKfS1_S1_PfiiiifE8K_shared+11240];
	fma.rn.f32 	%f22342, %f22217, %f15816, %f22342;
	@%p2904 bra 	$L__BB1_2934;
	setp.eq.s32 	%p2905, %r3, 17;
	ld.shared.f32 	%f15817, [_ZZ33flash_attention_v2_forward_kernelILi64ELi64ELi64EEvPKfS1_S1_PfiiiifE8K_shared+11244];
	fma.rn.f32 	%f22342, %f22216, %f15817, %f22342;
	@%p2905 bra 	$L__BB1_2934;
	setp.eq.s32 	%p2906, %r3, 18;
	ld.shared.f32 	%f15818, [_ZZ33flash_attention_v2_forward_kernelILi64ELi64ELi64EEvPKfS1_S1_PfiiiifE8K_shared+11248];
	fma.rn.f32 	%f22342, %f22215, %f15818, %f22342;
	@%p2906 bra 	$L__BB1_2934;
	setp.eq.s32 	%p2907, %r3, 19;
	ld.shared.f32 	%f15819, [_ZZ33flash_attention_v2_forward_kernelILi64ELi64ELi64EEvPKfS1_S1_PfiiiifE8K_shared+11252];
	fma.rn.f32 	%f22342, %f22214, %f15819, %f22342;
	@%p2907 bra 	$L__BB1_2934;
	setp.eq.s32 	%p2908, %r3, 20;
	ld.shared.f32 	%f15820, [_ZZ33flash_attention_v2_forward_kernelILi64ELi64ELi64EEvPKfS1_S1_PfiiiifE8K_shared+11256];
	fma.rn.f32 	%f22342, %f22213, %f15820, %f22342;
	@%p2908 bra 	$L__BB1_2934;
	setp.eq.s32 	%p2909, %r3, 21;
	ld.shared.f32 	%f15821, [_ZZ33flash_attention_v2_forward_kernelILi64ELi64ELi64EEvPKfS1_S1_PfiiiifE8K_shared+11260];
	fma.rn.f32 	%f22342, %f22212, %f15821, %f22342;
	@%p2909 bra 	$L__BB1_2934;
	setp.eq.s32 	%p2910, %r3, 22;
	ld.shared.f32 	%f15822, [_ZZ33flash_attention_v2_forward_kernelILi64ELi64ELi64EEvPKfS1_S1_PfiiiifE8K_shared+11264];
	fma.rn.f32 	%f22342, %f22211, %f15822, %f22342;
	@%p2910 bra 	$L__BB1_2934;
	setp.eq.s32 	%p2911, %r3, 23;
	ld.shared.f32 	%f15823, [_ZZ33flash_attention_v2_forward_kernelILi64ELi64ELi64EEvPKfS1_S1_PfiiiifE8K_shared+11268];
	fma.rn.f32 	%f22342, %f22210, %f15823, %f22342;
	@%p2911 bra 	$L__BB1_2934;
	setp.eq.s32 	%p2912, %r3, 24;
	ld.shared.f32 	%f15824, [_ZZ33flash_attention_v2_forward_kernelILi64ELi64ELi64EEvPKfS1_S1_PfiiiifE8K_shared+11272];
	fma.rn.f32 	%f22342, %f22209, %f15824, %f22342;
	@%p2912 bra 	$L__BB1_2934;
	setp.eq.s32 	%p2913, %r3, 25;
	ld.shared.f32 	%f15825, [_ZZ33flash_attention_v2_forward_kernelILi64ELi64ELi64EEvPKfS1_S1_PfiiiifE8K_shared+11276];
	fma.rn.f32 	%f22342, %f22208, %f15825, %f22342;
	@%p2913 bra 	$L__BB1_2934;
	setp.eq.s32 	%p2914, %r3, 26;
	ld.shared.f32 	%f15826, [_ZZ33flash_attention_v2_forward_kernelILi64ELi64ELi64EEvPKfS1_S1_PfiiiifE8K_shared+11280];
	fma.rn.f32 	%f22342, %f22207, %f15826, %f22342;
	@%p2914 bra 	$L__BB1_2934;
	setp.eq.s32 	%p2915, %r3, 27;
	ld.shared.f32 	%f15827, [_ZZ33flash_attention_v2_forward_kernelILi64ELi64ELi64EEvPKfS1_S1_PfiiiifE8K_shared+11284];
	fma.rn.f32 	%f22342, %f22206, %f15827, %f22342;
	@%p2915 bra 	$L__BB1_2934;
	setp.eq.s32 	%p2916, %r3, 28;
	ld.shared.f32 	%f15828, [_ZZ33flash_attention_v2_forward_kernelILi64ELi64ELi64EEvPKfS1_S1_PfiiiifE8K_shared+11288];
	fma.rn.f32 	%f22342, %f22205, %f15828, %f22342;
	@%p2916 bra 	$L__BB1_2934;
	setp.eq.s32 	%p2917, %r3, 29;
	ld.shared.f32 	%f15829, [_ZZ33flash_attention_v2_forward_kernelILi64ELi64ELi64EEvPKfS1_S1_PfiiiifE8K_shared+11292];
	fma.rn.f32 	%f22342, %f22204, %f15829, %f22342;
	@%p2917 bra 	$L__BB1_2934;
	setp.eq.s32 	%p2918, %r3, 30;
	ld.shared.f32 	%f15830, [_ZZ33flash_attention_v2_forward_kernelILi64ELi64ELi64EEvPKfS1_S1_PfiiiifE8K_shared+11296];
	fma.rn.f32 	%f22342, %f22203, %f15830, %f22342;
	@%p2918 bra 	$L__BB1_2934;
	setp.eq.s32 	%p2919, %r3, 31;
	ld.shared.f32 	%f15831, [_ZZ33flash_attention_v2_forward_kernelILi64ELi64ELi64EEvPKfS1_S1_PfiiiifE8K_shared+11300];
	fma.rn.f32 	%f22342, %f22202, %f15831, %f22342;
	@%p2919 bra 	$L__BB1_2934;
	setp.eq.s32 	%p2920, %r3, 32;
	ld.shared.f32 	%f15832, [_ZZ33flash_attention_v2_forward_kernelILi64ELi64ELi64EEvPKfS1_S1_PfiiiifE8K_shared+11304];
	fma.rn.f32 	%f22342, %f22201, %f15832, %f22342;
	@%p2920 bra 	$L__BB1_2934;
	setp.eq.s32 	%p2921, %r3, 33;
	ld.shared.f32 	%f15833, [_ZZ33flash_attention_v2_forward_kernelILi64ELi64ELi64EEvPKfS1_S1_PfiiiifE8K_shared+11308];
	fma.rn.f32 	%f22342, %f22200, %f15833, %f22342;
	@%p2921 bra 	$L__BB1_2934;
	setp.eq.s32 	%p2922, %r3, 34;
	ld.shared.f32 	%f15834, [_ZZ33flash_attention_v2_forward_kernelILi64ELi64ELi64EEvPKfS1_S1_PfiiiifE8K_shared+11312];
	fma.rn.f32 	%f22342, %f22199, %f15834, %f22342;
	@%p2922 bra 	$L__BB1_2934;
	setp.eq.s32 	%p2923, %r3, 35;
	ld.shared.f32 	%f15835, [_ZZ33flash_attention_v2_forward_kernelILi64ELi64ELi64EEvPKfS1_S1_PfiiiifE8K_shared+11316];
	fma.rn.f32 	%f22342, %f22198, %f15835, %f22342;
	@%p2923 bra 	$L__BB1_2934;
	setp.eq.s32 	%p2924, %r3, 36;
	ld.shared.f32 	%f15836, [_ZZ33flash_attention_v2_forward_kernelILi64ELi64ELi64EEvPKfS1_S1_PfiiiifE8K_shared+11320];
	fma.rn.f32 	%f22342, %f22197, %f15836, %f22342;
	@%p2924 bra 	$L__BB1_2934;
	setp.eq.s32 	%p2925, %r3, 37;
	ld.shared.f32 	%f15837, [_ZZ33flash_attention_v2_forward_kernelILi64ELi64ELi64EEvPKfS1_S1_PfiiiifE8K_shared+11324];
	fma.rn.f32 	%f22342, %f22196, %f15837, %f22342;
	@%p2925 bra 	$L__BB1_2934;
	setp.eq.s32 	%p2926, %r3, 38;
	ld.shared.f32 	%f15838, [_ZZ33flash_attention_v2_forward_kernelILi64ELi64ELi64EEvPKfS1_S1_PfiiiifE8K_shared+11328];
	fma.rn.f32 	%f22342, %f22195, %f15838, %f22342;
	@%p2926 bra 	$L__BB1_2934;
	setp.eq.s32 	%p2927, %r3, 39;
	ld.shared.f32 	%f15839, [_ZZ33flash_attention_v2_forward_kernelILi64ELi64ELi64EEvPKfS1_S1_PfiiiifE8K_shared+11332];
	fma.rn.f32 	%f22342, %f22194, %f15839, %f22342;
	@%p2927 bra 	$L__BB1_2934;
	setp.eq.s32 	%p2928, %r3, 40;
	ld.shared.f32 	%f15840, [_ZZ33flash_attention_v2_forward_kernelILi64ELi64ELi64EEvPKfS1_S1_PfiiiifE8K_shared+11336];
	fma.rn.f32 	%f22342, %f22193, %f15840, %f22342;
	@%p2928 bra 	$L__BB1_2934;
	setp.eq.s32 	%p2929, %r3, 41;
	ld.shared.f32 	%f15841, [_ZZ33flash_attention_v2_forward_kernelILi64ELi64ELi64EEvPKfS1_S1_PfiiiifE8K_shared+11340];
	fma.rn.f32 	%f22342, %f22192, %f15841, %f22342;
	@%p2929 bra 	$L__BB1_2934;
	setp.eq.s32 	%p2930, %r3, 42;
	ld.shared.f32 	%f15842, [_ZZ33flash_attention_v2_forward_kernelILi64ELi64ELi64EEvPKfS1_S1_PfiiiifE8K_shared+11344];
	fma.rn.f32 	%f22342, %f22191, %f15842, %f22342;
	@%p2930 bra 	$L__BB1_2934;
	setp.eq.s32 	%p2931, %r3, 43;
	ld.shared.f32 	%f15843, [_ZZ33flash_attention_v2_forward_kernelILi64ELi64ELi64EEvPKfS1_S1_PfiiiifE8K_shared+11348];
	fma.rn.f32 	%f22342, %f22190, %f15843, %f22342;
	@%p2931 bra 	$L__BB1_2934;
	setp.eq.s32 	%p2932, %r3, 44;
	ld.shared.f32 	%f15844, [_ZZ33flash_attention_v2_forward_kernelILi64ELi64ELi64EEvPKfS1_S1_PfiiiifE8K_shared+11352];
	fma.rn.f32 	%f22342, %f22189, %f15844, %f22342;
	@%p2932 bra 	$L__BB1_2934;
	setp.eq.s32 	%p2933, %r3, 45;
	ld.shared.f32 	%f15845, [_ZZ33flash_attention_v2_forward_kernelILi64ELi64ELi64EEvPKfS1_S1_PfiiiifE8K_shared+11356];
	fma.rn.f32 	%f22342, %f22188, %f15845, %f22342;
	@%p2933 bra 	$L__BB1_2934;
	setp.eq.s32 	%p2934, %r3, 46;
	ld.shared.f32 	%f15846, [_ZZ33flash_attention_v2_forward_kernelILi64ELi64ELi64EEvPKfS1_S1_PfiiiifE8K_shared+11360];
	fma.rn.f32 	%f22342, %f22187, %f15846, %f22342;
	@%p2934 bra 	$L__BB1_2934;
	setp.eq.s32 	%p2935, %r3, 47;
	ld.shared.f32 	%f15847, [_ZZ33flash_attention_v2_forward_kernelILi64ELi64ELi64EEvPKfS1_S1_PfiiiifE8K_shared+11364];
	fma.rn.f32 	%f22342, %f22186, %f15847, %f22342;
	@%p2935 bra 	$L__BB1_2934;
	setp.eq.s32 	%p2936, %r3, 48;
	ld.shared.f32 	%f15848, [_ZZ33flash_attention_v2_forward_kernelILi64ELi64ELi64EEvPKfS1_S1_PfiiiifE8K_shared+11368];
	fma.rn.f32 	%f22342, %f22185, %f15848, %f22342;
	@%p2936 bra 	$L__BB1_2934;
	setp.eq.s32 	%p2937, %r3, 49;
	ld.shared.f32 	%f15849, [_ZZ33flash_attention_v2_forward_kernelILi64ELi64ELi64EEvPKfS1_S1_PfiiiifE8K_shared+11372];
	fma.rn.f32 	%f22342, %f22184, %f15849, %f22342;
	@%p2937 bra 	$L__BB1_2934;
	setp.eq.s32 	%p2938, %r3, 50;
	ld.shared.f32 	%f15850, [_ZZ33flash_attention_v2_forward_kernelILi64ELi64ELi64EEvPKfS1_S1_PfiiiifE8K_shared+11376];
	fma.rn.f32 	%f22342, %f22183, %f15850, %f22342;
	@%p2938 bra 	$L__BB1_2934;
	setp.eq.s32 	%p2939, %r3, 51;
	ld.shared.f32 	%f15851, [_ZZ33flash_attention_v2_forward_kernelILi64ELi64ELi64EEvPKfS1_S1_PfiiiifE8K_shared+11380];
	fma.rn.f32 	%f22342, %f22182, %f15851, %f22342;
	@%p2939 bra 	$L__BB1_2934;
	setp.eq.s32 	%p2940, %r3, 52;
	ld.shared.f32 	%f15852, [_ZZ33flash_attention_v2_forward_kernelILi64ELi64ELi64EEvPKfS1_S1_PfiiiifE8K_shared+11384];
	fma.rn.f32 	%f22342, %f22181, %f15852, %f22342;
	@%p2940 bra 	$L__BB1_2934;
	setp.eq.s32 	%p2941, %r3, 53;
	ld.shared.f32 	%f15853, [_ZZ33flash_attention_v2_forward_kernelILi64ELi64ELi64EEvPKfS1_S1_PfiiiifE8K_shared+11388];
	fma.rn.f32 	%f22342, %f22180, %f15853, %f22342;
	@%p2941 bra 	$L__BB1_2934;
	setp.eq.s32 	%p2942, %r3, 54;
	ld.shared.f32 	%f15854, [_ZZ33flash_attention_v2_forward_kernelILi64ELi64ELi64EEvPKfS1_S1_PfiiiifE8K_shared+11392];
	fma.rn.f32 	%f22342, %f22179, %f15854, %f22342;
	@%p2942 bra 	$L__BB1_2934;
	setp.eq.s32 	%p2943, %r3, 55;
	ld.shared.f32 	%f15855, [_ZZ33flash_attention_v2_forward_kernelILi64ELi64ELi64EEvPKfS1_S1_PfiiiifE8K_shared+11396];
	fma.rn.f32 	%f22342, %f22178, %f15855, %f22342;
	@%p2943 bra 	$L__BB1_2934;
	setp.eq.s32 	%p2944, %r3, 56;
	ld.shared.f32 	%f15856, [_ZZ33flash_attention_v2_forward_kernelILi64ELi64ELi64EEvPKfS1_S1_PfiiiifE8K_shared+11400];
	fma.rn.f32 	%f22342, %f22177, %f15856, %f22342;
	@%p2944 bra 	$L__BB1_2934;
	setp.eq.s32 	%p2945, %r3, 57;
	ld.shared.f32 	%f15857, [_ZZ33flash_attention_v2_forward_kernelILi64ELi64ELi64EEvPKfS1_S1_PfiiiifE8K_shared+11404];
	fma.rn.f32 	%f22342, %f22176, %f15857, %f22342;
	@%p2945 bra 	$L__BB1_2934;
	setp.eq.s32 	%p2946, %r3, 58;
	ld.shared.f32 	%f15858, [_ZZ33flash_attention_v2_forward_kernelILi64ELi64ELi64EEvPKfS1_S1_PfiiiifE8K_shared+11408];
	fma.rn.f32 	%f22342, %f22175, %f15858, %f22342;
	@%p2946 bra 	$L__BB1_2934;
	setp.eq.s32 	%p2947, %r3, 59;
	ld.shared.f32 	%f15859, [_ZZ33flash_attention_v2_forward_kernelILi64ELi64ELi64EEvPKfS1_S1_PfiiiifE8K_shared+11412];
	fma.rn.f32 	%f22342, %f22174, %f15859, %f22342;
	@%p2947 bra 	$L__BB1_2934;
	setp.eq.s32 	%p2948, %r3, 60;
	ld.shared.f32 	%f15860, [_ZZ33flash_attention_v2_forward_kernelILi64ELi64ELi64EEvPKfS1_S1_PfiiiifE8K_shared+11416];
	fma.rn.f32 	%f22342, %f22173, %f15860, %f22342;
	@%p2948 bra 	$L__BB1_2934;
	setp.eq.s32 	%p2949, %r3, 61;
	ld.shared.f32 	%f15861, [_ZZ33flash_attention_v2_forward_kernelILi64ELi64ELi64EEvPKfS1_S1_PfiiiifE8K_shared+11420];
	fma.rn.f32 	%f22342, %f22172, %f15861, %f22342;
	@%p2949 bra 	$L__BB1_2934;
	setp.eq.s32 	%p2950, %r3, 62;
	ld.shared.f32 	%f15862, [_ZZ33flash_attention_v2_forward_kernelILi64ELi64ELi64EEvPKfS1_S1_PfiiiifE8K_shared+11424];
	fma.rn.f32 	%f22342, %f22171, %f15862, %f22342;
	@%p2950 bra 	$L__BB1_2934;
	setp.eq.s32 	%p2951, %r3, 63;
	ld.shared.f32 	%f15863, [_ZZ33flash_attention_v2_forward_kernelILi64ELi64ELi64EEvPKfS1_S1_PfiiiifE8K_shared+11428];
	fma.rn.f32 	%f22342, %f22170, %f15863, %f22342;
	@%p2951 bra 	$L__BB1_2934;
	ld.shared.f32 	%f15864, [_ZZ33flash_attention_v2_forward_kernelILi64ELi64ELi64EEvPKfS1_S1_PfiiiifE8K_shared+11432];
	fma.rn.f32 	%f22342, %f22169, %f15864, %f22342;
$L__BB1_2934:
	ld.param.u32 	%r527, [_Z33flash_attention_v2_forward_kernelILi64ELi64ELi64EEvPKfS1_S1_Pfiiiif_param_6];
	add.s32 	%r177, %r7, 44;
	setp.ge.s32 	%p2952, %r177, %r527;
	mov.f32 	%f22343, 0fFF7FFFFF;
	@%p2952 bra 	$L__BB1_2999;
	setp.eq.s32 	%p2953, %r13, 0;
	ld.shared.f32 	%f15866, [_ZZ33flash_attention_v2_forward_kernelILi64ELi64ELi64EEvPKfS1_S1_PfiiiifE8K_shared+11440];
	fma.rn.f32 	%f22343, %f22232, %f15866, 0f00000000;
	@%p2953 bra 	$L__BB1_2999;
	setp.eq.s32 	%p2954, %r3, 2;
	ld.shared.f32 	%f15867, [_ZZ33flash_attention_v2_forward_kernelILi64ELi64ELi64EEvPKfS1_S1_PfiiiifE8K_shared+11444];
	fma.rn.f32 	%f22343, %f22231, %f15867, %f22343;
	@%p2954 bra 	$L__BB1_2999;
	setp.eq.s32 	%p2955, %r3, 3;
	ld.shared.f32 	%f15868, [_ZZ33flash_attention_v2_forward_kernelILi64ELi64ELi64EEvPKfS1_S1_PfiiiifE8K_shared+11448];
	fma.rn.f32 	%f22343, %f22230, %f15868, %f22343;
	@%p2955 bra 	$L__BB1_2999;
	setp.eq.s32 	%p2956, %r3, 4;
	ld.shared.f32 	%f15869, [_ZZ33flash_attention_v2_forward_kernelILi64ELi64ELi64EEvPKfS1_S1_PfiiiifE8K_shared+11452];
	fma.rn.f32 	%f22343, %f22229, %f15869, %f22343;
	@%p2956 bra 	$L__BB1_2999;
	setp.eq.s32 	%p2957, %r3, 5;
	ld.shared.f32 	%f15870, [_ZZ33flash_attention_v2_forward_kernelILi64ELi64ELi64EEvPKfS1_S1_PfiiiifE8K_shared+11456];
	fma.rn.f32 	%f22343, %f22228, %f15870, %f22343;
	@%p2957 bra 	$L__BB1_2999;
	setp.eq.s32 	%p2958, %r3, 6;
	ld.shared.f32 	%f15871, [_ZZ33flash_attention_v2_forward_kernelILi64ELi64ELi64EEvPKfS1_S1_PfiiiifE8K_shared+11460];
	fma.rn.f32 	%f22343, %f22227, %f15871, %f22343;
	@%p2958 bra 	$L__BB1_2999;
	setp.eq.s32 	%p2959, %r3, 7;
	ld.shared.f32 	%f15872, [_ZZ33flash_attention_v2_forward_kernelILi64ELi64ELi64EEvPKfS1_S1_PfiiiifE8K_shared+11464];
	fma.rn.f32 	%f22343, %f22226, %f15872, %f22343;
	@%p2959 bra 	$L__BB1_2999;
	setp.eq.s32 	%p2960, %r3, 8;
	ld.shared.f32 	%f15873, [_ZZ33flash_attention_v2_forward_kernelILi64ELi64ELi64EEvPKfS1_S1_PfiiiifE8K_shared+11468];
	fma.rn.f32 	%f22343, %f22225, %f15873, %f22343;
	@%p2960 bra 	$L__BB1_2999;
	setp.eq.s32 	%p2961, %r3, 9;
	ld.shared.f32 	%f15874, [_ZZ33flash_attention_v2_forward_kernelILi64ELi64ELi64EEvPKfS1_S1_PfiiiifE8K_shared+11472];
	fma.rn.f32 	%f22343, %f22224, %f15874, %f22343;
	@%p2961 bra 	$L__BB1_2999;
	setp.eq.s32 	%p2962, %r3, 10;
	ld.shared.f32 	%f15875, [_ZZ33flash_attention_v2_forward_kernelILi64ELi64ELi64EEvPKfS1_S1_PfiiiifE8K_shared+11476];
	fma.rn.f32 	%f22343, %f22223, %f15875, %f22343;
	@%p2962 bra 	$L__BB1_2999;
	setp.eq.s32 	%p2963, %r3, 11;
	ld.shared.f32 	%f15876, [_ZZ33flash_attention_v2_forward_kernelILi64ELi64ELi64EEvPKfS1_S1_PfiiiifE8K_shared+11480];
	fma.rn.f32 	%f22343, %f22222, %f15876, %f22343;
	@%p2963 bra 	$L__BB1_2999;
	setp.eq.s32 	%p2964, %r3, 12;
	ld.shared.f32 	%f15877, [_ZZ33flash_attention_v2_forward_kernelILi64ELi64ELi64EEvPKfS1_S1_PfiiiifE8K_shared+11484];
	fma.rn.f32 	%f22343, %f22221, %f15877, %f22343;
	@%p2964 bra 	$L__BB1_2999;
	setp.eq.s32 	%p2965, %r3, 13;
	ld.shared.f32 	%f15878, [_ZZ33flash_attention_v2_forward_kernelILi64ELi64ELi64EEvPKfS1_S1_PfiiiifE8K_shared+11488];
	fma.rn.f32 	%f22343, %f22220, %f15878, %f22343;
	@%p2965 bra 	$L__BB1_2999;
	setp.eq.s32 	%p2966, %r3, 14;
	ld.shared.f32 	%f15879, [_ZZ33flash_attention_v2_forward_kernelILi64ELi64ELi64EEvPKfS1_S1_PfiiiifE8K_shared+11492];
	fma.rn.f32 	%f22343, %f22219, %f15879, %f22343;
	@%p2966 bra 	$L__BB1_2999;
	setp.eq.s32 	%p2967, %r3, 15;
	ld.shared.f32 	%f15880, [_ZZ33flash_attention_v2_forward_kernelILi64ELi64ELi64EEvPKfS1_S1_PfiiiifE8K_shared+11496];
	fma.rn.f32 	%f22343, %f22218, %f15880, %f22343;
	@%p2967 bra 	$L__BB1_2999;
	setp.eq.s32 	%p2968, %r3, 16;
	ld.shared.f32 	%f15881, [_ZZ33flash_attention_v2_forward_kernelILi64ELi64ELi64EEvPKfS1_S1_PfiiiifE8K_shared+11500];
	fma.rn.f32 	%f22343, %f22217, %f15881, %f22343;
	@%p2968 bra 	$L__BB1_2999;
	setp.eq.s32 	%p2969, %r3, 17;
	ld.shared.f32 	%f15882, [_ZZ33flash_attention_v2_forward_kernelILi64ELi64ELi64EEvPKfS1_S1_PfiiiifE8K_shared+11504];
	fma.rn.f32 	%f22343, %f22216, %f15882, %f22343;
	@%p2969 bra 	$L__BB1_2999;
	setp.eq.s32 	%p2970, %r3, 18;
	ld.shared.f32 	%f15883, [_ZZ33flash_attention_v2_forward_kernelILi64ELi64ELi64EEvPKfS1_S1_PfiiiifE8K_shared+11508];
	fma.rn.f32 	%f22343, %f22215, %f15883, %f22343;
	@%p2970 bra 	$L__BB1_2999;
	setp.eq.s32 	%p2971, %r3, 19;
	ld.shared.f32 	%f15884, [_ZZ33flash_attention_v2_forward_kernelILi64ELi64ELi64EEvPKfS1_S1_PfiiiifE8K_shared+11512];
	fma.rn.f32 	%f22343, %f22214, %f15884, %f22343;
	@%p2971 bra 	$L__BB1_2999;
	setp.eq.s32 	%p2972, %r3, 20;
	ld.shared.f32 	%f15885, [_ZZ33flash_attention_v2_forward_kernelILi64ELi64ELi64EEvPKfS1_S1_PfiiiifE8K_shared+11516];
	fma.rn.f32 	%f22343, %f22213, %f15885, %f22343;
	@%p2972 bra 	$L__BB1_2999;
	setp.eq.s32 	%p2973, %r3, 21;
	ld.shared.f32 	%f15886, [_ZZ33flash_attention_v2_forward_kernelILi64ELi64ELi64EEvPKfS1_S1_PfiiiifE8K_shared+11520];
	fma.rn.f32 	%f22343, %f22212, %f15886, %f22343;
	@%p2973 bra 	$L__BB1_2999;
	setp.eq.s32 	%p2974, %r3, 22;
	ld.shared.f32 	%f15887, [_ZZ33flash_attention_v2_forward_kernelILi64ELi64ELi64EEvPKfS1_S1_PfiiiifE8K_shared+11524];
	fma.rn.f32 	%f22343, %f22211, %f15887, %f22343;
	@%p2974 bra 	$L__BB1_2999;
	setp.eq.s32 	%p2975, %r3, 23;
	ld.shared.f32 	%f15888, [_ZZ33flash_attention_v2_forward_kernelILi64ELi64ELi64EEvPKfS1_S1_PfiiiifE8K_shared+11528];
	fma.rn.f32 	%f22343, %f22210, %f15888, %f22343;
	@%p2975 bra 	$L__BB1_2999;
	setp.eq.s32 	%p2976, %r3, 24;
	ld.shared.f32 	%f15889, [_ZZ33flash_attention_v2_forward_kernelILi64ELi64ELi64EEvPKfS1_S1_PfiiiifE8K_shared+11532];
	fma.rn.f32 	%f22343, %f22209, %f15889, %f22343;
	@%p2976 bra 	$L__BB1_2999;
	setp.eq.s32 	%p2977, %r3, 25;
	ld.shared.f32 	%f15890, [_ZZ33flash_attention_v2_forward_kernelILi64ELi64ELi64EEvPKfS1_S1_PfiiiifE8K_shared+11536];
	fma.rn.f32 	%f22343, %f22208, %f15890, %f22343;
	@%p2977 bra 	$L__BB1_2999;
	setp.eq.s32 	%p2978, %r3, 26;
	ld.shared.f32 	%f15891, [_ZZ33flash_attention_v2_forward_kernelILi64ELi64ELi64EEvPKfS1_S1_PfiiiifE8K_shared+11540];
	fma.rn.f32 	%f22343, %f22207, %f15891, %f22343;
	@%p2978 bra 	$L__BB1_2999;
	setp.eq.s32 	%p2979, %r3, 27;
	ld.shared.f32 	%f15892, [_ZZ33flash_attention_v2_forward_kernelILi64ELi64ELi64EEvPKfS1_S1_PfiiiifE8K_shared+11544];
	fma.rn.f32 	%f22343, %f22206, %f15892, %f22343;
	@%p2979 bra 	$L__BB1_2999;
	setp.eq.s32 	%p2980, %r3, 28;
	ld.shared.f32 	%f15893, [_ZZ33flash_attention_v2_forward_kernelILi64ELi64ELi64EEvPKfS1_S1_PfiiiifE8K_shared+11548];
	fma.rn.f32 	%f22343, %f22205, %f15893, %f22343;
	@%p2980 bra 	$L__BB1_2999;
	setp.eq.s32 	%p2981, %r3, 29;
	ld.shared.f32 	%f15894, [_ZZ33flash_attention_v2_forward_kernelILi64ELi64ELi64EEvPKfS1_S1_PfiiiifE8K_shared+11552];
	fma.rn.f32 	%f22343, %f22204, %f15894, %f22343;
	@%p2981 bra 	$L__BB1_2999;
	setp.eq.s32 	%p2982, %r3, 30;
	ld.shared.f32 	%f15895, [_ZZ33flash_attention_v2_forward_kernelILi64ELi64ELi64EEvPKfS1_S1_PfiiiifE8K_shared+11556];
	fma.rn.f32 	%f22343, %f22203, %f15895, %f22343;
	@%p2982 bra 	$L__BB1_2999;
	setp.eq.s32 	%p2983, %r3, 31;
	ld.shared.f32 	%f15896, [_ZZ33flash_attention_v2_forward_kernelILi64ELi64ELi64EEvPKfS1_S1_PfiiiifE8K_shared+11560];
	fma.rn.f32 	%f22343, %f22202, %f15896, %f22343;
	@%p2983 bra 	$L__BB1_2999;
	setp.eq.s32 	%p2984, %r3, 32;
	ld.shared.f32 	%f15897, [_ZZ33flash_attention_v2_forward_kernelILi64ELi64ELi64EEvPKfS1_S1_PfiiiifE8K_shared+11564];
	fma.rn.f32 	%f22343, %f22201, %f15897, %f22343;
	@%p2984 bra 	$L__BB1_2999;
	setp.eq.s32 	%p2985, %r3, 33;
	ld.shared.f32 	%f15898, [_ZZ33flash_attention_v2_forward_kernelILi64ELi64ELi64EEvPKfS1_S1_PfiiiifE8K_shared+11568];
	fma.rn.f32 	%f22343, %f22200, %f15898, %f22343;
	@%p2985 bra 	$L__BB1_2999;
	setp.eq.s32 	%p2986, %r3, 34;
	ld.shared.f32 	%f15899, [_ZZ33flash_attention_v2_forward_kernelILi64ELi64ELi64EEvPKfS1_S1_PfiiiifE8K_shared+11572];
	fma.rn.f32 	%f22343, %f22199, %f15899, %f22343;
	@%p2986 bra 	$L__BB1_2999;
	setp.eq.s32 	%p2987, %r3, 35;
	ld.shared.f32 	%f15900, [_ZZ33flash_attention_v2_forward_kernelILi64ELi64ELi64EEvPKfS1_S1_PfiiiifE8K_shared+11576];
	fma.rn.f32 	%f22343, %f22198, %f15900, %f22343;
	@%p2987 bra 	$L__BB1_2999;
	setp.eq.s32 	%p2988, %r3, 36;
	ld.shared.f32 	%f15901, [_ZZ33flash_attention_v2_forward_kernelILi64ELi64ELi64EEvPKfS1_S1_PfiiiifE8K_shared+11580];
	fma.rn.f32 	%f22343, %f22197, %f15901, %f22343;
	@%p2988 bra 	$L__BB1_2999;
	setp.eq.s32 	%p2989, %r3, 37;
	ld.shared.f32 	%f15902, [_ZZ33flash_attention_v2_forward_kernelILi64ELi64ELi64EEvPKfS1_S1_PfiiiifE8K_shared+11584];
	fma.rn.f32 	%f22343, %f22196, %f15902, %f22343;
	@%p2989 bra 	$L__BB1_2999;
	setp.eq.s32 	%p2990, %r3, 38;
	ld.shared.f32 	%f15903, [_ZZ33flash_attention_v2_forward_kernelILi64ELi64ELi64EEvPKfS1_S1_PfiiiifE8K_shared+11588];
	fma.rn.f32 	%f22343, %f22195, %f15903, %f22343;
	@%p2990 bra 	$L__BB1_2999;
	setp.eq.s32 	%p2991, %r3, 39;
	ld.shared.f32 	%f15904, [_ZZ33flash_attention_v2_forward_kernelILi64ELi64ELi64EEvPKfS1_S1_PfiiiifE8K_shared+11592];
	fma.rn.f32 	%f22343, %f22194, %f15904, %f22343;
	@%p2991 bra 	$L__BB1_2999;
	setp.eq.s32 	%p2992, %r3, 40;
	ld.shared.f32 	%f15905, [_ZZ33flash_attention_v2_forward_kernelILi64ELi64ELi64EEvPKfS1_S1_PfiiiifE8K_shared+11596];
	fma.rn.f32 	%f22343, %f22193, %f15905, %f22343;
	@%p2992 bra 	$L__BB1_2999;
	setp.eq.s32 	%p2993, %r3, 41;
	ld.shared.f32 	%f15906, [_ZZ33flash_attention_v2_forward_kernelILi64ELi64ELi64EEvPKfS1_S1_PfiiiifE8K_shared+11600];
	fma.rn.f32 	%f22343, %f22192, %f15906, %f22343;
	@%p2993 bra 	$L__BB1_2999;
	setp.eq.s32 	%p2994, %r3, 42;
	ld.shared.f32 	%f15907, [_ZZ33flash_attention_v2_forward_kernelILi64ELi64ELi64EEvPKfS1_S1_PfiiiifE8K_shared+11604];
	fma.rn.f32 	%f22343, %f22191, %f15907, %f22343;
	@%p2994 bra 	$L__BB1_2999;
	setp.eq.s32 	%p2995, %r3, 43;
	ld.shared.f32 	%f15908, [_ZZ33flash_attention_v2_forward_kernelILi64ELi64ELi64EEvPKfS1_S1_PfiiiifE8K_shared+11608];
	fma.rn.f32 	%f22343, %f22190, %f15908, %f22343;
	@%p2995 bra 	$L__BB1_2999;
	setp.eq.s32 	%p2996, %r3, 44;
	ld.shared.f32 	%f15909, [_ZZ33flash_attention_v2_forward_kernelILi64ELi64ELi64EEvPKfS1_S1_PfiiiifE8K_shared+11612];
	fma.rn.f32 	%f22343, %f22189, %f15909, %f22343;
	@%p2996 bra 	$L__BB1_2999;
	setp.eq.s32 	%p2997, %r3, 45;
	ld.shared.f32 	%f15910, [_ZZ33flash_attention_v2_forward_kernelILi64ELi64ELi64EEvPKfS1_S1_PfiiiifE8K_shared+11616];
	fma.rn.f32 	%f22343, %f22188, %f15910, %f22343;
	@%p2997 bra 	$L__BB1_2999;
	setp.eq.s32 	%p2998, %r3, 46;
	ld.shared.f32 	%f15911, [_ZZ33flash_attention_v2_forward_kernelILi64ELi64ELi64EEvPKfS1_S1_PfiiiifE8K_shared+11620];
	fma.rn.f32 	%f22343, %f22187, %f15911, %f22343;
	@%p2998 bra 	$L__BB1_2999;
	setp.eq.s32 	%p2999, %r3, 47;
	ld.shared.f32 	%f15912, [_ZZ33flash_attention_v2_forward_kernelILi64ELi64ELi64EEvPKfS1_S1_PfiiiifE8K_shared+11624];
	fma.rn.f32 	%f22343, %f22186, %f15912, %f22343;
	@%p2999 bra 	$L__BB1_2999;
	setp.eq.s32 	%p3000, %r3, 48;
	ld.shared.f32 	%f15913, [_ZZ33flash_attention_v2_forward_kernelILi64ELi64ELi64EEvPKfS1_S1_PfiiiifE8K_shared+11628];
	fma.rn.f32 	%f22343, %f22185, %f15913, %f22343;
	@%p3000 bra 	$L__BB1_2999;
	setp.eq.s32 	%p3001, %r3, 49;
	ld.shared.f32 	%f15914, [_ZZ33flash_attention_v2_forward_kernelILi64ELi64ELi64EEvPKfS1_S1_PfiiiifE8K_shared+11632];
	fma.rn.f32 	%f22343, %f22184, %f15914, %f22343;
	@%p3001 bra 	$L__BB1_2999;
	setp.eq.s32 	%p3002, %r3, 50;
	ld.shared.f32 	%f15915, [_ZZ33flash_attention_v2_forward_kernelILi64ELi64ELi64EEvPKfS1_S1_PfiiiifE8K_shared+11636];
	fma.rn.f32 	%f22343, %f22183, %f15915, %f22343;
	@%p3002 bra 	$L__BB1_2999;
	setp.eq.s32 	%p3003, %r3, 51;
	ld.shared.f32 	%f15916, [_ZZ33flash_attention_v2_forward_kernelILi64ELi64ELi64EEvPKfS1_S1_PfiiiifE8K_shared+11640];
	fma.rn.f32 	%f22343, %f22182, %f15916, %f22343;
	@%p3003 bra 	$L__BB1_2999;
	setp.eq.s32 	%p3004, %r3, 52;
	ld.shared.f32 	%f15917, [_ZZ33flash_attention_v2_forward_kernelILi64ELi64ELi64EEvPKfS1_S1_PfiiiifE8K_shared+11644];
	fma.rn.f32 	%f22343, %f22181, %f15917, %f22343;
	@%p3004 bra 	$L__BB1_2999;
	setp.eq.s32 	%p3005, %r3, 53;
	ld.shared.f32 	%f15918, [_ZZ33flash_attention_v2_forward_kernelILi64ELi64ELi64EEvPKfS1_S1_PfiiiifE8K_shared+11648];
	fma.rn.f32 	%f22343, %f22180, %f15918, %f22343;
	@%p3005 bra 	$L__BB1_2999;
	setp.eq.s32 	%p3006, %r3, 54;
	ld.shared.f32 	%f15919, [_ZZ33flash_attention_v2_forward_kernelILi64ELi64ELi64EEvPKfS1_S1_PfiiiifE8K_shared+11652];
	fma.rn.f32 	%f22343, %f22179, %f15919, %f22343;
	@%p3006 bra 	$L__BB1_2999;
	setp.eq.s32 	%p3007, %r3, 55;
	ld.shared.f32 	%f15920, [_ZZ33flash_attention_v2_forward_kernelILi64ELi64ELi64EEvPKfS1_S1_PfiiiifE8K_shared+11656];
	fma.rn.f32 	%f22343, %f22178, %f15920, %f22343;
	@%p3007 bra 	$L__BB1_2999;
	setp.eq.s32 	%p3008, %r3, 56;
	ld.shared.f32 	%f15921, [_ZZ33flash_attention_v2_forward_kernelILi64ELi64ELi64EEvPKfS1_S1_PfiiiifE8K_shared+11660];
	fma.rn.f32 	%f22343, %f22177, %f15921, %f22343;
	@%p3008 bra 	$L__BB1_2999;
	setp.eq.s32 	%p3009, %r3, 57;
	ld.shared.f32 	%f15922, [_ZZ33flash_attention_v2_forward_kernelILi64ELi64ELi64EEvPKfS1_S1_PfiiiifE8K_shared+11664];
	fma.rn.f32 	%f22343, %f22176, %f15922, %f22343;
	@%p3009 bra 	$L__BB1_2999;
	setp.eq.s32 	%p3010, %r3, 58;
	ld.shared.f32 	%f15923, [_ZZ33flash_attention_v2_forward_kernelILi64ELi64ELi64EEvPKfS1_S1_PfiiiifE8K_shared+11668];
	fma.rn.f32 	%f22343, %f22175, %f15923, %f22343;
	@%p3010 bra 	$L__BB1_2999;
	setp.eq.s32 	%p3011, %r3, 59;
	ld.shared.f32 	%f15924, [_ZZ33flash_attention_v2_forward_kernelILi64ELi64ELi64EEvPKfS1_S1_PfiiiifE8K_shared+11672];
	fma.rn.f32 	%f22343, %f22174, %f15924, %f22343;
	@%p3011 bra 	$L__BB1_2999;
	setp.eq.s32 	%p3012, %r3, 60;
	ld.shared.f32 	%f15925, [_ZZ33flash_attention_v2_forward_kernelILi64ELi64ELi64EEvPKfS1_S1_PfiiiifE8K_shared+11676];
	fma.rn.f32 	%f22343, %f22173, %f15925, %f22343;
	@%p3012 bra 	$L__BB1_2999;
	setp.eq.s32 	%p3013, %r3, 61;
	ld.shared.f32 	%f15926, [_ZZ33flash_attention_v2_forward_kernelILi64ELi64ELi64EEvPKfS1_S1_PfiiiifE8K_shared+11680];
	fma.rn.f32 	%f22343, %f22172, %f15926, %f22343;
	@%p3013 bra 	$L__BB1_2999;
	setp.eq.s32 	%p3014, %r3, 62;
	ld.shared.f32 	%f15927, [_ZZ33flash_attention_v2_forward_kernelILi64ELi64ELi64EEvPKfS1_S1_PfiiiifE8K_shared+11684];
	fma.rn.f32 	%f22343, %f22171, %f15927, %f22343;
	@%p3014 bra 	$L__BB1_2999;
	setp.eq.s32 	%p3015, %r3, 63;
	ld.shared.f32 	%f15928, [_ZZ33flash_attention_v2_forward_kernelILi64ELi64ELi64EEvPKfS1_S1_PfiiiifE8K_shared+11688];
	fma.rn.f32 	%f22343, %f22170, %f15928, %f22343;
	@%p3015 bra 	$L__BB1_2999;
	ld.shared.f32 	%f15929, [_ZZ33flash_attention_v2_forward_kernelILi64ELi64ELi64EEvPKfS1_S1_PfiiiifE8K_shared+11692];
	fma.rn.f32 	%f22343, %f22169, %f15929, %f22343;
$L__BB1_2999:
	ld.param.u32 	%r528, [_Z33flash_attention_v2_forward_kernelILi64ELi64ELi64EEvPKfS1_S1_Pfiiiif_param_6];
	add.s32 	%r178, %r7, 45;
	setp.ge.s32 	%p3016, %r178, %r528;
	mov.f32 	%f22344, 0fFF7FFFFF;
	@%p3016 bra 	$L__BB1_3064;
	setp.eq.s32 	%p3017, %r13, 0;
	ld.shared.f32 	%f15931, [_ZZ33flash_attention_v2_forward_kernelILi64ELi64ELi64EEvPKfS1_S1_PfiiiifE8K_shared+11700];
	fma.rn.f32 	%f22344, %f22232, %f15931, 0f00000000;
	@%p3017 bra 	$L__BB1_3064;
	setp.eq.s32 	%p3018, %r3, 2;
	ld.shared.f32 	%f15932, [_ZZ33flash_attention_v2_forward_kernelILi64ELi64ELi64EEvPKfS1_S1_PfiiiifE8K_shared+11704];
	fma.rn.f32 	%f22344, %f22231, %f15932, %f22344;
	@%p3018 bra 	$L__BB1_3064;
	setp.eq.s32 	%p3019, %r3, 3;
	ld.shared.f32 	%f15933, [_ZZ33flash_attention_v2_forward_kernelILi64ELi64ELi64EEvPKfS1_S1_PfiiiifE8K_shared+11708];
	fma.rn.f32 	%f22344, %f22230, %f15933, %f22344;
	@%p3019 bra 	$L__BB1_3064;
	setp.eq.s32 	%p3020, %r3, 4;
	ld.shared.f32 	%f15934, [_ZZ33flash_attention_v2_forward_kernelILi64ELi64ELi64EEvPKfS1_S1_PfiiiifE8K_shared+11712];
	fma.rn.f32 	%f22344, %f22229, %f15934, %f22344;
	@%p3020 bra 	$L__BB1_3064;
	setp.eq.s32 	%p3021, %r3, 5;
	ld.shared.f32 	%f15935, [_ZZ33flash_attention_v2_forward_kernelILi64ELi64ELi64EEvPKfS1_S1_PfiiiifE8K_shared+11716];
	fma.rn.f32 	%f22344, %f22228, %f15935, %f22344;
	@%p3021 bra 	$L__BB1_3064;
	setp.eq.s32 	%p3022, %r3, 6;
	ld.shared.f32 	%f15936, [_ZZ33flash_attention_v2_forward_kernelILi64ELi64ELi64EEvPKfS1_S1_PfiiiifE8K_shared+11720];
	fma.rn.f32 	%f22344, %f22227, %f15936, %f22344;
	@%p3022 bra 	$L__BB1_3064;
	setp.eq.s32 	%p3023, %r3, 7;
	ld.shared.f32 	%f15937, [_ZZ33flash_attention_v2_forward_kernelILi64ELi64ELi64EEvPKfS1_S1_PfiiiifE8K_shared+11724];
	fma.rn.f32 	%f22344, %f22226, %f15937, %f22344;
	@%p3023 bra 	$L__BB1_3064;
	setp.eq.s32 	%p3024, %r3, 8;
	ld.shared.f32 	%f15938, [_ZZ33flash_attention_v2_forward_kernelILi64ELi64ELi64EEvPKfS1_S1_PfiiiifE8K_shared+11728];
	fma.rn.f32 	%f22344, %f22225, %f15938, %f22344;
	@%p3024 bra 	$L__BB1_3064;
	setp.eq.s32 	%p3025, %r3, 9;
	ld.shared.f32 	%f15939, [_ZZ33flash_attention_v2_forward_kernelILi64ELi64ELi64EEvPKfS1_S1_PfiiiifE8K_shared+11732];
	fma.rn.f32 	%f22344, %f22224, %f15939, %f22344;
	@%p3025 bra 	$L__BB1_3064;
	setp.eq.s32 	%p3026, %r3, 10;
	ld.shared.f32 	%f15940, [_ZZ33flash_attention_v2_forward_kernelILi64ELi64ELi64EEvPKfS1_S1_PfiiiifE8K_shared+11736];
	fma.rn.f32 	%f22344, %f22223, %f15940, %f22344;
	@%p3026 bra 	$L__BB1_3064;
	setp.eq.s32 	%p3027, %r3, 11;
	ld.shared.f32 	%f15941, [_ZZ33flash_attention_v2_forward_kernelILi64ELi64ELi64EEvPKfS1_S1_PfiiiifE8K_shared+11740];
	fma.rn.f32 	%f22344, %f22222, %f15941, %f22344;
	@%p3027 bra 	$L__BB1_3064;
	setp.eq.s32 	%p3028, %r3, 12;
	ld.shared.f32 	%f15942, [_ZZ33flash_attention_v2_forward_kernelILi64ELi64ELi64EEvPKfS1_S1_PfiiiifE8K_shared+11744];
	fma.rn.f32 	%f22344, %f22221, %f15942, %f22344;
	@%p3028 bra 	$L__BB1_3064;
	setp.eq.s32 	%p3029, %r3, 13;
	ld.shared.f32 	%f15943, [_ZZ33flash_attention_v2_forward_kernelILi64ELi64ELi64EEvPKfS1_S1_PfiiiifE8K_shared+11748];
	fma.rn.f32 	%f22344, %f22220, %f15943, %f22344;
	@%p3029 bra 	$L__BB1_3064;
	setp.eq.s32 	%p3030, %r3, 14;
	ld.shared.f32 	%f15944, [_ZZ33flash_attention_v2_forward_kernelILi64ELi64ELi64EEvPKfS1_S1_PfiiiifE8K_shared+11752];
	fma.rn.f32 	%f22344, %f22219, %f15944, %f22344;
	@%p3030 bra 	$L__BB1_3064;
	setp.eq.s32 	%p3031, %r3, 15;
	ld.shared.f32 	%f15945, [_ZZ33flash_attention_v2_forward_kernelILi64ELi64ELi64EEvPKfS1_S1_PfiiiifE8K_shared+11756];
	fma.rn.f32 	%f22344, %f22218, %f15945, %f22344;
	@%p3031 bra 	$L__BB1_3064;
	setp.eq.s32 	%p3032, %r3, 16;
	ld.shared.f32 	%f15946, [_ZZ33flash_attention_v2_forward_kernelILi64ELi64ELi64EEvPKfS1_S1_PfiiiifE8K_shared+11760];
	fma.rn.f32 	%f22344, %f22217, %f15946, %f22344;
	@%p3032 bra 	$L__BB1_3064;
	setp.eq.s32 	%p3033, %r3, 17;
	ld.shared.f32 	%f15947, [_ZZ33flash_attention_v2_forward_kernelILi64ELi64ELi64EEvPKfS1_S1_PfiiiifE8K_shared+11764];
	fma.rn.f32 	%f22344, %f22216, %f15947, %f22344;
	@%p3033 bra 	$L__BB1_3064;
	setp.eq.s32 	%p3034, %r3, 18;
	ld.shared.f32 	%f15948, [_ZZ33flash_attention_v2_forward_kernelILi64ELi64ELi64EEvPKfS1_S1_PfiiiifE8K_shared+11768];
	fma.rn.f32 	%f22344, %f22215, %f15948, %f22344;
	@%p3034 bra 	$L__BB1_3064;
	setp.eq.s32 	%p3035, %r3, 19;
	ld.shared.f32 	%f15949, [_ZZ33flash_attention_v2_forward_kernelILi64ELi64ELi64EEvPKfS1_S1_PfiiiifE8K_shared+11772];
	fma.rn.f32 	%f22344, %f22214, %f15949, %f22344;
	@%p3035 bra 	$L__BB1_3064;
	setp.eq.s32 	%p3036, %r3, 20;
	ld.shared.f32 	%f15950, [_ZZ33flash_attention_v2_forward_kernelILi64ELi64ELi64EEvPKfS1_S1_PfiiiifE8K_shared+11776];
	fma.rn.f32 	%f22344, %f22213, %f15950, %f22344;
	@%p3036 bra 	$L__BB1_3064;
	setp.eq.s32 	%p3037, %r3, 21;
	ld.shared.f32 	%f15951, [_ZZ33flash_attention_v2_forward_kernelILi64ELi64ELi64EEvPKfS1_S1_PfiiiifE8K_shared+11780];
	fma.rn.f32 	%f22344, %f22212, %f15951, %f22344;
	@%p3037 bra 	$L__BB1_3064;
	setp.eq.s32 	%p3038, %r3, 22;
	ld.shared.f32 	%f15952, [_ZZ33flash_attention_v2_forward_kernelILi64ELi64ELi64EEvPKfS1_S1_PfiiiifE8K_shared+11784];
	fma.rn.f32 	%f22344, %f22211, %f15952, %f22344;
	@%p3038 bra 	$L__BB1_3064;
	setp.eq.s32 	%p3039, %r3, 23;
	ld.shared.f32 	%f15953, [_ZZ33flash_attention_v2_forward_kernelILi64ELi64ELi64EEvPKfS1_S1_PfiiiifE8K_shared+11788];
	fma.rn.f32 	%f22344, %f22210, %f15953, %f22344;
	@%p3039 bra 	$L__BB1_3064;
	setp.eq.s32 	%p3040, %r3, 24;
	ld.shared.f32 	%f15954, [_ZZ33flash_attention_v2_forward_kernelILi64ELi64ELi64EEvPKfS1_S1_PfiiiifE8K_shared+11792];
	fma.rn.f32 	%f22344, %f22209, %f15954, %f22344;
	@%p3040 bra 	$L__BB1_3064;
	setp.eq.s32 	%p3041, %r3, 25;
	ld.shared.f32 	%f15955, [_ZZ33flash_attention_v2_forward_kernelILi64ELi64ELi64EEvPKfS1_S1_PfiiiifE8K_shared+11796];
	fma.rn.f32 	%f22344, %f22208, %f15955, %f22344;
	@%p3041 bra 	$L__BB1_3064;
	setp.eq.s32 	%p3042, %r3, 26;
	ld.shared.f32 	%f15956, [_ZZ33flash_attention_v2_forward_kernelILi64ELi64ELi64EEvPKfS1_S1_PfiiiifE8K_shared+11800];
	fma.rn.f32 	%f22344, %f22207, %f15956, %f22344;
	@%p3042 bra 	$L__BB1_3064;
	setp.eq.s32 	%p3043, %r3, 27;
	ld.shared.f32 	%f15957, [_ZZ33flash_attention_v2_forward_kernelILi64ELi64ELi64EEvPKfS1_S1_PfiiiifE8K_shared+11804];
	fma.rn.f32 	%f22344, %f22206, %f15957, %f22344;
	@%p3043 bra 	$L__BB1_3064;
	setp.eq.s32 	%p3044, %r3, 28;
	ld.shared.f32 	%f15958, [_ZZ33flash_attention_v2_forward_kernelILi64ELi64ELi64EEvPKfS1_S1_PfiiiifE8K_shared+11808];
	fma.rn.f32 	%f22344, %f22205, %f15958, %f22344;
	@%p3044 bra 	$L__BB1_3064;
	setp.eq.s32 	%p3045, %r3, 29;
	ld.shared.f32 	%f15959, [_ZZ33flash_attention_v2_forward_kernelILi64ELi64ELi64EEvPKfS1_S1_PfiiiifE8K_shared+11812];
	fma.rn.f32 	%f22344, %f22204, %f15959, %f22344;
	@%p3045 bra 	$L__BB1_3064;
	setp.eq.s32 	%p3046, %r3, 30;
	ld.shared.f32 	%f15960, [_ZZ33flash_attention_v2_forward_kernelILi64ELi64ELi64EEvPKfS1_S1_PfiiiifE8K_shared+11816];
	fma.rn.f32 	%f22344, %f22203, %f15960, %f22344;
	@%p3046 bra 	$L__BB1_3064;
	setp.eq.s32 	%p3047, %r3, 31;
	ld.shared.f32 	%f15961, [_ZZ33flash_attention_v2_forward_kernelILi64ELi64ELi64EEvPKfS1_S1_PfiiiifE8K_shared+11820];
	fma.rn.f32 	%f22344, %f22202, %f15961, %f22344;
	@%p3047 bra 	$L__BB1_3064;
	setp.eq.s32 	%p3048, %r3, 32;
	ld.shared.f32 	%f15962, [_ZZ33flash_attention_v2_forward_kernelILi64ELi64ELi64EEvPKfS1_S1_PfiiiifE8K_shared+11824];
	fma.rn.f32 	%f22344, %f22201, %f15962, %f22344;
	@%p3048 bra 	$L__BB1_3064;
	setp.eq.s32 	%p3049, %r3, 33;
	ld.shared.f32 	%f15963, [_ZZ33flash_attention_v2_forward_kernelILi64ELi64ELi64EEvPKfS1_S1_PfiiiifE8K_shared+11828];
	fma.rn.f32 	%f22344, %f22200, %f15963, %f22344;
	@%p3049 bra 	$L__BB1_3064;
	setp.eq.s32 	%p3050, %r3, 34;
	ld.shared.f32 	%f15964, [_ZZ33flash_attention_v2_forward_kernelILi64ELi64ELi64EEvPKfS1_S1_PfiiiifE8K_shared+11832];
	fma.rn.f32 	%f22344, %f22199, %f15964, %f22344;
	@%p3050 bra 	$L__BB1_3064;
	setp.eq.s32 	%p3051, %r3, 35;
	ld.shared.f32 	%f15965, [_ZZ33flash_attention_v2_forward_kernelILi64ELi64ELi64EEvPKfS1_S1_PfiiiifE8K_shared+11836];
	fma.rn.f32 	%f22344, %f22198, %f15965, %f22344;
	@%p3051 bra 	$L__BB1_3064;
	setp.eq.s32 	%p3052, %r3, 36;
	ld.shared.f32 	%f15966, [_ZZ33flash_attention_v2_forward_kernelILi64ELi64ELi64EEvPKfS1_S1_PfiiiifE8K_shared+11840];
	fma.rn.f32 	%f22344, %f22197, %f15966, %f22344;
	@%p3052 bra 	$L__BB1_3064;
	setp.eq.s32 	%p3053, %r3, 37;
	ld.shared.f32 	%f15967, [_ZZ33flash_attention_v2_forward_kernelILi64ELi64ELi64EEvPKfS1_S1_PfiiiifE8K_shared+11844];
	fma.rn.f32 	%f22344, %f22196, %f15967, %f22344;
	@%p3053 bra 	$L__BB1_3064;
	setp.eq.s32 	%p3054, %r3, 38;
	ld.shared.f32 	%f15968, [_ZZ33flash_attention_v2_forward_kernelILi64ELi64ELi64EEvPKfS1_S1_PfiiiifE8K_shared+11848];
	fma.rn.f32 	%f22344, %f22195, %f15968, %f22344;
	@%p3054 bra 	$L__BB1_3064;
	setp.eq.s32 	%p3055, %r3, 39;
	ld.shared.f32 	%f15969, [_ZZ33flash_attention_v2_forward_kernelILi64ELi64ELi64EEvPKfS1_S1_PfiiiifE8K_shared+11852];
	fma.rn.f32 	%f22344, %f22194, %f15969, %f22344;
	@%p3055 bra 	$L__BB1_3064;
	setp.eq.s32 	%p3056, %r3, 40;
	ld.shared.f32 	%f15970, [_ZZ33flash_attention_v2_forward_kernelILi64ELi64ELi64EEvPKfS1_S1_PfiiiifE8K_shared+11856];
	fma.rn.f32 	%f22344, %f22193, %f15970, %f22344;
	@%p3056 bra 	$L__BB1_3064;
	setp.eq.s32 	%p3057, %r3, 41;
	ld.shared.f32 	%f15971, [_ZZ33flash_attention_v2_forward_kernelILi64ELi64ELi64EEvPKfS1_S1_PfiiiifE8K_shared+11860];
	fma.rn.f32 	%f22344, %f22192, %f15971, %f22344;
	@%p3057 bra 	$L__BB1_3064;
	setp.eq.s32 	%p3058, %r3, 42;
	ld.shared.f32 	%f15972, [_ZZ33flash_attention_v2_forward_kernelILi64ELi64ELi64EEvPKfS1_S1_PfiiiifE8K_shared+11864];
	fma.rn.f32 	%f22344, %f22191, %f15972, %f22344;
	@%p3058 bra 	$L__BB1_3064;
	setp.eq.s32 	%p3059, %r3, 43;
	ld.shared.f32 	%f15973, [_ZZ33flash_attention_v2_forward_kernelILi64ELi64ELi64EEvPKfS1_S1_PfiiiifE8K_shared+11868];
	fma.rn.f32 	%f22344, %f22190, %f15973, %f22344;
	@%p3059 bra 	$L__BB1_3064;
	setp.eq.s32 	%p3060, %r3, 44;
	ld.shared.f32 	%f15974, [_ZZ33flash_attention_v2_forward_kernelILi64ELi64ELi64EEvPKfS1_S1_PfiiiifE8K_shared+11872];
	fma.rn.f32 	%f22344, %f22189, %f15974, %f22344;
	@%p3060 bra 	$L__BB1_3064;
	setp.eq.s32 	%p3061, %r3, 45;
	ld.shared.f32 	%f15975, [_ZZ33flash_attention_v2_forward_kernelILi64ELi64ELi64EEvPKfS1_S1_PfiiiifE8K_shared+11876];
	fma.rn.f32 	%f22344, %f22188, %f15975, %f22344;
	@%p3061 bra 	$L__BB1_3064;
	setp.eq.s32 	%p3062, %r3, 46;
	ld.shared.f32 	%f15976, [_ZZ33flash_attention_v2_forward_kernelILi64ELi64ELi64EEvPKfS1_S1_PfiiiifE8K_shared+11880];
	fma.rn.f32 	%f22344, %f22187, %f15976, %f22344;
	@%p3062 bra 	$L__BB1_3064;
	setp.eq.s32 	%p3063, %r3, 47;
	ld.shared.f32 	%f15977, [_ZZ33flash_attention_v2_forward_kernelILi64ELi64ELi64EEvPKfS1_S1_PfiiiifE8K_shared+11884];
	fma.rn.f32 	%f22344, %f22186, %f15977, %f22344;
	@%p3063 bra 	$L__BB1_3064;
	setp.eq.s32 	%p3064, %r3, 48;
	ld.shared.f32 	%f15978, [_ZZ33flash_attention_v2_forward_kernelILi64ELi64ELi64EEvPKfS1_S1_PfiiiifE8K_shared+11888];
	fma.rn.f32 	%f22344, %f22185, %f15978, %f22344;
	@%p3064 bra 	$L__BB1_3064;
	setp.eq.s32 	%p3065, %r3, 49;
	ld.shared.f32 	%f15979, [_ZZ33flash_attention_v2_forward_kernelILi64ELi64ELi64EEvPKfS1_S1_PfiiiifE8K_shared+11892];
	fma.rn.f32 	%f22344, %f22184, %f15979, %f22344;
	@%p3065 bra 	$L__BB1_3064;
	setp.eq.s32 	%p3066, %r3, 50;
	ld.shared.f32 	%f15980, [_ZZ33flash_attention_v2_forward_kernelILi64ELi64ELi64EEvPKfS1_S1_PfiiiifE8K_shared+11896];
	fma.rn.f32 	%f22344, %f22183, %f15980, %f22344;
	@%p3066 bra 	$L__BB1_3064;
	setp.eq.s32 	%p3067, %r3, 51;
	ld.shared.f32 	%f15981, [_ZZ33flash_attention_v2_forward_kernelILi64ELi64ELi64EEvPKfS1_S1_PfiiiifE8K_shared+11900];
	fma.rn.f32 	%f22344, %f22182, %f15981, %f22344;
	@%p3067 bra 	$L__BB1_3064;
	setp.eq.s32 	%p3068, %r3, 52;
	ld.shared.f32 	%f15982, [_ZZ33flash_attention_v2_forward_kernelILi64ELi64ELi64EEvPKfS1_S1_PfiiiifE8K_shared+11904];
	fma.rn.f32 	%f22344, %f22181, %f15982, %f22344;
	@%p3068 bra 	$L__BB1_3064;
	setp.eq.s32 	%p3069, %r3, 53;
	ld.shared.f32 	%f15983, [_ZZ33flash_attention_v2_forward_kernelILi64ELi64ELi64EEvPKfS1_S1_PfiiiifE8K_shared+11908];
	fma.rn.f32 	%f22344, %f22180, %f15983, %f22344;
	@%p3069 bra 	$L__BB1_3064;
	setp.eq.s32 	%p3070, %r3, 54;
	ld.shared.f32 	%f15984, [_ZZ33flash_attention_v2_forward_kernelILi64ELi64ELi64EEvPKfS1_S1_PfiiiifE8K_shared+11912];
	fma.rn.f32 	%f22344, %f22179, %f15984, %f22344;
	@%p3070 bra 	$L__BB1_3064;
	setp.eq.s32 	%p3071, %r3, 55;
	ld.shared.f32 	%f15985, [_ZZ33flash_attention_v2_forward_kernelILi64ELi64ELi64EEvPKfS1_S1_PfiiiifE8K_shared+11916];
	fma.rn.f32 	%f22344, %f22178, %f15985, %f22344;
	@%p3071 bra 	$L__BB1_3064;
	setp.eq.s32 	%p3072, %r3, 56;
	ld.shared.f32 	%f15986, [_ZZ33flash_attention_v2_forward_kernelILi64ELi64ELi64EEvPKfS1_S1_PfiiiifE8K_shared+11920];
	fma.rn.f32 	%f22344, %f22177, %f15986, %f22344;
	@%p3072 bra 	$L__BB1_3064;
	setp.eq.s32 	%p3073, %r3, 57;
	ld.shared.f32 	%f15987, [_ZZ33flash_attention_v2_forward_kernelILi64ELi64ELi64EEvPKfS1_S1_PfiiiifE8K_shared+11924];
	fma.rn.f32 	%f22344, %f22176, %f15987, %f22344;
	@%p3073 bra 	$L__BB1_3064;
	setp.eq.s32 	%p3074, %r3, 58;
	ld.shared.f32 	%f15988, [_ZZ33flash_attention_v2_forward_kernelILi64ELi64ELi64EEvPKfS1_S1_PfiiiifE8K_shared+11928];
	fma.rn.f32 	%f22344, %f22175, %f15988, %f22344;
	@%p3074 bra 	$L__BB1_3064;
	setp.eq.s32 	%p3075, %r3, 59;
	ld.shared.f32 	%f15989, [_ZZ33flash_attention_v2_forward_kernelILi64ELi64ELi64EEvPKfS1_S1_PfiiiifE8K_shared+11932];
	fma.rn.f32 	%f22344, %f22174, %f15989, %f22344;
	@%p3075 bra 	$L__BB1_3064;
	setp.eq.s32 	%p3076, %r3, 60;
	ld.shared.f32 	%f15990, [_ZZ33flash_attention_v2_forward_kernelILi64ELi64ELi64EEvPKfS1_S1_PfiiiifE8K_shared+11936];
	fma.rn.f32 	%f22344, %f22173, %f15990, %f22344;
	@%p3076 bra 	$L__BB1_3064;
	setp.eq.s32 	%p3077, %r3, 61;
	ld.shared.f32 	%f15991, [_ZZ33flash_attention_v2_forward_kernelILi64ELi64ELi64EEvPKfS1_S1_PfiiiifE8K_shared+11940];
	fma.rn.f32 	%f22344, %f22172, %f15991, %f22344;
	@%p3077 bra 	$L__BB1_3064;
	setp.eq.s32 	%p3078, %r3, 62;
	ld.shared.f32 	%f15992, [_ZZ33flash_attention_v2_forward_kernelILi64ELi64ELi64EEvPKfS1_S1_PfiiiifE8K_shared+11944];
	fma.rn.f32 	%f22344, %f22171, %f15992, %f22344;
	@%p3078 bra 	$L__BB1_3064;
	setp.eq.s32 	%p3079, %r3, 63;
	ld.shared.f32 	%f15993, [_ZZ33flash_attention_v2_forward_kernelILi64ELi64ELi64EEvPKfS1_S1_PfiiiifE8K_shared+11948];
	fma.rn.f32 	%f22344, %f22170, %f15993, %f22344;
	@%p3079 bra 	$L__BB1_3064;
	ld.shared.f32 	%f15994, [_ZZ33flash_attention_v2_forward_kernelILi64ELi64ELi64EEvPKfS1_S1_PfiiiifE8K_shared+11952];
	fma.rn.f32 	%f22344, %f22169, %f15994, %f22344;
$L__BB1_3064:
	ld.param.u32 	%r529, [_Z33flash_attention_v2_forward_kernelILi64ELi64ELi64EEvPKfS1_S1_Pfiiiif_param_6];
	add.s32 	%r179, %r7, 46;
	setp.ge.s32 	%p3080, %r179, %r529;
	mov.f32 	%f22345, 0fFF7FFFFF;
	@%p3080 bra 	$L__BB1_3129;
	setp.eq.s32 	%p3081, %r13, 0;
	ld.shared.f32 	%f15996, [_ZZ33flash_attention_v2_forward_kernelILi64ELi64ELi64EEvPKfS1_S1_PfiiiifE8K_shared+11960];
	fma.rn.f32 	%f22345, %f22232, %f15996, 0f00000000;
	@%p3081 bra 	$L__BB1_3129;
	setp.eq.s32 	%p3082, %r3, 2;
	ld.shared.f32 	%f15997, [_ZZ33flash_attention_v2_forward_kernelILi64ELi64ELi64EEvPKfS1_S1_PfiiiifE8K_shared+11964];
	fma.rn.f32 	%f22345, %f22231, %f15997, %f22345;
	@%p3082 bra 	$L__BB1_3129;
	setp.eq.s32 	%p3083, %r3, 3;
	ld.shared.f32 	%f15998, [_ZZ33flash_attention_v2_forward_kernelILi64ELi64ELi64EEvPKfS1_S1_PfiiiifE8K_shared+11968];
	fma.rn.f32 	%f22345, %f22230, %f15998, %f22345;
	@%p3083 bra 	$L__BB1_3129;
	setp.eq.s32 	%p3084, %r3, 4;
	ld.shared.f32 	%f15999, [_ZZ33flash_attention_v2_forward_kernelILi64ELi64ELi64EEvPKfS1_S1_PfiiiifE8K_shared+11972];
	fma.rn.f32 	%f22345, %f22229, %f15999, %f22345;
	@%p3084 bra 	$L__BB1_3129;
	setp.eq.s32 	%p3085, %r3, 5;
	ld.shared.f32 	%f16000, [_ZZ33flash_attention_v2_forward_kernelILi64ELi64ELi64EEvPKfS1_S1_PfiiiifE8K_shared+11976];
	fma.rn.f32 	%f22345, %f22228, %f16000, %f22345;
	@%p3085 bra 	$L__BB1_3129;
	setp.eq.s32 	%p3086, %r3, 6;
	ld.shared.f32 	%f16001, [_ZZ33flash_attention_v2_forward_kernelILi64ELi64ELi64EEvPKfS1_S1_PfiiiifE8K_shared+11980];
	fma.rn.f32 	%f22345, %f22227, %f16001, %f22345;
	@%p3086 bra 	$L__BB1_3129;
	setp.eq.s32 	%p3087, %r3, 7;
	ld.shared.f32 	%f16002, [_ZZ33flash_attention_v2_forward_kernelILi64ELi64ELi64EEvPKfS1_S1_PfiiiifE8K_shared+11984];
	fma.rn.f32 	%f22345, %f22226, %f16002, %f22345;
	@%p3087 bra 	$L__BB1_3129;
	setp.eq.s32 	%p3088, %r3, 8;
	ld.shared.f32 	%f16003, [_ZZ33flash_attention_v2_forward_kernelILi64ELi64ELi64EEvPKfS1_S1_PfiiiifE8K_shared+11988];
	fma.rn.f32 	%f22345, %f22225, %f16003, %f22345;
	@%p3088 bra 	$L__BB1_3129;
	setp.eq.s32 	%p3089, %r3, 9;
	ld.shared.f32 	%f16004, [_ZZ33flash_attention_v2_forward_kernelILi64ELi64ELi64EEvPKfS1_S1_PfiiiifE8K_shared+11992];
	fma.rn.f32 	%f22345, %f22224, %f16004, %f22345;
	@%p3089 bra 	$L__BB1_3129;
	setp.eq.s32 	%p3090, %r3, 10;
	ld.shared.f32 	%f16005, [_ZZ33flash_attention_v2_forward_kernelILi64ELi64ELi64EEvPKfS1_S1_PfiiiifE8K_shared+11996];
	fma.rn.f32 	%f22345, %f22223, %f16005, %f22345;
	@%p3090 bra 	$L__BB1_3129;
	setp.eq.s32 	%p3091, %r3, 11;
	ld.shared.f32 	%f16006, [_ZZ33flash_attention_v2_forward_kernelILi64ELi64ELi64EEvPKfS1_S1_PfiiiifE8K_shared+12000];
	fma.rn.f32 	%f22345, %f22222, %f16006, %f22345;
	@%p3091 bra 	$L__BB1_3129;
	setp.eq.s32 	%p3092, %r3, 12;
	ld.shared.f32 	%f16007, [_ZZ33flash_attention_v2_forward_kernelILi64ELi64ELi64EEvPKfS1_S1_PfiiiifE8K_shared+12004];
	fma.rn.f32 	%f22345, %f22221, %f16007, %f22345;
	@%p3092 bra 	$L__BB1_3129;
	setp.eq.s32 	%p3093, %r3, 13;
	ld.shared.f32 	%f16008, [_ZZ33flash_attention_v2_forward_kernelILi64ELi64ELi64EEvPKfS1_S1_PfiiiifE8K_shared+12008];
	fma.rn.f32 	%f22345, %f22220, %f16008, %f22345;
	@%p3093 bra 	$L__BB1_3129;
	setp.eq.s32 	%p3094, %r3, 14;
	ld.shared.f32 	%f16009, [_ZZ33flash_attention_v2_forward_kernelILi64ELi64ELi64EEvPKfS1_S1_PfiiiifE8K_shared+12012];
	fma.rn.f32 	%f22345, %f22219, %f16009, %f22345;
	@%p3094 bra 	$L__BB1_3129;
	setp.eq.s32 	%p3095, %r3, 15;
	ld.shared.f32 	%f16010, [_ZZ33flash_attention_v2_forward_kernelILi64ELi64ELi64EEvPKfS1_S1_PfiiiifE8K_shared+12016];
	fma.rn.f32 	%f22345, %f22218, %f16010, %f22345;
	@%p3095 bra 	$L__BB1_3129;
	setp.eq.s32 	%p3096, %r3, 16;
	ld.shared.f32 	%f16011, [_ZZ33flash_attention_v2_forward_kernelILi64ELi64ELi64EEvPKfS1_S1_PfiiiifE8K_shared+12020];
	fma.rn.f32 	%f22345, %f22217, %f16011, %f22345;
	@%p3096 bra 	$L__BB1_3129;
	setp.eq.s32 	%p3097, %r3, 17;
	ld.shared.f32 	%f16012, [_ZZ33flash_attention_v2_forward_kernelILi64ELi64ELi64EEvPKfS1_S1_PfiiiifE8K_shared+12024];
	fma.rn.f32 	%f22345, %f22216, %f16012, %f22345;
	@%p3097 bra 	$L__BB1_3129;
	setp.eq.s32 	%p3098, %r3, 18;
	ld.shared.f32 	%f16013, [_ZZ33flash_attention_v2_forward_kernelILi64ELi64ELi64EEvPKfS1_S1_PfiiiifE8K_shared+12028];
	fma.rn.f32 	%f22345, %f22215, %f16013, %f22345;
	@%p3098 bra 	$L__BB1_3129;
	setp.eq.s32 	%p3099, %r3, 19;
	ld.shared.f32 	%f16014, [_ZZ33flash_attention_v2_forward_kernelILi64ELi64ELi64EEvPKfS1_S1_PfiiiifE8K_shared+12032];
	fma.rn.f32 	%f22345, %f22214, %f16014, %f22345;
	@%p3099 bra 	$L__BB1_3129;
	setp.eq.s32 	%p3100, %r3, 20;
	ld.shared.f32 	%f16015, [_ZZ33flash_attention_v2_forward_kernelILi64ELi64ELi64EEvPKfS1_S1_PfiiiifE8K_shared+12036];
	fma.rn.f32 	%f22345, %f22213, %f16015, %f22345;
	@%p3100 bra 	$L__BB1_3129;
	setp.eq.s32 	%p3101, %r3, 21;
	ld.shared.f32 	%f16016, [_ZZ33flash_attention_v2_forward_kernelILi64ELi64ELi64EEvPKfS1_S1_PfiiiifE8K_shared+12040];
	fma.rn.f32 	%f22345, %f22212, %f16016, %f22345;
	@%p3101 bra 	$L__BB1_3129;
	setp.eq.s32 	%p3102, %r3, 22;
	ld.shared.f32 	%f16017, [_ZZ33flash_attention_v2_forward_kernelILi64ELi64ELi64EEvPKfS1_S1_PfiiiifE8K_shared+12044];
	fma.rn.f32 	%f22345, %f22211, %f16017, %f22345;
	@%p3102 bra 	$L__BB1_3129;
	setp.eq.s32 	%p3103, %r3, 23;
	ld.shared.f32 	%f16018, [_ZZ33flash_attention_v2_forward_kernelILi64ELi64ELi64EEvPKfS1_S1_PfiiiifE8K_shared+12048];
	fma.rn.f32 	%f22345, %f22210, %f16018, %f22345;
	@%p3103 bra 	$L__BB1_3129;
	setp.eq.s32 	%p3104, %r3, 24;
	ld.shared.f32 	%f16019, [_ZZ33flash_attention_v2_forward_kernelILi64ELi64ELi64EEvPKfS1_S1_PfiiiifE8K_shared+12052];
	fma.rn.f32 	%f22345, %f22209, %f16019, %f22345;
	@%p3104 bra 	$L__BB1_3129;
	setp.eq.s32 	%p3105, %r3, 25;
	ld.shared.f32 	%f16020, [_ZZ33flash_attention_v2_forward_kernelILi64ELi64ELi64EEvPKfS1_S1_PfiiiifE8K_shared+12056];
	fma.rn.f32 	%f22345, %f22208, %f16020, %f22345;
	@%p3105 bra 	$L__BB1_3129;
	setp.eq.s32 	%p3106, %r3, 26;
	ld.shared.f32 	%f16021, [_ZZ33flash_attention_v2_forward_kernelILi64ELi64ELi64EEvPKfS1_S1_PfiiiifE8K_shared+12060];
	fma.rn.f32 	%f22345, %f22207, %f16021, %f22345;
	@%p3106 bra 	$L__BB1_3129;
	setp.eq.s32 	%p3107, %r3, 27;
	ld.shared.f32 	%f16022, [_ZZ33flash_attention_v2_forward_kernelILi64ELi64ELi64EEvPKfS1_S1_PfiiiifE8K_shared+12064];
	fma.rn.f32 	%f22345, %f22206, %f16022, %f22345;
	@%p3107 bra 	$L__BB1_3129;
	setp.eq.s32 	%p3108, %r3, 28;
	ld.shared.f32 	%f16023, [_ZZ33flash_attention_v2_forward_kernelILi64ELi64ELi64EEvPKfS1_S1_PfiiiifE8K_shared+12068];
	fma.rn.f32 	%f22345, %f22205, %f16023, %f22345;
	@%p3108 bra 	$L__BB1_3129;
	setp.eq.s32 	%p3109, %r3, 29;
	ld.shared.f32 	%f16024, [_ZZ33flash_attention_v2_forward_kernelILi64ELi64ELi64EEvPKfS1_S1_PfiiiifE8K_shared+12072];
	fma.rn.f32 	%f22345, %f22204, %f16024, %f22345;
	@%p3109 bra 	$L__BB1_3129;
	setp.eq.s32 	%p3110, %r3, 30;
	ld.shared.f32 	%f16025, [_ZZ33flash_attention_v2_forward_kernelILi64ELi64ELi64EEvPKfS1_S1_PfiiiifE8K_shared+12076];
	fma.rn.f32 	%f22345, %f22203, %f16025, %f22345;
	@%p3110 bra 	$L__BB1_3129;
	setp.eq.s32 	%p3111, %r3, 31;
	ld.shared.f32 	%f16026, [_ZZ33flash_attention_v2_forward_kernelILi64ELi64ELi64EEvPKfS1_S1_PfiiiifE8K_shared+12080];
	fma.rn.f32 	%f22345, %f22202, %f16026, %f22345;
	@%p3111 bra 	$L__BB1_3129;
	setp.eq.s32 	%p3112, %r3, 32;
	ld.shared.f32 	%f16027, [_ZZ33flash_attention_v2_forward_kernelILi64ELi64ELi64EEvPKfS1_S1_PfiiiifE8K_shared+12084];
	fma.rn.f32 	%f22345, %f22201, %f16027, %f22345;
	@%p3112 bra 	$L__BB1_3129;
	setp.eq.s32 	%p3113, %r3, 33;
	ld.shared.f32 	%f16028, [_ZZ33flash_attention_v2_forward_kernelILi64ELi64ELi64EEvPKfS1_S1_PfiiiifE8K_shared+12088];
	fma.rn.f32 	%f22345, %f22200, %f16028, %f22345;
	@%p3113 bra 	$L__BB1_3129;
	setp.eq.s32 	%p3114, %r3, 34;
	ld.shared.f32 	%f16029, [_ZZ33flash_attention_v2_forward_kernelILi64ELi64ELi64EEvPKfS1_S1_PfiiiifE8K_shared+12092];
	fma.rn.f32 	%f22345, %f22199, %f16029, %f22345;
	@%p3114 bra 	$L__BB1_3129;
	setp.eq.s32 	%p3115, %r3, 35;
	ld.shared.f32 	%f16030, [_ZZ33flash_attention_v2_forward_kernelILi64ELi64ELi64EEvPKfS1_S1_PfiiiifE8K_shared+12096];
	fma.rn.f32 	%f22345, %f22198, %f16030, %f22345;
	@%p3115 bra 	$L__BB1_3129;
	setp.eq.s32 	%p3116, %r3, 36;
	ld.shared.f32 	%f16031, [_ZZ33flash_attention_v2_forward_kernelILi64ELi64ELi64EEvPKfS1_S1_PfiiiifE8K_shared+12100];
	fma.rn.f32 	%f22345, %f22197, %f16031, %f22345;
	@%p3116 bra 	$L__BB1_3129;
	setp.eq.s32 	%p3117, %r3, 37;
	ld.shared.f32 	%f16032, [_ZZ33flash_attention_v2_forward_kernelILi64ELi64ELi64EEvPKfS1_S1_PfiiiifE8K_shared+12104];
	fma.rn.f32 	%f22345, %f22196, %f16032, %f22345;
	@%p3117 bra 	$L__BB1_3129;
	setp.eq.s32 	%p3118, %r3, 38;
	ld.shared.f32 	%f16033, [_ZZ33flash_attention_v2_forward_kernelILi64ELi64ELi64EEvPKfS1_S1_PfiiiifE8K_shared+12108];
	fma.rn.f32 	%f22345, %f22195, %f16033, %f22345;
	@%p3118 bra 	$L__BB1_3129;
	setp.eq.s32 	%p3119, %r3, 39;
	ld.shared.f32 	%f16034, [_ZZ33flash_attention_v2_forward_kernelILi64ELi64ELi64EEvPKfS1_S1_PfiiiifE8K_shared+12112];
	fma.rn.f32 	%f22345, %f22194, %f16034, %f22345;
	@%p3119 bra 	$L__BB1_3129;
	setp.eq.s32 	%p3120, %r3, 40;
	ld.shared.f32 	%f16035, [_ZZ33flash_attention_v2_forward_kernelILi64ELi64ELi64EEvPKfS1_S1_PfiiiifE8K_shared+12116];
	fma.rn.f32 	%f22345, %f22193, %f16035, %f22345;
	@%p3120 bra 	$L__BB1_3129;
	setp.eq.s32 	%p3121, %r3, 41;
	ld.shared.f32 	%f16036, [_ZZ33flash_attention_v2_forward_kernelILi64ELi64ELi64EEvPKfS1_S1_PfiiiifE8K_shared+12120];
	fma.rn.f32 	%f22345, %f22192, %f16036, %f22345;
	@%p3121 bra 	$L__BB1_3129;
	setp.eq.s32 	%p3122, %r3, 42;
	ld.shared.f32 	%f16037, [_ZZ33flash_attention_v2_forward_kernelILi64ELi64ELi64EEvPKfS1_S1_PfiiiifE8K_shared+12124];
	fma.rn.f32 	%f22345, %f22191, %f16037, %f22345;
	@%p3122 bra 	$L__BB1_3129;
	setp.eq.s32 	%p3123, %r3, 43;
	ld.shared.f32 	%f16038, [_ZZ33flash_attention_v2_forward_kernelILi64ELi64ELi64EEvPKfS1_S1_PfiiiifE8K_shared+12128];
	fma.rn.f32 	%f22345, %f22190, %f16038, %f22345;
	@%p3123 bra 	$L__BB1_3129;
	setp.eq.s32 	%p3124, %r3, 44;
	ld.shared.f32 	%f16039, [_ZZ33flash_attention_v2_forward_kernelILi64ELi64ELi64EEvPKfS1_S1_PfiiiifE8K_shared+12132];
	fma.rn.f32 	%f22345, %f22189, %f16039, %f22345;
	@%p3124 bra 	$L__BB1_3129;
	setp.eq.s32 	%p3125, %r3, 45;
	ld.shared.f32 	%f16040, [_ZZ33flash_attention_v2_forward_kernelILi64ELi64ELi64EEvPKfS1_S1_PfiiiifE8K_shared+12136];
	fma.rn.f32 	%f22345, %f22188, %f16040, %f22345;
	@%p3125 bra 	$L__BB1_3129;
	setp.eq.s32 	%p3126, %r3, 46;
	ld.shared.f32 	%f16041, [_ZZ33flash_attention_v2_forward_kernelILi64ELi64ELi64EEvPKfS1_S1_PfiiiifE8K_shared+12140];
	fma.rn.f32 	%f22345, %f22187, %f16041, %f22345;
	@%p3126 bra 	$L__BB1_3129;
	setp.eq.s32 	%p3127, %r3, 47;
	ld.shared.f32 	%f16042, [_ZZ33flash_attention_v2_forward_kernelILi64ELi64ELi64EEvPKfS1_S1_PfiiiifE8K_shared+12144];
	fma.rn.f32 	%f22345, %f22186, %f16042, %f22345;
	@%p3127 bra 	$L__BB1_3129;
	setp.eq.s32 	%p3128, %r3, 48;
	ld.shared.f32 	%f16043, [_ZZ33flash_attention_v2_forward_kernelILi64ELi64ELi64EEvPKfS1_S1_PfiiiifE8K_shared+12148];
	fma.rn.f32 	%f22345, %f22185, %f16043, %f22345;
	@%p3128 bra 	$L__BB1_3129;
	setp.eq.s32 	%p3129, %r3, 49;
	ld.shared.f32 	%f16044, [_ZZ33flash_attention_v2_forward_kernelILi64ELi64ELi64EEvPKfS1_S1_PfiiiifE8K_shared+12152];
	fma.rn.f32 	%f22345, %f22184, %f16044, %f22345;
	@%p3129 bra 	$L__BB1_3129;
	setp.eq.s32 	%p3130, %r3, 50;
	ld.shared.f32 	%f16045, [_ZZ33flash_attention_v2_forward_kernelILi64ELi64ELi64EEvPKfS1_S1_PfiiiifE8K_shared+12156];
	fma.rn.f32 	%f22345, %f22183, %f16045, %f22345;
	@%p3130 bra 	$L__BB1_3129;
	setp.eq.s32 	%p3131, %r3, 51;
	ld.shared.f32 	%f16046, [_ZZ33flash_attention_v2_forward_kernelILi64ELi64ELi64EEvPKfS1_S1_PfiiiifE8K_shared+12160];
	fma.rn.f32 	%f22345, %f22182, %f16046, %f22345;
	@%p3131 bra 	$L__BB1_3129;
	setp.eq.s32 	%p3132, %r3, 52;
	ld.shared.f32 	%f16047, [_ZZ33flash_attention_v2_forward_kernelILi64ELi64ELi64EEvPKfS1_S1_PfiiiifE8K_shared+12164];
	fma.rn.f32 	%f22345, %f22181, %f16047, %f22345;
	@%p3132 bra 	$L__BB1_3129;
	setp.eq.s32 	%p3133, %r3, 53;
	ld.shared.f32 	%f16048, [_ZZ33flash_attention_v2_forward_kernelILi64ELi64ELi64EEvPKfS1_S1_PfiiiifE8K_shared+12168];
	fma.rn.f32 	%f22345, %f22180, %f16048, %f22345;
	@%p3133 bra 	$L__BB1_3129;
	setp.eq.s32 	%p3134, %r3, 54;
	ld.shared.f32 	%f16049, [_ZZ33flash_attention_v2_forward_kernelILi64ELi64ELi64EEvPKfS1_S1_PfiiiifE8K_shared+12172];
	fma.rn.f32 	%f22345, %f22179, %f16049, %f22345;
	@%p3134 bra 	$L__BB1_3129;
	setp.eq.s32 	%p3135, %r3, 55;
	ld.shared.f32 	%f16050, [_ZZ33flash_attention_v2_forward_kernelILi64ELi64ELi64EEvPKfS1_S1_PfiiiifE8K_shared+12176];
	fma.rn.f32 	%f22345, %f22178, %f16050, %f22345;
	@%p3135 bra 	$L__BB1_3129;
	setp.eq.s32 	%p3136, %r3, 56;
	ld.shared.f32 	%f16051, [_ZZ33flash_attention_v2_forward_kernelILi64ELi64ELi64EEvPKfS1_S1_PfiiiifE8K_shared+12180];
	fma.rn.f32 	%f22345, %f22177, %f16051, %f22345;
	@%p3136 bra 	$L__BB1_3129;
	setp.eq.s32 	%p3137, %r3, 57;
	ld.shared.f32 	%f16052, [_ZZ33flash_attention_v2_forward_kernelILi64ELi64ELi64EEvPKfS1_S1_PfiiiifE8K_shared+12184];
	fma.rn.f32 	%f22345, %f22176, %f16052, %f22345;
	@%p3137 bra 	$L__BB1_3129;
	setp.eq.s32 	%p3138, %r3, 58;
	ld.shared.f32 	%f16053, [_ZZ33flash_attention_v2_forward_kernelILi64ELi64ELi64EEvPKfS1_S1_PfiiiifE8K_shared+12188];
	fma.rn.f32 	%f22345, %f22175, %f16053, %f22345;
	@%p3138 bra 	$L__BB1_3129;
	setp.eq.s32 	%p3139, %r3, 59;
	ld.shared.f32 	%f16054, [_ZZ33flash_attention_v2_forward_kernelILi64ELi64ELi64EEvPKfS1_S1_PfiiiifE8K_shared+12192];
	fma.rn.f32 	%f22345, %f22174, %f16054, %f22345;
	@%p3139 bra 	$L__BB1_3129;
	setp.eq.s32 	%p3140, %r3, 60;
	ld.shared.f32 	%f16055, [_ZZ33flash_attention_v2_forward_kernelILi64ELi64ELi64EEvPKfS1_S1_PfiiiifE8K_shared+12196];
	fma.rn.f32 	%f22345, %f22173, %f16055, %f22345;
	@%p3140 bra 	$L__BB1_3129;
	setp.eq.s32 	%p3141, %r3, 61;
	ld.shared.f32 	%f16056, [_ZZ33flash_attention_v2_forward_kernelILi64ELi64ELi64EEvPKfS1_S1_PfiiiifE8K_shared+12200];
	fma.rn.f32 	%f22345, %f22172, %f16056, %f22345;
	@%p3141 bra 	$L__BB1_3129;
	setp.eq.s32 	%p3142, %r3, 62;
	ld.shared.f32 	%f16057, [_ZZ33flash_attention_v2_forward_kernelILi64ELi64ELi64EEvPKfS1_S1_PfiiiifE8K_shared+12204];
	fma.rn.f32 	%f22345, %f22171, %f16057, %f22345;
	@%p3142 bra 	$L__BB1_3129;
	setp.eq.s32 	%p3143, %r3, 63;
	ld.shared.f32 	%f16058, [_ZZ33flash_attention_v2_forward_kernelILi64ELi64ELi64EEvPKfS1_S1_PfiiiifE8K_shared+12208];
	fma.rn.f32 	%f22345, %f22170, %f16058, %f22345;
	@%p3143 bra 	$L__BB1_3129;
	ld.shared.f32 	%f16059, [_ZZ33flash_attention_v2_forward_kernelILi64ELi64ELi64EEvPKfS1_S1_PfiiiifE8K_shared+12212];
	fma.rn.f32 	%f22345, %f22169, %f16059, %f22345;
$L__BB1_3129:
	ld.param.u32 	%r530, [_Z33flash_attention_v2_forward_kernelILi64ELi64ELi64EEvPKfS1_S1_Pfiiiif_param_6];
	add.s32 	%r180, %r7, 47;
	setp.ge.s32 	%p3144, %r180, %r530;
	mov.f32 	%f22346, 0fFF7FFFFF;
	@%p3144 bra 	$L__BB1_3194;
	setp.eq.s32 	%p3145, %r13, 0;
	ld.shared.f32 	%f16061, [_ZZ33flash_attention_v2_forward_kernelILi64ELi64ELi64EEvPKfS1_S1_PfiiiifE8K_shared+12220];
	fma.rn.f32 	%f22346, %f22232, %f16061, 0f00000000;
	@%p3145 bra 	$L__BB1_3194;
	setp.eq.s32 	%p3146, %r3, 2;
	ld.shared.f32 	%f16062, [_ZZ33flash_attention_v2_forward_kernelILi64ELi64ELi64EEvPKfS1_S1_PfiiiifE8K_shared+12224];
	fma.rn.f32 	%f22346, %f22231, %f16062, %f22346;
	@%p3146 bra 	$L__BB1_3194;
	setp.eq.s32 	%p3147, %r3, 3;
	ld.shared.f32 	%f16063, [_ZZ33flash_attention_v2_forward_kernelILi64ELi64ELi64EEvPKfS1_S1_PfiiiifE8K_shared+12228];
	fma.rn.f32 	%f22346, %f22230, %f16063, %f22346;
	@%p3147 bra 	$L__BB1_3194;
	setp.eq.s32 	%p3148, %r3, 4;
	ld.shared.f32 	%f16064, [_ZZ33flash_attention_v2_forward_kernelILi64ELi64ELi64EEvPKfS1_S1_PfiiiifE8K_shared+12232];
	fma.rn.f32 	%f22346, %f22229, %f16064, %f22346;
	@%p3148 bra 	$L__BB1_3194;
	setp.eq.s32 	%p3149, %r3, 5;
	ld.shared.f32 	%f16065, [_ZZ33flash_attention_v2_forward_kernelILi64ELi64ELi64EEvPKfS1_S1_PfiiiifE8K_shared+12236];
	fma.rn.f32 	%f22346, %f22228, %f16065, %f22346;
	@%p3149 bra 	$L__BB1_3194;
	setp.eq.s32 	%p3150, %r3, 6;
	ld.shared.f32 	%f16066, [_ZZ33flash_attention_v2_forward_kernelILi64ELi64ELi64EEvPKfS1_S1_PfiiiifE8K_shared+12240];
	fma.rn.f32 	%f22346, %f22227, %f16066, %f22346;
	@%p3150 bra 	$L__BB1_3194;
	setp.eq.s32 	%p3151, %r3, 7;
	ld.shared.f32 	%f16067, [_ZZ33flash_attention_v2_forward_kernelILi64ELi64ELi64EEvPKfS1_S1_PfiiiifE8K_shared+12244];
	fma.rn.f32 	%f22346, %f22226, %f16067, %f22346;
	@%p3151 bra 	$L__BB1_3194;
	setp.eq.s32 	%p3152, %r3, 8;
	ld.shared.f32 	%f16068, [_ZZ33flash_attention_v2_forward_kernelILi64ELi64ELi64EEvPKfS1_S1_PfiiiifE8K_shared+12248];
	fma.rn.f32 	%f22346, %f22225, %f16068, %f22346;
	@%p3152 bra 	$L__BB1_3194;
	setp.eq.s32 	%p3153, %r3, 9;
	ld.shared.f32 	%f16069, [_ZZ33flash_attention_v2_forward_kernelILi64ELi64ELi64EEvPKfS1_S1_PfiiiifE8K_shared+12252];
	fma.rn.f32 	%f22346, %f22224, %f16069, %f22346;
	@%p3153 bra 	$L__BB1_3194;
	setp.eq.s32 	%p3154, %r3, 10;
	ld.shared.f32 	%f16070, [_ZZ33flash_attention_v2_forward_kernelILi64ELi64ELi64EEvPKfS1_S1_PfiiiifE8K_shared+12256];
	fma.rn.f32 	%f22346, %f22223, %f16070, %f22346;
	@%p3154 bra 	$L__BB1_3194;
	setp.eq.s32 	%p3155, %r3, 11;
	ld.shared.f32 	%f16071, [_ZZ33flash_attention_v2_forward_kernelILi64ELi64ELi64EEvPKfS1_S1_PfiiiifE8K_shared+12260];
	fma.rn.f32 	%f22346, %f22222, %f16071, %f22346;
	@%p3155 bra 	$L__BB1_3194;
	setp.eq.s32 	%p3156, %r3, 12;
	ld.shared.f32 	%f16072, [_ZZ33flash_attention_v2_forward_kernelILi64ELi64ELi64EEvPKfS1_S1_PfiiiifE8K_shared+12264];
	fma.rn.f32 	%f22346, %f22221, %f16072, %f22346;
	@%p3156 bra 	$L__BB1_3194;
	setp.eq.s32 	%p3157, %r3, 13;
	ld.shared.f32 	%f16073, [_ZZ33flash_attention_v2_forward_kernelILi64ELi64ELi64EEvPKfS1_S1_PfiiiifE8K_shared+12268];
	fma.rn.f32 	%f22346, %f22220, %f16073, %f22346;
	@%p3157 bra 	$L__BB1_3194;
	setp.eq.s32 	%p3158, %r3, 14;
	ld.shared.f32 	%f16074, [_ZZ33flash_attention_v2_forward_kernelILi64ELi64ELi64EEvPKfS1_S1_PfiiiifE8K_shared+12272];
	fma.rn.f32 	%f22346, %f22219, %f16074, %f22346;
	@%p3158 bra 	$L__BB1_3194;
	setp.eq.s32 	%p3159, %r3, 15;
	ld.shared.f32 	%f16075, [_ZZ33flash_attention_v2_forward_kernelILi64ELi64ELi64EEvPKfS1_S1_PfiiiifE8K_shared+12276];
	fma.rn.f32 	%f22346, %f22218, %f16075, %f22346;
	@%p3159 bra 	$L__BB1_3194;
	setp.eq.s32 	%p3160, %r3, 16;
	ld.shared.f32 	%f16076, [_ZZ33flash_attention_v2_forward_kernelILi64ELi64ELi64EEvPKfS1_S1_PfiiiifE8K_shared+12280];
	fma.rn.f32 	%f22346, %f22217, %f16076, %f22346;
	@%p3160 bra 	$L__BB1_3194;
	setp.eq.s32 	%p3161, %r3, 17;
	ld.shared.f32 	%f16077, [_ZZ33flash_attention_v2_forward_kernelILi64ELi64ELi64EEvPKfS1_S1_PfiiiifE8K_shared+12284];
	fma.rn.f32 	%f22346, %f22216, %f16077, %f22346;
	@%p3161 bra 	$L__BB1_3194;
	setp.eq.s32 	%p3162, %r3, 18;
	ld.shared.f32 	%f16078, [_ZZ33flash_attention_v2_forward_kernelILi64ELi64ELi64EEvPKfS1_S1_PfiiiifE8K_shared+12288];
	fma.rn.f32 	%f22346, %f22215, %f16078, %f22346;
	@%p3162 bra 	$L__BB1_3194;
	setp.eq.s32 	%p3163, %r3, 19;
	ld.shared.f32 	%f16079, [_ZZ33flash_attention_v2_forward_kernelILi64ELi64ELi64EEvPKfS1_S1_PfiiiifE8K_shared+12292];
	fma.rn.f32 	%f22346, %f22214, %f16079, %f22346;
	@%p3163 bra 	$L__BB1_3194;
	setp.eq.s32 	%p3164, %r3, 20;
	ld.shared.f32 	%f16080, [_ZZ33flash_attention_v2_forward_kernelILi64ELi64ELi64EEvPKfS1_S1_PfiiiifE8K_shared+12296];
	fma.rn.f32 	%f22346, %f22213, %f16080, %f22346;
	@%p3164 bra 	$L__BB1_3194;
	setp.eq.s32 	%p3165, %r3, 21;
	ld.shared.f32 	%f16081, [_ZZ33flash_attention_v2_forward_kernelILi64ELi64ELi64EEvPKfS1_S1_PfiiiifE8K_shared+12300];
	fma.rn.f32 	%f22346, %f22212, %f16081, %f22346;
	@%p3165 bra 	$L__BB1_3194;
	setp.eq.s32 	%p3166, %r3, 22;
	ld.shared.f32 	%f16082, [_ZZ33flash_attention_v2_forward_kernelILi64ELi64ELi64EEvPKfS1_S1_PfiiiifE8K_shared+12304];
	fma.rn.f32 	%f22346, %f22211, %f16082, %f22346;
	@%p3166 bra 	$L__BB1_3194;
	setp.eq.s32 	%p3167, %r3, 23;
	ld.shared.f32 	%f16083, [_ZZ33flash_attention_v2_forward_kernelILi64ELi64ELi64EEvPKfS1_S1_PfiiiifE8K_shared+12308];
	fma.rn.f32 	%f22346, %f22210, %f16083, %f22346;
	@%p3167 bra 	$L__BB1_3194;
	setp.eq.s32 	%p3168, %r3, 24;
	ld.shared.f32 	%f16084, [_ZZ33flash_attention_v2_forward_kernelILi64ELi64ELi64EEvPKfS1_S1_PfiiiifE8K_shared+12312];
	fma.rn.f32 	%f22346, %f22209, %f16084, %f22346;
	@%p3168 bra 	$L__BB1_3194;
	setp.eq.s32 	%p3169, %r3, 25;
	ld.shared.f32 	%f16085, [_ZZ33flash_attention_v2_forward_kernelILi64ELi64ELi64EEvPKfS1_S1_PfiiiifE8K_shared+12316];
	fma.rn.f32 	%f22346, %f22208, %f16085, %f22346;
	@%p3169 bra 	$L__BB1_3194;
	setp.eq.s32 	%p3170, %r3, 26;
	ld.shared.f32 	%f16086, [_ZZ33flash_attention_v2_forward_kernelILi64ELi64ELi64EEvPKfS1_S1_PfiiiifE8K_shared+12320];
	fma.rn.f32 	%f22346, %f22207, %f16086, %f22346;
	@%p3170 bra 	$L__BB1_3194;
	setp.eq.s32 	%p3171, %r3, 27;
	ld.shared.f32 	%f16087, [_ZZ33flash_attention_v2_forward_kernelILi64ELi64ELi64EEvPKfS1_S1_PfiiiifE8K_shared+12324];
	fma.rn.f32 	%f22346, %f22206, %f16087, %f22346;
	@%p3171 bra 	$L__BB1_3194;
	setp.eq.s32 	%p3172, %r3, 28;
	ld.shared.f32 	%f16088, [_ZZ33flash_attention_v2_forward_kernelILi64ELi64ELi64EEvPKfS1_S1_PfiiiifE8K_shared+12328];
	fma.rn.f32 	%f22346, %f22205, %f16088, %f22346;
	@%p3172 bra 	$L__BB1_3194;
	setp.eq.s32 	%p3173, %r3, 29;
	ld.shared.f32 	%f16089, [_ZZ33flash_attention_v2_forward_kernelILi64ELi64ELi64EEvPKfS1_S1_PfiiiifE8K_shared+12332];
	fma.rn.f32 	%f22346, %f22204, %f16089, %f22346;
	@%p3173 bra 	$L__BB1_3194;
	setp.eq.s32 	%p3174, %r3, 30;
	ld.shared.f32 	%f16090, [_ZZ33flash_attention_v2_forward_kernelILi64ELi64ELi64EEvPKfS1_S1_PfiiiifE8K_shared+12336];
	fma.rn.f32 	%f22346, %f22203, %f16090, %f22346;
	@%p3174 bra 	$L__BB1_3194;
	setp.eq.s32 	%p3175, %r3, 31;
	ld.shared.f32 	%f16091, [_ZZ33flash_attention_v2_forward_kernelILi64ELi64ELi64EEvPKfS1_S1_PfiiiifE8K_shared+12340];
	fma.rn.f32 	%f22346, %f22202, %f16091, %f22346;
	@%p3175 bra 	$L__BB1_3194;
	setp.eq.s32 	%p3176, %r3, 32;
	ld.shared.f32 	%f16092, [_ZZ33flash_attention_v2_forward_kernelILi64ELi64ELi64EEvPKfS1_S1_PfiiiifE8K_shared+12344];
	fma.rn.f32 	%f22346, %f22201, %f16092, %f22346;
	@%p3176 bra 	$L__BB1_3194;
	setp.eq.s32 	%p3177, %r3, 33;
	ld.shared.f32 	%f16093, [_ZZ33flash_attention_v2_forward_kernelILi64ELi64ELi64EEvPKfS1_S1_PfiiiifE8K_shared+12348];
	fma.rn.f32 	%f22346, %f22200, %f16093, %f22346;
	@%p3177 bra 	$L__BB1_3194;
	setp.eq.s32 	%p3178, %r3, 34;
	ld.shared.f32 	%f16094, [_ZZ33flash_attention_v2_forward_kernelILi64ELi64ELi64EEvPKfS1_S1_PfiiiifE8K_shared+12352];
	fma.rn.f32 	%f22346, %f22199, %f16094, %f22346;
	@%p3178 bra 	$L__BB1_3194;
	setp.eq.s32 	%p3179, %r3, 35;
	ld.shared.f32 	%f16095, [_ZZ33flash_attention_v2_forward_kernelILi64ELi64ELi64EEvPKfS1_S1_PfiiiifE8K_shared+12356];
	fma.rn.f32 	%f22346, %f22198, %f16095, %f22346;
	@%p3179 bra 	$L__BB1_3194;
	setp.eq.s32 	%p3180, %r3, 36;
	ld.shared.f32 	%f16096, [_ZZ33flash_attention_v2_forward_kernelILi64ELi64ELi64EEvPKfS1_S1_PfiiiifE8K_shared+12360];
	fma.rn.f32 	%f22346, %f22197, %f16096, %f22346;
	@%p3180 bra 	$L__BB1_3194;
	setp.eq.s32 	%p3181, %r3, 37;
	ld.shared.f32 	%f16097, [_ZZ33flash_attention_v2_forward_kernelILi64ELi64ELi64EEvPKfS1_S1_PfiiiifE8K_shared+12364];
	fma.rn.f32 	%f22346, %f22196, %f16097, %f22346;
	@%p3181 bra 	$L__BB1_3194;
	setp.eq.s32 	%p3182, %r3, 38;
	ld.shared.f32 	%f16098, [_ZZ33flash_attention_v2_forward_kernelILi64ELi64ELi64EEvPKfS1_S1_PfiiiifE8K_shared+12368];
	fma.rn.f32 	%f22346, %f22195, %f16098, %f22346;
	@%p3182 bra 	$L__BB1_3194;
	setp.eq.s32 	%p3183, %r3, 39;
	ld.shared.f32 	%f16099, [_ZZ33flash_attention_v2_forward_kernelILi64ELi64ELi64EEvPKfS1_S1_PfiiiifE8K_shared+12372];
	fma.rn.f32 	%f22346, %f22194, %f16099, %f22346;
	@%p3183 bra 	$L__BB1_3194;
	setp.eq.s32 	%p3184, %r3, 40;
	ld.shared.f32 	%f16100, [_ZZ33flash_attention_v2_forward_kernelILi64ELi64ELi64EEvPKfS1_S1_PfiiiifE8K_shared+12376];
	fma.rn.f32 	%f22346, %f22193, %f16100, %f22346;
	@%p3184 bra 	$L__BB1_3194;
	setp.eq.s32 	%p3185, %r3, 41;
	ld.shared.f32 	%f16101, [_ZZ33flash_attention_v2_forward_kernelILi64ELi64ELi64EEvPKfS1_S1_PfiiiifE8K_shared+12380];
	fma.rn.f32 	%f22346, %f22192, %f16101, %f22346;
	@%p3185 bra 	$L__BB1_3194;
	setp.eq.s32 	%p3186, %r3, 42;
	ld.shared.f32 	%f16102, [_ZZ33flash_attention_v2_forward_kernelILi64ELi64ELi64EEvPKfS1_S1_PfiiiifE8K_shared+12384];
	fma.rn.f32 	%f22346, %f22191, %f16102, %f22346;
	@%p3186 bra 	$L__BB1_3194;
	setp.eq.s32 	%p3187, %r3, 43;
	ld.shared.f32 	%f16103, [_ZZ33flash_attention_v2_forward_kernelILi64ELi64ELi64EEvPKfS1_S1_PfiiiifE8K_shared+12388];
	fma.rn.f32 	%f22346, %f22190, %f16103, %f22346;
	@%p3187 bra 	$L__BB1_3194;
	setp.eq.s32 	%p3188, %r3, 44;
	ld.shared.f32 	%f16104, [_ZZ33flash_attention_v2_forward_kernelILi64ELi64ELi64EEvPKfS1_S1_PfiiiifE8K_shared+12392];
	fma.rn.f32 	%f22346, %f22189, %f16104, %f22346;
	@%p3188 bra 	$L__BB1_3194;
	setp.eq.s32 	%p3189, %r3, 45;
	ld.shared.f32 	%f16105, [_ZZ33flash_attention_v2_forward_kernelILi64ELi64ELi64EEvPKfS1_S1_PfiiiifE8K_shared+12396];
	fma.rn.f32 	%f22346, %f22188, %f16105, %f22346;
	@%p3189 bra 	$L__BB1_3194;
	setp.eq.s32 	%p3190, %r3, 46;
	ld.shared.f32 	%f16106, [_ZZ33flash_attention_v2_forward_kernelILi64ELi64ELi64EEvPKfS1_S1_PfiiiifE8K_shared+12400];
	fma.rn.f32 	%f22346, %f22187, %f16106, %f22346;
	@%p3190 bra 	$L__BB1_3194;
	setp.eq.s32 	%p3191, %r3, 47;
	ld.shared.f32 	%f16107, [_ZZ33flash_attention_v2_forward_kernelILi64ELi64ELi64EEvPKfS1_S1_PfiiiifE8K_shared+12404];
	fma.rn.f32 	%f22346, %f22186, %f16107, %f22346;
	@%p3191 bra 	$L__BB1_3194;
	setp.eq.s32 	%p3192, %r3, 48;
	ld.shared.f32 	%f16108, [_ZZ33flash_attention_v2_forward_kernelILi64ELi64ELi64EEvPKfS1_S1_PfiiiifE8K_shared+12408];
	fma.rn.f32 	%f22346, %f22185, %f16108, %f22346;
	@%p3192 bra 	$L__BB1_3194;
	setp.eq.s32 	%p3193, %r3, 49;
	ld.shared.f32 	%f16109, [_ZZ33flash_attention_v2_forward_kernelILi64ELi64ELi64EEvPKfS1_S1_PfiiiifE8K_shared+12412];
	fma.rn.f32 	%f22346, %f22184, %f16109, %f22346;
	@%p3193 bra 	$L__BB1_3194;
	setp.eq.s32 	%p3194, %r3, 50;
	ld.shared.f32 	%f16110, [_ZZ33flash_attention_v2_forward_kernelILi64ELi64ELi64EEvPKfS1_S1_PfiiiifE8K_shared+12416];
	fma.rn.f32 	%f22346, %f22183, %f16110, %f22346;
	@%p3194 bra 	$L__BB1_3194;
	setp.eq.s32 	%p3195, %r3, 51;
	ld.shared.f32 	%f16111, [_ZZ33flash_attention_v2_forward_kernelILi64ELi64ELi64EEvPKfS1_S1_PfiiiifE8K_shared+12420];
	fma.rn.f32 	%f22346, %f22182, %f16111, %f22346;
	@%p3195 bra 	$L__BB1_3194;
	setp.eq.s32 	%p3196, %r3, 52;
	ld.shared.f32 	%f16112, [_ZZ33flash_attention_v2_forward_kernelILi64ELi64ELi64EEvPKfS1_S1_PfiiiifE8K_shared+12424];
	fma.rn.f32 	%f22346, %f22181, %f16112, %f22346;
	@%p3196 bra 	$L__BB1_3194;
	setp.eq.s32 	%p3197, %r3, 53;
	ld.shared.f32 	%f16113, [_ZZ33flash_attention_v2_forward_kernelILi64ELi64ELi64EEvPKfS1_S1_PfiiiifE8K_shared+12428];
	fma.rn.f32 	%f22346, %f22180, %f16113, %f22346;
	@%p3197 bra 	$L__BB1_3194;
	setp.eq.s32 	%p3198, %r3, 54;
	ld.shared.f32 	%f16114, [_ZZ33flash_attention_v2_forward_kernelILi64ELi64ELi64EEvPKfS1_S1_PfiiiifE8K_shared+12432];
	fma.rn.f32 	%f22346, %f22179, %f16114, %f22346;
	@%p3198 bra 	$L__BB1_3194;
	setp.eq.s32 	%p3199, %r3, 55;
	ld.shared.f32 	%f16115, [_ZZ33flash_attention_v2_forward_kernelILi64ELi64ELi64EEvPKfS1_S1_PfiiiifE8K_shared+12436];
	fma.rn.f32 	%f22346, %f22178, %f16115, %f22346;
	@%p3199 bra 	$L__BB1_3194;
	setp.eq.s32 	%p3200, %r3, 56;
	ld.shared.f32 	%f16116, [_ZZ33flash_attention_v2_forward_kernelILi64ELi64ELi64EEvPKfS1_S1_PfiiiifE8K_shared+12440];
	fma.rn.f32 	%f22346, %f22177, %f16116, %f22346;
	@%p3200 bra 	$L__BB1_3194;
	setp.eq.s32 	%p3201, %r3, 57;
	ld.shared.f32 	%f16117, [_ZZ33flash_attention_v2_forward_kernelILi64ELi64ELi64EEvPKfS1_S1_PfiiiifE8K_shared+12444];
	fma.rn.f32 	%f22346, %f22176, %f16117, %f22346;
	@%p3201 bra 	$L__BB1_3194;
	setp.eq.s32 	%p3202, %r3, 58;
	ld.shared.f32 	%f16118, [_ZZ33flash_attention_v2_forward_kernelILi64ELi64ELi64EEvPKfS1_S1_PfiiiifE8K_shared+12448];
	fma.rn.f32 	%f22346, %f22175, %f16118, %f22346;
	@%p3202 bra 	$L__BB1_3194;
	setp.eq.s32 	%p3203, %r3, 59;
	ld.shared.f32 	%f16119, [_ZZ33flash_attention_v2_forward_kernelILi64ELi64ELi64EEvPKfS1_S1_PfiiiifE8K_shared+12452];
	fma.rn.f32 	%f22346, %f22174, %f16119, %f22346;
	@%p3203 bra 	$L__BB1_3194;
	setp.eq.s32 	%p3204, %r3, 60;
	ld.shared.f32 	%f16120, [_ZZ33flash_attention_v2_forward_kernelILi64ELi64ELi64EEvPKfS1_S1_PfiiiifE8K_shared+12456];
	fma.rn.f32 	%f22346, %f22173, %f16120, %f22346;
	@%p3204 bra 	$L__BB1_3194;
	setp.eq.s32 	%p3205, %r3, 61;
	ld.shared.f32 	%f16121, [_ZZ33flash_attention_v2_forward_kernelILi64ELi64ELi64EEvPKfS1_S1_PfiiiifE8K_shared+12460];
	fma.rn.f32 	%f22346, %f22172, %f16121, %f22346;
	@%p3205 bra 	$L__BB1_3194;
	setp.eq.s32 	%p3206, %r3, 62;
	ld.shared.f32 	%f16122, [_ZZ33flash_attention_v2_forward_kernelILi64ELi64ELi64EEvPKfS1_S1_PfiiiifE8K_shared+12464];
	fma.rn.f32 	%f22346, %f22171, %f16122, %f22346;
	@%p3206 bra 	$L__BB1_3194;
	setp.eq.s32 	%p3207, %r3, 63;
	ld.shared.f32 	%f16123, [_ZZ33flash_attention_v2_forward_kernelILi64ELi64ELi64EEvPKfS1_S1_PfiiiifE8K_shared+12468];
	fma.rn.f32 	%f22346, %f22170, %f16123, %f22346;
	@%p3207 bra 	$L__BB1_3194;
	ld.shared.f32 	%f16124, [_ZZ33flash_attention_v2_forward_kernelILi64ELi64ELi64EEvPKfS1_S1_PfiiiifE8K_shared+12472];
	fma.rn.f32 	%f22346, %f22169, %f16124, %f22346;
$L__BB1_3194:
	ld.param.u32 	%r531, [_Z33flash_attention_v2_forward_kernelILi64ELi64ELi64EEvPKfS1_S1_Pfiiiif_param_6];
	add.s32 	%r181, %r7, 48;
	setp.ge.s32 	%p3208, %r181, %r531;
	mov.f32 	%f22347, 0fFF7FFFFF;
	@%p3208 bra 	$L__BB1_3259;
	setp.eq.s32 	%p3209, %r13, 0;
	ld.shared.f32 	%f16126, [_ZZ33flash_attention_v2_forward_kernelILi64ELi64ELi64EEvPKfS1_S1_PfiiiifE8K_shared+12480];
	fma.rn.f32 	%f22347, %f22232, %f16126, 0f00000000;
	@%p3209 bra 	$L__BB1_3259;
	setp.eq.s32 	%p3210, %r3, 2;
	ld.shared.f32 	%f16127, [_ZZ33flash_attention_v2_forward_kernelILi64ELi64ELi64EEvPKfS1_S1_PfiiiifE8K_shared+12484];
	fma.rn.f32 	%f22347, %f22231, %f16127, %f22347;
	@%p3210 bra 	$L__BB1_3259;
	setp.eq.s32 	%p3211, %r3, 3;
	ld.shared.f32 	%f16128, [_ZZ33flash_attention_v2_forward_kernelILi64ELi64ELi64EEvPKfS1_S1_PfiiiifE8K_shared+12488];
	fma.rn.f32 	%f22347, %f22230, %f16128, %f22347;
	@%p3211 bra 	$L__BB1_3259;
	setp.eq.s32 	%p3212, %r3, 4;
	ld.shared.f32 	%f16129, [_ZZ33flash_attention_v2_forward_kernelILi64ELi64ELi64EEvPKfS1_S1_PfiiiifE8K_shared+12492];
	fma.rn.f32 	%f22347, %f22229, %f16129, %f22347;
	@%p3212 bra 	$L__BB1_3259;
	setp.eq.s32 	%p3213, %r3, 5;
	ld.shared.f32 	%f16130, [_ZZ33flash_attention_v2_forward_kernelILi64ELi64ELi64EEvPKfS1_S1_PfiiiifE8K_shared+12496];
	fma.rn.f32 	%f22347, %f22228, %f16130, %f22347;
	@%p3213 bra 	$L__BB1_3259;
	setp.eq.s32 	%p3214, %r3, 6;
	ld.shared.f32 	%f16131, [_ZZ33flash_attention_v2_forward_kernelILi64ELi64ELi64EEvPKfS1_S1_PfiiiifE8K_shared+12500];
	fma.rn.f32 	%f22347, %f22227, %f16131, %f22347;
	@%p3214 bra 	$L__BB1_3259;
	setp.eq.s32 	%p3215, %r3, 7;
	ld.shared.f32 	%f16132, [_ZZ33flash_attention_v2_forward_kernelILi64ELi64ELi64EEvPKfS1_S1_PfiiiifE8K_shared+12504];
	fma.rn.f32 	%f22347, %f22226, %f16132, %f22347;
	@%p3215 bra 	$L__BB1_3259;
	setp.eq.s32 	%p3216, %r3, 8;
	ld.shared.f32 	%f16133, [_ZZ33flash_attention_v2_forward_kernelILi64ELi64ELi64EEvPKfS1_S1_PfiiiifE8K_shared+12508];
	fma.rn.f32 	%f22347, %f22225, %f16133, %f22347;
	@%p3216 bra 	$L__BB1_3259;
	setp.eq.s32 	%p3217, %r3, 9;
	ld.shared.f32 	%f16134, [_ZZ33flash_attention_v2_forward_kernelILi64ELi64ELi64EEvPKfS1_S1_PfiiiifE8K_shared+12512];
	fma.rn.f32 	%f22347, %f22224, %f16134, %f22347;
	@%p3217 bra 	$L__BB1_3259;
	setp.eq.s32 	%p3218, %r3, 10;
	ld.shared.f32 	%f16135, [_ZZ33flash_attention_v2_forward_kernelILi64ELi64ELi64EEvPKfS1_S1_PfiiiifE8K_shared+12516];
	fma.rn.f32 	%f22347, %f22223, %f16135, %f22347;
	@%p3218 bra 	$L__BB1_3259;
	setp.eq.s32 	%p3219, %r3, 11;
	ld.shared.f32 	%f16136, [_ZZ33flash_attention_v2_forward_kernelILi64ELi64ELi64EEvPKfS1_S1_PfiiiifE8K_shared+12520];
	fma.rn.f32 	%f22347, %f22222, %f16136, %f22347;
	@%p3219 bra 	$L__BB1_3259;
	setp.eq.s32 	%p3220, %r3, 12;
	ld.shared.f32 	%f16137, [_ZZ33flash_attention_v2_forward_kernelILi64ELi64ELi64EEvPKfS1_S1_PfiiiifE8K_shared+12524];
	fma.rn.f32 	%f22347, %f22221, %f16137, %f22347;
	@%p3220 bra 	$L__BB1_3259;
	setp.eq.s32 	%p3221, %r3, 13;
	ld.shared.f32 	%f16138, [_ZZ33flash_attention_v2_forward_kernelILi64ELi64ELi64EEvPKfS1_S1_PfiiiifE8K_shared+12528];
	fma.rn.f32 	%f22347, %f22220, %f16138, %f22347;
	@%p3221 bra 	$L__BB1_3259;
	setp.eq.s32 	%p3222, %r3, 14;
	ld.shared.f32 	%f16139, [_ZZ33flash_attention_v2_forward_kernelILi64ELi64ELi64EEvPKfS1_S1_PfiiiifE8K_shared+12532];
	fma.rn.f32 	%f22347, %f22219, %f16139, %f22347;
	@%p3222 bra 	$L__BB1_3259;
	setp.eq.s32 	%p3223, %r3, 15;
	ld.shared.f32 	%f16140, [_ZZ33flash_attention_v2_forward_kernelILi64ELi64ELi64EEvPKfS1_S1_PfiiiifE8K_shared+12536];
	fma.rn.f32 	%f22347, %f22218, %f16140, %f22347;
	@%p3223 bra 	$L__BB1_3259;
	setp.eq.s32 	%p3224, %r3, 16;
	ld.shared.f32 	%f16141, [_ZZ33flash_attention_v2_forward_kernelILi64ELi64ELi64EEvPKfS1_S1_PfiiiifE8K_shared+12540];
	fma.rn.f32 	%f22347, %f22217, %f16141, %f22347;
	@%p3224 bra 	$L__BB1_3259;
	setp.eq.s32 	%p3225, %r3, 17;
	ld.shared.f32 	%f16142, [_ZZ33flash_attention_v2_forward_kernelILi64ELi64ELi64EEvPKfS1_S1_PfiiiifE8K_shared+12544];
	fma.rn.f32 	%f22347, %f22216, %f16142, %f22347;
	@%p3225 bra 	$L__BB1_3259;
	setp.eq.s32 	%p3226, %r3, 18;
	ld.shared.f32 	%f16143, [_ZZ33flash_attention_v2_forward_kernelILi64ELi64ELi64EEvPKfS1_S1_PfiiiifE8K_shared+12548];
	fma.rn.f32 	%f22347, %f22215, %f16143, %f22347;
	@%p3226 bra 	$L__BB1_3259;
	setp.eq.s32 	%p3227, %r3, 19;
	ld.shared.f32 	%f16144, [_ZZ33flash_attention_v2_forward_kernelILi64ELi64ELi64EEvPKfS1_S1_PfiiiifE8K_shared+12552];
	fma.rn.f32 	%f22347, %f22214, %f16144, %f22347;
	@%p3227 bra 	$L__BB1_3259;
	setp.eq.s32 	%p3228, %r3, 20;
	ld.shared.f32 	%f16145, [_ZZ33flash_attention_v2_forward_kernelILi64ELi64ELi64EEvPKfS1_S1_PfiiiifE8K_shared+12556];
	fma.rn.f32 	%f22347, %f22213, %f16145, %f22347;
	@%p3228 bra 	$L__BB1_3259;
	setp.eq.s32 	%p3229, %r3, 21;
	ld.shared.f32 	%f16146, [_ZZ33flash_attention_v2_forward_kernelILi64ELi64ELi64EEvPKfS1_S1_PfiiiifE8K_shared+12560];
	fma.rn.f32 	%f22347, %f22212, %f16146, %f22347;
	@%p3229 bra 	$L__BB1_3259;
	setp.eq.s32 	%p3230, %r3, 22;
	ld.shared.f32 	%f16147, [_ZZ33flash_attention_v2_forward_kernelILi64ELi64ELi64EEvPKfS1_S1_PfiiiifE8K_shared+12564];
	fma.rn.f32 	%f22347, %f22211, %f16147, %f22347;
	@%p3230 bra 	$L__BB1_3259;
	setp.eq.s32 	%p3231, %r3, 23;
	ld.shared.f32 	%f16148, [_ZZ33flash_attention_v2_forward_kernelILi64ELi64ELi64EEvPKfS1_S1_PfiiiifE8K_shared+12568];
	fma.rn.f32 	%f22347, %f22210, %f16148, %f22347;
	@%p3231 bra 	$L__BB1_3259;
	setp.eq.s32 	%p3232, %r3, 24;
	ld.shared.f32 	%f16149, [_ZZ33flash_attention_v2_forward_kernelILi64ELi64ELi64EEvPKfS1_S1_PfiiiifE8K_shared+12572];
	fma.rn.f32 	%f22347, %f22209, %f16149, %f22347;
	@%p3232 bra 	$L__BB1_3259;
	setp.eq.s32 	%p3233, %r3, 25;
	ld.shared.f32 	%f16150, [_ZZ33flash_attention_v2_forward_kernelILi64ELi64ELi64EEvPKfS1_S1_PfiiiifE8K_shared+12576];
	fma.rn.f32 	%f22347, %f22208, %f16150, %f22347;
	@%p3233 bra 	$L__BB1_3259;
	setp.eq.s32 	%p3234, %r3, 26;
	ld.shared.f32 	%f16151, [_ZZ33flash_attention_v2_forward_kernelILi64ELi64ELi64EEvPKfS1_S1_PfiiiifE8K_shared+12580];
	fma.rn.f32 	%f22347, %f22207, %f16151, %f22347;
	@%p3234 bra 	$L__BB1_3259;
	setp.eq.s32 	%p3235, %r3, 27;
	ld.shared.f32 	%f16152, [_ZZ33flash_attention_v2_forward_kernelILi64ELi64ELi64EEvPKfS1_S1_PfiiiifE8K_shared+12584];
	fma.rn.f32 	%f22347, %f22206, %f16152, %f22347;
	@%p3235 bra 	$L__BB1_3259;
	setp.eq.s32 	%p3236, %r3, 28;
	ld.shared.f32 	%f16153, [_ZZ33flash_attention_v2_forward_kernelILi64ELi64ELi64EEvPKfS1_S1_PfiiiifE8K_shared+12588];
	fma.rn.f32 	%f22347, %f22205, %f16153, %f22347;
	@%p3236 bra 	$L__BB1_3259;
	setp.eq.s32 	%p3237, %r3, 29;
	ld.shared.f32 	%f16154, [_ZZ33flash_attention_v2_forward_kernelILi64ELi64ELi64EEvPKfS1_S1_PfiiiifE8K_shared+12592];
	fma.rn.f32 	%f22347, %f22204, %f16154, %f22347;
	@%p3237 bra 	$L__BB1_3259;
	setp.eq.s32 	%p3238, %r3, 30;
	ld.shared.f32 	%f16155, [_ZZ33flash_attention_v2_forward_kernelILi64ELi64ELi64EEvPKfS1_S1_PfiiiifE8K_shared+12596];
	fma.rn.f32 	%f22347, %f22203, %f16155, %f22347;
	@%p3238 bra 	$L__BB1_3259;
	setp.eq.s32 	%p3239, %r3, 31;
	ld.shared.f32 	%f16156, [_ZZ33flash_attention_v2_forward_kernelILi64ELi64ELi64EEvPKfS1_S1_PfiiiifE8K_shared+12600];
	fma.rn.f32 	%f22347, %f22202, %f16156, %f22347;
	@%p3239 bra 	$L__BB1_3259;
	setp.eq.s32 	%p3240, %r3, 32;
	ld.shared.f32 	%f16157, [_ZZ33flash_attention_v2_forward_kernelILi64ELi64ELi64EEvPKfS1_S1_PfiiiifE8K_shared+12604];
	fma.rn.f32 	%f22347, %f22201, %f16157, %f22347;
	@%p3240 bra 	$L__BB1_3259;
	setp.eq.s32 	%p3241, %r3, 33;
	ld.shared.f32 	%f16158, [_ZZ33flash_attention_v2_forward_kernelILi64ELi64ELi64EEvPKfS1_S1_PfiiiifE8K_shared+12608];
	fma.rn.f32 	%f22347, %f22200, %f16158, %f22347;
	@%p3241 bra 	$L__BB1_3259;
	setp.eq.s32 	%p3242, %r3, 34;
	ld.shared.f32 	%f16159, [_ZZ33flash_attention_v2_forward_kernelILi64ELi64ELi64EEvPKfS1_S1_PfiiiifE8K_shared+12612];
	fma.rn.f32 	%f22347, %f22199, %f16159, %f22347;
	@%p3242 bra 	$L__BB1_3259;
	setp.eq.s32 	%p3243, %r3, 35;
	ld.shared.f32 	%f16160, [_ZZ33flash_attention_v2_forward_kernelILi64ELi64ELi64EEvPKfS1_S1_PfiiiifE8K_shared+12616];
	fma.rn.f32 	%f22347, %f22198, %f16160, %f22347;
	@%p3243 bra 	$L__BB1_3259;
	setp.eq.s32 	%p3244, %r3, 36;
	ld.shared.f32 	%f16161, [_ZZ33flash_attention_v2_forward_kernelILi64ELi64ELi64EEvPKfS1_S1_PfiiiifE8K_shared+12620];
	fma.rn.f32 	%f22347, %f22197, %f16161, %f22347;
	@%p3244 bra 	$L__BB1_3259;
	setp.eq.s32 	%p3245, %r3, 37;
	ld.shared.f32 	%f16162, [_ZZ33flash_attention_v2_forward_kernelILi64ELi64ELi64EEvPKfS1_S1_PfiiiifE8K_shared+12624];
	fma.rn.f32 	%f22347, %f22196, %f16162, %f22347;
	@%p3245 bra 	$L__BB1_3259;
	setp.eq.s32 	%p3246, %r3, 38;
	ld.shared.f32 	%f16163, [_ZZ33flash_attention_v2_forward_kernelILi64ELi64ELi64EEvPKfS1_S1_PfiiiifE8K_shared+12628];
	fma.rn.f32 	%f22347, %f22195, %f16163, %f22347;
	@%p3246 bra 	$L__BB1_3259;
	setp.eq.s32 	%p3247, %r3, 39;
	ld.shared.f32 	%f16164, [_ZZ33flash_attention_v2_forward_kernelILi64ELi64ELi64EEvPKfS1_S1_PfiiiifE8K_shared+12632];
	fma.rn.f32 	%f22347, %f22194, %f16164, %f22347;
	@%p3247 bra 	$L__BB1_3259;
	setp.eq.s32 	%p3248, %r3, 40;
	ld.shared.f32 	%f16165, [_ZZ33flash_attention_v2_forward_kernelILi64ELi64ELi64EEvPKfS1_S1_PfiiiifE8K_shared+12636];
	fma.rn.f32 	%f22347, %f22193, %f16165, %f22347;
	@%p3248 bra 	$L__BB1_3259;
	setp.eq.s32 	%p3249, %r3, 41;
	ld.shared.f32 	%f16166, [_ZZ33flash_attention_v2_forward_kernelILi64ELi64ELi64EEvPKfS1_S1_PfiiiifE8K_shared+12640];
	fma.rn.f32 	%f22347, %f22192, %f16166, %f22347;
	@%p3249 bra 	$L__BB1_3259;
	setp.eq.s32 	%p3250, %r3, 42;
	ld.shared.f32 	%f16167, [_ZZ33flash_attention_v2_forward_kernelILi64ELi64ELi64EEvPKfS1_S1_PfiiiifE8K_shared+12644];
	fma.rn.f32 	%f22347, %f22191, %f16167, %f22347;
	@%p3250 bra 	$L__BB1_3259;
	setp.eq.s32 	%p3251, %r3, 43;
	ld.shared.f32 	%f16168, [_ZZ33flash_attention_v2_forward_kernelILi64ELi64ELi64EEvPKfS1_S1_PfiiiifE8K_shared+12648];
	fma.rn.f32 	%f22347, %f22190, %f16168, %f22347;
	@%p3251 bra 	$L__BB1_3259;
	setp.eq.s32 	%p3252, %r3, 44;
	ld.shared.f32 	%f16169, [_ZZ33flash_attention_v2_forward_kernelILi64ELi64ELi64EEvPKfS1_S1_PfiiiifE8K_shared+12652];
	fma.rn.f32 	%f22347, %f22189, %f16169, %f22347;
	@%p3252 bra 	$L__BB1_3259;
	setp.eq.s32 	%p3253, %r3, 45;
	ld.shared.f32 	%f16170, [_ZZ33flash_attention_v2_forward_kernelILi64ELi64ELi64EEvPKfS1_S1_PfiiiifE8K_shared+12656];
	fma.rn.f32 	%f22347, %f22188, %f16170, %f22347;
	@%p3253 bra 	$L__BB1_3259;
	setp.eq.s32 	%p3254, %r3, 46;
	ld.shared.f32 	%f16171, [_ZZ33flash_attention_v2_forward_kernelILi64ELi64ELi64EEvPKfS1_S1_PfiiiifE8K_shared+12660];
	fma.rn.f32 	%f22347, %f22187, %f16171, %f22347;
	@%p3254 bra 	$L__BB1_3259;
	setp.eq.s32 	%p3255, %r3, 47;
	ld.shared.f32 	%f16172, [_ZZ33flash_attention_v2_forward_kernelILi64ELi64ELi64EEvPKfS1_S1_PfiiiifE8K_shared+12664];
	fma.rn.f32 	%f22347, %f22186, %f16172, %f22347;
	@%p3255 bra 	$L__BB1_3259;
	setp.eq.s32 	%p3256, %r3, 48;
	ld.shared.f32 	%f16173, [_ZZ33flash_attention_v2_forward_kernelILi64ELi64ELi64EEvPKfS1_S1_PfiiiifE8K_shared+12668];
	fma.rn.f32 	%f22347, %f22185, %f16173, %f22347;
	@%p3256 bra 	$L__BB1_3259;
	setp.eq.s32 	%p3257, %r3, 49;
	ld.shared.f32 	%f16174, [_ZZ33flash_attention_v2_forward_kernelILi64ELi64ELi64EEvPKfS1_S1_PfiiiifE8K_shared+12672];
	fma.rn.f32 	%f22347, %f22184, %f16174, %f22347;
	@%p3257 bra 	$L__BB1_3259;
	setp.eq.s32 	%p3258, %r3, 50;
	ld.shared.f32 	%f16175, [_ZZ33flash_attention_v2_forward_kernelILi64ELi64ELi64EEvPKfS1_S1_PfiiiifE8K_shared+12676];
	fma.rn.f32 	%f22347, %f22183, %f16175, %f22347;
	@%p3258 bra 	$L__BB1_3259;
	setp.eq.s32 	%p3259, %r3, 51;
	ld.shared.f32 	%f16176, [_ZZ33flash_attention_v2_forward_kernelILi64ELi64ELi64EEvPKfS1_S1_PfiiiifE8K_shared+12680];
	fma.rn.f32 	%f22347, %f22182, %f16176, %f22347;
	@%p3259 bra 	$L__BB1_3259;
	setp.eq.s32 	%p3260, %r3, 52;
	ld.shared.f32 	%f16177, [_ZZ33flash_attention_v2_forward_kernelILi64ELi64ELi64EEvPKfS1_S1_PfiiiifE8K_shared+12684];
	fma.rn.f32 	%f22347, %f22181, %f16177, %f22347;
	@%p3260 bra 	$L__BB1_3259;
	setp.eq.s32 	%p3261, %r3, 53;
	ld.shared.f32 	%f16178, [_ZZ33flash_attention_v2_forward_kernelILi64ELi64ELi64EEvPKfS1_S1_PfiiiifE8K_shared+12688];
	fma.rn.f32 	%f22347, %f22180, %f16178, %f22347;
	@%p3261 bra 	$L__BB1_3259;
	setp.eq.s32 	%p3262, %r3, 54;
	ld.shared.f32 	%f16179, [_ZZ33flash_attention_v2_forward_kernelILi64ELi64ELi64EEvPKfS1_S1_PfiiiifE8K_shared+12692];
	fma.rn.f32 	%f22347, %f22179, %f16179, %f22347;
	@%p3262 bra 	$L__BB1_3259;
	setp.eq.s32 	%p3263, %r3, 55;
	ld.shared.f32 	%f16180, [_ZZ33flash_attention_v2_forward_kernelILi64ELi64ELi64EEvPKfS1_S1_PfiiiifE8K_shared+12696];
	fma.rn.f32 	%f22347, %f22178, %f16180, %f22347;
	@%p3263 bra 	$L__BB1_3259;
	setp.eq.s32 	%p3264, %r3, 56;
	ld.shared.f32 	%f16181, [_ZZ33flash_attention_v2_forward_kernelILi64ELi64ELi64EEvPKfS1_S1_PfiiiifE8K_shared+12700];
	fma.rn.f32 	%f22347, %f22177, %f16181, %f22347;
	@%p3264 bra 	$L__BB1_3259;
	setp.eq.s32 	%p3265, %r3, 57;
	ld.shared.f32 	%f16182, [_ZZ33flash_attention_v2_forward_kernelILi64ELi64ELi64EEvPKfS1_S1_PfiiiifE8K_shared+12704];
	fma.rn.f32 	%f22347, %f22176, %f16182, %f22347;
	@%p3265 bra 	$L__BB1_3259;
	setp.eq.s32 	%p3266, %r3, 58;
	ld.shared.f32 	%f16183, [_ZZ33flash_attention_v2_forward_kernelILi64ELi64ELi64EEvPKfS1_S1_PfiiiifE8K_shared+12708];
	fma.rn.f32 	%f22347, %f22175, %f16183, %f22347;
	@%p3266 bra 	$L__BB1_3259;
	setp.eq.s32 	%p3267, %r3, 59;
	ld.shared.f32 	%f16184, [_ZZ33flash_attention_v2_forward_kernelILi64ELi64ELi64EEvPKfS1_S1_PfiiiifE8K_shared+12712];
	fma.rn.f32 	%f22347, %f22174, %f16184, %f22347;
	@%p3267 bra 	$L__BB1_3259;
	setp.eq.s32 	%p3268, %r3, 60;
	ld.shared.f32 	%f16185, [_ZZ33flash_attention_v2_forward_kernelILi64ELi64ELi64EEvPKfS1_S1_PfiiiifE8K_shared+12716];
	fma.rn.f32 	%f22347, %f22173, %f16185, %f22347;
	@%p3268 bra 	$L__BB1_3259;
	setp.eq.s32 	%p3269, %r3, 61;
	ld.shared.f32 	%f16186, [_ZZ33flash_attention_v2_forward_kernelILi64ELi64ELi64EEvPKfS1_S1_PfiiiifE8K_shared+12720];
	fma.rn.f32 	%f22347, %f22172, %f16186, %f22347;
	@%p3269 bra 	$L__BB1_3259;
	setp.eq.s32 	%p3270, %r3, 62;
	ld.shared.f32 	%f16187, [_ZZ33flash_attention_v2_forward_kernelILi64ELi64ELi64EEvPKfS1_S1_PfiiiifE8K_shared+12724];
	fma.rn.f32 	%f22347, %f22171, %f16187, %f22347;
	@%p3270 bra 	$L__BB1_3259;
	setp.eq.s32 	%p3271, %r3, 63;
	ld.shared.f32 	%f16188, [_ZZ33flash_attention_v2_forward_kernelILi64ELi64ELi64EEvPKfS1_S1_PfiiiifE8K_shared+12728];
	fma.rn.f32 	%f22347, %f22170, %f16188, %f22347;
	@%p3271 bra 	$L__BB1_3259;
	ld.shared.f32 	%f16189, [_ZZ33flash_attention_v2_forward_kernelILi64ELi64ELi64EEvPKfS1_S1_PfiiiifE8K_shared+12732];
	fma.rn.f32 	%f22347, %f22169, %f16189, %f22347;
$L__BB1_3259:
	ld.param.u32 	%r532, [_Z33flash_attention_v2_forward_kernelILi64ELi64ELi64EEvPKfS1_S1_Pfiiiif_param_6];
	add.s32 	%r182, %r7, 49;
	setp.ge.s32 	%p3272, %r182, %r532;
	mov.f32 	%f22348, 0fFF7FFFFF;
	@%p3272 bra 	$L__BB1_3324;
	setp.eq.s32 	%p3273, %r13, 0;
	ld.shared.f32 	%f16191, [_ZZ33flash_attention_v2_forward_kernelILi64ELi64ELi64EEvPKfS1_S1_PfiiiifE8K_shared+12740];
	fma.rn.f32 	%f22348, %f22232, %f16191, 0f00000000;
	@%p3273 bra 	$L__BB1_3324;
	setp.eq.s32 	%p3274, %r3, 2;
	ld.shared.f32 	%f16192, [_ZZ33flash_attention_v2_forward_kernelILi64ELi64ELi64EEvPKfS1_S1_PfiiiifE8K_shared+12744];
	fma.rn.f32 	%f22348, %f22231, %f16192, %f22348;
	@%p3274 bra 	$L__BB1_3324;
	setp.eq.s32 	%p3275, %r3, 3;
	ld.shared.f32 	%f16193, [_ZZ33flash_attention_v2_forward_kernelILi64ELi64ELi64EEvPKfS1_S1_PfiiiifE8K_shared+12748];
	fma.rn.f32 	%f22348, %f22230, %f16193, %f22348;
	@%p3275 bra 	$L__BB1_3324;
	setp.eq.s32 	%p3276, %r3, 4;
	ld.shared.f32 	%f16194, [_ZZ33flash_attention_v2_forward_kernelILi64ELi64ELi64EEvPKfS1_S1_PfiiiifE8K_shared+12752];
	fma.rn.f32 	%f22348, %f22229, %f16194, %f22348;
	@%p3276 bra 	$L__BB1_3324;
	setp.eq.s32 	%p3277, %r3, 5;
	ld.shared.f32 	%f16195, [_ZZ33flash_attention_v2_forward_kernelILi64ELi64ELi64EEvPKfS1_S1_PfiiiifE8K_shared+12756];
	fma.rn.f32 	%f22348, %f22228, %f16195, %f22348;
	@%p3277 bra 	$L__BB1_3324;
	setp.eq.s32 	%p3278, %r3, 6;
	ld.shared.f32 	%f16196, [_ZZ33flash_attention_v2_forward_kernelILi64ELi64ELi64EEvPKfS1_S1_PfiiiifE8K_shared+12760];
	fma.rn.f32 	%f22348, %f22227, %f16196, %f22348;
	@%p3278 bra 	$L__BB1_3324;
	setp.eq.s32 	%p3279, %r3, 7;
	ld.shared.f32 	%f16197, [_ZZ33flash_attention_v2_forward_kernelILi64ELi64ELi64EEvPKfS1_S1_PfiiiifE8K_shared+12764];
	fma.rn.f32 	%f22348, %f22226, %f16197, %f22348;
	@%p3279 bra 	$L__BB1_3324;
	setp.eq.s32 	%p3280, %r3, 8;
	ld.shared.f32 	%f16198, [_ZZ33flash_attention_v2_forward_kernelILi64ELi64ELi64EEvPKfS1_S1_PfiiiifE8K_shared+12768];
	fma.rn.f32 	%f22348, %f22225, %f16198, %f22348;
	@%p3280 bra 	$L__BB1_3324;
	setp.eq.s32 	%p3281, %r3, 9;
	ld.shared.f32 	%f16199, [_ZZ33flash_attention_v2_forward_kernelILi64ELi64ELi64EEvPKfS1_S1_PfiiiifE8K_shared+12772];
	fma.rn.f32 	%f22348, %f22224, %f16199, %f22348;
	@%p3281 bra 	$L__BB1_3324;
	setp.eq.s32 	%p3282, %r3, 10;
	ld.shared.f32 	%f16200, [_ZZ33flash_attention_v2_forward_kernelILi64ELi64ELi64EEvPKfS1_S1_PfiiiifE8K_shared+12776];
	fma.rn.f32 	%f22348, %f22223, %f16200, %f22348;
	@%p3282 bra 	$L__BB1_3324;
	setp.eq.s32 	%p3283, %r3, 11;
	ld.shared.f32 	%f16201, [_ZZ33flash_attention_v2_forward_kernelILi64ELi64ELi64EEvPKfS1_S1_PfiiiifE8K_shared+12780];
	fma.rn.f32 	%f22348, %f22222, %f16201, %f22348;
	@%p3283 bra 	$L__BB1_3324;
	setp.eq.s32 	%p3284, %r3, 12;
	ld.shared.f32 	%f16202, [_ZZ33flash_attention_v2_forward_kernelILi64ELi64ELi64EEvPKfS1_S1_PfiiiifE8K_shared+12784];
	fma.rn.f32 	%f22348, %f22221, %f16202, %f22348;
	@%p3284 bra 	$L__BB1_3324;
	setp.eq.s32 	%p3285, %r3, 13;
	ld.shared.f32 	%f16203, [_ZZ33flash_attention_v2_forward_kernelILi64ELi64ELi64EEvPKfS1_S1_PfiiiifE8K_shared+12788];
	fma.rn.f32 	%f22348, %f22220, %f16203, %f22348;
	@%p3285 bra 	$L__BB1_3324;
	setp.eq.s32 	%p3286, %r3, 14;
	ld.shared.f32 	%f16204, [_ZZ33flash_attention_v2_forward_kernelILi64ELi64ELi64EEvPKfS1_S1_PfiiiifE8K_shared+12792];
	fma.rn.f32 	%f22348, %f22219, %f16204, %f22348;
	@%p3286 bra 	$L__BB1_3324;
	setp.eq.s32 	%p3287, %r3, 15;
	ld.shared.f32 	%f16205, [_ZZ33flash_attention_v2_forward_kernelILi64ELi64ELi64EEvPKfS1_S1_PfiiiifE8K_shared+12796];
	fma.rn.f32 	%f22348, %f22218, %f16205, %f22348;
	@%p3287 bra 	$L__BB1_3324;
	setp.eq.s32 	%p3288, %r3, 16;
	ld.shared.f32 	%f16206, [_ZZ33flash_attention_v2_forward_kernelILi64ELi64ELi64EEvPKfS1_S1_PfiiiifE8K_shared+12800];
	fma.rn.f32 	%f22348, %f22217, %f16206, %f22348;
	@%p3288 bra 	$L__BB1_3324;
	setp.eq.s32 	%p3289, %r3, 17;
	ld.shared.f32 	%f16207, [_ZZ33flash_attention_v2_forward_kernelILi64ELi64ELi64EEvPKfS1_S1_PfiiiifE8K_shared+12804];
	fma.rn.f32 	%f22348, %f22216, %f16207, %f22348;
	@%p3289 bra 	$L__BB1_3324;
	setp.eq.s32 	%p3290, %r3, 18;
	ld.shared.f32 	%f16208, [_ZZ33flash_attention_v2_forward_kernelILi64ELi64ELi64EEvPKfS1_S1_PfiiiifE8K_shared+12808];
	fma.rn.f32 	%f22348, %f22215, %f16208, %f22348;
	@%p3290 bra 	$L__BB1_3324;
	setp.eq.s32 	%p3291, %r3, 19;
	ld.shared.f32 	%f16209, [_ZZ33flash_attention_v2_forward_kernelILi64ELi64ELi64EEvPKfS1_S1_PfiiiifE8K_shared+12812];
	fma.rn.f32 	%f22348, %f22214, %f16209, %f22348;
	@%p3291 bra 	$L__BB1_3324;
	setp.eq.s32 	%p3292, %r3, 20;
	ld.shared.f32 	%f16210, [_ZZ33flash_attention_v2_forward_kernelILi64ELi64ELi64EEvPKfS1_S1_PfiiiifE8K_shared+12816];
	fma.rn.f32 	%f22348, %f22213, %f16210, %f22348;
	@%p3292 bra 	$L__BB1_3324;
	setp.eq.s32 	%p3293, %r3, 21;
	ld.shared.f32 	%f16211, [_ZZ33flash_attention_v2_forward_kernelILi64ELi64ELi64EEvPKfS1_S1_PfiiiifE8K_shared+12820];
	fma.rn.f32 	%f22348, %f22212, %f16211, %f22348;
	@%p3293 bra 	$L__BB1_3324;
	setp.eq.s32 	%p3294, %r3, 22;
	ld.shared.f32 	%f16212, [_ZZ33flash_attention_v2_forward_kernelILi64ELi64ELi64EEvPKfS1_S1_PfiiiifE8K_shared+12824];
	fma.rn.f32 	%f22348, %f22211, %f16212, %f22348;
	@%p3294 bra 	$L__BB1_3324;
	setp.eq.s32 	%p3295, %r3, 23;
	ld.shared.f32 	%f16213, [_ZZ33flash_attention_v2_forward_kernelILi64ELi64ELi64EEvPKfS1_S1_PfiiiifE8K_shared+12828];
	fma.rn.f32 	%f22348, %f22210, %f16213, %f22348;
	@%p3295 bra 	$L__BB1_3324;
	setp.eq.s32 	%p3296, %r3, 24;
	ld.shared.f32 	%f16214, [_ZZ33flash_attention_v2_forward_kernelILi64ELi64ELi64EEvPKfS1_S1_PfiiiifE8K_shared+12832];
	fma.rn.f32 	%f22348, %f22209, %f16214, %f22348;
	@%p3296 bra 	$L__BB1_3324;
	setp.eq.s32 	%p3297, %r3, 25;
	ld.shared.f32 	%f16215, [_ZZ33flash_attention_v2_forward_kernelILi64ELi64ELi64EEvPKfS1_S1_PfiiiifE8K_shared+12836];
	fma.rn.f32 	%f22348, %f22208, %f16215, %f22348;
	@%p3297 bra 	$L__BB1_3324;
	setp.eq.s32 	%p3298, %r3, 26;
	ld.shared.f32 	%f16216, [_ZZ33flash_attention_v2_forward_kernelILi64ELi64ELi64EEvPKfS1_S1_PfiiiifE8K_shared+12840];
	fma.rn.f32 	%f22348, %f22207, %f16216, %f22348;
	@%p3298 bra 	$L__BB1_3324;
	setp.eq.s32 	%p3299, %r3, 27;
	ld.shared.f32 	%f16217, [_ZZ33flash_attention_v2_forward_kernelILi64ELi64ELi64EEvPKfS1_S1_PfiiiifE8K_shared+12844];
	fma.rn.f32 	%f22348, %f22206, %f16217, %f22348;
	@%p3299 bra 	$L__BB1_3324;
	setp.eq.s32 	%p3300, %r3, 28;
	ld.shared.f32 	%f16218, [_ZZ33flash_attention_v2_forward_kernelILi64ELi64ELi64EEvPKfS1_S1_PfiiiifE8K_shared+12848];
	fma.rn.f32 	%f22348, %f22205, %f16218, %f22348;
	@%p3300 bra 	$L__BB1_3324;
	setp.eq.s32 	%p3301, %r3, 29;
	ld.shared.f32 	%f16219, [_ZZ33flash_attention_v2_forward_kernelILi64ELi64ELi64EEvPKfS1_S1_PfiiiifE8K_shared+12852];
	fma.rn.f32 	%f22348, %f22204, %f16219, %f22348;
	@%p3301 bra 	$L__BB1_3324;
	setp.eq.s32 	%p3302, %r3, 30;
	ld.shared.f32 	%f16220, [_ZZ33flash_attention_v2_forward_kernelILi64ELi64ELi64EEvPKfS1_S1_PfiiiifE8K_shared+12856];
	fma.rn.f32 	%f22348, %f22203, %f16220, %f22348;
	@%p3302 bra 	$L__BB1_3324;
	setp.eq.s32 	%p3303, %r3, 31;
	ld.shared.f32 	%f16221, [_ZZ33flash_attention_v2_forward_kernelILi64ELi64ELi64EEvPKfS1_S1_PfiiiifE8K_shared+12860];
	fma.rn.f32 	%f22348, %f22202, %f16221, %f22348;
	@%p3303 bra 	$L__BB1_3324;
	setp.eq.s32 	%p3304, %r3, 32;
	ld.shared.f32 	%f16222, [_ZZ33flash_attention_v2_forward_kernelILi64ELi64ELi64EEvPKfS1_S1_PfiiiifE8K_shared+12864];
	fma.rn.f32 	%f22348, %f22201, %f16222, %f22348;
	@%p3304 bra 	$L__BB1_3324;
	setp.eq.s32 	%p3305, %r3, 33;
	ld.shared.f32 	%f16223, [_ZZ33flash_attention_v2_forward_kernelILi64ELi64ELi64EEvPKfS1_S1_PfiiiifE8K_shared+12868];
	fma.rn.f32 	%f22348, %f22200, %f16223, %f22348;
	@%p3305 bra 	$L__BB1_3324;
	setp.eq.s32 	%p3306, %r3, 34;
	ld.shared.f32 	%f16224, [_ZZ33flash_attention_v2_forward_kernelILi64ELi64ELi64EEvPKfS1_S1_PfiiiifE8K_shared+12872];
	fma.rn.f32 	%f22348, %f22199, %f16224, %f22348;
	@%p3306 bra 	$L__BB1_3324;
	setp.eq.s32 	%p3307, %r3, 35;
	ld.shared.f32 	%f16225, [_ZZ33flash_attention_v2_forward_kernelILi64ELi64ELi64EEvPKfS1_S1_PfiiiifE8K_shared+12876];
	fma.rn.f32 	%f22348, %f22198, %f16225, %f22348;
	@%p3307 bra 	$L__BB1_3324;
	setp.eq.s32 	%p3308, %r3, 36;
	ld.shared.f32 	%f16226, [_ZZ33flash_attention_v2_forward_kernelILi64ELi64ELi64EEvPKfS1_S1_PfiiiifE8K_shared+12880];
	fma.rn.f32 	%f22348, %f22197, %f16226, %f22348;
	@%p3308 bra 	$L__BB1_3324;
	setp.eq.s32 	%p3309, %r3, 37;
	ld.shared.f32 	%f16227, [_ZZ33flash_attention_v2_forward_kernelILi64ELi64ELi64EEvPKfS1_S1_PfiiiifE8K_shared+12884];
	fma.rn.f32 	%f22348, %f22196, %f16227, %f22348;
	@%p3309 bra 	$L__BB1_3324;
	setp.eq.s32 	%p3310, %r3, 38;
	ld.shared.f32 	%f16228, [_ZZ33flash_attention_v2_forward_kernelILi64ELi64ELi64EEvPKfS1_S1_PfiiiifE8K_shared+12888];
	fma.rn.f32 	%f22348, %f22195, %f16228, %f22348;
	@%p3310 bra 	$L__BB1_3324;
	setp.eq.s32 	%p3311, %r3, 39;
	ld.shared.f32 	%f16229, [_ZZ33flash_attention_v2_forward_kernelILi64ELi64ELi64EEvPKfS1_S1_PfiiiifE8K_shared+12892];
	fma.rn.f32 	%f22348, %f22194, %f16229, %f22348;
	@%p3311 bra 	$L__BB1_3324;
	setp.eq.s32 	%p3312, %r3, 40;
	ld.shared.f32 	%f16230, [_ZZ33flash_attention_v2_forward_kernelILi64ELi64ELi64EEvPKfS1_S1_PfiiiifE8K_shared+12896];
	fma.rn.f32 	%f22348, %f22193, %f16230, %f22348;
	@%p3312 bra 	$L__BB1_3324;
	setp.eq.s32 	%p3313, %r3, 41;
	ld.shared.f32 	%f16231, [_ZZ33flash_attention_v2_forward_kernelILi64ELi64ELi64EEvPKfS1_S1_PfiiiifE8K_shared+12900];
	fma.rn.f32 	%f22348, %f22192, %f16231, %f22348;
	@%p3313 bra 	$L__BB1_3324;
	setp.eq.s32 	%p3314, %r3, 42;
	ld.shared.f32 	%f16232, [_ZZ33flash_attention_v2_forward_kernelILi64ELi64ELi64EEvPKfS1_S1_PfiiiifE8K_shared+12904];
	fma.rn.f32 	%f22348, %f22191, %f16232, %f22348;
	@%p3314 bra 	$L__BB1_3324;
	setp.eq.s32 	%p3315, %r3, 43;
	ld.shared.f32 	%f16233, [_ZZ33flash_attention_v2_forward_kernelILi64ELi64ELi64EEvPKfS1_S1_PfiiiifE8K_shared+12908];
	fma.rn.f32 	%f22348, %f22190, %f16233, %f22348;
	@%p3315 bra 	$L__BB1_3324;
	setp.eq.s32 	%p3316, %r3, 44;
	ld.shared.f32 	%f16234, [_ZZ33flash_attention_v2_forward_kernelILi64ELi64ELi64EEvPKfS1_S1_PfiiiifE8K_shared+12912];
	fma.rn.f32 	%f22348, %f22189, %f16234, %f22348;
	@%p3316 bra 	$L__BB1_3324;
	setp.eq.s32 	%p3317, %r3, 45;
	ld.shared.f32 	%f16235, [_ZZ33flash_attention_v2_forward_kernelILi64ELi64ELi64EEvPKfS1_S1_PfiiiifE8K_shared+12916];
	fma.rn.f32 	%f22348, %f22188, %f16235, %f22348;
	@%p3317 bra 	$L__BB1_3324;
	setp.eq.s32 	%p3318, %r3, 46;
	ld.shared.f32 	%f16236, [_ZZ33flash_attention_v2_forward_kernelILi64ELi64ELi64EEvPKfS1_S1_PfiiiifE8K_shared+12920];
	fma.rn.f32 	%f22348, %f22187, %f16236, %f22348;
	@%p3318 bra 	$L__BB1_3324;
	setp.eq.s32 	%p3319, %r3, 47;
	ld.shared.f32 	%f16237, [_ZZ33flash_attention_v2_forward_kernelILi64ELi64ELi64EEvPKfS1_S1_PfiiiifE8K_shared+12924];
	fma.rn.f32 	%f22348, %f22186, %f16237, %f22348;
	@%p3319 bra 	$L__BB1_3324;
	setp.eq.s32 	%p3320, %r3, 48;
	ld.shared.f32 	%f16238, [_ZZ33flash_attention_v2_forward_kernelILi64ELi64ELi64EEvPKfS1_S1_PfiiiifE8K_shared+12928];
	fma.rn.f32 	%f22348, %f22185, %f16238, %f22348;
	@%p3320 bra 	$L__BB1_3324;
	setp.eq.s32 	%p3321, %r3, 49;
	ld.shared.f32 	%f16239, [_ZZ33flash_attention_v2_forward_kernelILi64ELi64ELi64EEvPKfS1_S1_PfiiiifE8K_shared+12932];
	fma.rn.f32 	%f22348, %f22184, %f16239, %f22348;
	@%p3321 bra 	$L__BB1_3324;
	setp.eq.s32 	%p3322, %r3, 50;
	ld.shared.f32 	%f16240, [_ZZ33flash_attention_v2_forward_kernelILi64ELi64ELi64EEvPKfS1_S1_PfiiiifE8K_shared+12936];
	fma.rn.f32 	%f22348, %f22183, %f16240, %f22348;
	@%p3322 bra 	$L__BB1_3324;
	setp.eq.s32 	%p3323, %r3, 51;
	ld.shared.f32 	%f16241, [_ZZ33flash_attention_v2_forward_kernelILi64ELi64ELi64EEvPKfS1_S1_PfiiiifE8K_shared+12940];
	fma.rn.f32 	%f22348, %f22182, %f16241, %f22348;
	@%p3323 bra 	$L__BB1_3324;
	setp.eq.s32 	%p3324, %r3, 52;
	ld.shared.f32 	%f16242, [_ZZ33flash_attention_v2_forward_kernelILi64ELi64ELi64EEvPKfS1_S1_PfiiiifE8K_shared+12944];
	fma.rn.f32 	%f22348, %f22181, %f16242, %f22348;
	@%p3324 bra 	$L__BB1_3324;
	setp.eq.s32 	%p3325, %r3, 53;
	ld.shared.f32 	%f16243, [_ZZ33flash_attention_v2_forward_kernelILi64ELi64ELi64EEvPKfS1_S1_PfiiiifE8K_shared+12948];
	fma.rn.f32 	%f22348, %f22180, %f16243, %f22348;
	@%p3325 bra 	$L__BB1_3324;
	setp.eq.s32 	%p3326, %r3, 54;
	ld.shared.f32 	%f16244, [_ZZ33flash_attention_v2_forward_kernelILi64ELi64ELi64EEvPKfS1_S1_PfiiiifE8K_shared+12952];
	fma.rn.f32 	%f22348, %f22179, %f16244, %f22348;
	@%p3326 bra 	$L__BB1_3324;
	setp.eq.s32 	%p3327, %r3, 55;
	ld.shared.f32 	%f16245, [_ZZ33flash_attention_v2_forward_kernelILi64ELi64ELi64EEvPKfS1_S1_PfiiiifE8K_shared+12956];
	fma.rn.f32 	%f22348, %f22178, %f16245, %f22348;
	@%p3327 bra 	$L__BB1_3324;
	setp.eq.s32 	%p3328, %r3, 56;
	ld.shared.f32 	%f16246, [_ZZ33flash_attention_v2_forward_kernelILi64ELi64ELi64EEvPKfS1_S1_PfiiiifE8K_shared+12960];
	fma.rn.f32 	%f22348, %f22177, %f16246, %f22348;
	@%p3328 bra 	$L__BB1_3324;
	setp.eq.s32 	%p3329, %r3, 57;
	ld.shared.f32 	%f16247, [_ZZ33flash_attention_v2_forward_kernelILi64ELi64ELi64EEvPKfS1_S1_PfiiiifE8K_shared+12964];
	fma.rn.f32 	%f22348, %f22176, %f16247, %f22348;
	@%p3329 bra 	$L__BB1_3324;
	setp.eq.s32 	%p3330, %r3, 58;
	ld.shared.f32 	%f16248, [_ZZ33flash_attention_v2_forward_kernelILi64ELi64ELi64EEvPKfS1_S1_PfiiiifE8K_shared+12968];
	fma.rn.f32 	%f22348, %f22175, %f16248, %f22348;
	@%p3330 bra 	$L__BB1_3324;
	setp.eq.s32 	%p3331, %r3, 59;
	ld.shared.f32 	%f16249, [_ZZ33flash_attention_v2_forward_kernelILi64ELi64ELi64EEvPKfS1_S1_PfiiiifE8K_shared+12972];
	fma.rn.f32 	%f22348, %f22174, %f16249, %f22348;
	@%p3331 bra 	$L__BB1_3324;
	setp.eq.s32 	%p3332, %r3, 60;
	ld.shared.f32 	%f16250, [_ZZ33flash_attention_v2_forward_kernelILi64ELi64ELi64EEvPKfS1_S1_PfiiiifE8K_shared+12976];
	fma.rn.f32 	%f22348, %f22173, %f16250, %f22348;
	@%p3332 bra 	$L__BB1_3324;
	setp.eq.s32 	%p3333, %r3, 61;
	ld.shared.f32 	%f16251, [_ZZ33flash_attention_v2_forward_kernelILi64ELi64ELi64EEvPKfS1_S1_PfiiiifE8K_shared+12980];
	fma.rn.f32 	%f22348, %f22172, %f16251, %f22348;
	@%p3333 bra 	$L__BB1_3324;
	setp.eq.s32 	%p3334, %r3, 62;
	ld.shared.f32 	%f16252, [_ZZ33flash_attention_v2_forward_kernelILi64ELi64ELi64EEvPKfS1_S1_PfiiiifE8K_shared+12984];
	fma.rn.f32 	%f22348, %f22171, %f16252, %f22348;
	@%p3334 bra 	$L__BB1_3324;
	setp.eq.s32 	%p3335, %r3, 63;
	ld.shared.f32 	%f16253, [_ZZ33flash_attention_v2_forward_kernelILi64ELi64ELi64EEvPKfS1_S1_PfiiiifE8K_shared+12988];
	fma.rn.f32 	%f22348, %f22170, %f16253, %f22348;
	@%p3335 bra 	$L__BB1_3324;
	ld.shared.f32 	%f16254, [_ZZ33flash_attention_v2_forward_kernelILi64ELi64ELi64EEvPKfS1_S1_PfiiiifE8K_shared+12992];
	fma.rn.f32 	%f22348, %f22169, %f16254, %f22348;
$L__BB1_3324:
	ld.param.u32 	%r533, [_Z33flash_attention_v2_forward_kernelILi64ELi64ELi64EEvPKfS1_S1_Pfiiiif_param_6];
	add.s32 	%r183, %r7, 50;
	setp.ge.s32 	%p3336, %r183, %r533;
	mov.f32 	%f22349, 0fFF7FFFFF;
	@%p3336 bra 	$L__BB1_3389;
	setp.eq.s32 	%p3337, %r13, 0;
	ld.shared.f32 	%f16256, [_ZZ33flash_attention_v2_forward_kernelILi64ELi64ELi64EEvPKfS1_S1_PfiiiifE8K_shared+13000];
	fma.rn.f32 	%f22349, %f22232, %f16256, 0f00000000;
	@%p3337 bra 	$L__BB1_3389;
	setp.eq.s32 	%p3338, %r3, 2;
	ld.shared.f32 	%f16257, [_ZZ33flash_attention_v2_forward_kernelILi64ELi64ELi64EEvPKfS1_S1_PfiiiifE8K_shared+13004];
	fma.rn.f32 	%f22349, %f22231, %f16257, %f22349;
	@%p3338 bra 	$L__BB1_3389;
	setp.eq.s32 	%p3339, %r3, 3;
	ld.shared.f32 	%f16258, [_ZZ33flash_attention_v2_forward_kernelILi64ELi64ELi64EEvPKfS1_S1_PfiiiifE8K_shared+13008];
	fma.rn.f32 	%f22349, %f22230, %f16258, %f22349;
	@%p3339 bra 	$L__BB1_3389;
	setp.eq.s32 	%p3340, %r3, 4;
	ld.shared.f32 	%f16259, [_ZZ33flash_attention_v2_forward_kernelILi64ELi64ELi64EEvPKfS1_S1_PfiiiifE8K_shared+13012];
	fma.rn.f32 	%f22349, %f22229, %f16259, %f22349;
	@%p3340 bra 	$L__BB1_3389;
	setp.eq.s32 	%p3341, %r3, 5;
	ld.shared.f32 	%f16260, [_ZZ33flash_attention_v2_forward_kernelILi64ELi64ELi64EEvPKfS1_S1_PfiiiifE8K_shared+13016];
	fma.rn.f32 	%f22349, %f22228, %f16260, %f22349;
	@%p3341 bra 	$L__BB1_3389;
	setp.eq.s32 	%p3342, %r3, 6;
	ld.shared.f32 	%f16261, [_ZZ33flash_attention_v2_forward_kernelILi64ELi64ELi64EEvPKfS1_S1_PfiiiifE8K_shared+13020];
	fma.rn.f32 	%f22349, %f22227, %f16261, %f22349;
	@%p3342 bra 	$L__BB1_3389;
	setp.eq.s32 	%p3343, %r3, 7;
	ld.shared.f32 	%f16262, [_ZZ33flash_attention_v2_forward_kernelILi64ELi64ELi64EEvPKfS1_S1_PfiiiifE8K_shared+13024];
	fma.rn.f32 	%f22349, %f22226, %f16262, %f22349;
	@%p3343 bra 	$L__BB1_3389;
	setp.eq.s32 	%p3344, %r3, 8;
	ld.shared.f32 	%f16263, [_ZZ33flash_attention_v2_forward_kernelILi64ELi64ELi64EEvPKfS1_S1_PfiiiifE8K_shared+13028];
	fma.rn.f32 	%f22349, %f22225, %f16263, %f22349;
	@%p3344 bra 	$L__BB1_3389;
	setp.eq.s32 	%p3345, %r3, 9;
	ld.shared.f32 	%f16264, [_ZZ33flash_attention_v2_forward_kernelILi64ELi64ELi64EEvPKfS1_S1_PfiiiifE8K_shared+13032];
	fma.rn.f32 	%f22349, %f22224, %f16264, %f22349;
	@%p3345 bra 	$L__BB1_3389;
	setp.eq.s32 	%p3346, %r3, 10;
	ld.shared.f32 	%f16265, [_ZZ33flash_attention_v2_forward_kernelILi64ELi64ELi64EEvPKfS1_S1_PfiiiifE8K_shared+13036];
	fma.rn.f32 	%f22349, %f22223, %f16265, %f22349;
	@%p3346 bra 	$L__BB1_3389;
	setp.eq.s32 	%p3347, %r3, 11;
	ld.shared.f32 	%f16266, [_ZZ33flash_attention_v2_forward_kernelILi64ELi64ELi64EEvPKfS1_S1_PfiiiifE8K_shared+13040];
	fma.rn.f32 	%f22349, %f22222, %f16266, %f22349;
	@%p3347 bra 	$L__BB1_3389;
	setp.eq.s32 	%p3348, %r3, 12;
	ld.shared.f32 	%f16267, [_ZZ33flash_attention_v2_forward_kernelILi64ELi64ELi64EEvPKfS1_S1_PfiiiifE8K_shared+13044];
	fma.rn.f32 	%f22349, %f22221, %f16267, %f22349;
	@%p3348 bra 	$L__BB1_3389;
	setp.eq.s32 	%p3349, %r3, 13;
	ld.shared.f32 	%f16268, [_ZZ33flash_attention_v2_forward_kernelILi64ELi64ELi64EEvPKfS1_S1_PfiiiifE8K_shared+13048];
	fma.rn.f32 	%f22349, %f22220, %f16268, %f22349;
	@%p3349 bra 	$L__BB1_3389;
	setp.eq.s32 	%p3350, %r3, 14;
	ld.shared.f32 	%f16269, [_ZZ33flash_attention_v2_forward_kernelILi64ELi64ELi64EEvPKfS1_S1_PfiiiifE8K_shared+13052];
	fma.rn.f32 	%f22349, %f22219, %f16269, %f22349;
	@%p3350 bra 	$L__BB1_3389;
	setp.eq.s32 	%p3351, %r3, 15;
	ld.shared.f32 	%f16270, [_ZZ33flash_attention_v2_forward_kernelILi64ELi64ELi64EEvPKfS1_S1_PfiiiifE8K_shared+13056];
	fma.rn.f32 	%f22349, %f22218, %f16270, %f22349;
	@%p3351 bra 	$L__BB1_3389;
	setp.eq.s32 	%p3352, %r3, 16;
	ld.shared.f32 	%f16271, [_ZZ33flash_attention_v2_forward_kernelILi64ELi64ELi64EEvPKfS1_S1_PfiiiifE8K_shared+13060];
	fma.rn.f32 	%f22349, %f22217, %f16271, %f22349;
	@%p3352 bra 	$L__BB1_3389;
	setp.eq.s32 	%p3353, %r3, 17;
	ld.shared.f32 	%f16272, [_ZZ33flash_attention_v2_forward_kernelILi64ELi64ELi64EEvPKfS1_S1_PfiiiifE8K_shared+13064];
	fma.rn.f32 	%f22349, %f22216, %f16272, %f22349;
	@%p3353 bra 	$L__BB1_3389;
	setp.eq.s32 	%p3354, %r3, 18;
	ld.shared.f32 	%f16273, [_ZZ33flash_attention_v2_forward_kernelILi64ELi64ELi64EEvPKfS1_S1_PfiiiifE8K_shared+13068];
	fma.rn.f32 	%f22349, %f22215, %f16273, %f22349;
	@%p3354 bra 	$L__BB1_3389;
	setp.eq.s32 	%p3355, %r3, 19;
	ld.shared.f32 	%f16274, [_ZZ33flash_attention_v2_forward_kernelILi64ELi64ELi64EEvPKfS1_S1_PfiiiifE8K_shared+13072];
	fma.rn.f32 	%f22349, %f22214, %f16274, %f22349;
	@%p3355 bra 	$L__BB1_3389;
	setp.eq.s32 	%p3356, %r3, 20;
	ld.shared.f32 	%f16275, [_ZZ33flash_attention_v2_forward_kernelILi64ELi64ELi64EEvPKfS1_S1_PfiiiifE8K_shared+13076];
	fma.rn.f32 	%f22349, %f22213, %f16275, %f22349;
	@%p3356 bra 	$L__BB1_3389;
	setp.eq.s32 	%p3357, %r3, 21;
	ld.shared.f32 	%f16276, [_ZZ33flash_attention_v2_forward_kernelILi64ELi64ELi64EEvPKfS1_S1_PfiiiifE8K_shared+13080];
	fma.rn.f32 	%f22349, %f22212, %f16276, %f22349;
	@%p3357 bra 	$L__BB1_3389;
	setp.eq.s32 	%p3358, %r3, 22;
	ld.shared.f32 	%f16277, [_ZZ33flash_attention_v2_forward_kernelILi64ELi64ELi64EEvPKfS1_S1_PfiiiifE8K_shared+13084];
	fma.rn.f32 	%f22349, %f22211, %f16277, %f22349;
	@%p3358 bra 	$L__BB1_3389;
	setp.eq.s32 	%p3359, %r3, 23;
	ld.shared.f32 	%f16278, [_ZZ33flash_attention_v2_forward_kernelILi64ELi64ELi64EEvPKfS1_S1_PfiiiifE8K_shared+13088];
	fma.rn.f32 	%f22349, %f22210, %f16278, %f22349;
	@%p3359 bra 	$L__BB1_3389;
	setp.eq.s32 	%p3360, %r3, 24;
	ld.shared.f32 	%f16279, [_ZZ33flash_attention_v2_forward_kernelILi64ELi64ELi64EEvPKfS1_S1_PfiiiifE8K_shared+13092];
	fma.rn.f32 	%f22349, %f22209, %f16279, %f22349;
	@%p3360 bra 	$L__BB1_3389;
	setp.eq.s32 	%p3361, %r3, 25;
	ld.shared.f32 	%f16280, [_ZZ33flash_attention_v2_forward_kernelILi64ELi64ELi64EEvPKfS1_S1_PfiiiifE8K_shared+13096];
	fma.rn.f32 	%f22349, %f22208, %f16280, %f22349;
	@%p3361 bra 	$L__BB1_3389;
	setp.eq.s32 	%p3362, %r3, 26;
	ld.shared.f32 	%f16281, [_ZZ33flash_attention_v2_forward_kernelILi64ELi64ELi64EEvPKfS1_S1_PfiiiifE8K_shared+13100];
	fma.rn.f32 	%f22349, %f22207, %f16281, %f22349;
	@%p3362 bra 	$L__BB1_3389;
	setp.eq.s32 	%p3363, %r3, 27;
	ld.shared.f32 	%f16282, [_ZZ33flash_attention_v2_forward_kernelILi64ELi64ELi64EEvPKfS1_S1_PfiiiifE8K_shared+13104];
	fma.rn.f32 	%f22349, %f22206, %f16282, %f22349;
	@%p3363 bra 	$L__BB1_3389;
	setp.eq.s32 	%p3364, %r3, 28;
	ld.shared.f32 	%f16283, [_ZZ33flash_attention_v2_forward_kernelILi64ELi64ELi64EEvPKfS1_S1_PfiiiifE8K_shared+13108];
	fma.rn.f32 	%f22349, %f22205, %f16283, %f22349;
	@%p3364 bra 	$L__BB1_3389;
	setp.eq.s32 	%p3365, %r3, 29;
	ld.shared.f32 	%f16284, [_ZZ33flash_attention_v2_forward_kernelILi64ELi64ELi64EEvPKfS1_S1_PfiiiifE8K_shared+13112];
	fma.rn.f32 	%f22349, %f22204, %f16284, %f22349;
	@%p3365 bra 	$L__BB1_3389;
	setp.eq.s32 	%p3366, %r3, 30;
	ld.shared.f32 	%f16285, [_ZZ33flash_attention_v2_forward_kernelILi64ELi64ELi64EEvPKfS1_S1_PfiiiifE8K_shared+13116];
	fma.rn.f32 	%f22349, %f22203, %f16285, %f22349;
	@%p3366 bra 	$L__BB1_3389;
	setp.eq.s32 	%p3367, %r3, 31;
	ld.shared.f32 	%f16286, [_ZZ33flash_attention_v2_forward_kernelILi64ELi64ELi64EEvPKfS1_S1_PfiiiifE8K_shared+13120];
	fma.rn.f32 	%f22349, %f22202, %f16286, %f22349;
	@%p3367 bra 	$L__BB1_3389;
	setp.eq.s32 	%p3368, %r3, 32;
	ld.shared.f32 	%f16287, [_ZZ33flash_attention_v2_forward_kernelILi64ELi64ELi64EEvPKfS1_S1_PfiiiifE8K_shared+13124];
	fma.rn.f32 	%f22349, %f22201, %f16287, %f22349;
	@%p3368 bra 	$L__BB1_3389;
	setp.eq.s32 	%p3369, %r3, 33;
	ld.shared.f32 	%f16288, [_ZZ33flash_attention_v2_forward_kernelILi64ELi64ELi64EEvPKfS1_S1_PfiiiifE8K_shared+13128];
	fma.rn.f32 	%f22349, %f22200, %f16288, %f22349;
	@%p3369 bra 	$L__BB1_3389;
	setp.eq.s32 	%p3370, %r3, 34;
	ld.shared.f32 	%f16289, [_ZZ33flash_attention_v2_forward_kernelILi64ELi64ELi64EEvPKfS1_S1_PfiiiifE8K_shared+13132];
	fma.rn.f32 	%f22349, %f22199, %f16289, %f22349;
	@%p3370 bra 	$L__BB1_3389;
	setp.eq.s32 	%p3371, %r3, 35;
	ld.shared.f32 	%f16290, [_ZZ33flash_attention_v2_forward_kernelILi64ELi64ELi64EEvPKfS1_S1_PfiiiifE8K_shared+13136];
	fma.rn.f32 	%f22349, %f22198, %f16290, %f22349;
	@%p3371 bra 	$L__BB1_3389;
	setp.eq.s32 	%p3372, %r3, 36;
	ld.shared.f32 	%f16291, [_ZZ33flash_attention_v2_forward_kernelILi64ELi64ELi64EEvPKfS1_S1_PfiiiifE8K_shared+13140];
	fma.rn.f32 	%f22349, %f22197, %f16291, %f22349;
	@%p3372 bra 	$L__BB1_3389;
	setp.eq.s32 	%p3373, %r3, 37;
	ld.shared.f32 	%f16292, [_ZZ33flash_attention_v2_forward_kernelILi64ELi64ELi64EEvPKfS1_S1_PfiiiifE8K_shared+13144];
	fma.rn.f32 	%f22349, %f22196, %f16292, %f22349;
	@%p3373 bra 	$L__BB1_3389;
	setp.eq.s32 	%p3374, %r3, 38;
	ld.shared.f32 	%f16293, [_ZZ33flash_attention_v2_forward_kernelILi64ELi64ELi64EEvPKfS1_S1_PfiiiifE8K_shared+13148];
	fma.rn.f32 	%f22349, %f22195, %f16293, %f22349;
	@%p3374 bra 	$L__BB1_3389;
	setp.eq.s32 	%p3375, %r3, 39;
	ld.shared.f32 	%f16294, [_ZZ33flash_attention_v2_forward_kernelILi64ELi64ELi64EEvPKfS1_S1_PfiiiifE8K_shared+13152];
	fma.rn.f32 	%f22349, %f22194, %f16294, %f22349;
	@%p3375 bra 	$L__BB1_3389;
	setp.eq.s32 	%p3376, %r3, 40;
	ld.shared.f32 	%f16295, [_ZZ33flash_attention_v2_forward_kernelILi64ELi64ELi64EEvPKfS1_S1_PfiiiifE8K_shared+13156];
	fma.rn.f32 	%f22349, %f22193, %f16295, %f22349;
	@%p3376 bra 	$L__BB1_3389;
	setp.eq.s32 	%p3377, %r3, 41;
	ld.shared.f32 	%f16296, [_ZZ33flash_attention_v2_forward_kernelILi64ELi64ELi64EEvPKfS1_S1_PfiiiifE8K_shared+13160];
	fma.rn.f32 	%f22349, %f22192, %f16296, %f22349;
	@%p3377 bra 	$L__BB1_3389;
	setp.eq.s32 	%p3378, %r3, 42;
	ld.shared.f32 	%f16297, [_ZZ33flash_attention_v2_forward_kernelILi64ELi64ELi64EEvPKfS1_S1_PfiiiifE8K_shared+13164];
	fma.rn.f32 	%f22349, %f22191, %f16297, %f22349;
	@%p3378 bra 	$L__BB1_3389;
	setp.eq.s32 	%p3379, %r3, 43;
	ld.shared.f32 	%f16298, [_ZZ33flash_attention_v2_forward_kernelILi64ELi64ELi64EEvPKfS1_S1_PfiiiifE8K_shared+13168];
	fma.rn.f32 	%f22349, %f22190, %f16298, %f22349;
	@%p3379 bra 	$L__BB1_3389;
	setp.eq.s32 	%p3380, %r3, 44;
	ld.shared.f32 	%f16299, [_ZZ33flash_attention_v2_forward_kernelILi64ELi64ELi64EEvPKfS1_S1_PfiiiifE8K_shared+13172];
	fma.rn.f32 	%f22349, %f22189, %f16299, %f22349;
	@%p3380 bra 	$L__BB1_3389;
	setp.eq.s32 	%p3381, %r3, 45;
	ld.shared.f32 	%f16300, [_ZZ33flash_attention_v2_forward_kernelILi64ELi64ELi64EEvPKfS1_S1_PfiiiifE8K_shared+13176];
	fma.rn.f32 	%f22349, %f22188, %f16300, %f22349;
	@%p3381 bra 	$L__BB1_3389;
	setp.eq.s32 	%p3382, %r3, 46;
	ld.shared.f32 	%f16301, [_ZZ33flash_attention_v2_forward_kernelILi64ELi64ELi64EEvPKfS1_S1_PfiiiifE8K_shared+13180];
	fma.rn.f32 	%f22349, %f22187, %f16301, %f22349;
	@%p3382 bra 	$L__BB1_3389;
	setp.eq.s32 	%p3383, %r3, 47;
	ld.shared.f32 	%f16302, [_ZZ33flash_attention_v2_forward_kernelILi64ELi64ELi64EEvPKfS1_S1_PfiiiifE8K_shared+13184];
	fma.rn.f32 	%f22349, %f22186, %f16302, %f22349;
	@%p3383 bra 	$L__BB1_3389;
	setp.eq.s32 	%p3384, %r3, 48;
	ld.shared.f32 	%f16303, [_ZZ33flash_attention_v2_forward_kernelILi64ELi64ELi64EEvPKfS1_S1_PfiiiifE8K_shared+13188];
	fma.rn.f32 	%f22349, %f22185, %f16303, %f22349;
	@%p3384 bra 	$L__BB1_3389;
	setp.eq.s32 	%p3385, %r3, 49;
	ld.shared.f32 	%f16304, [_ZZ33flash_attention_v2_forward_kernelILi64ELi64ELi64EEvPKfS1_S1_PfiiiifE8K_shared+13192];
	fma.rn.f32 	%f22349, %f22184, %f16304, %f22349;
	@%p3385 bra 	$L__BB1_3389;
	setp.eq.s32 	%p3386, %r3, 50;
	ld.shared.f32 	%f16305, [_ZZ33flash_attention_v2_forward_kernelILi64ELi64ELi64EEvPKfS1_S1_PfiiiifE8K_shared+13196];
	fma.rn.f32 	%f22349, %f22183, %f16305, %f22349;
	@%p3386 bra 	$L__BB1_3389;
	setp.eq.s32 	%p3387, %r3, 51;
	ld.shared.f32 	%f16306, [_ZZ33flash_attention_v2_forward_kernelILi64ELi64ELi64EEvPKfS1_S1_PfiiiifE8K_shared+13200];
	fma.rn.f32 	%f22349, %f22182, %f16306, %f22349;
	@%p3387 bra 	$L__BB1_3389;
	setp.eq.s32 	%p3388, %r3, 52;
	ld.shared.f32 	%f16307, [_ZZ33flash_attention_v2_forward_kernelILi64ELi64ELi64EEvPKfS1_S1_PfiiiifE8K_shared+13204];
	fma.rn.f32 	%f22349, %f22181, %f16307, %f22349;
	@%p3388 bra 	$L__BB1_3389;
	setp.eq.s32 	%p3389, %r3, 53;
	ld.shared.f32 	%f16308, [_ZZ33flash_attention_v2_forward_kernelILi64ELi64ELi64EEvPKfS1_S1_PfiiiifE8K_shared+13208];
	fma.rn.f32 	%f22349, %f22180, %f16308, %f22349;
	@%p3389 bra 	$L__BB1_3389;
	setp.eq.s32 	%p3390, %r3, 54;
	ld.shared.f32 	%f16309, [_ZZ33flash_attention_v2_forward_kernelILi64ELi64ELi64EEvPKfS1_S1_PfiiiifE8K_shared+13212];
	fma.rn.f32 	%f22349, %f22179, %f16309, %f22349;
	@%p3390 bra 	$L__BB1_3389;
	setp.eq.s32 	%p3391, %r3, 55;
	ld.shared.f32 	%f16310, [_ZZ33flash_attention_v2_forward_kernelILi64ELi64ELi64EEvPKfS1_S1_PfiiiifE8K_shared+13216];
	fma.rn.f32 	%f22349, %f22178, %f16310, %f22349;
	@%p3391 bra 	$L__BB1_3389;
	setp.eq.s32 	%p3392, %r3, 56;
	ld.shared.f32 	%f16311, [_ZZ33flash_attention_v2_forward_kernelILi64ELi64ELi64EEvPKfS1_S1_PfiiiifE8K_shared+13220];
	fma.rn.f32 	%f22349, %f22177, %f16311, %f22349;
	@%p3392 bra 	$L__BB1_3389;
	setp.eq.s32 	%p3393, %r3, 57;
	ld.shared.f32 	%f16312, [_ZZ33flash_attention_v2_forward_kernelILi64ELi64ELi64EEvPKfS1_S1_PfiiiifE8K_shared+13224];
	fma.rn.f32 	%f22349, %f22176, %f16312, %f22349;
	@%p3393 bra 	$L__BB1_3389;
	setp.eq.s32 	%p3394, %r3, 58;
	ld.shared.f32 	%f16313, [_ZZ33flash_attention_v2_forward_kernelILi64ELi64ELi64EEvPKfS1_S1_PfiiiifE8K_shared+13228];
	fma.rn.f32 	%f22349, %f22175, %f16313, %f22349;
	@%p3394 bra 	$L__BB1_3389;
	setp.eq.s32 	%p3395, %r3, 59;
	ld.shared.f32 	%f16314, [_ZZ33flash_attention_v2_forward_kernelILi64ELi64ELi64EEvPKfS1_S1_PfiiiifE8K_shared+13232];
	fma.rn.f32 	%f22349, %f22174, %f16314, %f22349;
	@%p3395 bra 	$L__BB1_3389;
	setp.eq.s32 	%p3396, %r3, 60;
	ld.shared.f32 	%f16315, [_ZZ33flash_attention_v2_forward_kernelILi64ELi64ELi64EEvPKfS1_S1_PfiiiifE8K_shared+13236];
	fma.rn.f32 	%f22349, %f22173, %f16315, %f22349;
	@%p3396 bra 	$L__BB1_3389;
	setp.eq.s32 	%p3397, %r3, 61;
	ld.shared.f32 	%f16316, [_ZZ33flash_attention_v2_forward_kernelILi64ELi64ELi64EEvPKfS1_S1_PfiiiifE8K_shared+13240];
	fma.rn.f32 	%f22349, %f22172, %f16316, %f22349;
	@%p3397 bra 	$L__BB1_3389;
	setp.eq.s32 	%p3398, %r3, 62;
	ld.shared.f32 	%f16317, [_ZZ33flash_attention_v2_forward_kernelILi64ELi64ELi64EEvPKfS1_S1_PfiiiifE8K_shared+13244];
	fma.rn.f32 	%f22349, %f22171, %f16317, %f22349;
	@%p3398 bra 	$L__BB1_3389;
	setp.eq.s32 	%p3399, %r3, 63;
	ld.shared.f32 	%f16318, [_ZZ33flash_attention_v2_forward_kernelILi64ELi64ELi64EEvPKfS1_S1_PfiiiifE8K_shared+13248];
	fma.rn.f32 	%f22349, %f22170, %f16318, %f22349;
	@%p3399 bra 	$L__BB1_3389;
	ld.shared.f32 	%f16319, [_ZZ33flash_attention_v2_forward_kernelILi64ELi64ELi64EEvPKfS1_S1_PfiiiifE8K_shared+13252];
	fma.rn.f32 	%f22349, %f22169, %f16319, %f22349;
$L__BB1_3389:
	ld.param.u32 	%r534, [_Z33flash_attention_v2_forward_kernelILi64ELi64ELi64EEvPKfS1_S1_Pfiiiif_param_6];
	add.s32 	%r184, %r7, 51;
	setp.ge.s32 	%p3400, %r184, %r534;
	mov.f32 	%f22350, 0fFF7FFFFF;
	@%p3400 bra 	$L__BB1_3454;
	setp.eq.s32 	%p3401, %r13, 0;
	ld.shared.f32 	%f16321, [_ZZ33flash_attention_v2_forward_kernelILi64ELi64ELi64EEvPKfS1_S1_PfiiiifE8K_shared+13260];
	fma.rn.f32 	%f22350, %f22232, %f16321, 0f00000000;
	@%p3401 bra 	$L__BB1_3454;
	setp.eq.s32 	%p3402, %r3, 2;
	ld.shared.f32 	%f16322, [_ZZ33flash_attention_v2_forward_kernelILi64ELi64ELi64EEvPKfS1_S1_PfiiiifE8K_shared+13264];
	fma.rn.f32 	%f22350, %f22231, %f16322, %f22350;
	@%p3402 bra 	$L__BB1_3454;
	setp.eq.s32 	%p3403, %r3, 3;
	ld.shared.f32 	%f16323, [_ZZ33flash_attention_v2_forward_kernelILi64ELi64ELi64EEvPKfS1_S1_PfiiiifE8K_shared+13268];
	fma.rn.f32 	%f22350, %f22230, %f16323, %f22350;
	@%p3403 bra 	$L__BB1_3454;
	setp.eq.s32 	%p3404, %r3, 4;
	ld.shared.f32 	%f16324, [_ZZ33flash_attention_v2_forward_kernelILi64ELi64ELi64EEvPKfS1_S1_PfiiiifE8K_shared+13272];
	fma.rn.f32 	%f22350, %f22229, %f16324, %f22350;
	@%p3404 bra 	$L__BB1_3454;
	setp.eq.s32 	%p3405, %r3, 5;
	ld.shared.f32 	%f16325, [_ZZ33flash_attention_v2_forward_kernelILi64ELi64ELi64EEvPKfS1_S1_PfiiiifE8K_shared+13276];
	fma.rn.f32 	%f22350, %f22228, %f16325, %f22350;
	@%p3405 bra 	$L__BB1_3454;
	setp.eq.s32 	%p3406, %r3, 6;
	ld.shared.f32 	%f16326, [_ZZ33flash_attention_v2_forward_kernelILi64ELi64ELi64EEvPKfS1_S1_PfiiiifE8K_shared+13280];
	fma.rn.f32 	%f22350, %f22227, %f16326, %f22350;
	@%p3406 bra 	$L__BB1_3454;
	setp.eq.s32 	%p3407, %r3, 7;
	ld.shared.f32 	%f16327, [_ZZ33flash_attention_v2_forward_kernelILi64ELi64ELi64EEvPKfS1_S1_PfiiiifE8K_shared+13284];
	fma.rn.f32 	%f22350, %f22226, %f16327, %f22350;
	@%p3407 bra 	$L__BB1_3454;
	setp.eq.s32 	%p3408, %r3, 8;
	ld.shared.f32 	%f16328, [_ZZ33flash_attention_v2_forward_kernelILi64ELi64ELi64EEvPKfS1_S1_PfiiiifE8K_shared+13288];
	fma.rn.f32 	%f22350, %f22225, %f16328, %f22350;
	@%p3408 bra 	$L__BB1_3454;
	setp.eq.s32 	%p3409, %r3, 9;
	ld.shared.f32 	%f16329, [_ZZ33flash_attention_v2_forward_kernelILi64ELi64ELi64EEvPKfS1_S1_PfiiiifE8K_shared+13292];
	fma.rn.f32 	%f22350, %f22224, %f16329, %f22350;
	@%p3409 bra 	$L__BB1_3454;
	setp.eq.s32 	%p3410, %r3, 10;
	ld.shared.f32 	%f16330, [_ZZ33flash_attention_v2_forward_kernelILi64ELi64ELi64EEvPKfS1_S1_PfiiiifE8K_shared+13296];
	fma.rn.f32 	%f22350, %f22223, %f16330, %f22350;
	@%p3410 bra 	$L__BB1_3454;
	setp.eq.s32 	%p3411, %r3, 11;
	ld.shared.f32 	%f16331, [_ZZ33flash_attention_v2_forward_kernelILi64ELi64ELi64EEvPKfS1_S1_PfiiiifE8K_shared+13300];
	fma.rn.f32 	%f22350, %f22222, %f16331, %f22350;
	@%p3411 bra 	$L__BB1_3454;
	setp.eq.s32 	%p3412, %r3, 12;
	ld.shared.f32 	%f16332, [_ZZ33flash_attention_v2_forward_kernelILi64ELi64ELi64EEvPKfS1_S1_PfiiiifE8K_shared+13304];
	fma.rn.f32 	%f22350, %f22221, %f16332, %f22350;
	@%p3412 bra 	$L__BB1_3454;
	setp.eq.s32 	%p3413, %r3, 13;
	ld.shared.f32 	%f16333, [_ZZ33flash_attention_v2_forward_kernelILi64ELi64ELi64EEvPKfS1_S1_PfiiiifE8K_shared+13308];
	fma.rn.f32 	%f22350, %f22220, %f16333, %f22350;
	@%p3413 bra 	$L__BB1_3454;
	setp.eq.s32 	%p3414, %r3, 14;
	ld.shared.f32 	%f16334, [_ZZ33flash_attention_v2_forward_kernelILi64ELi64ELi64EEvPKfS1_S1_PfiiiifE8K_shared+13312];
	fma.rn.f32 	%f22350, %f22219, %f16334, %f22350;
	@%p3414 bra 	$L__BB1_3454;
	setp.eq.s32 	%p3415, %r3, 15;
	ld.shared.f32 	%f16335, [_ZZ33flash_attention_v2_forward_kernelILi64ELi64ELi64EEvPKfS1_S1_PfiiiifE8K_shared+13316];
	fma.rn.f32 	%f22350, %f22218, %f16335, %f22350;
	@%p3415 bra 	$L__BB1_3454;
	setp.eq.s32 	%p3416, %r3, 16;
	ld.shared.f32 	%f16336, [_ZZ33flash_attention_v2_forward_kernelILi64ELi64ELi64EEvPKfS1_S1_PfiiiifE8K_shared+13320];
	fma.rn.f32 	%f22350, %f22217, %f16336, %f22350;
	@%p3416 bra 	$L__BB1_3454;
	setp.eq.s32 	%p3417, %r3, 17;
	ld.shared.f32 	%f16337, [_ZZ33flash_attention_v2_forward_kernelILi64ELi64ELi64EEvPKfS1_S1_PfiiiifE8K_shared+13324];
	fma.rn.f32 	%f22350, %f22216, %f16337, %f22350;
	@%p3417 bra 	$L__BB1_3454;
	setp.eq.s32 	%p3418, %r3, 18;
	ld.shared.f32 	%f16338, [_ZZ33flash_attention_v2_forward_kernelILi64ELi64ELi64EEvPKfS1_S1_PfiiiifE8K_shared+13328];
	fma.rn.f32 	%f22350, %f22215, %f16338, %f22350;
	@%p3418 bra 	$L__BB1_3454;
	setp.eq.s32 	%p3419, %r3, 19;
	ld.shared.f32 	%f16339, [_ZZ33flash_attention_v2_forward_kernelILi64ELi64ELi64EEvPKfS1_S1_PfiiiifE8K_shared+13332];
	fma.rn.f32 	%f22350, %f22214, %f16339, %f22350;
	@%p3419 bra 	$L__BB1_3454;
	setp.eq.s32 	%p3420, %r3, 20;
	ld.shared.f32 	%f16340, [_ZZ33flash_attention_v2_forward_kernelILi64ELi64ELi64EEvPKfS1_S1_PfiiiifE8K_shared+13336];
	fma.rn.f32 	%f22350, %f22213, %f16340, %f22350;
	@%p3420 bra 	$L__BB1_3454;
	setp.eq.s32 	%p3421, %r3, 21;
	ld.shared.f32 	%f16341, [_ZZ33flash_attention_v2_forward_kernelILi64ELi64ELi64EEvPKfS1_S1_PfiiiifE8K_shared+13340];
	fma.rn.f32 	%f22350, %f22212, %f16341, %f22350;
	@%p3421 bra 	$L__BB1_3454;
	setp.eq.s32 	%p3422, %r3, 22;
	ld.shared.f32 	%f16342, [_ZZ33flash_attention_v2_forward_kernelILi64ELi64ELi64EEvPKfS1_S1_PfiiiifE8K_shared+13344];
	fma.rn.f32 	%f22350, %f22211, %f16342, %f22350;
	@%p3422 bra 	$L__BB1_3454;
	setp.eq.s32 	%p3423, %r3, 23;
	ld.shared.f32 	%f16343, [_ZZ33flash_attention_v2_forward_kernelILi64ELi64ELi64EEvPKfS1_S1_PfiiiifE8K_shared+13348];
	fma.rn.f32 	%f22350, %f22210, %f16343, %f22350;
	@%p3423 bra 	$L__BB1_3454;
	setp.eq.s32 	%p3424, %r3, 24;
	ld.shared.f32 	%f16344, [_ZZ33flash_attention_v2_forward_kernelILi64ELi64ELi64EEvPKfS1_S1_PfiiiifE8K_shared+13352];
	fma.rn.f32 	%f22350, %f22209, %f16344, %f22350;
	@%p3424 bra 	$L__BB1_3454;
	setp.eq.s32 	%p3425, %r3, 25;
	ld.shared.f32 	%f16345, [_ZZ33flash_attention_v2_forward_kernelILi64ELi64ELi64EEvPKfS1_S1_PfiiiifE8K_shared+13356];
	fma.rn.f32 	%f22350, %f22208, %f16345, %f22350;
	@%p3425 bra 	$L__BB1_3454;
	setp.eq.s32 	%p3426, %r3, 26;
	ld.shared.f32 	%f16346, [_ZZ33flash_attention_v2_forward_kernelILi64ELi64ELi64EEvPKfS1_S1_PfiiiifE8K_shared+13360];
	fma.rn.f32 	%f22350, %f22207, %f16346, %f22350;
	@%p3426 bra 	$L__BB1_3454;
	setp.eq.s32 	%p3427, %r3, 27;
	ld.shared.f32 	%f16347, [_ZZ33flash_attention_v2_forward_kernelILi64ELi64ELi64EEvPKfS1_S1_PfiiiifE8K_shared+13364];
	fma.rn.f32 	%f22350, %f22206, %f16347, %f22350;
	@%p3427 bra 	$L__BB1_3454;
	setp.eq.s32 	%p3428, %r3, 28;
	ld.shared.f32 	%f16348, [_ZZ33flash_attention_v2_forward_kernelILi64ELi64ELi64EEvPKfS1_S1_PfiiiifE8K_shared+13368];
	fma.rn.f32 	%f22350, %f22205, %f16348, %f22350;
	@%p3428 bra 	$L__BB1_3454;
	setp.eq.s32 	%p3429, %r3, 29;
	ld.shared.f32 	%f16349, [_ZZ33flash_attention_v2_forward_kernelILi64ELi64ELi64EEvPKfS1_S1_PfiiiifE8K_shared+13372];
	fma.rn.f32 	%f22350, %f22204, %f16349, %f22350;
	@%p3429 bra 	$L__BB1_3454;
	setp.eq.s32 	%p3430, %r3, 30;
	ld.shared.f32 	%f16350, [_ZZ33flash_attention_v2_forward_kernelILi64ELi64ELi64EEvPKfS1_S1_PfiiiifE8K_shared+13376];
	fma.rn.f32 	%f22350, %f22203, %f16350, %f22350;
	@%p3430 bra 	$L__BB1_3454;
	setp.eq.s32 	%p3431, %r3, 31;
	ld.shared.f32 	%f16351, [_ZZ33flash_attention_v2_forward_kernelILi64ELi64ELi64EEvPKfS1_S1_PfiiiifE8K_shared+13380];
	fma.rn.f32 	%f22350, %f22202, %f16351, %f22350;
	@%p3431 bra 	$L__BB1_3454;
	setp.eq.s32 	%p3432, %r3, 32;
	ld.shared.f32 	%f16352, [_ZZ33flash_attention_v2_forward_kernelILi64ELi64ELi64EEvPKfS1_S1_PfiiiifE8K_shared+13384];
	fma.rn.f32 	%f22350, %f22201, %f16352, %f22350;
	@%p3432 bra 	$L__BB1_3454;
	setp.eq.s32 	%p3433, %r3, 33;
	ld.shared.f32 	%f16353, [_ZZ33flash_attention_v2_forward_kernelILi64ELi64ELi64EEvPKfS1_S1_PfiiiifE8K_shared+13388];
	fma.rn.f32 	%f22350, %f22200, %f16353, %f22350;
	@%p3433 bra 	$L__BB1_3454;
	setp.eq.s32 	%p3434, %r3, 34;
	ld.shared.f32 	%f16354, [_ZZ33flash_attention_v2_forward_kernelILi64ELi64ELi64EEvPKfS1_S1_PfiiiifE8K_shared+13392];
	fma.rn.f32 	%f22350, %f22199, %f16354, %f22350;
	@%p3434 bra 	$L__BB1_3454;
	setp.eq.s32 	%p3435, %r3, 35;
	ld.shared.f32 	%f16355, [_ZZ33flash_attention_v2_forward_kernelILi64ELi64ELi64EEvPKfS1_S1_PfiiiifE8K_shared+13396];
	fma.rn.f32 	%f22350, %f22198, %f16355, %f22350;
	@%p3435 bra 	$L__BB1_3454;
	setp.eq.s32 	%p3436, %r3, 36;
	ld.shared.f32 	%f16356, [_ZZ33flash_attention_v2_forward_kernelILi64ELi64ELi64EEvPKfS1_S1_PfiiiifE8K_shared+13400];
	fma.rn.f32 	%f22350, %f22197, %f16356, %f22350;
	@%p3436 bra 	$L__BB1_3454;
	setp.eq.s32 	%p3437, %r3, 37;
	ld.shared.f32 	%f16357, [_ZZ33flash_attention_v2_forward_kernelILi64ELi64ELi64EEvPKfS1_S1_PfiiiifE8K_shared+13404];
	fma.rn.f32 	%f22350, %f22196, %f16357, %f22350;
	@%p3437 bra 	$L__BB1_3454;
	setp.eq.s32 	%p3438, %r3, 38;
	ld.shared.f32 	%f16358, [_ZZ33flash_attention_v2_forward_kernelILi64ELi64ELi64EEvPKfS1_S1_PfiiiifE8K_shared+13408];
	fma.rn.f32 	%f22350, %f22195, %f16358, %f22350;
	@%p3438 bra 	$L__BB1_3454;
	setp.eq.s32 	%p3439, %r3, 39;
	ld.shared.f32 	%f16359, [_ZZ33flash_attention_v2_forward_kernelILi64ELi64ELi64EEvPKfS1_S1_PfiiiifE8K_shared+13412];
	fma.rn.f32 	%f22350, %f22194, %f16359, %f22350;
	@%p3439 bra 	$L__BB1_3454;
	setp.eq.s32 	%p3440, %r3, 40;
	ld.shared.f32 	%f16360, [_ZZ33flash_attention_v2_forward_kernelILi64ELi64ELi64EEvPKfS1_S1_PfiiiifE8K_shared+13416];
	fma.rn.f32 	%f22350, %f22193, %f16360, %f22350;
	@%p3440 bra 	$L__BB1_3454;
	setp.eq.s32 	%p3441, %r3, 41;
	ld.shared.f32 	%f16361, [_ZZ33flash_attention_v2_forward_kernelILi64ELi64ELi64EEvPKfS1_S1_PfiiiifE8K_shared+13420];
	fma.rn.f32 	%f22350, %f22192, %f16361, %f22350;
	@%p3441 bra 	$L__BB1_3454;
	setp.eq.s32 	%p3442, %r3, 42;
	ld.shared.f32 	%f16362, [_ZZ33flash_attention_v2_forward_kernelILi64ELi64ELi64EEvPKfS1_S1_PfiiiifE8K_shared+13424];
	fma.rn.f32 	%f22350, %f22191, %f16362, %f22350;
	@%p3442 bra 	$L__BB1_3454;
	setp.eq.s32 	%p3443, %r3, 43;
	ld.shared.f32 	%f16363, [_ZZ33flash_attention_v2_forward_kernelILi64ELi64ELi64EEvPKfS1_S1_PfiiiifE8K_shared+13428];
	fma.rn.f32 	%f22350, %f22190, %f16363, %f22350;
	@%p3443 bra 	$L__BB1_3454;
	setp.eq.s32 	%p3444, %r3, 44;
	ld.shared.f32 	%f16364, [_ZZ33flash_attention_v2_forward_kernelILi64ELi64ELi64EEvPKfS1_S1_PfiiiifE8K_shared+13432];
	fma.rn.f32 	%f22350, %f22189, %f16364, %f22350;
	@%p3444 bra 	$L__BB1_3454;
	setp.eq.s32 	%p3445, %r3, 45;
	ld.shared.f32 	%f16365, [_ZZ33flash_attention_v2_forward_kernelILi64ELi64ELi64EEvPKfS1_S1_PfiiiifE8K_shared+13436];
	fma.rn.f32 	%f22350, %f22188, %f16365, %f22350;
	@%p3445 bra 	$L__BB1_3454;
	setp.eq.s32 	%p3446, %r3, 46;
	ld.shared.f32 	%f16366, [_ZZ33flash_attention_v2_forward_kernelILi64ELi64ELi64EEvPKfS1_S1_PfiiiifE8K_shared+13440];
	fma.rn.f32 	%f22350, %f22187, %f16366, %f22350;
	@%p3446 bra 	$L__BB1_3454;
	setp.eq.s32 	%p3447, %r3, 47;
	ld.shared.f32 	%f16367, [_ZZ33flash_attention_v2_forward_kernelILi64ELi64ELi64EEvPKfS1_S1_PfiiiifE8K_shared+13444];
	fma.rn.f32 	%f22350, %f22186, %f16367, %f22350;
	@%p3447 bra 	$L__BB1_3454;
	setp.eq.s32 	%p3448, %r3, 48;
	ld.shared.f32 	%f16368, [_ZZ33flash_attention_v2_forward_kernelILi64ELi64ELi64EEvPKfS1_S1_PfiiiifE8K_shared+13448];
	fma.rn.f32 	%f22350, %f22185, %f16368, %f22350;
	@%p3448 bra 	$L__BB1_3454;
	setp.eq.s32 	%p3449, %r3, 49;
	ld.shared.f32 	%f16369, [_ZZ33flash_attention_v2_forward_kernelILi64ELi64ELi64EEvPKfS1_S1_PfiiiifE8K_shared+13452];
	fma.rn.f32 	%f22350, %f22184, %f16369, %f22350;
	@%p3449 bra 	$L__BB1_3454;
	setp.eq.s32 	%p3450, %r3, 50;
	ld.shared.f32 	%f16370, [_ZZ33flash_attention_v2_forward_kernelILi64ELi64ELi64EEvPKfS1_S1_PfiiiifE8K_shared+13456];
	fma.rn.f32 	%f22350, %f22183, %f16370, %f22350;
	@%p3450 bra 	$L__BB1_3454;
	setp.eq.s32 	%p3451, %r3, 51;
	ld.shared.f32 	%f16371, [_ZZ33flash_attention_v2_forward_kernelILi64ELi64ELi64EEvPKfS1_S1_PfiiiifE8K_shared+13460];
	fma.rn.f32 	%f22350, %f22182, %f16371, %f22350;
	@%p3451 bra 	$L__BB1_3454;
	setp.eq.s32 	%p3452, %r3, 52;
	ld.shared.f32 	%f16372, [_ZZ33flash_attention_v2_forward_kernelILi64ELi64ELi64EEvPKfS1_S1_PfiiiifE8K_shared+13464];
	fma.rn.f32 	%f22350, %f22181, %f16372, %f22350;
	@%p3452 bra 	$L__BB1_3454;
	setp.eq.s32 	%p3453, %r3, 53;
	ld.shared.f32 	%f16373, [_ZZ33flash_attention_v2_forward_kernelILi64ELi64ELi64EEvPKfS1_S1_PfiiiifE8K_shared+13468];
	fma.rn.f32 	%f22350, %f22180, %f16373, %f22350;
	@%p3453 bra 	$L__BB1_3454;
	setp.eq.s32 	%p3454, %r3, 54;
	ld.shared.f32 	%f16374, [_ZZ33flash_attention_v2_forward_kernelILi64ELi64ELi64EEvPKfS1_S1_PfiiiifE8K_shared+13472];
	fma.rn.f32 	%f22350, %f22179, %f16374, %f22350;
	@%p3454 bra 	$L__BB1_3454;
	setp.eq.s32 	%p3455, %r3, 55;
	ld.shared.f32 	%f16375, [_ZZ33flash_attention_v2_forward_kernelILi64ELi64ELi64EEvPKfS1_S1_PfiiiifE8K_shared+13476];
	fma.rn.f32 	%f22350, %f22178, %f16375, %f22350;
	@%p3455 bra 	$L__BB1_3454;
	setp.eq.s32 	%p3456, %r3, 56;
	ld.shared.f32 	%f16376, [_ZZ33flash_attention_v2_forward_kernelILi64ELi64ELi64EEvPKfS1_S1_PfiiiifE8K_shared+13480];
	fma.rn.f32 	%f22350, %f22177, %f16376, %f22350;
	@%p3456 bra 	$L__BB1_3454;
	setp.eq.s32 	%p3457, %r3, 57;
	ld.shared.f32 	%f16377, [_ZZ33flash_attention_v2_forward_kernelILi64ELi64ELi64EEvPKfS1_S1_PfiiiifE8K_shared+13484];
	fma.rn.f32 	%f22350, %f22176, %f16377, %f22350;
	@%p3457 bra 	$L__BB1_3454;
	setp.eq.s32 	%p3458, %r3, 58;
	ld.shared.f32 	%f16378, [_ZZ33flash_attention_v2_forward_kernelILi64ELi64ELi64EEvPKfS1_S1_PfiiiifE8K_shared+13488];
	fma.rn.f32 	%f22350, %f22175, %f16378, %f22350;
	@%p3458 bra 	$L__BB1_3454;
	setp.eq.s32 	%p3459, %r3, 59;
	ld.shared.f32 	%f16379, [_ZZ33flash_attention_v2_forward_kernelILi64ELi64ELi64EEvPKfS1_S1_PfiiiifE8K_shared+13492];
	fma.rn.f32 	%f22350, %f22174, %f16379, %f22350;
	@%p3459 bra 	$L__BB1_3454;
	setp.eq.s32 	%p3460, %r3, 60;
	ld.shared.f32 	%f16380, [_ZZ33flash_attention_v2_forward_kernelILi64ELi64ELi64EEvPKfS1_S1_PfiiiifE8K_shared+13496];
	fma.rn.f32 	%f22350, %f22173, %f16380, %f22350;
	@%p3460 bra 	$L__BB1_3454;
	setp.eq.s32 	%p3461, %r3, 61;
	ld.shared.f32 	%f16381, [_ZZ33flash_attention_v2_forward_kernelILi64ELi64ELi64EEvPKfS1_S1_PfiiiifE8K_shared+13500];
	fma.rn.f32 	%f22350, %f22172, %f16381, %f22350;
	@%p3461 bra 	$L__BB1_3454;
	setp.eq.s32 	%p3462, %r3, 62;
	ld.shared.f32 	%f16382, [_ZZ33flash_attention_v2_forward_kernelILi64ELi64ELi64EEvPKfS1_S1_PfiiiifE8K_shared+13504];
	fma.rn.f32 	%f22350, %f22171, %f16382, %f22350;
	@%p3462 bra 	$L__BB1_3454;
	setp.eq.s32 	%p3463, %r3, 63;
	ld.shared.f32 	%f16383, [_ZZ33flash_attention_v2_forward_kernelILi64ELi64ELi64EEvPKfS1_S1_PfiiiifE8K_shared+13508];
	fma.rn.f32 	%f22350, %f22170, %f16383, %f22350;
	@%p3463 bra 	$L__BB1_3454;
	ld.shared.f32 	%f16384, [_ZZ33flash_attention_v2_forward_kernelILi64ELi64ELi64EEvPKfS1_S1_PfiiiifE8K_shared+13512];
	fma.rn.f32 	%f22350, %f22169, %f16384, %f22350;
$L__BB1_3454:
	ld.param.u32 	%r535, [_Z33flash_attention_v2_forward_kernelILi64ELi64ELi64EEvPKfS1_S1_Pfiiiif_param_6];
	add.s32 	%r185, %r7, 52;
	setp.ge.s32 	%p3464, %r185, %r535;
	mov.f32 	%f22351, 0fFF7FFFFF;
	@%p3464 bra 	$L__BB1_3519;
	setp.eq.s32 	%p3465, %r13, 0;
	ld.shared.f32 	%f16386, [_ZZ33flash_attention_v2_forward_kernelILi64ELi64ELi64EEvPKfS1_S1_PfiiiifE8K_shared+13520];
	fma.rn.f32 	%f22351, %f22232, %f16386, 0f00000000;
	@%p3465 bra 	$L__BB1_3519;
	setp.eq.s32 	%p3466, %r3, 2;
	ld.shared.f32 	%f16387, [_ZZ33flash_attention_v2_forward_kernelILi64ELi64ELi64EEvPKfS1_S1_PfiiiifE8K_shared+13524];
	fma.rn.f32 	%f22351, %f22231, %f16387, %f22351;
	@%p3466 bra 	$L__BB1_3519;
	setp.eq.s32 	%p3467, %r3, 3;
	ld.shared.f32 	%f16388, [_ZZ33flash_attention_v2_forward_kernelILi64ELi64ELi64EEvPKfS1_S1_PfiiiifE8K_shared+13528];
	fma.rn.f32 	%f22351, %f22230, %f16388, %f22351;
	@%p3467 bra 	$L__BB1_3519;
	setp.eq.s32 	%p3468, %r3, 4;
	ld.shared.f32 	%f16389, [_ZZ33flash_attention_v2_forward_kernelILi64ELi64ELi64EEvPKfS1_S1_PfiiiifE8K_shared+13532];
	fma.rn.f32 	%f22351, %f22229, %f16389, %f22351;
	@%p3468 bra 	$L__BB1_3519;
	setp.eq.s32 	%p3469, %r3, 5;
	ld.shared.f32 	%f16390, [_ZZ33flash_attention_v2_forward_kernelILi64ELi64ELi64EEvPKfS1_S1_PfiiiifE8K_shared+13536];
	fma.rn.f32 	%f22351, %f22228, %f16390, %f22351;
	@%p3469 bra 	$L__BB1_3519;
	setp.eq.s32 	%p3470, %r3, 6;
	ld.shared.f32 	%f16391, [_ZZ33flash_attention_v2_forward_kernelILi64ELi64ELi64EEvPKfS1_S1_PfiiiifE8K_shared+13540];
	fma.rn.f32 	%f22351, %f22227, %f16391, %f22351;
	@%p3470 bra 	$L__BB1_3519;
	setp.eq.s32 	%p3471, %r3, 7;
	ld.shared.f32 	%f16392, [_ZZ33flash_attention_v2_forward_kernelILi64ELi64ELi64EEvPKfS1_S1_PfiiiifE8K_shared+13544];
	fma.rn.f32 	%f22351, %f22226, %f16392, %f22351;
	@%p3471 bra 	$L__BB1_3519;
	setp.eq.s32 	%p3472, %r3, 8;
	ld.shared.f32 	%f16393, [_ZZ33flash_attention_v2_forward_kernelILi64ELi64ELi64EEvPKfS1_S1_PfiiiifE8K_shared+13548];
	fma.rn.f32 	%f22351, %f22225, %f16393, %f22351;
	@%p3472 bra 	$L__BB1_3519;
	setp.eq.s32 	%p3473, %r3, 9;
	ld.shared.f32 	%f16394, [_ZZ33flash_attention_v2_forward_kernelILi64ELi64ELi64EEvPKfS1_S1_PfiiiifE8K_shared+13552];
	fma.rn.f32 	%f22351, %f22224, %f16394, %f22351;
	@%p3473 bra 	$L__BB1_3519;
	setp.eq.s32 	%p3474, %r3, 10;
	ld.shared.f32 	%f16395, [_ZZ33flash_attention_v2_forward_kernelILi64ELi64ELi64EEvPKfS1_S1_PfiiiifE8K_shared+13556];
	fma.rn.f32 	%f22351, %f22223, %f16395, %f22351;
	@%p3474 bra 	$L__BB1_3519;
	setp.eq.s32 	%p3475, %r3, 11;
	ld.shared.f32 	%f16396, [_ZZ33flash_attention_v2_forward_kernelILi64ELi64ELi64EEvPKfS1_S1_PfiiiifE8K_shared+13560];
	fma.rn.f32 	%f22351, %f22222, %f16396, %f22351;
	@%p3475 bra 	$L__BB1_3519;
	setp.eq.s32 	%p3476, %r3, 12;
	ld.shared.f32 	%f16397, [_ZZ33flash_attention_v2_forward_kernelILi64ELi64ELi64EEvPKfS1_S1_PfiiiifE8K_shared+13564];
	fma.rn.f32 	%f22351, %f22221, %f16397, %f22351;
	@%p3476 bra 	$L__BB1_3519;
	setp.eq.s32 	%p3477, %r3, 13;
	ld.shared.f32 	%f16398, [_ZZ33flash_attention_v2_forward_kernelILi64ELi64ELi64EEvPKfS1_S1_PfiiiifE8K_shared+13568];
	fma.rn.f32 	%f22351, %f22220, %f16398, %f22351;
	@%p3477 bra 	$L__BB1_3519;
	setp.eq.s32 	%p3478, %r3, 14;
	ld.shared.f32 	%f16399, [_ZZ33flash_attention_v2_forward_kernelILi64ELi64ELi64EEvPKfS1_S1_PfiiiifE8K_shared+13572];
	fma.rn.f32 	%f22351, %f22219, %f16399, %f22351;
	@%p3478 bra 	$L__BB1_3519;
	setp.eq.s32 	%p3479, %r3, 15;
	ld.shared.f32 	%f16400, [_ZZ33flash_attention_v2_forward_kernelILi64ELi64ELi64EEvPKfS1_S1_PfiiiifE8K_shared+13576];
	fma.rn.f32 	%f22351, %f22218, %f16400, %f22351;
	@%p3479 bra 	$L__BB1_3519;
	setp.eq.s32 	%p3480, %r3, 16;
	ld.shared.f32 	%f16401, [_ZZ33flash_attention_v2_forward_kernelILi64ELi64ELi64EEvPKfS1_S1_PfiiiifE8K_shared+13580];
	fma.rn.f32 	%f22351, %f22217, %f16401, %f22351;
	@%p3480 bra 	$L__BB1_3519;
	setp.eq.s32 	%p3481, %r3, 17;
	ld.shared.f32 	%f16402, [_ZZ33flash_attention_v2_forward_kernelILi64ELi64ELi64EEvPKfS1_S1_PfiiiifE8K_shared+13584];
	fma.rn.f32 	%f22351, %f22216, %f16402, %f22351;
	@%p3481 bra 	$L__BB1_3519;
	setp.eq.s32 	%p3482, %r3, 18;
	ld.shared.f32 	%f16403, [_ZZ33flash_attention_v2_forward_kernelILi64ELi64ELi64EEvPKfS1_S1_PfiiiifE8K_shared+13588];
	fma.rn.f32 	%f22351, %f22215, %f16403, %f22351;
	@%p3482 bra 	$L__BB1_3519;
	setp.eq.s32 	%p3483, %r3, 19;
	ld.shared.f32 	%f16404, [_ZZ33flash_attention_v2_forward_kernelILi64ELi64ELi64EEvPKfS1_S1_PfiiiifE8K_shared+13592];
	fma.rn.f32 	%f22351, %f22214, %f16404, %f22351;
	@%p3483 bra 	$L__BB1_3519;
	setp.eq.s32 	%p3484, %r3, 20;
	ld.shared.f32 	%f16405, [_ZZ33flash_attention_v2_forward_kernelILi64ELi64ELi64EEvPKfS1_S1_PfiiiifE8K_shared+13596];
	fma.rn.f32 	%f22351, %f22213, %f16405, %f22351;
	@%p3484 bra 	$L__BB1_3519;
	setp.eq.s32 	%p3485, %r3, 21;
	ld.shared.f32 	%f16406, [_ZZ33flash_attention_v2_forward_kernelILi64ELi64ELi64EEvPKfS1_S1_PfiiiifE8K_shared+13600];
	fma.rn.f32 	%f22351, %f22212, %f16406, %f22351;
	@%p3485 bra 	$L__BB1_3519;
	setp.eq.s32 	%p3486, %r3, 22;
	ld.shared.f32 	%f16407, [_ZZ33flash_attention_v2_forward_kernelILi64ELi64ELi64EEvPKfS1_S1_PfiiiifE8K_shared+13604];
	fma.rn.f32 	%f22351, %f22211, %f16407, %f22351;
	@%p3486 bra 	$L__BB1_3519;
	setp.eq.s32 	%p3487, %r3, 23;
	ld.shared.f32 	%f16408, [_ZZ33flash_attention_v2_forward_kernelILi64ELi64ELi64EEvPKfS1_S1_PfiiiifE8K_shared+13608];
	fma.rn.f32 	%f22351, %f22210, %f16408, %f22351;
	@%p3487 bra 	$L__BB1_3519;
	setp.eq.s32 	%p3488, %r3, 24;
	ld.shared.f32 	%f16409, [_ZZ33flash_attention_v2_forward_kernelILi64ELi64ELi64EEvPKfS1_S1_PfiiiifE8K_shared+13612];
	fma.rn.f32 	%f22351, %f22209, %f16409, %f22351;
	@%p3488 bra 	$L__BB1_3519;
	setp.eq.s32 	%p3489, %r3, 25;
	ld.shared.f32 	%f16410, [_ZZ33flash_attention_v2_forward_kernelILi64ELi64ELi64EEvPKfS1_S1_PfiiiifE8K_shared+13616];
	fma.rn.f32 	%f22351, %f22208, %f16410, %f22351;
	@%p3489 bra 	$L__BB1_3519;
	setp.eq.s32 	%p3490, %r3, 26;
	ld.shared.f32 	%f16411, [_ZZ33flash_attention_v2_forward_kernelILi64ELi64ELi64EEvPKfS1_S1_PfiiiifE8K_shared+13620];
	fma.rn.f32 	%f22351, %f22207, %f16411, %f22351;
	@%p3490 bra 	$L__BB1_3519;
	setp.eq.s32 	%p3491, %r3, 27;
	ld.shared.f32 	%f16412, [_ZZ33flash_attention_v2_forward_kernelILi64ELi64ELi64EEvPKfS1_S1_PfiiiifE8K_shared+13624];
	fma.rn.f32 	%f22351, %f22206, %f16412, %f22351;
	@%p3491 bra 	$L__BB1_3519;
	setp.eq.s32 	%p3492, %r3, 28;
	ld.shared.f32 	%f16413, [_ZZ33flash_attention_v2_forward_kernelILi64ELi64ELi64EEvPKfS1_S1_PfiiiifE8K_shared+13628];
	fma.rn.f32 	%f22351, %f22205, %f16413, %f22351;
	@%p3492 bra 	$L__BB1_3519;
	setp.eq.s32 	%p3493, %r3, 29;
	ld.shared.f32 	%f16414, [_ZZ33flash_attention_v2_forward_kernelILi64ELi64ELi64EEvPKfS1_S1_PfiiiifE8K_shared+13632];
	fma.rn.f32 	%f22351, %f22204, %f16414, %f22351;
	@%p3493 bra 	$L__BB1_3519;
	setp.eq.s32 	%p3494, %r3, 30;
	ld.shared.f32 	%f16415, [_ZZ33flash_attention_v2_forward_kernelILi64ELi64ELi64EEvPKfS1_S1_PfiiiifE8K_shared+13636];
	fma.rn.f32 	%f22351, %f22203, %f16415, %f22351;
	@%p3494 bra 	$L__BB1_3519;
	setp.eq.s32 	%p3495, %r3, 31;
	ld.shared.f32 	%f16416, [_ZZ33flash_attention_v2_forward_kernelILi64ELi64ELi64EEvPKfS1_S1_PfiiiifE8K_shared+13640];
	fma.rn.f32 	%f22351, %f22202, %f16416, %f22351;
	@%p3495 bra 	$L__BB1_3519;
	setp.eq.s32 	%p3496, %r3, 32;
	ld.shared.f32 	%f16417, [_ZZ33flash_attention_v2_forward_kernelILi64ELi64ELi64EEvPKfS1_S1_PfiiiifE8K_shared+13644];
	fma.rn.f32 	%f22351, %f22201, %f16417, %f22351;
	@%p3496 bra 	$L__BB1_3519;
	setp.eq.s32 	%p3497, %r3, 33;
	ld.shared.f32 	%f16418, [_ZZ33flash_attention_v2_forward_kernelILi64ELi64ELi64EEvPKfS1_S1_PfiiiifE8K_shared+13648];
	fma.rn.f32 	%f22351, %f22200, %f16418, %f22351;
	@%p3497 bra 	$L__BB1_3519;
	setp.eq.s32 	%p3498, %r3, 34;
	ld.shared.f32 	%f16419, [_ZZ33flash_attention_v2_forward_kernelILi64ELi64ELi64EEvPKfS1_S1_PfiiiifE8K_shared+13652];
	fma.rn.f32 	%f22351, %f22199, %f16419, %f22351;
	@%p3498 bra 	$L__BB1_3519;
	setp.eq.s32 	%p3499, %r3, 35;
	ld.shared.f32 	%f16420, [_ZZ33flash_attention_v2_forward_kernelILi64ELi64ELi64EEvPKfS1_S1_PfiiiifE8K_shared+13656];
	fma.rn.f32 	%f22351, %f22198, %f16420, %f22351;
	@%p3499 bra 	$L__BB1_3519;
	setp.eq.s32 	%p3500, %r3, 36;
	ld.shared.f32 	%f16421, [_ZZ33flash_attention_v2_forward_kernelILi64ELi64ELi64EEvPKfS1_S1_PfiiiifE8K_shared+13660];
	fma.rn.f32 	%f22351, %f22197, %f16421, %f22351;
	@%p3500 bra 	$L__BB1_3519;
	setp.eq.s32 	%p3501, %r3, 37;
	ld.shared.f32 	%f16422, [_ZZ33flash_attention_v2_forward_kernelILi64ELi64ELi64EEvPKfS1_S1_PfiiiifE8K_shared+13664];
	fma.rn.f32 	%f22351, %f22196, %f16422, %f22351;
	@%p3501 bra 	$L__BB1_3519;
	setp.eq.s32 	%p3502, %r3, 38;
	ld.shared.f32 	%f16423, [_ZZ33flash_attention_v2_forward_kernelILi64ELi64ELi64EEvPKfS1_S1_PfiiiifE8K_shared+13668];
	fma.rn.f32 	%f22351, %f22195, %f16423, %f22351;
	@%p3502 bra 	$L__BB1_3519;
	setp.eq.s32 	%p3503, %r3, 39;
	ld.shared.f32 	%f16424, [_ZZ33flash_attention_v2_forward_kernelILi64ELi64ELi64EEvPKfS1_S1_PfiiiifE8K_shared+13672];
	fma.rn.f32 	%f22351, %f22194, %f16424, %f22351;
	@%p3503 bra 	$L__BB1_3519;
	setp.eq.s32 	%p3504, %r3, 40;
	ld.shared.f32 	%f16425, [_ZZ33flash_attention_v2_forward_kernelILi64ELi64ELi64EEvPKfS1_S1_PfiiiifE8K_shared+13676];
	fma.rn.f32 	%f22351, %f22193, %f16425, %f22351;
	@%p3504 bra 	$L__BB1_3519;
	setp.eq.s32 	%p3505, %r3, 41;
	ld.shared.f32 	%f16426, [_ZZ33flash_attention_v2_forward_kernelILi64ELi64ELi64EEvPKfS1_S1_PfiiiifE8K_shared+13680];
	fma.rn.f32 	%f22351, %f22192, %f16426, %f22351;
	@%p3505 bra 	$L__BB1_3519;
	setp.eq.s32 	%p3506, %r3, 42;
	ld.shared.f32 	%f16427, [_ZZ33flash_attention_v2_forward_kernelILi64ELi64ELi64EEvPKfS1_S1_PfiiiifE8K_shared+13684];
	fma.rn.f32 	%f22351, %f22191, %f16427, %f22351;
	@%p3506 bra 	$L__BB1_3519;
	setp.eq.s32 	%p3507, %r3, 43;
	ld.shared.f32 	%f16428, [_ZZ33flash_attention_v2_forward_kernelILi64ELi64ELi64EEvPKfS1_S1_PfiiiifE8K_shared+13688];
	fma.rn.f32 	%f22351, %f22190, %f16428, %f22351;
	@%p3507 bra 	$L__BB1_3519;
	setp.eq.s32 	%p3508, %r3, 44;
	ld.shared.f32 	%f16429, [_ZZ33flash_attention_v2_forward_kernelILi64ELi64ELi64EEvPKfS1_S1_PfiiiifE8K_shared+13692];
	fma.rn.f32 	%f22351, %f22189, %f16429, %f22351;
	@%p3508 bra 	$L__BB1_3519;
	setp.eq.s32 	%p3509, %r3, 45;
	ld.shared.f32 	%f16430, [_ZZ33flash_attention_v2_forward_kernelILi64ELi64ELi64EEvPKfS1_S1_PfiiiifE8K_shared+13696];
	fma.rn.f32 	%f22351, %f22188, %f16430, %f22351;
	@%p3509 bra 	$L__BB1_3519;
	setp.eq.s32 	%p3510, %r3, 46;
	ld.shared.f32 	%f16431, [_ZZ33flash_attention_v2_forward_kernelILi64ELi64ELi64EEvPKfS1_S1_PfiiiifE8K_shared+13700];
	fma.rn.f32 	%f22351, %f22187, %f16431, %f22351;
	@%p3510 bra 	$L__BB1_3519;
	setp.eq.s32 	%p3511, %r3, 47;
	ld.shared.f32 	%f16432, [_ZZ33flash_attention_v2_forward_kernelILi64ELi64ELi64EEvPKfS1_S1_PfiiiifE8K_shared+13704];
	fma.rn.f32 	%f22351, %f22186, %f16432, %f22351;
	@%p3511 bra 	$L__BB1_3519;
	setp.eq.s32 	%p3512, %r3, 48;
	ld.shared.f32 	%f16433, [_ZZ33flash_attention_v2_forward_kernelILi64ELi64ELi64EEvPKfS1_S1_PfiiiifE8K_shared+13708];
	fma.rn.f32 	%f22351, %f22185, %f16433, %f22351;
	@%p3512 bra 	$L__BB1_3519;
	setp.eq.s32 	%p3513, %r3, 49;
	ld.shared.f32 	%f16434, [_ZZ33flash_attention_v2_forward_kernelILi64ELi64ELi64EEvPKfS1_S1_PfiiiifE8K_shared+13712];
	fma.rn.f32 	%f22351, %f22184, %f16434, %f22351;
	@%p3513 bra 	$L__BB1_3519;
	setp.eq.s32 	%p3514, %r3, 50;
	ld.shared.f32 	%f16435, [_ZZ33flash_attention_v2_forward_kernelILi64ELi64ELi64EEvPKfS1_S1_PfiiiifE8K_shared+13716];
	fma.rn.f32 	%f22351, %f22183, %f16435, %f22351;
	@%p3514 bra 	$L__BB1_3519;
	setp.eq.s32 	%p3515, %r3, 51;
	ld.shared.f32 	%f16436, [_ZZ33flash_attention_v2_forward_kernelILi64ELi64ELi64EEvPKfS1_S1_PfiiiifE8K_shared+13720];
	fma.rn.f32 	%f22351, %f22182, %f16436, %f22351;
	@%p3515 bra 	$L__BB1_3519;
	setp.eq.s32 	%p3516, %r3, 52;
	ld.shared.f32 	%f16437, [_ZZ33flash_attention_v2_forward_kernelILi64ELi64ELi64EEvPKfS1_S1_PfiiiifE8K_shared+13724];
	fma.rn.f32 	%f22351, %f22181, %f16437, %f22351;
	@%p3516 bra 	$L__BB1_3519;
	setp.eq.s32 	%p3517, %r3, 53;
	ld.shared.f32 	%f16438, [_ZZ33flash_attention_v2_forward_kernelILi64ELi64ELi64EEvPKfS1_S1_PfiiiifE8K_shared+13728];
	fma.rn.f32 	%f22351, %f22180, %f16438, %f22351;
	@%p3517 bra 	$L__BB1_3519;
	setp.eq.s32 	%p3518, %r3, 54;
	ld.shared.f32 	%f16439, [_ZZ33flash_attention_v2_forward_kernelILi64ELi64ELi64EEvPKfS1_S1_PfiiiifE8K_shared+13732];
	fma.rn.f32 	%f22351, %f22179, %f16439, %f22351;
	@%p3518 bra 	$L__BB1_3519;
	setp.eq.s32 	%p3519, %r3, 55;
	ld.shared.f32 	%f16440, [_ZZ33flash_attention_v2_forward_kernelILi64ELi64ELi64EEvPKfS1_S1_PfiiiifE8K_shared+13736];
	fma.rn.f32 	%f22351, %f22178, %f16440, %f22351;
	@%p3519 bra 	$L__BB1_3519;
	setp.eq.s32 	%p3520, %r3, 56;
	ld.shared.f32 	%f16441, [_ZZ33flash_attention_v2_forward_kernelILi64ELi64ELi64EEvPKfS1_S1_PfiiiifE8K_shared+13740];
	fma.rn.f32 	%f22351, %f22177, %f16441, %f22351;
	@%p3520 bra 	$L__BB1_3519;
	setp.eq.s32 	%p3521, %r3, 57;
	ld.shared.f32 	%f16442, [_ZZ33flash_attention_v2_forward_kernelILi64ELi64ELi64EEvPKfS1_S1_PfiiiifE8K_shared+13744];
	fma.rn.f32 	%f22351, %f22176, %f16442, %f22351;
	@%p3521 bra 	$L__BB1_3519;
	setp.eq.s32 	%p3522, %r3, 58;
	ld.shared.f32 	%f16443, [_ZZ33flash_attention_v2_forward_kernelILi64ELi64ELi64EEvPKfS1_S1_PfiiiifE8K_shared+13748];
	fma.rn.f32 	%f22351, %f22175, %f16443, %f22351;
	@%p3522 bra 	$L__BB1_3519;
	setp.eq.s32 	%p3523, %r3, 59;
	ld.shared.f32 	%f16444, [_ZZ33flash_attention_v2_forward_kernelILi64ELi64ELi64EEvPKfS1_S1_PfiiiifE8K_shared+13752];
	fma.rn.f32 	%f22351, %f22174, %f16444, %f22351;
	@%p3523 bra 	$L__BB1_3519;
	setp.eq.s32 	%p3524, %r3, 60;
	ld.shared.f32 	%f16445, [_ZZ33flash_attention_v2_forward_kernelILi64ELi64ELi64EEvPKfS1_S1_PfiiiifE8K_shared+13756];
	fma.rn.f32 	%f22351, %f22173, %f16445, %f22351;
	@%p3524 bra 	$L__BB1_3519;
	setp.eq.s32 	%p3525, %r3, 61;
	ld.shared.f32 	%f16446, [_ZZ33flash_attention_v2_forward_kernelILi64ELi64ELi64EEvPKfS1_S1_PfiiiifE8K_shared+13760];
	fma.rn.f32 	%f22351, %f22172, %f16446, %f22351;
	@%p3525 bra 	$L__BB1_3519;
	setp.eq.s32 	%p3526, %r3, 62;
	ld.shared.f32 	%f16447, [_ZZ33flash_attention_v2_forward_kernelILi64ELi64ELi64EEvPKfS1_S1_PfiiiifE8K_shared+13764];
	fma.rn.f32 	%f22351, %f22171, %f16447, %f22351;
	@%p3526 bra 	$L__BB1_3519;
	setp.eq.s32 	%p3527, %r3, 63;
	ld.shared.f32 	%f16448, [_ZZ33flash_attention_v2_forward_kernelILi64ELi64ELi64EEvPKfS1_S1_PfiiiifE8K_shared+13768];
	fma.rn.f32 	%f22351, %f22170, %f16448, %f22351;
	@%p3527 bra 	$L__BB1_3519;
	ld.shared.f32 	%f16449, [_ZZ33flash_attention_v2_forward_kernelILi64ELi64ELi64EEvPKfS1_S1_PfiiiifE8K_shared+13772];
	fma.rn.f32 	%f22351, %f22169, %f16449, %f22351;
$L__BB1_3519:
	ld.param.u32 	%r536, [_Z33flash_attention_v2_forward_kernelILi64ELi64ELi64EEvPKfS1_S1_Pfiiiif_param_6];
	add.s32 	%r186, %r7, 53;
	setp.ge.s32 	%p3528, %r186, %r536;
	mov.f32 	%f22352, 0fFF7FFFFF;
	@%p3528 bra 	$L__BB1_3584;
	setp.eq.s32 	%p3529, %r13, 0;
	ld.shared.f32 	%f16451, [_ZZ33flash_attention_v2_forward_kernelILi64ELi64ELi64EEvPKfS1_S1_PfiiiifE8K_shared+13780];
	fma.rn.f32 	%f22352, %f22232, %f16451, 0f00000000;
	@%p3529 bra 	$L__BB1_3584;
	setp.eq.s32 	%p3530, %r3, 2;
	ld.shared.f32 	%f16452, [_ZZ33flash_attention_v2_forward_kernelILi64ELi64ELi64EEvPKfS1_S1_PfiiiifE8K_shared+13784];
	fma.rn.f32 	%f22352, %f22231, %f16452, %f22352;
	@%p3530 bra 	$L__BB1_3584;
	setp.eq.s32 	%p3531, %r3, 3;
	ld.shared.f32 	%f16453, [_ZZ33flash_attention_v2_forward_kernelILi64ELi64ELi64EEvPKfS1_S1_PfiiiifE8K_shared+13788];
	fma.rn.f32 	%f22352, %f22230, %f16453, %f22352;
	@%p3531 bra 	$L__BB1_3584;
	setp.eq.s32 	%p3532, %r3, 4;
	ld.shared.f32 	%f16454, [_ZZ33flash_attention_v2_forward_kernelILi64ELi64ELi64EEvPKfS1_S1_PfiiiifE8K_shared+13792];
	fma.rn.f32 	%f22352, %f22229, %f16454, %f22352;
	@%p3532 bra 	$L__BB1_3584;
	setp.eq.s32 	%p3533, %r3, 5;
	ld.shared.f32 	%f16455, [_ZZ33flash_attention_v2_forward_kernelILi64ELi64ELi64EEvPKfS1_S1_PfiiiifE8K_shared+13796];
	fma.rn.f32 	%f22352, %f22228, %f16455, %f22352;
	@%p3533 bra 	$L__BB1_3584;
	setp.eq.s32 	%p3534, %r3, 6;
	ld.shared.f32 	%f16456, [_ZZ33flash_attention_v2_forward_kernelILi64ELi64ELi64EEvPKfS1_S1_PfiiiifE8K_shared+13800];
	fma.rn.f32 	%f22352, %f22227, %f16456, %f22352;
	@%p3534 bra 	$L__BB1_3584;
	setp.eq.s32 	%p3535, %r3, 7;
	ld.shared.f32 	%f16457, [_ZZ33flash_attention_v2_forward_kernelILi64ELi64ELi64EEvPKfS1_S1_PfiiiifE8K_shared+13804];
	fma.rn.f32 	%f22352, %f22226, %f16457, %f22352;
	@%p3535 bra 	$L__BB1_3584;
	setp.eq.s32 	%p3536, %r3, 8;
	ld.shared.f32 	%f16458, [_ZZ33flash_attention_v2_forward_kernelILi64ELi64ELi64EEvPKfS1_S1_PfiiiifE8K_shared+13808];
	fma.rn.f32 	%f22352, %f22225, %f16458, %f22352;
	@%p3536 bra 	$L__BB1_3584;
	setp.eq.s32 	%p3537, %r3, 9;
	ld.shared.f32 	%f16459, [_ZZ33flash_attention_v2_forward_kernelILi64ELi64ELi64EEvPKfS1_S1_PfiiiifE8K_shared+13812];
	fma.rn.f32 	%f22352, %f22224, %f16459, %f22352;
	@%p3537 bra 	$L__BB1_3584;
	setp.eq.s32 	%p3538, %r3, 10;
	ld.shared.f32 	%f16460, [_ZZ33flash_attention_v2_forward_kernelILi64ELi64ELi64EEvPKfS1_S1_PfiiiifE8K_shared+13816];
	fma.rn.f32 	%f22352, %f22223, %f16460, %f22352;
	@%p3538 bra 	$L__BB1_3584;
	setp.eq.s32 	%p3539, %r3, 11;
	ld.shared.f32 	%f16461, [_ZZ33flash_attention_v2_forward_kernelILi64ELi64ELi64EEvPKfS1_S1_PfiiiifE8K_shared+13820];
	fma.rn.f32 	%f22352, %f22222, %f16461, %f22352;
	@%p3539 bra 	$L__BB1_3584;
	setp.eq.s32 	%p3540, %r3, 12;
	ld.shared.f32 	%f16462, [_ZZ33flash_attention_v2_forward_kernelILi64ELi64ELi64EEvPKfS1_S1_PfiiiifE8K_shared+13824];
	fma.rn.f32 	%f22352, %f22221, %f16462, %f22352;
	@%p3540 bra 	$L__BB1_3584;
	setp.eq.s32 	%p3541, %r3, 13;
	ld.shared.f32 	%f16463, [_ZZ33flash_attention_v2_forward_kernelILi64ELi64ELi64EEvPKfS1_S1_PfiiiifE8K_shared+13828];
	fma.rn.f32 	%f22352, %f22220, %f16463, %f22352;
	@%p3541 bra 	$L__BB1_3584;
	setp.eq.s32 	%p3542, %r3, 14;
	ld.shared.f32 	%f16464, [_ZZ33flash_attention_v2_forward_kernelILi64ELi64ELi64EEvPKfS1_S1_PfiiiifE8K_shared+13832];
	fma.rn.f32 	%f22352, %f22219, %f16464, %f22352;
	@%p3542 bra 	$L__BB1_3584;
	setp.eq.s32 	%p3543, %r3, 15;
	ld.shared.f32 	%f16465, [_ZZ33flash_attention_v2_forward_kernelILi64ELi64ELi64EEvPKfS1_S1_PfiiiifE8K_shared+13836];
	fma.rn.f32 	%f22352, %f22218, %f16465, %f22352;
	@%p3543 bra 	$L__BB1_3584;
	setp.eq.s32 	%p3544, %r3, 16;
	ld.shared.f32 	%f16466, [_ZZ33flash_attention_v2_forward_kernelILi64ELi64ELi64EEvPKfS1_S1_PfiiiifE8K_shared+13840];
	fma.rn.f32 	%f22352, %f22217, %f16466, %f22352;
	@%p3544 bra 	$L__BB1_3584;
	setp.eq.s32 	%p3545, %r3, 17;
	ld.shared.f32 	%f16467, [_ZZ33flash_attention_v2_forward_kernelILi64ELi64ELi64EEvPKfS1_S1_PfiiiifE8K_shared+13844];
	fma.rn.f32 	%f22352, %f22216, %f16467, %f22352;
	@%p3545 bra 	$L__BB1_3584;
	setp.eq.s32 	%p3546, %r3, 18;
	ld.shared.f32 	%f16468, [_ZZ33flash_attention_v2_forward_kernelILi64ELi64ELi64EEvPKfS1_S1_PfiiiifE8K_shared+13848];
	fma.rn.f32 	%f22352, %f22215, %f16468, %f22352;
	@%p3546 bra 	$L__BB1_3584;
	setp.eq.s32 	%p3547, %r3, 19;
	ld.shared.f32 	%f16469, [_ZZ33flash_attention_v2_forward_kernelILi64ELi64ELi64EEvPKfS1_S1_PfiiiifE8K_shared+13852];
	fma.rn.f32 	%f22352, %f22214, %f16469, %f22352;
	@%p3547 bra 	$L__BB1_3584;
	setp.eq.s32 	%p3548, %r3, 20;
	ld.shared.f32 	%f16470, [_ZZ33flash_attention_v2_forward_kernelILi64ELi64ELi64EEvPKfS1_S1_PfiiiifE8K_shared+13856];
	fma.rn.f32 	%f22352, %f22213, %f16470, %f22352;
	@%p3548 bra 	$L__BB1_3584;
	setp.eq.s32 	%p3549, %r3, 21;
	ld.shared.f32 	%f16471, [_ZZ33flash_attention_v2_forward_kernelILi64ELi64ELi64EEvPKfS1_S1_PfiiiifE8K_shared+13860];
	fma.rn.f32 	%f22352, %f22212, %f16471, %f22352;
	@%p3549 bra 	$L__BB1_3584;
	setp.eq.s32 	%p3550, %r3, 22;
	ld.shared.f32 	%f16472, [_ZZ33flash_attention_v2_forward_kernelILi64ELi64ELi64EEvPKfS1_S1_PfiiiifE8K_shared+13864];
	fma.rn.f32 	%f22352, %f22211, %f16472, %f22352;
	@%p3550 bra 	$L__BB1_3584;
	setp.eq.s32 	%p3551, %r3, 23;
	ld.shared.f32 	%f16473, [_ZZ33flash_attention_v2_forward_kernelILi64ELi64ELi64EEvPKfS1_S1_PfiiiifE8K_shared+13868];
	fma.rn.f32 	%f22352, %f22210, %f16473, %f22352;
	@%p3551 bra 	$L__BB1_3584;
	setp.eq.s32 	%p3552, %r3, 24;
	ld.shared.f32 	%f16474, [_ZZ33flash_attention_v2_forward_kernelILi64ELi64ELi64EEvPKfS1_S1_PfiiiifE8K_shared+13872];
	fma.rn.f32 	%f22352, %f22209, %f16474, %f22352;
	@%p3552 bra 	$L__BB1_3584;
	setp.eq.s32 	%p3553, %r3, 25;
	ld.shared.f32 	%f16475, [_ZZ33flash_attention_v2_forward_kernelILi64ELi64ELi64EEvPKfS1_S1_PfiiiifE8K_shared+13876];
	fma.rn.f32 	%f22352, %f22208, %f16475, %f22352;
	@%p3553 bra 	$L__BB1_3584;
	setp.eq.s32 	%p3554, %r3, 26;
	ld.shared.f32 	%f16476, [_ZZ33flash_attention_v2_forward_kernelILi64ELi64ELi64EEvPKfS1_S1_PfiiiifE8K_shared+13880];
	fma.rn.f32 	%f22352, %f22207, %f16476, %f22352;
	@%p3554 bra 	$L__BB1_3584;
	setp.eq.s32 	%p3555, %r3, 27;
	ld.shared.f32 	%f16477, [_ZZ33flash_attention_v2_forward_kernelILi64ELi64ELi64EEvPKfS1_S1_PfiiiifE8K_shared+13884];
	fma.rn.f32 	%f22352, %f22206, %f16477, %f22352;
	@%p3555 bra 	$L__BB1_3584;
	setp.eq.s32 	%p3556, %r3, 28;
	ld.shared.f32 	%f16478, [_ZZ33flash_attention_v2_forward_kernelILi64ELi64ELi64EEvPKfS1_S1_PfiiiifE8K_shared+13888];
	fma.rn.f32 	%f22352, %f22205, %f16478, %f22352;
	@%p3556 bra 	$L__BB1_3584;
	setp.eq.s32 	%p3557, %r3, 29;
	ld.shared.f32 	%f16479, [_ZZ33flash_attention_v2_forward_kernelILi64ELi64ELi64EEvPKfS1_S1_PfiiiifE8K_shared+13892];
	fma.rn.f32 	%f22352, %f22204, %f16479, %f22352;
	@%p3557 bra 	$L__BB1_3584;
	setp.eq.s32 	%p3558, %r3, 30;
	ld.shared.f32 	%f16480, [_ZZ33flash_attention_v2_forward_kernelILi64ELi64ELi64EEvPKfS1_S1_PfiiiifE8K_shared+13896];
	fma.rn.f32 	%f22352, %f22203, %f16480, %f22352;
	@%p3558 bra 	$L__BB1_3584;
	setp.eq.s32 	%p3559, %r3, 31;
	ld.shared.f32 	%f16481, [_ZZ33flash_attention_v2_forward_kernelILi64ELi64ELi64EEvPKfS1_S1_PfiiiifE8K_shared+13900];
	fma.rn.f32 	%f22352, %f22202, %f16481, %f22352;
	@%p3559 bra 	$L__BB1_3584;
	setp.eq.s32 	%p3560, %r3, 32;
	ld.shared.f32 	%f16482, [_ZZ33flash_attention_v2_forward_kernelILi64ELi64ELi64EEvPKfS1_S1_PfiiiifE8K_shared+13904];
	fma.rn.f32 	%f22352, %f22201, %f16482, %f22352;
	@%p3560 bra 	$L__BB1_3584;
	setp.eq.s32 	%p3561, %r3, 33;
	ld.shared.f32 	%f16483, [_ZZ33flash_attention_v2_forward_kernelILi64ELi64ELi64EEvPKfS1_S1_PfiiiifE8K_shared+13908];
	fma.rn.f32 	%f22352, %f22200, %f16483, %f22352;
	@%p3561 bra 	$L__BB1_3584;
	setp.eq.s32 	%p3562, %r3, 34;
	ld.shared.f32 	%f16484, [_ZZ33flash_attention_v2_forward_kernelILi64ELi64ELi64EEvPKfS1_S1_PfiiiifE8K_shared+13912];
	fma.rn.f32 	%f22352, %f22199, %f16484, %f22352;
	@%p3562 bra 	$L__BB1_3584;
	setp.eq.s32 	%p3563, %r3, 35;
	ld.shared.f32 	%f16485, [_ZZ33flash_attention_v2_forward_kernelILi64ELi64ELi64EEvPKfS1_S1_PfiiiifE8K_shared+13916];
	fma.rn.f32 	%f22352, %f22198, %f16485, %f22352;
	@%p3563 bra 	$L__BB1_3584;
	setp.eq.s32 	%p3564, %r3, 36;
	ld.shared.f32 	%f16486, [_ZZ33flash_attention_v2_forward_kernelILi64ELi64ELi64EEvPKfS1_S1_PfiiiifE8K_shared+13920];
	fma.rn.f32 	%f22352, %f22197, %f16486, %f22352;
	@%p3564 bra 	$L__BB1_3584;
	setp.eq.s32 	%p3565, %r3, 37;
	ld.shared.f32 	%f16487, [_ZZ33flash_attention_v2_forward_kernelILi64ELi64ELi64EEvPKfS1_S1_PfiiiifE8K_shared+13924];
	fma.rn.f32 	%f22352, %f22196, %f16487, %f22352;
	@%p3565 bra 	$L__BB1_3584;
	setp.eq.s32 	%p3566, %r3, 38;
	ld.shared.f32 	%f16488, [_ZZ33flash_attention_v2_forward_kernelILi64ELi64ELi64EEvPKfS1_S1_PfiiiifE8K_shared+13928];
	fma.rn.f32 	%f22352, %f22195, %f16488, %f22352;
	@%p3566 bra 	$L__BB1_3584;
	setp.eq.s32 	%p3567, %r3, 39;
	ld.shared.f32 	%f16489, [_ZZ33flash_attention_v2_forward_kernelILi64ELi64ELi64EEvPKfS1_S1_PfiiiifE8K_shared+13932];
	fma.rn.f32 	%f22352, %f22194, %f16489, %f22352;
	@%p3567 bra 	$L__BB1_3584;
	setp.eq.s32 	%p3568, %r3, 40;
	ld.shared.f32 	%f16490, [_ZZ33flash_attention_v2_forward_kernelILi64ELi64ELi64EEvPKfS1_S1_PfiiiifE8K_shared+13936];
	fma.rn.f32 	%f22352, %f22193, %f16490, %f22352;
	@%p3568 bra 	$L__BB1_3584;
	setp.eq.s32 	%p3569, %r3, 41;
	ld.shared.f32 	%f16491, [_ZZ33flash_attention_v2_forward_kernelILi64ELi64ELi64EEvPKfS1_S1_PfiiiifE8K_shared+13940];
	fma.rn.f32 	%f22352, %f22192, %f16491, %f22352;
	@%p3569 bra 	$L__BB1_3584;
	setp.eq.s32 	%p3570, %r3, 42;
	ld.shared.f32 	%f16492, [_ZZ33flash_attention_v2_forward_kernelILi64ELi64ELi64EEvPKfS1_S1_PfiiiifE8K_shared+13944];
	fma.rn.f32 	%f22352, %f22191, %f16492, %f22352;
	@%p3570 bra 	$L__BB1_3584;
	setp.eq.s32 	%p3571, %r3, 43;
	ld.shared.f32 	%f16493, [_ZZ33flash_attention_v2_forward_kernelILi64ELi64ELi64EEvPKfS1_S1_PfiiiifE8K_shared+13948];
	fma.rn.f32 	%f22352, %f22190, %f16493, %f22352;
	@%p3571 bra 	$L__BB1_3584;
	setp.eq.s32 	%p3572, %r3, 44;
	ld.shared.f32 	%f16494, [_ZZ33flash_attention_v2_forward_kernelILi64ELi64ELi64EEvPKfS1_S1_PfiiiifE8K_shared+13952];
	fma.rn.f32 	%f22352, %f22189, %f16494, %f22352;
	@%p3572 bra 	$L__BB1_3584;
	setp.eq.s32 	%p3573, %r3, 45;
	ld.shared.f32 	%f16495, [_ZZ33flash_attention_v2_forward_kernelILi64ELi64ELi64EEvPKfS1_S1_PfiiiifE8K_shared+13956];
	fma.rn.f32 	%f22352, %f22188, %f16495, %f22352;
	@%p3573 bra 	$L__BB1_3584;
	setp.eq.s32 	%p3574, %r3, 46;
	ld.shared.f32 	%f16496, [_ZZ33flash_attention_v2_forward_kernelILi64ELi64ELi64EEvPKfS1_S1_PfiiiifE8K_shared+13960];
	fma.rn.f32 	%f22352, %f22187, %f16496, %f22352;
	@%p3574 bra 	$L__BB1_3584;
	setp.eq.s32 	%p3575, %r3, 47;
	ld.shared.f32 	%f16497, [_ZZ33flash_attention_v2_forward_kernelILi64ELi64ELi64EEvPKfS1_S1_PfiiiifE8K_shared+13964];
	fma.rn.f32 	%f22352, %f22186, %f16497, %f22352;
	@%p3575 bra 	$L__BB1_3584;
	setp.eq.s32 	%p3576, %r3, 48;
	ld.shared.f32 	%f16498, [_ZZ33flash_attention_v2_forward_kernelILi64ELi64ELi64EEvPKfS1_S1_PfiiiifE8K_shared+13968];
	fma.rn.f32 	%f22352, %f22185, %f16498, %f22352;
	@%p3576 bra 	$L__BB1_3584;
	setp.eq.s32 	%p3577, %r3, 49;
	ld.shared.f32 	%f16499, [_ZZ33flash_attention_v2_forward_kernelILi64ELi64ELi64EEvPKfS1_S1_PfiiiifE8K_shared+13972];
	fma.rn.f32 	%f22352, %f22184, %f16499, %f22352;
	@%p3577 bra 	$L__BB1_3584;
	setp.eq.s32 	%p3578, %r3, 50;
	ld.shared.f32 	%f16500, [_ZZ33flash_attention_v2_forward_kernelILi64ELi64ELi64EEvPKfS1_S1_PfiiiifE8K_shared+13976];
	fma.rn.f32 	%f22352, %f22183, %f16500, %f22352;
	@%p3578 bra 	$L__BB1_3584;
	setp.eq.s32 	%p3579, %r3, 51;
	ld.shared.f32 	%f16501, [_ZZ33flash_attention_v2_forward_kernelILi64ELi64ELi64EEvPKfS1_S1_PfiiiifE8K_shared+13980];
	fma.rn.f32 	%f22352, %f22182, %f16501, %f22352;
	@%p3579 bra 	$L__BB1_3584;
	setp.eq.s32 	%p3580, %r3, 52;
	ld.shared.f32 	%f16502, [_ZZ33flash_attention_v2_forward_kernelILi64ELi64ELi64EEvPKfS1_S1_PfiiiifE8K_shared+13984];
	fma.rn.f32 	%f22352, %f22181, %f16502, %f22352;
	@%p3580 bra 	$L__BB1_3584;
	setp.eq.s32 	%p3581, %r3, 53;
	ld.shared.f32 	%f16503, [_ZZ33flash_attention_v2_forward_kernelILi64ELi64ELi64EEvPKfS1_S1_PfiiiifE8K_shared+13988];
	fma.rn.f32 	%f22352, %f22180, %f16503, %f22352;
	@%p3581 bra 	$L__BB1_3584;
	setp.eq.s32 	%p3582, %r3, 54;
	ld.shared.f32 	%f16504, [_ZZ33flash_attention_v2_forward_kernelILi64ELi64ELi64EEvPKfS1_S1_PfiiiifE8K_shared+13992];
	fma.rn.f32 	%f22352, %f22179, %f16504, %f22352;
	@%p3582 bra 	$L__BB1_3584;
	setp.eq.s32 	%p3583, %r3, 55;
	ld.shared.f32 	%f16505, [_ZZ33flash_attention_v2_forward_kernelILi64ELi64ELi64EEvPKfS1_S1_PfiiiifE8K_shared+13996];
	fma.rn.f32 	%f22352, %f22178, %f16505, %f22352;
	@%p3583 bra 	$L__BB1_3584;
	setp.eq.s32 	%p3584, %r3, 56;
	ld.shared.f32 	%f16506, [_ZZ33flash_attention_v2_forward_kernelILi64ELi64ELi64EEvPKfS1_S1_PfiiiifE8K_shared+14000];
	fma.rn.f32 	%f22352, %f22177, %f16506, %f22352;
	@%p3584 bra 	$L__BB1_3584;
	setp.eq.s32 	%p3585, %r3, 57;
	ld.shared.f32 	%f16507, [_ZZ33flash_attention_v2_forward_kernelILi64ELi64ELi64EEvPKfS1_S1_PfiiiifE8K_shared+14004];
	fma.rn.f32 	%f22352, %f22176, %f16507, %f22352;
	@%p3585 bra 	$L__BB1_3584;
	setp.eq.s32 	%p3586, %r3, 58;
	ld.shared.f32 	%f16508, [_ZZ33flash_attention_v2_forward_kernelILi64ELi64ELi64EEvPKfS1_S1_PfiiiifE8K_shared+14008];
	fma.rn.f32 	%f22352, %f22175, %f16508, %f22352;
	@%p3586 bra 	$L__BB1_3584;
	setp.eq.s32 	%p3587, %r3, 59;
	ld.shared.f32 	%f16509, [_ZZ33flash_attention_v2_forward_kernelILi64ELi64ELi64EEvPKfS1_S1_PfiiiifE8K_shared+14012];
	fma.rn.f32 	%f22352, %f22174, %f16509, %f22352;
	@%p3587 bra 	$L__BB1_3584;
	setp.eq.s32 	%p3588, %r3, 60;
	ld.shared.f32 	%f16510, [_ZZ33flash_attention_v2_forward_kernelILi64ELi64ELi64EEvPKfS1_S1_PfiiiifE8K_shared+14016];
	fma.rn.f32 	%f22352, %f22173, %f16510, %f22352;
	@%p3588 bra 	$L__BB1_3584;
	setp.eq.s32 	%p3589, %r3, 61;
	ld.shared.f32 	%f16511, [_ZZ33flash_attention_v2_forward_kernelILi64ELi64ELi64EEvPKfS1_S1_PfiiiifE8K_shared+14020];
	fma.rn.f32 	%f22352, %f22172, %f16511, %f22352;
	@%p3589 bra 	$L__BB1_3584;
	setp.eq.s32 	%p3590, %r3, 62;
	ld.shared.f32 	%f16512, [_ZZ33flash_attention_v2_forward_kernelILi64ELi64ELi64EEvPKfS1_S1_PfiiiifE8K_shared+14024];
	fma.rn.f32 	%f22352, %f22171, %f16512, %f22352;
	@%p3590 bra 	$L__BB1_3584;
	setp.eq.s32 	%p3591, %r3, 63;
	ld.shared.f32 	%f16513, [_ZZ33flash_attention_v2_forward_kernelILi64ELi64ELi64EEvPKfS1_S1_PfiiiifE8K_shared+14028];
	fma.rn.f32 	%f22352, %f22170, %f16513, %f22352;
	@%p3591 bra 	$L__BB1_3584;
	ld.shared.f32 	%f16514, [_ZZ33flash_attention_v2_forward_kernelILi64ELi64ELi64EEvPKfS1_S1_PfiiiifE8K_shared+14032];
	fma.rn.f32 	%f22352, %f22169, %f16514, %f22352;
$L__BB1_3584:
	ld.param.u32 	%r537, [_Z33flash_attention_v2_forward_kernelILi64ELi64ELi64EEvPKfS1_S1_Pfiiiif_param_6];
	add.s32 	%r187, %r7, 54;
	setp.ge.s32 	%p3592, %r187, %r537;
	mov.f32 	%f22353, 0fFF7FFFFF;
	@%p3592 bra 	$L__BB1_3649;
	setp.eq.s32 	%p3593, %r13, 0;
	ld.shared.f32 	%f16516, [_ZZ33flash_attention_v2_forward_kernelILi64ELi64ELi64EEvPKfS1_S1_PfiiiifE8K_shared+14040];
	fma.rn.f32 	%f22353, %f22232, %f16516, 0f00000000;
	@%p3593 bra 	$L__BB1_3649;
	setp.eq.s32 	%p3594, %r3, 2;
	ld.shared.f32 	%f16517, [_ZZ33flash_attention_v2_forward_kernelILi64ELi64ELi64EEvPKfS1_S1_PfiiiifE8K_shared+14044];
	fma.rn.f32 	%f22353, %f22231, %f16517, %f22353;
	@%p3594 bra 	$L__BB1_3649;
	setp.eq.s32 	%p3595, %r3, 3;
	ld.shared.f32 	%f16518, [_ZZ33flash_attention_v2_forward_kernelILi64ELi64ELi64EEvPKfS1_S1_PfiiiifE8K_shared+14048];
	fma.rn.f32 	%f22353, %f22230, %f16518, %f22353;
	@%p3595 bra 	$L__BB1_3649;
	setp.eq.s32 	%p3596, %r3, 4;
	ld.shared.f32 	%f16519, [_ZZ33flash_attention_v2_forward_kernelILi64ELi64ELi64EEvPKfS1_S1_PfiiiifE8K_shared+14052];
	fma.rn.f32 	%f22353, %f22229, %f16519, %f22353;
	@%p3596 bra 	$L__BB1_3649;
	setp.eq.s32 	%p3597, %r3, 5;
	ld.shared.f32 	%f16520, [_ZZ33flash_attention_v2_forward_kernelILi64ELi64ELi64EEvPKfS1_S1_PfiiiifE8K_shared+14056];
	fma.rn.f32 	%f22353, %f22228, %f16520, %f22353;
	@%p3597 bra 	$L__BB1_3649;
	setp.eq.s32 	%p3598, %r3, 6;
	ld.shared.f32 	%f16521, [_ZZ33flash_attention_v2_forward_kernelILi64ELi64ELi64EEvPKfS1_S1_PfiiiifE8K_shared+14060];
	fma.rn.f32 	%f22353, %f22227, %f16521, %f22353;
	@%p3598 bra 	$L__BB1_3649;
	setp.eq.s32 	%p3599, %r3, 7;
	ld.shared.f32 	%f16522, [_ZZ33flash_attention_v2_forward_kernelILi64ELi64ELi64EEvPKfS1_S1_PfiiiifE8K_shared+14064];
	fma.rn.f32 	%f22353, %f22226, %f16522, %f22353;
	@%p3599 bra 	$L__BB1_3649;
	setp.eq.s32 	%p3600, %r3, 8;
	ld.shared.f32 	%f16523, [_ZZ33flash_attention_v2_forward_kernelILi64ELi64ELi64EEvPKfS1_S1_PfiiiifE8K_shared+14068];
	fma.rn.f32 	%f22353, %f22225, %f16523, %f22353;
	@%p3600 bra 	$L__BB1_3649;
	setp.eq.s32 	%p3601, %r3, 9;
	ld.shared.f32 	%f16524, [_ZZ33flash_attention_v2_forward_kernelILi64ELi64ELi64EEvPKfS1_S1_PfiiiifE8K_shared+14072];
	fma.rn.f32 	%f22353, %f22224, %f16524, %f22353;
	@%p3601 bra 	$L__BB1_3649;
	setp.eq.s32 	%p3602, %r3, 10;
	ld.shared.f32 	%f16525, [_ZZ33flash_attention_v2_forward_kernelILi64ELi64ELi64EEvPKfS1_S1_PfiiiifE8K_shared+14076];
	fma.rn.f32 	%f22353, %f22223, %f16525, %f22353;
	@%p3602 bra 	$L__BB1_3649;
	setp.eq.s32 	%p3603, %r3, 11;
	ld.shared.f32 	%f16526, [_ZZ33flash_attention_v2_forward_kernelILi64ELi64ELi64EEvPKfS1_S1_PfiiiifE8K_shared+14080];
	fma.rn.f32 	%f22353, %f22222, %f16526, %f22353;
	@%p3603 bra 	$L__BB1_3649;
	setp.eq.s32 	%p3604, %r3, 12;
	ld.shared.f32 	%f16527, [_ZZ33flash_attention_v2_forward_kernelILi64ELi64ELi64EEvPKfS1_S1_PfiiiifE8K_shared+14084];
	fma.rn.f32 	%f22353, %f22221, %f16527, %f22353;
	@%p3604 bra 	$L__BB1_3649;
	setp.eq.s32 	%p3605, %r3, 13;
	ld.shared.f32 	%f16528, [_ZZ33flash_attention_v2_forward_kernelILi64ELi64ELi64EEvPKfS1_S1_PfiiiifE8K_shared+14088];
	fma.rn.f32 	%f22353, %f22220, %f16528, %f22353;
	@%p3605 bra 	$L__BB1_3649;
	setp.eq.s32 	%p3606, %r3, 14;
	ld.shared.f32 	%f16529, [_ZZ33flash_attention_v2_forward_kernelILi64ELi64ELi64EEvPKfS1_S1_PfiiiifE8K_shared+14092];
	fma.rn.f32 	%f22353, %f22219, %f16529, %f22353;
	@%p3606 bra 	$L__BB1_3649;
	setp.eq.s32 	%p3607, %r3, 15;
	ld.shared.f32 	%f16530, [_ZZ33flash_attention_v2_forward_kernelILi64ELi64ELi64EEvPKfS1_S1_PfiiiifE8K_shared+14096];
	fma.rn.f32 	%f22353, %f22218, %f16530, %f22353;
	@%p3607 bra 	$L__BB1_3649;
	setp.eq.s32 	%p3608, %r3, 16;
	ld.shared.f32 	%f16531, [_ZZ33flash_attention_v2_forward_kernelILi64ELi64ELi64EEvPKfS1_S1_PfiiiifE8K_shared+14100];
	fma.rn.f32 	%f22353, %f22217, %f16531, %f22353;
	@%p3608 bra 	$L__BB1_3649;
	setp.eq.s32 	%p3609, %r3, 17;
	ld.shared.f32 	%f16532, [_ZZ33flash_attention_v2_forward_kernelILi64ELi64ELi64EEvPKfS1_S1_PfiiiifE8K_shared+14104];
	fma.rn.f32 	%f22353, %f22216, %f16532, %f22353;
	@%p3609 bra 	$L__BB1_3649;
	setp.eq.s32 	%p3610, %r3, 18;
	ld.shared.f32 	%f16533, [_ZZ33flash_attention_v2_forward_kernelILi64ELi64ELi64EEvPKfS1_S1_PfiiiifE8K_shared+14108];
	fma.rn.f32 	%f22353, %f22215, %f16533, %f22353;
	@%p3610 bra 	$L__BB1_3649;
	setp.eq.s32 	%p3611, %r3, 19;
	ld.shared.f32 	%f16534, [_ZZ33flash_attention_v2_forward_kernelILi64ELi64ELi64EEvPKfS1_S1_PfiiiifE8K_shared+14112];
	fma.rn.f32 	%f22353, %f22214, %f16534, %f22353;
	@%p3611 bra 	$L__BB1_3649;
	setp.eq.s32 	%p3612, %r3, 20;
	ld.shared.f32 	%f16535, [_ZZ33flash_attention_v2_forward_kernelILi64ELi64ELi64EEvPKfS1_S1_PfiiiifE8K_shared+14116];
	fma.rn.f32 	%f22353, %f22213, %f16535, %f22353;
	@%p3612 bra 	$L__BB1_3649;
	setp.eq.s32 	%p3613, %r3, 21;
	ld.shared.f32 	%f16536, [_ZZ33flash_attention_v2_forward_kernelILi64ELi64ELi64EEvPKfS1_S1_PfiiiifE8K_shared+14120];
	fma.rn.f32 	%f22353, %f22212, %f16536, %f22353;
	@%p3613 bra 	$L__BB1_3649;
	setp.eq.s32 	%p3614, %r3, 22;
	ld.shared.f32 	%f16537, [_ZZ33flash_attention_v2_forward_kernelILi64ELi64ELi64EEvPKfS1_S1_PfiiiifE8K_shared+14124];
	fma.rn.f32 	%f22353, %f22211, %f16537, %f22353;
	@%p3614 bra 	$L__BB1_3649;
	setp.eq.s32 	%p3615, %r3, 23;
	ld.shared.f32 	%f16538, [_ZZ33flash_attention_v2_forward_kernelILi64ELi64ELi64EEvPKfS1_S1_PfiiiifE8K_shared+14128];
	fma.rn.f32 	%f22353, %f22210, %f16538, %f22353;
	@%p3615 bra 	$L__BB1_3649;
	setp.eq.s32 	%p3616, %r3, 24;
	ld.shared.f32 	%f16539, [_ZZ33flash_attention_v2_forward_kernelILi64ELi64ELi64EEvPKfS1_S1_PfiiiifE8K_shared+14132];
	fma.rn.f32 	%f22353, %f22209, %f16539, %f22353;
	@%p3616 bra 	$L__BB1_3649;
	setp.eq.s32 	%p3617, %r3, 25;
	ld.shared.f32 	%f16540, [_ZZ33flash_attention_v2_forward_kernelILi64ELi64ELi64EEvPKfS1_S1_PfiiiifE8K_shared+14136];
	fma.rn.f32 	%f22353, %f22208, %f16540, %f22353;
	@%p3617 bra 	$L__BB1_3649;
	setp.eq.s32 	%p3618, %r3, 26;
	ld.shared.f32 	%f16541, [_ZZ33flash_attention_v2_forward_kernelILi64ELi64ELi64EEvPKfS1_S1_PfiiiifE8K_shared+14140];
	fma.rn.f32 	%f22353, %f22207, %f16541, %f22353;
	@%p3618 bra 	$L__BB1_3649;
	setp.eq.s32 	%p3619, %r3, 27;
	ld.shared.f32 	%f16542, [_ZZ33flash_attention_v2_forward_kernelILi64ELi64ELi64EEvPKfS1_S1_PfiiiifE8K_shared+14144];
	fma.rn.f32 	%f22353, %f22206, %f16542, %f22353;
	@%p3619 bra 	$L__BB1_3649;
	setp.eq.s32 	%p3620, %r3, 28;
	ld.shared.f32 	%f16543, [_ZZ33flash_attention_v2_forward_kernelILi64ELi64ELi64EEvPKfS1_S1_PfiiiifE8K_shared+14148];
	fma.rn.f32 	%f22353, %f22205, %f16543, %f22353;
	@%p3620 bra 	$L__BB1_3649;
	setp.eq.s32 	%p3621, %r3, 29;
	ld.shared.f32 	%f16544, [_ZZ33flash_attention_v2_forward_kernelILi64ELi64ELi64EEvPKfS1_S1_PfiiiifE8K_shared+14152];
	fma.rn.f32 	%f22353, %f22204, %f16544, %f22353;
	@%p3621 bra 	$L__BB1_3649;
	setp.eq.s32 	%p3622, %r3, 30;
	ld.shared.f32 	%f16545, [_ZZ33flash_attention_v2_forward_kernelILi64ELi64ELi64EEvPKfS1_S1_PfiiiifE8K_shared+14156];
	fma.rn.f32 	%f22353, %f22203, %f16545, %f22353;
	@%p3622 bra 	$L__BB1_3649;
	setp.eq.s32 	%p3623, %r3, 31;
	ld.shared.f32 	%f16546, [_ZZ33flash_attention_v2_forward_kernelILi64ELi64ELi64EEvPKfS1_S1_PfiiiifE8K_shared+14160];
	fma.rn.f32 	%f22353, %f22202, %f16546, %f22353;
	@%p3623 bra 	$L__BB1_3649;
	setp.eq.s32 	%p3624, %r3, 32;
	ld.shared.f32 	%f16547, [_ZZ33flash_attention_v2_forward_kernelILi64ELi64ELi64EEvPKfS1_S1_PfiiiifE8K_shared+14164];
	fma.rn.f32 	%f22353, %f22201, %f16547, %f22353;
	@%p3624 bra 	$L__BB1_3649;
	setp.eq.s32 	%p3625, %r3, 33;
	ld.shared.f32 	%f16548, [_ZZ33flash_attention_v2_forward_kernelILi64ELi64ELi64EEvPKfS1_S1_PfiiiifE8K_shared+14168];
	fma.rn.f32 	%f22353, %f22200, %f16548, %f22353;
	@%p3625 bra 	$L__BB1_3649;
	setp.eq.s32 	%p3626, %r3, 34;
	ld.shared.f32 	%f16549, [_ZZ33flash_attention_v2_forward_kernelILi64ELi64ELi64EEvPKfS1_S1_PfiiiifE8K_shared+14172];
	fma.rn.f32 	%f22353, %f22199, %f16549, %f22353;
	@%p3626 bra 	$L__BB1_3649;
	setp.eq.s32 	%p3627, %r3, 35;
	ld.shared.f32 	%f16550, [_ZZ33flash_attention_v2_forward_kernelILi64ELi64ELi64EEvPKfS1_S1_PfiiiifE8K_shared+14176];
	fma.rn.f32 	%f22353, %f22198, %f16550, %f22353;
	@%p3627 bra 	$L__BB1_3649;
	setp.eq.s32 	%p3628, %r3, 36;
	ld.shared.f32 	%f16551, [_ZZ33flash_attention_v2_forward_kernelILi64ELi64ELi64EEvPKfS1_S1_PfiiiifE8K_shared+14180];
	fma.rn.f32 	%f22353, %f22197, %f16551, %f22353;
	@%p3628 bra 	$L__BB1_3649;
	setp.eq.s32 	%p3629, %r3, 37;
	ld.shared.f32 	%f16552, [_ZZ33flash_attention_v2_forward_kernelILi64ELi64ELi64EEvPKfS1_S1_PfiiiifE8K_shared+14184];
	fma.rn.f32 	%f22353, %f22196, %f16552, %f22353;
	@%p3629 bra 	$L__BB1_3649;
	setp.eq.s32 	%p3630, %r3, 38;
	ld.shared.f32 	%f16553, [_ZZ33flash_attention_v2_forward_kernelILi64ELi64ELi64EEvPKfS1_S1_PfiiiifE8K_shared+14188];
	fma.rn.f32 	%f22353, %f22195, %f16553, %f22353;
	@%p3630 bra 	$L__BB1_3649;
	setp.eq.s32 	%p3631, %r3, 39;
	ld.shared.f32 	%f16554, [_ZZ33flash_attention_v2_forward_kernelILi64ELi64ELi64EEvPKfS1_S1_PfiiiifE8K_shared+14192];
	fma.rn.f32 	%f22353, %f22194, %f16554, %f22353;
	@%p3631 bra 	$L__BB1_3649;
	setp.eq.s32 	%p3632, %r3, 40;
	ld.shared.f32 	%f16555, [_ZZ33flash_attention_v2_forward_kernelILi64ELi64ELi64EEvPKfS1_S1_PfiiiifE8K_shared+14196];
	fma.rn.f32 	%f22353, %f22193, %f16555, %f22353;
	@%p3632 bra 	$L__BB1_3649;
	setp.eq.s32 	%p3633, %r3, 41;
	ld.shared.f32 	%f16556, [_ZZ33flash_attention_v2_forward_kernelILi64ELi64ELi64EEvPKfS1_S1_PfiiiifE8K_shared+14200];
	fma.rn.f32 	%f22353, %f22192, %f16556, %f22353;
	@%p3633 bra 	$L__BB1_3649;
	setp.eq.s32 	%p3634, %r3, 42;
	ld.shared.f32 	%f16557, [_ZZ33flash_attention_v2_forward_kernelILi64ELi64ELi64EEvPKfS1_S1_PfiiiifE8K_shared+14204];
	fma.rn.f32 	%f22353, %f22191, %f16557, %f22353;
	@%p3634 bra 	$L__BB1_3649;
	setp.eq.s32 	%p3635, %r3, 43;
	ld.shared.f32 	%f16558, [_ZZ33flash_attention_v2_forward_kernelILi64ELi64ELi64EEvPKfS1_S1_PfiiiifE8K_shared+14208];
	fma.rn.f32 	%f22353, %f22190, %f16558, %f22353;
	@%p3635 bra 	$L__BB1_3649;
	setp.eq.s32 	%p3636, %r3, 44;
	ld.shared.f32 	%f16559, [_ZZ33flash_attention_v2_forward_kernelILi64ELi64ELi64EEvPKfS1_S1_PfiiiifE8K_shared+14212];
	fma.rn.f32 	%f22353, %f22189, %f16559, %f22353;
	@%p3636 bra 	$L__BB1_3649;
	setp.eq.s32 	%p3637, %r3, 45;
	ld.shared.f32 	%f16560, [_ZZ33flash_attention_v2_forward_kernelILi64ELi64ELi64EEvPKfS1_S1_PfiiiifE8K_shared+14216];
	fma.rn.f32 	%f22353, %f22188, %f16560, %f22353;
	@%p3637 bra 	$L__BB1_3649;
	setp.eq.s32 	%p3638, %r3, 46;
	ld.shared.f32 	%f16561, [_ZZ33flash_attention_v2_forward_kernelILi64ELi64ELi64EEvPKfS1_S1_PfiiiifE8K_shared+14220];
	fma.rn.f32 	%f22353, %f22187, %f16561, %f22353;
	@%p3638 bra 	$L__BB1_3649;
	setp.eq.s32 	%p3639, %r3, 47;
	ld.shared.f32 	%f16562, [_ZZ33flash_attention_v2_forward_kernelILi64ELi64ELi64EEvPKfS1_S1_PfiiiifE8K_shared+14224];
	fma.rn.f32 	%f22353, %f22186, %f16562, %f22353;
	@%p3639 bra 	$L__BB1_3649;
	setp.eq.s32 	%p3640, %r3, 48;
	ld.shared.f32 	%f16563, [_ZZ33flash_attention_v2_forward_kernelILi64ELi64ELi64EEvPKfS1_S1_PfiiiifE8K_shared+14228];
	fma.rn.f32 	%f22353, %f22185, %f16563, %f22353;
	@%p3640 bra 	$L__BB1_3649;
	setp.eq.s32 	%p3641, %r3, 49;
	ld.shared.f32 	%f16564, [_ZZ33flash_attention_v2_forward_kernelILi64ELi64ELi64EEvPKfS1_S1_PfiiiifE8K_shared+14232];
	fma.rn.f32 	%f22353, %f22184, %f16564, %f22353;
	@%p3641 bra 	$L__BB1_3649;
	setp.eq.s32 	%p3642, %r3, 50;
	ld.shared.f32 	%f16565, [_ZZ33flash_attention_v2_forward_kernelILi64ELi64ELi64EEvPKfS1_S1_PfiiiifE8K_shared+14236];
	fma.rn.f32 	%f22353, %f22183, %f16565, %f22353;
	@%p3642 bra 	$L__BB1_3649;
	setp.eq.s32 	%p3643, %r3, 51;
	ld.shared.f32 	%f16566, [_ZZ33flash_attention_v2_forward_kernelILi64ELi64ELi64EEvPKfS1_S1_PfiiiifE8K_shared+14240];
	fma.rn.f32 	%f22353, %f22182, %f16566, %f22353;
	@%p3643 bra 	$L__BB1_3649;
	setp.eq.s32 	%p3644, %r3, 52;
	ld.shared.f32 	%f16567, [_ZZ33flash_attention_v2_forward_kernelILi64ELi64ELi64EEvPKfS1_S1_PfiiiifE8K_shared+14244];
	fma.rn.f32 	%f22353, %f22181, %f16567, %f22353;
	@%p3644 bra 	$L__BB1_3649;
	setp.eq.s32 	%p3645, %r3, 53;
	ld.shared.f32 	%f16568, [_ZZ33flash_attention_v2_forward_kernelILi64ELi64ELi64EEvPKfS1_S1_PfiiiifE8K_shared+14248];
	fma.rn.f32 	%f22353, %f22180, %f16568, %f22353;
	@%p3645 bra 	$L__BB1_3649;
	setp.eq.s32 	%p3646, %r3, 54;
	ld.shared.f32 	%f16569, [_ZZ33flash_attention_v2_forward_kernelILi64ELi64ELi64EEvPKfS1_S1_PfiiiifE8K_shared+14252];
	fma.rn.f32 	%f22353, %f22179, %f16569, %f22353;
	@%p3646 bra 	$L__BB1_3649;
	setp.eq.s32 	%p3647, %r3, 55;
	ld.shared.f32 	%f16570, [_ZZ33flash_attention_v2_forward_kernelILi64ELi64ELi64EEvPKfS1_S1_PfiiiifE8K_shared+14256];
	fma.rn.f32 	%f22353, %f22178, %f16570, %f22353;
	@%p3647 bra 	$L__BB1_3649;
	setp.eq.s32 	%p3648, %r3, 56;
	ld.shared.f32 	%f16571, [_ZZ33flash_attention_v2_forward_kernelILi64ELi64ELi64EEvPKfS1_S1_PfiiiifE8K_shared+14260];
	fma.rn.f32 	%f22353, %f22177, %f16571, %f22353;
	@%p3648 bra 	$L__BB1_3649;
	setp.eq.s32 	%p3649, %r3, 57;
	ld.shared.f32 	%f16572, [_ZZ33flash_attention_v2_forward_kernelILi64ELi64ELi64EEvPKfS1_S1_PfiiiifE8K_shared+14264];
	fma.rn.f32 	%f22353, %f22176, %f16572, %f22353;
	@%p3649 bra 	$L__BB1_3649;
	setp.eq.s32 	%p3650, %r3, 58;
	ld.shared.f32 	%f16573, [_ZZ33flash_attention_v2_forward_kernelILi64ELi64ELi64EEvPKfS1_S1_PfiiiifE8K_shared+14268];
	fma.rn.f32 	%f22353, %f22175, %f16573, %f22353;
	@%p3650 bra 	$L__BB1_3649;
	setp.eq.s32 	%p3651, %r3, 59;
	ld.shared.f32 	%f16574, [_ZZ33flash_attention_v2_forward_kernelILi64ELi64ELi64EEvPKfS1_S1_PfiiiifE8K_shared+14272];
	fma.rn.f32 	%f22353, %f22174, %f16574, %f22353;
	@%p3651 bra 	$L__BB1_3649;
	setp.eq.s32 	%p3652, %r3, 60;
	ld.shared.f32 	%f16575, [_ZZ33flash_attention_v2_forward_kernelILi64ELi64ELi64EEvPKfS1_S1_PfiiiifE8K_shared+14276];
	fma.rn.f32 	%f22353, %f22173, %f16575, %f22353;
	@%p3652 bra 	$L__BB1_3649;
	setp.eq.s32 	%p3653, %r3, 61;
	ld.shared.f32 	%f16576, [_ZZ33flash_attention_v2_forward_kernelILi64ELi64ELi64EEvPKfS1_S1_PfiiiifE8K_shared+14280];
	fma.rn.f32 	%f22353, %f22172, %f16576, %f22353;
	@%p3653 bra 	$L__BB1_3649;
	setp.eq.s32 	%p3654, %r3, 62;
	ld.shared.f32 	%f16577, [_ZZ33flash_attention_v2_forward_kernelILi64ELi64ELi64EEvPKfS1_S1_PfiiiifE8K_shared+14284];
	fma.rn.f32 	%f22353, %f22171, %f16577, %f22353;
	@%p3654 bra 	$L__BB1_3649;
	setp.eq.s32 	%p3655, %r3, 63;
	ld.shared.f32 	%f16578, [_ZZ33flash_attention_v2_forward_kernelILi64ELi64ELi64EEvPKfS1_S1_PfiiiifE8K_shared+14288];
	fma.rn.f32 	%f22353, %f22170, %f16578, %f22353;
	@%p3655 bra 	$L__BB1_3649;
	ld.shared.f32 	%f16579, [_ZZ33flash_attention_v2_forward_kernelILi64ELi64ELi64EEvPKfS1_S1_PfiiiifE8K_shared+14292];
	fma.rn.f32 	%f22353, %f22169, %f16579, %f22353;
$L__BB1_3649:
	ld.param.u32 	%r538, [_Z33flash_attention_v2_forward_kernelILi64ELi64ELi64EEvPKfS1_S1_Pfiiiif_param_6];
	add.s32 	%r188, %r7, 55;
	setp.ge.s32 	%p3656, %r188, %r538;
	mov.f32 	%f22354, 0fFF7FFFFF;
	@%p3656 bra 	$L__BB1_3714;
	setp.eq.s32 	%p3657, %r13, 0;
	ld.shared.f32 	%f16581, [_ZZ33flash_attention_v2_forward_kernelILi64ELi64ELi64EEvPKfS1_S1_PfiiiifE8K_shared+14300];
	fma.rn.f32 	%f22354, %f22232, %f16581, 0f00000000;
	@%p3657 bra 	$L__BB1_3714;
	setp.eq.s32 	%p3658, %r3, 2;
	ld.shared.f32 	%f16582, [_ZZ33flash_attention_v2_forward_kernelILi64ELi64ELi64EEvPKfS1_S1_PfiiiifE8K_shared+14304];
	fma.rn.f32 	%f22354, %f22231, %f16582, %f22354;
	@%p3658 bra 	$L__BB1_3714;
	setp.eq.s32 	%p3659, %r3, 3;
	ld.shared.f32 	%f16583, [_ZZ33flash_attention_v2_forward_kernelILi64ELi64ELi64EEvPKfS1_S1_PfiiiifE8K_shared+14308];
	fma.rn.f32 	%f22354, %f22230, %f16583, %f22354;
	@%p3659 bra 	$L__BB1_3714;
	setp.eq.s32 	%p3660, %r3, 4;
	ld.shared.f32 	%f16584, [_ZZ33flash_attention_v2_forward_kernelILi64ELi64ELi64EEvPKfS1_S1_PfiiiifE8K_shared+14312];
	fma.rn.f32 	%f22354, %f22229, %f16584, %f22354;
	@%p3660 bra 	$L__BB1_3714;
	setp.eq.s32 	%p3661, %r3, 5;
	ld.shared.f32 	%f16585, [_ZZ33flash_attention_v2_forward_kernelILi64ELi64ELi64EEvPKfS1_S1_PfiiiifE8K_shared+14316];
	fma.rn.f32 	%f22354, %f22228, %f16585, %f22354;
	@%p3661 bra 	$L__BB1_3714;
	setp.eq.s32 	%p3662, %r3, 6;
	ld.shared.f32 	%f16586, [_ZZ33flash_attention_v2_forward_kernelILi64ELi64ELi64EEvPKfS1_S1_PfiiiifE8K_shared+14320];
	fma.rn.f32 	%f22354, %f22227, %f16586, %f22354;
	@%p3662 bra 	$L__BB1_3714;
	setp.eq.s32 	%p3663, %r3, 7;
	ld.shared.f32 	%f16587, [_ZZ33flash_attention_v2_forward_kernelILi64ELi64ELi64EEvPKfS1_S1_PfiiiifE8K_shared+14324];
	fma.rn.f32 	%f22354, %f22226, %f16587, %f22354;
	@%p3663 bra 	$L__BB1_3714;
	setp.eq.s32 	%p3664, %r3, 8;
	ld.shared.f32 	%f16588, [_ZZ33flash_attention_v2_forward_kernelILi64ELi64ELi64EEvPKfS1_S1_PfiiiifE8K_shared+14328];
	fma.rn.f32 	%f22354, %f22225, %f16588, %f22354;
	@%p3664 bra 	$L__BB1_3714;
	setp.eq.s32 	%p3665, %r3, 9;
	ld.shared.f32 	%f16589, [_ZZ33flash_attention_v2_forward_kernelILi64ELi64ELi64EEvPKfS1_S1_PfiiiifE8K_shared+14332];
	fma.rn.f32 	%f22354, %f22224, %f16589, %f22354;
	@%p3665 bra 	$L__BB1_3714;
	setp.eq.s32 	%p3666, %r3, 10;
	ld.shared.f32 	%f16590, [_ZZ33flash_attention_v2_forward_kernelILi64ELi64ELi64EEvPKfS1_S1_PfiiiifE8K_shared+14336];
	fma.rn.f32 	%f22354, %f22223, %f16590, %f22354;
	@%p3666 bra 	$L__BB1_3714;
	setp.eq.s32 	%p3667, %r3, 11;
	ld.shared.f32 	%f16591, [_ZZ33flash_attention_v2_forward_kernelILi64ELi64ELi64EEvPKfS1_S1_PfiiiifE8K_shared+14340];
	fma.rn.f32 	%f22354, %f22222, %f16591, %f22354;
	@%p3667 bra 	$L__BB1_3714;
	setp.eq.s32 	%p3668, %r3, 12;
	ld.shared.f32 	%f16592, [_ZZ33flash_attention_v2_forward_kernelILi64ELi64ELi64EEvPKfS1_S1_PfiiiifE8K_shared+14344];
	fma.rn.f32 	%f22354, %f22221, %f16592, %f22354;
	@%p3668 bra 	$L__BB1_3714;
	setp.eq.s32 	%p3669, %r3, 13;
	ld.shared.f32 	%f16593, [_ZZ33flash_attention_v2_forward_kernelILi64ELi64ELi64EEvPKfS1_S1_PfiiiifE8K_shared+14348];
	fma.rn.f32 	%f22354, %f22220, %f16593, %f22354;
	@%p3669 bra 	$L__BB1_3714;
	setp.eq.s32 	%p3670, %r3, 14;
	ld.shared.f32 	%f16594, [_ZZ33flash_attention_v2_forward_kernelILi64ELi64ELi64EEvPKfS1_S1_PfiiiifE8K_shared+14352];
	fma.rn.f32 	%f22354, %f22219, %f16594, %f22354;
	@%p3670 bra 	$L__BB1_3714;
	setp.eq.s32 	%p3671, %r3, 15;
	ld.shared.f32 	%f16595, [_ZZ33flash_attention_v2_forward_kernelILi64ELi64ELi64EEvPKfS1_S1_PfiiiifE8K_shared+14356];
	fma.rn.f32 	%f22354, %f22218, %f16595, %f22354;
	@%p3671 bra 	$L__BB1_3714;
	setp.eq.s32 	%p3672, %r3, 16;
	ld.shared.f32 	%f16596, [_ZZ33flash_attention_v2_forward_kernelILi64ELi64ELi64EEvPKfS1_S1_PfiiiifE8K_shared+14360];
	fma.rn.f32 	%f22354, %f22217, %f16596, %f22354;
	@%p3672 bra 	$L__BB1_3714;
	setp.eq.s32 	%p3673, %r3, 17;
	ld.shared.f32 	%f16597, [_ZZ33flash_attention_v2_forward_kernelILi64ELi64ELi64EEvPKfS1_S1_PfiiiifE8K_shared+14364];
	fma.rn.f32 	%f22354, %f22216, %f16597, %f22354;
	@%p3673 bra 	$L__BB1_3714;
	setp.eq.s32 	%p3674, %r3, 18;
	ld.shared.f32 	%f16598, [_ZZ33flash_attention_v2_forward_kernelILi64ELi64ELi64EEvPKfS1_S1_PfiiiifE8K_shared+14368];
	fma.rn.f32 	%f22354, %f22215, %f16598, %f22354;
	@%p3674 bra 	$L__BB1_3714;
	setp.eq.s32 	%p3675, %r3, 19;
	ld.shared.f32 	%f16599, [_ZZ33flash_attention_v2_forward_kernelILi64ELi64ELi64EEvPKfS1_S1_PfiiiifE8K_shared+14372];
	fma.rn.f32 	%f22354, %f22214, %f16599, %f22354;
	@%p3675 bra 	$L__BB1_3714;
	setp.eq.s32 	%p3676, %r3, 20;
	ld.shared.f32 	%f16600, [_ZZ33flash_attention_v2_forward_kernelILi64ELi64ELi64EEvPKfS1_S1_PfiiiifE8K_shared+14376];
	fma.rn.f32 	%f22354, %f22213, %f16600, %f22354;
	@%p3676 bra 	$L__BB1_3714;
	setp.eq.s32 	%p3677, %r3, 21;
	ld.shared.f32 	%f16601, [_ZZ33flash_attention_v2_forward_kernelILi64ELi64ELi64EEvPKfS1_S1_PfiiiifE8K_shared+14380];
	fma.rn.f32 	%f22354, %f22212, %f16601, %f22354;
	@%p3677 bra 	$L__BB1_3714;
	setp.eq.s32 	%p3678, %r3, 22;
	ld.shared.f32 	%f16602, [_ZZ33flash_attention_v2_forward_kernelILi64ELi64ELi64EEvPKfS1_S1_PfiiiifE8K_shared+14384];
	fma.rn.f32 	%f22354, %f22211, %f16602, %f22354;
	@%p3678 bra 	$L__BB1_3714;
	setp.eq.s32 	%p3679, %r3, 23;
	ld.shared.f32 	%f16603, [_ZZ33flash_attention_v2_forward_kernelILi64ELi64ELi64EEvPKfS1_S1_PfiiiifE8K_shared+14388];
	fma.rn.f32 	%f22354, %f22210, %f16603, %f22354;
	@%p3679 bra 	$L__BB1_3714;
	setp.eq.s32 	%p3680, %r3, 24;
	ld.shared.f32 	%f16604, [_ZZ33flash_attention_v2_forward_kernelILi64ELi64ELi64EEvPKfS1_S1_PfiiiifE8K_shared+14392];
	fma.rn.f32 	%f22354, %f22209, %f16604, %f22354;
	@%p3680 bra 	$L__BB1_3714;
	setp.eq.s32 	%p3681, %r3, 25;
	ld.shared.f32 	%f16605, [_ZZ33flash_attention_v2_forward_kernelILi64ELi64ELi64EEvPKfS1_S1_PfiiiifE8K_shared+14396];
	fma.rn.f32 	%f22354, %f22208, %f16605, %f22354;
	@%p3681 bra 	$L__BB1_3714;
	setp.eq.s32 	%p3682, %r3, 26;
	ld.shared.f32 	%f16606, [_ZZ33flash_attention_v2_forward_kernelILi64ELi64ELi64EEvPKfS1_S1_PfiiiifE8K_shared+14400];
	fma.rn.f32 	%f22354, %f22207, %f16606, %f22354;
	@%p3682 bra 	$L__BB1_3714;
	setp.eq.s32 	%p3683, %r3, 27;
	ld.shared.f32 	%f16607, [_ZZ33flash_attention_v2_forward_kernelILi64ELi64ELi64EEvPKfS1_S1_PfiiiifE8K_shared+14404];
	fma.rn.f32 	%f22354, %f22206, %f16607, %f22354;
	@%p3683 bra 	$L__BB1_3714;
	setp.eq.s32 	%p3684, %r3, 28;
	ld.shared.f32 	%f16608, [_ZZ33flash_attention_v2_forward_kernelILi64ELi64ELi64EEvPKfS1_S1_PfiiiifE8K_shared+14408];
	fma.rn.f32 	%f22354, %f22205, %f16608, %f22354;
	@%p3684 bra 	$L__BB1_3714;
	setp.eq.s32 	%p3685, %r3, 29;
	ld.shared.f32 	%f16609, [_ZZ33flash_attention_v2_forward_kernelILi64ELi64ELi64EEvPKfS1_S1_PfiiiifE8K_shared+14412];
	fma.rn.f32 	%f22354, %f22204, %f16609, %f22354;
	@%p3685 bra 	$L__BB1_3714;
	setp.eq.s32 	%p3686, %r3, 30;
	ld.shared.f32 	%f16610, [_ZZ33flash_attention_v2_forward_kernelILi64ELi64ELi64EEvPKfS1_S1_PfiiiifE8K_shared+14416];
	fma.rn.f32 	%f22354, %f22203, %f16610, %f22354;
	@%p3686 bra 	$L__BB1_3714;
	setp.eq.s32 	%p3687, %r3, 31;
	ld.shared.f32 	%f16611, [_ZZ33flash_attention_v2_forward_kernelILi64ELi64ELi64EEvPKfS1_S1_PfiiiifE8K_shared+14420];
	fma.rn.f32 	%f22354, %f22202, %f16611, %f22354;
	@%p3687 bra 	$L__BB1_3714;
	setp.eq.s32 	%p3688, %r3, 32;
	ld.shared.f32 	%f16612, [_ZZ33flash_attention_v2_forward_kernelILi64ELi64ELi64EEvPKfS1_S1_PfiiiifE8K_shared+14424];
	fma.rn.f32 	%f22354, %f22201, %f16612, %f22354;
	@%p3688 bra 	$L__BB1_3714;
	setp.eq.s32 	%p3689, %r3, 33;
	ld.shared.f32 	%f16613, [_ZZ33flash_attention_v2_forward_kernelILi64ELi64ELi64EEvPKfS1_S1_PfiiiifE8K_shared+14428];
	fma.rn.f32 	%f22354, %f22200, %f16613, %f22354;
	@%p3689 bra 	$L__BB1_3714;
	setp.eq.s32 	%p3690, %r3, 34;
	ld.shared.f32 	%f16614, [_ZZ33flash_attention_v2_forward_kernelILi64ELi64ELi64EEvPKfS1_S1_PfiiiifE8K_shared+14432];
	fma.rn.f32 	%f22354, %f22199, %f16614, %f22354;
	@%p3690 bra 	$L__BB1_3714;
	setp.eq.s32 	%p3691, %r3, 35;
	ld.shared.f32 	%f16615, [_ZZ33flash_attention_v2_forward_kernelILi64ELi64ELi64EEvPKfS1_S1_PfiiiifE8K_shared+14436];
	fma.rn.f32 	%f22354, %f22198, %f16615, %f22354;
	@%p3691 bra 	$L__BB1_3714;
	setp.eq.s32 	%p3692, %r3, 36;
	ld.shared.f32 	%f16616, [_ZZ33flash_attention_v2_forward_kernelILi64ELi64ELi64EEvPKfS1_S1_PfiiiifE8K_shared+14440];
	fma.rn.f32 	%f22354, %f22197, %f16616, %f22354;
	@%p3692 bra 	$L__BB1_3714;
	setp.eq.s32 	%p3693, %r3, 37;
	ld.shared.f32 	%f16617, [_ZZ33flash_attention_v2_forward_kernelILi64ELi64ELi64EEvPKfS1_S1_PfiiiifE8K_shared+14444];
	fma.rn.f32 	%f22354, %f22196, %f16617, %f22354;
	@%p3693 bra 	$L__BB1_3714;
	setp.eq.s32 	%p3694, %r3, 38;
	ld.shared.f32 	%f16618, [_ZZ33flash_attention_v2_forward_kernelILi64ELi64ELi64EEvPKfS1_S1_PfiiiifE8K_shared+14448];
	fma.rn.f32 	%f22354, %f22195, %f16618, %f22354;
	@%p3694 bra 	$L__BB1_3714;
	setp.eq.s32 	%p3695, %r3, 39;
	ld.shared.f32 	%f16619, [_ZZ33flash_attention_v2_forward_kernelILi64ELi64ELi64EEvPKfS1_S1_PfiiiifE8K_shared+14452];
	fma.rn.f32 	%f22354, %f22194, %f16619, %f22354;
	@%p3695 bra 	$L__BB1_3714;
	setp.eq.s32 	%p3696, %r3, 40;
	ld.shared.f32 	%f16620, [_ZZ33flash_attention_v2_forward_kernelILi64ELi64ELi64EEvPKfS1_S1_PfiiiifE8K_shared+14456];
	fma.rn.f32 	%f22354, %f22193, %f16620, %f22354;
	@%p3696 bra 	$L__BB1_3714;
	setp.eq.s32 	%p3697, %r3, 41;
	ld.shared.f32 	%f16621, [_ZZ33flash_attention_v2_forward_kernelILi64ELi64ELi64EEvPKfS1_S1_PfiiiifE8K_shared+14460];
	fma.rn.f32 	%f22354, %f22192, %f16621, %f22354;
	@%p3697 bra 	$L__BB1_3714;
	setp.eq.s32 	%p3698, %r3, 42;
	ld.shared.f32 	%f16622, [_ZZ33flash_attention_v2_forward_kernelILi64ELi64ELi64EEvPKfS1_S1_PfiiiifE8K_shared+14464];
	fma.rn.f32 	%f22354, %f22191, %f16622, %f22354;
	@%p3698 bra 	$L__BB1_3714;
	setp.eq.s32 	%p3699, %r3, 43;
	ld.shared.f32 	%f16623, [_ZZ33flash_attention_v2_forward_kernelILi64ELi64ELi64EEvPKfS1_S1_PfiiiifE8K_shared+14468];
	fma.rn.f32 	%f22354, %f22190, %f16623, %f22354;
	@%p3699 bra 	$L__BB1_3714;
	setp.eq.s32 	%p3700, %r3, 44;
	ld.shared.f32 	%f16624, [_ZZ33flash_attention_v2_forward_kernelILi64ELi64ELi64EEvPKfS1_S1_PfiiiifE8K_shared+14472];
	fma.rn.f32 	%f22354, %f22189, %f16624, %f22354;
	@%p3700 bra 	$L__BB1_3714;
	setp.eq.s32 	%p3701, %r3, 45;
	ld.shared.f32 	%f16625, [_ZZ33flash_attention_v2_forward_kernelILi64ELi64ELi64EEvPKfS1_S1_PfiiiifE8K_shared+14476];
	fma.rn.f32 	%f22354, %f22188, %f16625, %f22354;
	@%p3701 bra 	$L__BB1_3714;
	setp.eq.s32 	%p3702, %r3, 46;
	ld.shared.f32 	%f16626, [_ZZ33flash_attention_v2_forward_kernelILi64ELi64ELi64EEvPKfS1_S1_PfiiiifE8K_shared+14480];
	fma.rn.f32 	%f22354, %f22187, %f16626, %f22354;
	@%p3702 bra 	$L__BB1_3714;
	setp.eq.s32 	%p3703, %r3, 47;
	ld.shared.f32 	%f16627, [_ZZ33flash_attention_v2_forward_kernelILi64ELi64ELi64EEvPKfS1_S1_PfiiiifE8K_shared+14484];
	fma.rn.f32 	%f22354, %f22186, %f16627, %f22354;
	@%p3703 bra 	$L__BB1_3714;
	setp.eq.s32 	%p3704, %r3, 48;
	ld.shared.f32 	%f16628, [_ZZ33flash_attention_v2_forward_kernelILi64ELi64ELi64EEvPKfS1_S1_PfiiiifE8K_shared+14488];
	fma.rn.f32 	%f22354, %f22185, %f16628, %f22354;
	@%p3704 bra 	$L__BB1_3714;
	setp.eq.s32 	%p3705, %r3, 49;
	ld.shared.f32 	%f16629, [_ZZ33flash_attention_v2_forward_kernelILi64ELi64ELi64EEvPKfS1_S1_PfiiiifE8K_shared+14492];
	fma.rn.f32 	%f22354, %f22184, %f16629, %f22354;
	@%p3705 bra 	$L__BB1_3714;
	setp.eq.s32 	%p3706, %r3, 50;
	ld.shared.f32 	%f16630, [_ZZ33flash_attention_v2_forward_kernelILi64ELi64ELi64EEvPKfS1_S1_PfiiiifE8K_shared+14496];
	fma.rn.f32 	%f22354, %f22183, %f16630, %f22354;
	@%p3706 bra 	$L__BB1_3714;
	setp.eq.s32 	%p3707, %r3, 51;
	ld.shared.f32 	%f16631, [_ZZ33flash_attention_v2_forward_kernelILi64ELi64ELi64EEvPKfS1_S1_PfiiiifE8K_shared+14500];
	fma.rn.f32 	%f22354, %f22182, %f16631, %f22354;
	@%p3707 bra 	$L__BB1_3714;
	setp.eq.s32 	%p3708, %r3, 52;
	ld.shared.f32 	%f16632, [_ZZ33flash_attention_v2_forward_kernelILi64ELi64ELi64EEvPKfS1_S1_PfiiiifE8K_shared+14504];
	fma.rn.f32 	%f22354, %f22181, %f16632, %f22354;
	@%p3708 bra 	$L__BB1_3714;
	setp.eq.s32 	%p3709, %r3, 53;
	ld.shared.f32 	%f16633, [_ZZ33flash_attention_v2_forward_kernelILi64ELi64ELi64EEvPKfS1_S1_PfiiiifE8K_shared+14508];
	fma.rn.f32 	%f22354, %f22180, %f16633, %f22354;
	@%p3709 bra 	$L__BB1_3714;
	setp.eq.s32 	%p3710, %r3, 54;
	ld.shared.f32 	%f16634, [_ZZ33flash_attention_v2_forward_kernelILi64ELi64ELi64EEvPKfS1_S1_PfiiiifE8K_shared+14512];
	fma.rn.f32 	%f22354, %f22179, %f16634, %f22354;
	@%p3710 bra 	$L__BB1_3714;
	setp.eq.s32 	%p3711, %r3, 55;
	ld.shared.f32 	%f16635, [_ZZ33flash_attention_v2_forward_kernelILi64ELi64ELi64EEvPKfS1_S1_PfiiiifE8K_shared+14516];
	fma.rn.f32 	%f22354, %f22178, %f16635, %f22354;
	@%p3711 bra 	$L__BB1_3714;
	setp.eq.s32 	%p3712, %r3, 56;
	ld.shared.f32 	%f16636, [_ZZ33flash_attention_v2_forward_kernelILi64ELi64ELi64EEvPKfS1_S1_PfiiiifE8K_shared+14520];
	fma.rn.f32 	%f22354, %f22177, %f16636, %f22354;
	@%p3712 bra 	$L__BB1_3714;
	setp.eq.s32 	%p3713, %r3, 57;
	ld.shared.f32 	%f16637, [_ZZ33flash_attention_v2_forward_kernelILi64ELi64ELi64EEvPKfS1_S1_PfiiiifE8K_shared+14524];
	fma.rn.f32 	%f22354, %f22176, %f16637, %f22354;
	@%p3713 bra 	$L__BB1_3714;
	setp.eq.s32 	%p3714, %r3, 58;
	ld.shared.f32 	%f16638, [_ZZ33flash_attention_v2_forward_kernelILi64ELi64ELi64EEvPKfS1_S1_PfiiiifE8K_shared+14528];
	fma.rn.f32 	%f22354, %f22175, %f16638, %f22354;
	@%p3714 bra 	$L__BB1_3714;
	setp.eq.s32 	%p3715, %r3, 59;
	ld.shared.f32 	%f16639, [_ZZ33flash_attention_v2_forward_kernelILi64ELi64ELi64EEvPKfS1_S1_PfiiiifE8K_shared+14532];
	fma.rn.f32 	%f22354, %f22174, %f16639, %f22354;
	@%p3715 bra 	$L__BB1_3714;
	setp.eq.s32 	%p3716, %r3, 60;
	ld.shared.f32 	%f16640, [_ZZ33flash_attention_v2_forward_kernelILi64ELi64ELi64EEvPKfS1_S1_PfiiiifE8K_shared+14536];
	fma.rn.f32 	%f22354, %f22173, %f16640, %f22354;
	@%p3716 bra 	$L__BB1_3714;
	setp.eq.s32 	%p3717, %r3, 61;
	ld.shared.f32 	%f16641, [_ZZ33flash_attention_v2_forward_kernelILi64ELi64ELi64EEvPKfS1_S1_PfiiiifE8K_shared+14540];
	fma.rn.f32 	%f22354, %f22172, %f16641, %f22354;
	@%p3717 bra 	$L__BB1_3714;
	setp.eq.s32 	%p3718, %r3, 62;
	ld.shared.f32 	%f16642, [_ZZ33flash_attention_v2_forward_kernelILi64ELi64ELi64EEvPKfS1_S1_PfiiiifE8K_shared+14544];
	fma.rn.f32 	%f22354, %f22171, %f16642, %f22354;
	@%p3718 bra 	$L__BB1_3714;
	setp.eq.s32 	%p3719, %r3, 63;
	ld.shared.f32 	%f16643, [_ZZ33flash_attention_v2_forward_kernelILi64ELi64ELi64EEvPKfS1_S1_PfiiiifE8K_shared+14548];
	fma.rn.f32 	%f22354, %f22170, %f16643, %f22354;
	@%p3719 bra 	$L__BB1_3714;
	ld.shared.f32 	%f16644, [_ZZ33flash_attention_v2_forward_kernelILi64ELi64ELi64EEvPKfS1_S1_PfiiiifE8K_shared+14552];
	fma.rn.f32 	%f22354, %f22169, %f16644, %f22354;
$L__BB1_3714:
	ld.param.u32 	%r539, [_Z33flash_attention_v2_forward_kernelILi64ELi64ELi64EEvPKfS1_S1_Pfiiiif_param_6];
	add.s32 	%r189, %r7, 56;
	setp.ge.s32 	%p3720, %r189, %r539;
	mov.f32 	%f22355, 0fFF7FFFFF;
	@%p3720 bra 	$L__BB1_3779;
	setp.eq.s32 	%p3721, %r13, 0;
	ld.shared.f32 	%f16646, [_ZZ33flash_attention_v2_forward_kernelILi64ELi64ELi64EEvPKfS1_S1_PfiiiifE8K_shared+14560];
	fma.rn.f32 	%f22355, %f22232, %f16646, 0f00000000;
	@%p3721 bra 	$L__BB1_3779;
	setp.eq.s32 	%p3722, %r3, 2;
	ld.shared.f32 	%f16647, [_ZZ33flash_attention_v2_forward_kernelILi64ELi64ELi64EEvPKfS1_S1_PfiiiifE8K_shared+14564];
	fma.rn.f32 	%f22355, %f22231, %f16647, %f22355;
	@%p3722 bra 	$L__BB1_3779;
	setp.eq.s32 	%p3723, %r3, 3;
	ld.shared.f32 	%f16648, [_ZZ33flash_attention_v2_forward_kernelILi64ELi64ELi64EEvPKfS1_S1_PfiiiifE8K_shared+14568];
	fma.rn.f32 	%f22355, %f22230, %f16648, %f22355;
	@%p3723 bra 	$L__BB1_3779;
	setp.eq.s32 	%p3724, %r3, 4;
	ld.shared.f32 	%f16649, [_ZZ33flash_attention_v2_forward_kernelILi64ELi64ELi64EEvPKfS1_S1_PfiiiifE8K_shared+14572];
	fma.rn.f32 	%f22355, %f22229, %f16649, %f22355;
	@%p3724 bra 	$L__BB1_3779;
	setp.eq.s32 	%p3725, %r3, 5;
	ld.shared.f32 	%f16650, [_ZZ33flash_attention_v2_forward_kernelILi64ELi64ELi64EEvPKfS1_S1_PfiiiifE8K_shared+14576];
	fma.rn.f32 	%f22355, %f22228, %f16650, %f22355;
	@%p3725 bra 	$L__BB1_3779;
	setp.eq.s32 	%p3726, %r3, 6;
	ld.shared.f32 	%f16651, [_ZZ33flash_attention_v2_forward_kernelILi64ELi64ELi64EEvPKfS1_S1_PfiiiifE8K_shared+14580];
	fma.rn.f32 	%f22355, %f22227, %f16651, %f22355;
	@%p3726 bra 	$L__BB1_3779;
	setp.eq.s32 	%p3727, %r3, 7;
	ld.shared.f32 	%f16652, [_ZZ33flash_attention_v2_forward_kernelILi64ELi64ELi64EEvPKfS1_S1_PfiiiifE8K_shared+14584];
	fma.rn.f32 	%f22355, %f22226, %f16652, %f22355;
	@%p3727 bra 	$L__BB1_3779;
	setp.eq.s32 	%p3728, %r3, 8;
	ld.shared.f32 	%f16653, [_ZZ33flash_attention_v2_forward_kernelILi64ELi64ELi64EEvPKfS1_S1_PfiiiifE8K_shared+14588];
	fma.rn.f32 	%f22355, %f22225, %f16653, %f22355;
	@%p3728 bra 	$L__BB1_3779;
	setp.eq.s32 	%p3729, %r3, 9;
	ld.shared.f32 	%f16654, [_ZZ33flash_attention_v2_forward_kernelILi64ELi64ELi64EEvPKfS1_S1_PfiiiifE8K_shared+14592];
	fma.rn.f32 	%f22355, %f22224, %f16654, %f22355;
	@%p3729 bra 	$L__BB1_3779;
	setp.eq.s32 	%p3730, %r3, 10;
	ld.shared.f32 	%f16655, [_ZZ33flash_attention_v2_forward_kernelILi64ELi64ELi64EEvPKfS1_S1_PfiiiifE8K_shared+14596];
	fma.rn.f32 	%f22355, %f22223, %f16655, %f22355;
	@%p3730 bra 	$L__BB1_3779;
	setp.eq.s32 	%p3731, %r3, 11;
	ld.shared.f32 	%f16656, [_ZZ33flash_attention_v2_forward_kernelILi64ELi64ELi64EEvPKfS1_S1_PfiiiifE8K_shared+14600];
	fma.rn.f32 	%f22355, %f22222, %f16656, %f22355;
	@%p3731 bra 	$L__BB1_3779;
	setp.eq.s32 	%p3732, %r3, 12;
	ld.shared.f32 	%f16657, [_ZZ33flash_attention_v2_forward_kernelILi64ELi64ELi64EEvPKfS1_S1_PfiiiifE8K_shared+14604];
	fma.rn.f32 	%f22355, %f22221, %f16657, %f22355;
	@%p3732 bra 	$L__BB1_3779;
	setp.eq.s32 	%p3733, %r3, 13;
	ld.shared.f32 	%f16658, [_ZZ33flash_attention_v2_forward_kernelILi64ELi64ELi64EEvPKfS1_S1_PfiiiifE8K_shared+14608];
	fma.rn.f32 	%f22355, %f22220, %f16658, %f22355;
	@%p3733 bra 	$L__BB1_3779;
	setp.eq.s32 	%p3734, %r3, 14;
	ld.shared.f32 	%f16659, [_ZZ33flash_attention_v2_forward_kernelILi64ELi64ELi64EEvPKfS1_S1_PfiiiifE8K_shared+14612];
	fma.rn.f32 	%f22355, %f22219, %f16659, %f22355;
	@%p3734 bra 	$L__BB1_3779;
	setp.eq.s32 	%p3735, %r3, 15;
	ld.shared.f32 	%f16660, [_ZZ33flash_attention_v2_forward_kernelILi64ELi64ELi64EEvPKfS1_S1_PfiiiifE8K_shared+14616];
	fma.rn.f32 	%f22355, %f22218, %f16660, %f22355;
	@%p3735 bra 	$L__BB1_3779;
	setp.eq.s32 	%p3736, %r3, 16;
	ld.shared.f32 	%f16661, [_ZZ33flash_attention_v2_forward_kernelILi64ELi64ELi64EEvPKfS1_S1_PfiiiifE8K_shared+14620];
	fma.rn.f32 	%f22355, %f22217, %f16661, %f22355;
	@%p3736 bra 	$L__BB1_3779;
	setp.eq.s32 	%p3737, %r3, 17;
	ld.shared.f32 	%f16662, [_ZZ33flash_attention_v2_forward_kernelILi64ELi64ELi64EEvPKfS1_S1_PfiiiifE8K_shared+14624];
	fma.rn.f32 	%f22355, %f22216, %f16662, %f22355;
	@%p3737 bra 	$L__BB1_3779;
	setp.eq.s32 	%p3738, %r3, 18;
	ld.shared.f32 	%f16663, [_ZZ33flash_attention_v2_forward_kernelILi64ELi64ELi64EEvPKfS1_S1_PfiiiifE8K_shared+14628];
	fma.rn.f32 	%f22355, %f22215, %f16663, %f22355;
	@%p3738 bra 	$L__BB1_3779;
	setp.eq.s32 	%p3739, %r3, 19;
	ld.shared.f32 	%f16664, [_ZZ33flash_attention_v2_forward_kernelILi64ELi64ELi64EEvPKfS1_S1_PfiiiifE8K_shared+14632];
	fma.rn.f32 	%f22355, %f22214, %f16664, %f22355;
	@%p3739 bra 	$L__BB1_3779;
	setp.eq.s32 	%p3740, %r3, 20;
	ld.shared.f32 	%f16665, [_ZZ33flash_attention_v2_forward_kernelILi64ELi64ELi64EEvPKfS1_S1_PfiiiifE8K_shared+14636];
	fma.rn.f32 	%f22355, %f22213, %f16665, %f22355;
	@%p3740 bra 	$L__BB1_3779;
	setp.eq.s32 	%p3741, %r3, 21;
	ld.shared.f32 	%f16666, [_ZZ33flash_attention_v2_forward_kernelILi64ELi64ELi64EEvPKfS1_S1_PfiiiifE8K_shared+14640];
	fma.rn.f32 	%f22355, %f22212, %f16666, %f22355;
	@%p3741 bra 	$L__BB1_3779;
	setp.eq.s32 	%p3742, %r3, 22;
	ld.shared.f32 	%f16667, [_ZZ33flash_attention_v2_forward_kernelILi64ELi64ELi64EEvPKfS1_S1_PfiiiifE8K_shared+14644];
	fma.rn.f32 	%f22355, %f22211, %f16667, %f22355;
	@%p3742 bra 	$L__BB1_3779;
	setp.eq.s32 	%p3743, %r3, 23;
	ld.shared.f32 	%f16668, [_ZZ33flash_attention_v2_forward_kernelILi64ELi64ELi64EEvPKfS1_S1_PfiiiifE8K_shared+14648];
	fma.rn.f32 	%f22355, %f22210, %f16668, %f22355;
	@%p3743 bra 	$L__BB1_3779;
	setp.eq.s32 	%p3744, %r3, 24;
	ld.shared.f32 	%f16669, [_ZZ33flash_attention_v2_forward_kernelILi64ELi64ELi64EEvPKfS1_S1_PfiiiifE8K_shared+14652];
	fma.rn.f32 	%f22355, %f22209, %f16669, %f22355;
	@%p3744 bra 	$L__BB1_3779;
	setp.eq.s32 	%p3745, %r3, 25;
	ld.shared.f32 	%f16670, [_ZZ33flash_attention_v2_forward_kernelILi64ELi64ELi64EEvPKfS1_S1_PfiiiifE8K_shared+14656];
	fma.rn.f32 	%f22355, %f22208, %f16670, %f22355;
	@%p3745 bra 	$L__BB1_3779;
	setp.eq.s32 	%p3746, %r3, 26;
	ld.shared.f32 	%f16671, [_ZZ33flash_attention_v2_forward_kernelILi64ELi64ELi64EEvPKfS1_S1_PfiiiifE8K_shared+14660];
	fma.rn.f32 	%f22355, %f22207, %f16671, %f22355;
	@%p3746 bra 	$L__BB1_3779;
	setp.eq.s32 	%p3747, %r3, 27;
	ld.shared.f32 	%f16672, [_ZZ33flash_attention_v2_forward_kernelILi64ELi64ELi64EEvPKfS1_S1_PfiiiifE8K_shared+14664];
	fma.rn.f32 	%f22355, %f22206, %f16672, %f22355;
	@%p3747 bra 	$L__BB1_3779;
	setp.eq.s32 	%p3748, %r3, 28;
	ld.shared.f32 	%f16673, [_ZZ33flash_attention_v2_forward_kernelILi64ELi64ELi64EEvPKfS1_S1_PfiiiifE8K_shared+14668];
	fma.rn.f32 	%f22355, %f22205, %f16673, %f22355;
	@%p3748 bra 	$L__BB1_3779;
	setp.eq.s32 	%p3749, %r3, 29;
	ld.shared.f32 	%f16674, [_ZZ33flash_attention_v2_forward_kernelILi64ELi64ELi64EEvPKfS1_S1_PfiiiifE8K_shared+14672];
	fma.rn.f32 	%f22355, %f22204, %f16674, %f22355;
	@%p3749 bra 	$L__BB1_3779;
	setp.eq.s32 	%p3750, %r3, 30;
	ld.shared.f32 	%f16675, [_ZZ33flash_attention_v2_forward_kernelILi64ELi64ELi64EEvPKfS1_S1_PfiiiifE8K_shared+14676];
	fma.rn.f32 	%f22355, %f22203, %f16675, %f22355;
	@%p3750 bra 	$L__BB1_3779;
	setp.eq.s32 	%p3751, %r3, 31;
	ld.shared.f32 	%f16676, [_ZZ33flash_attention_v2_forward_kernelILi64ELi64ELi64EEvPKfS1_S1_PfiiiifE8K_shared+14680];
	fma.rn.f32 	%f22355, %f22202, %f16676, %f22355;
	@%p3751 bra 	$L__BB1_3779;
	setp.eq.s32 	%p3752, %r3, 32;
	ld.shared.f32 	%f16677, [_ZZ33flash_attention_v2_forward_kernelILi64ELi64ELi64EEvPKfS1_S1_PfiiiifE8K_shared+14684];
	fma.rn.f32 	%f22355, %f22201, %f16677, %f22355;
	@%p3752 bra 	$L__BB1_3779;
	setp.eq.s32 	%p3753, %r3, 33;
	ld.shared.f32 	%f16678, [_ZZ33flash_attention_v2_forward_kernelILi64ELi64ELi64EEvPKfS1_S1_PfiiiifE8K_shared+14688];
	fma.rn.f32 	%f22355, %f22200, %f16678, %f22355;
	@%p3753 bra 	$L__BB1_3779;
	setp.eq.s32 	%p3754, %r3, 34;
	ld.shared.f32 	%f16679, [_ZZ33flash_attention_v2_forward_kernelILi64ELi64ELi64EEvPKfS1_S1_PfiiiifE8K_shared+14692];
	fma.rn.f32 	%f22355, %f22199, %f16679, %f22355;
	@%p3754 bra 	$L__BB1_3779;
	setp.eq.s32 	%p3755, %r3, 35;
	ld.shared.f32 	%f16680, [_ZZ33flash_attention_v2_forward_kernelILi64ELi64ELi64EEvPKfS1_S1_PfiiiifE8K_shared+14696];
	fma.rn.f32 	%f22355, %f22198, %f16680, %f22355;
	@%p3755 bra 	$L__BB1_3779;
	setp.eq.s32 	%p3756, %r3, 36;
	ld.shared.f32 	%f16681, [_ZZ33flash_attention_v2_forward_kernelILi64ELi64ELi64EEvPKfS1_S1_PfiiiifE8K_shared+14700];
	fma.rn.f32 	%f22355, %f22197, %f16681, %f22355;
	@%p3756 bra 	$L__BB1_3779;
	setp.eq.s32 	%p3757, %r3, 37;
	ld.shared.f32 	%f16682, [_ZZ33flash_attention_v2_forward_kernelILi64ELi64ELi64EEvPKfS1_S1_PfiiiifE8K_shared+14704];
	fma.rn.f32 	%f22355, %f22196, %f16682, %f22355;
	@%p3757 bra 	$L__BB1_3779;
	setp.eq.s32 	%p3758, %r3, 38;
	ld.shared.f32 	%f16683, [_ZZ33flash_attention_v2_forward_kernelILi64ELi64ELi64EEvPKfS1_S1_PfiiiifE8K_shared+14708];
	fma.rn.f32 	%f22355, %f22195, %f16683, %f22355;
	@%p3758 bra 	$L__BB1_3779;
	setp.eq.s32 	%p3759, %r3, 39;
	ld.shared.f32 	%f16684, [_ZZ33flash_attention_v2_forward_kernelILi64ELi64ELi64EEvPKfS1_S1_PfiiiifE8K_shared+14712];
	fma.rn.f32 	%f22355, %f22194, %f16684, %f22355;
	@%p3759 bra 	$L__BB1_3779;
	setp.eq.s32 	%p3760, %r3, 40;
	ld.shared.f32 	%f16685, [_ZZ33flash_attention_v2_forward_kernelILi64ELi64ELi64EEvPKfS1_S1_PfiiiifE8K_shared+14716];
	fma.rn.f32 	%f22355, %f22193, %f16685, %f22355;
	@%p3760 bra 	$L__BB1_3779;
	setp.eq.s32 	%p3761, %r3, 41;
	ld.shared.f32 	%f16686, [_ZZ33flash_attention_v2_forward_kernelILi64ELi64ELi64EEvPKfS1_S1_PfiiiifE8K_shared+14720];
	fma.rn.f32 	%f22355, %f22192, %f16686, %f22355;
	@%p3761 bra 	$L__BB1_3779;
	setp.eq.s32 	%p3762, %r3, 42;
	ld.shared.f32 	%f16687, [_ZZ33flash_attention_v2_forward_kernelILi64ELi64ELi64EEvPKfS1_S1_PfiiiifE8K_shared+14724];
	fma.rn.f32 	%f22355, %f22191, %f16687, %f22355;
	@%p3762 bra 	$L__BB1_3779;
	setp.eq.s32 	%p3763, %r3, 43;
	ld.shared.f32 	%f16688, [_ZZ33flash_attention_v2_forward_kernelILi64ELi64ELi64EEvPKfS1_S1_PfiiiifE8K_shared+14728];
	fma.rn.f32 	%f22355, %f22190, %f16688, %f22355;
	@%p3763 bra 	$L__BB1_3779;
	setp.eq.s32 	%p3764, %r3, 44;
	ld.shared.f32 	%f16689, [_ZZ33flash_attention_v2_forward_kernelILi64ELi64ELi64EEvPKfS1_S1_PfiiiifE8K_shared+14732];
	fma.rn.f32 	%f22355, %f22189, %f16689, %f22355;
	@%p3764 bra 	$L__BB1_3779;
	setp.eq.s32 	%p3765, %r3, 45;
	ld.shared.f32 	%f16690, [_ZZ33flash_attention_v2_forward_kernelILi64ELi64ELi64EEvPKfS1_S1_PfiiiifE8K_shared+14736];
	fma.rn.f32 	%f22355, %f22188, %f16690, %f22355;
	@%p3765 bra 	$L__BB1_3779;
	setp.eq.s32 	%p3766, %r3, 46;
	ld.shared.f32 	%f16691, [_ZZ33flash_attention_v2_forward_kernelILi64ELi64ELi64EEvPKfS1_S1_PfiiiifE8K_shared+14740];
	fma.rn.f32 	%f22355, %f22187, %f16691, %f22355;
	@%p3766 bra 	$L__BB1_3779;
	setp.eq.s32 	%p3767, %r3, 47;
	ld.shared.f32 	%f16692, [_ZZ33flash_attention_v2_forward_kernelILi64ELi64ELi64EEvPKfS1_S1_PfiiiifE8K_shared+14744];
	fma.rn.f32 	%f22355, %f22186, %f16692, %f22355;
	@%p3767 bra 	$L__BB1_3779;
	setp.eq.s32 	%p3768, %r3, 48;
	ld.shared.f32 	%f16693, [_ZZ33flash_attention_v2_forward_kernelILi64ELi64ELi64EEvPKfS1_S1_PfiiiifE8K_shared+14748];
	fma.rn.f32 	%f22355, %f22185, %f16693, %f22355;
	@%p3768 bra 	$L__BB1_3779;
	setp.eq.s32 	%p3769, %r3, 49;
	ld.shared.f32 	%f16694, [_ZZ33flash_attention_v2_forward_kernelILi64ELi64ELi64EEvPKfS1_S1_PfiiiifE8K_shared+14752];
	fma.rn.f32 	%f22355, %f22184, %f16694, %f22355;
	@%p3769 bra 	$L__BB1_3779;
	setp.eq.s32 	%p3770, %r3, 50;
	ld.shared.f32 	%f16695, [_ZZ33flash_attention_v2_forward_kernelILi64ELi64ELi64EEvPKfS1_S1_PfiiiifE8K_shared+14756];
	fma.rn.f32 	%f22355, %f22183, %f16695, %f22355;
	@%p3770 bra 	$L__BB1_3779;
	setp.eq.s32 	%p3771, %r3, 51;
	ld.shared.f32 	%f16696, [_ZZ33flash_attention_v2_forward_kernelILi64ELi64ELi64EEvPKfS1_S1_PfiiiifE8K_shared+14760];
	fma.rn.f32 	%f22355, %f22182, %f16696, %f22355;
	@%p3771 bra 	$L__BB1_3779;
	setp.eq.s32 	%p3772, %r3, 52;
	ld.shared.f32 	%f16697, [_ZZ33flash_attention_v2_forward_kernelILi64ELi64ELi64EEvPKfS1_S1_PfiiiifE8K_shared+14764];
	fma.rn.f32 	%f22355, %f22181, %f16697, %f22355;
	@%p3772 bra 	$L__BB1_3779;
	setp.eq.s32 	%p3773, %r3, 53;
	ld.shared.f32 	%f16698, [_ZZ33flash_attention_v2_forward_kernelILi64ELi64ELi64EEvPKfS1_S1_PfiiiifE8K_shared+14768];
	fma.rn.f32 	%f22355, %f22180, %f16698, %f22355;
	@%p3773 bra 	$L__BB1_3779;
	setp.eq.s32 	%p3774, %r3, 54;
	ld.shared.f32 	%f16699, [_ZZ33flash_attention_v2_forward_kernelILi64ELi64ELi64EEvPKfS1_S1_PfiiiifE8K_shared+14772];
	fma.rn.f32 	%f22355, %f22179, %f16699, %f22355;
	@%p3774 bra 	$L__BB1_3779;
	setp.eq.s32 	%p3775, %r3, 55;
	ld.shared.f32 	%f16700, [_ZZ33flash_attention_v2_forward_kernelILi64ELi64ELi64EEvPKfS1_S1_PfiiiifE8K_shared+14776];
	fma.rn.f32 	%f22355, %f22178, %f16700, %f22355;
	@%p3775 bra 	$L__BB1_3779;
	setp.eq.s32 	%p3776, %r3, 56;
	ld.shared.f32 	%f16701, [_ZZ33flash_attention_v2_forward_kernelILi64ELi64ELi64EEvPKfS1_S1_PfiiiifE8K_shared+14780];
	fma.rn.f32 	%f22355, %f22177, %f16701, %f22355;
	@%p3776 bra 	$L__BB1_3779;
	setp.eq.s32 	%p3777, %r3, 57;
	ld.shared.f32 	%f16702, [_ZZ33flash_attention_v2_forward_kernelILi64ELi64ELi64EEvPKfS1_S1_PfiiiifE8K_shared+14784];
	fma.rn.f32 	%f22355, %f22176, %f16702, %f22355;
	@%p3777 bra 	$L__BB1_3779;
	setp.eq.s32 	%p3778, %r3, 58;
	ld.shared.f32 	%f16703, [_ZZ33flash_attention_v2_forward_kernelILi64ELi64ELi64EEvPKfS1_S1_PfiiiifE8K_shared+14788];
	fma.rn.f32 	%f22355, %f22175, %f16703, %f22355;
	@%p3778 bra 	$L__BB1_3779;
	setp.eq.s32 	%p3779, %r3, 59;
	ld.shared.f32 	%f16704, [_ZZ33flash_attention_v2_forward_kernelILi64ELi64ELi64EEvPKfS1_S1_PfiiiifE8K_shared+14792];
	fma.rn.f32 	%f22355, %f22174, %f16704, %f22355;
	@%p3779 bra 	$L__BB1_3779;
	setp.eq.s32 	%p3780, %r3, 60;
	ld.shared.f32 	%f16705, [_ZZ33flash_attention_v2_forward_kernelILi64ELi64ELi64EEvPKfS1_S1_PfiiiifE8K_shared+14796];
	fma.rn.f32 	%f22355, %f22173, %f16705, %f22355;
	@%p3780 bra 	$L__BB1_3779;
	setp.eq.s32 	%p3781, %r3, 61;
	ld.shared.f32 	%f16706, [_ZZ33flash_attention_v2_forward_kernelILi64ELi64ELi64EEvPKfS1_S1_PfiiiifE8K_shared+14800];
	fma.rn.f32 	%f22355, %f22172, %f16706, %f22355;
	@%p3781 bra 	$L__BB1_3779;
	setp.eq.s32 	%p3782, %r3, 62;
	ld.shared.f32 	%f16707, [_ZZ33flash_attention_v2_forward_kernelILi64ELi64ELi64EEvPKfS1_S1_PfiiiifE8K_shared+14804];
	fma.rn.f32 	%f22355, %f22171, %f16707, %f22355;
	@%p3782 bra 	$L__BB1_3779;
	setp.eq.s32 	%p3783, %r3, 63;
	ld.shared.f32 	%f16708, [_ZZ33flash_attention_v2_forward_kernelILi64ELi64ELi64EEvPKfS1_S1_PfiiiifE8K_shared+14808];
	fma.rn.f32 	%f22355, %f22170, %f16708, %f22355;
	@%p3783 bra 	$L__BB1_3779;
	ld.shared.f32 	%f16709, [_ZZ33flash_attention_v2_forward_kernelILi64ELi64ELi64EEvPKfS1_S1_PfiiiifE8K_shared+14812];
	fma.rn.f32 	%f22355, %f22169, %f16709, %f22355;
$L__BB1_3779:
	ld.param.u32 	%r540, [_Z33flash_attention_v2_forward_kernelILi64ELi64ELi64EEvPKfS1_S1_Pfiiiif_param_6];
	add.s32 	%r190, %r7, 57;
	setp.ge.s32 	%p3784, %r190, %r540;
	mov.f32 	%f22356, 0fFF7FFFFF;
	@%p3784 bra 	$L__BB1_3844;
	setp.eq.s32 	%p3785, %r13, 0;
	ld.shared.f32 	%f16711, [_ZZ33flash_attention_v2_forward_kernelILi64ELi64ELi64EEvPKfS1_S1_PfiiiifE8K_shared+14820];
	fma.rn.f32 	%f22356, %f22232, %f16711, 0f00000000;
	@%p3785 bra 	$L__BB1_3844;
	setp.eq.s32 	%p3786, %r3, 2;
	ld.shared.f32 	%f16712, [_ZZ33flash_attention_v2_forward_kernelILi64ELi64ELi64EEvPKfS1_S1_PfiiiifE8K_shared+14824];
	fma.rn.f32 	%f22356, %f22231, %f16712, %f22356;
	@%p3786 bra 	$L__BB1_3844;
	setp.eq.s32 	%p3787, %r3, 3;
	ld.shared.f32 	%f16713, [_ZZ33flash_attention_v2_forward_kernelILi64ELi64ELi64EEvPKfS1_S1_PfiiiifE8K_shared+14828];
	fma.rn.f32 	%f22356, %f22230, %f16713, %f22356;
	@%p3787 bra 	$L__BB1_3844;
	setp.eq.s32 	%p3788, %r3, 4;
	ld.shared.f32 	%f16714, [_ZZ33flash_attention_v2_forward_kernelILi64ELi64ELi64EEvPKfS1_S1_PfiiiifE8K_shared+14832];
	fma.rn.f32 	%f22356, %f22229, %f16714, %f22356;
	@%p3788 bra 	$L__BB1_3844;
	setp.eq.s32 	%p3789, %r3, 5;
	ld.shared.f32 	%f16715, [_ZZ33flash_attention_v2_forward_kernelILi64ELi64ELi64EEvPKfS1_S1_PfiiiifE8K_shared+14836];
	fma.rn.f32 	%f22356, %f22228, %f16715, %f22356;
	@%p3789 bra 	$L__BB1_3844;
	setp.eq.s32 	%p3790, %r3, 6;
	ld.shared.f32 	%f16716, [_ZZ33flash_attention_v2_forward_kernelILi64ELi64ELi64EEvPKfS1_S1_PfiiiifE8K_shared+14840];
	fma.rn.f32 	%f22356, %f22227, %f16716, %f22356;
	@%p3790 bra 	$L__BB1_3844;
	setp.eq.s32 	%p3791, %r3, 7;
	ld.shared.f32 	%f16717, [_ZZ33flash_attention_v2_forward_kernelILi64ELi64ELi64EEvPKfS1_S1_PfiiiifE8K_shared+14844];
	fma.rn.f32 	%f22356, %f22226, %f16717, %f22356;
	@%p3791 bra 	$L__BB1_3844;
	setp.eq.s32 	%p3792, %r3, 8;
	ld.shared.f32 	%f16718, [_ZZ33flash_attention_v2_forward_kernelILi64ELi64ELi64EEvPKfS1_S1_PfiiiifE8K_shared+14848];
	fma.rn.f32 	%f22356, %f22225, %f16718, %f22356;
	@%p3792 bra 	$L__BB1_3844;
	setp.eq.s32 	%p3793, %r3, 9;
	ld.shared.f32 	%f16719, [_ZZ33flash_attention_v2_forward_kernelILi64ELi64ELi64EEvPKfS1_S1_PfiiiifE8K_shared+14852];
	fma.rn.f32 	%f22356, %f22224, %f16719, %f22356;
	@%p3793 bra 	$L__BB1_3844;
	setp.eq.s32 	%p3794, %r3, 10;
	ld.shared.f32 	%f16720, [_ZZ33flash_attention_v2_forward_kernelILi64ELi64ELi64EEvPKfS1_S1_PfiiiifE8K_shared+14856];
	fma.rn.f32 	%f22356, %f22223, %f16720, %f22356;
	@%p3794 bra 	$L__BB1_3844;
	setp.eq.s32 	%p3795, %r3, 11;
	ld.shared.f32 	%f16721, [_ZZ33flash_attention_v2_forward_kernelILi64ELi64ELi64EEvPKfS1_S1_PfiiiifE8K_shared+14860];
	fma.rn.f32 	%f22356, %f22222, %f16721, %f22356;
	@%p3795 bra 	$L__BB1_3844;
	setp.eq.s32 	%p3796, %r3, 12;
	ld.shared.f32 	%f16722, [_ZZ33flash_attention_v2_forward_kernelILi64ELi64ELi64EEvPKfS1_S1_PfiiiifE8K_shared+14864];
	fma.rn.f32 	%f22356, %f22221, %f16722, %f22356;
	@%p3796 bra 	$L__BB1_3844;
	setp.eq.s32 	%p3797, %r3, 13;
	ld.shared.f32 	%f16723, [_ZZ33flash_attention_v2_forward_kernelILi64ELi64ELi64EEvPKfS1_S1_PfiiiifE8K_shared+14868];
	fma.rn.f32 	%f22356, %f22220, %f16723, %f22356;
	@%p3797 bra 	$L__BB1_3844;
	setp.eq.s32 	%p3798, %r3, 14;
	ld.shared.f32 	%f16724, [_ZZ33flash_attention_v2_forward_kernelILi64ELi64ELi64EEvPKfS1_S1_PfiiiifE8K_shared+14872];
	fma.rn.f32 	%f22356, %f22219, %f16724, %f22356;
	@%p3798 bra 	$L__BB1_3844;
	setp.eq.s32 	%p3799, %r3, 15;
	ld.shared.f32 	%f16725, [_ZZ33flash_attention_v2_forward_kernelILi64ELi64ELi64EEvPKfS1_S1_PfiiiifE8K_shared+14876];
	fma.rn.f32 	%f22356, %f22218, %f16725, %f22356;
	@%p3799 bra 	$L__BB1_3844;
	setp.eq.s32 	%p3800, %r3, 16;
	ld.shared.f32 	%f16726, [_ZZ33flash_attention_v2_forward_kernelILi64ELi64ELi64EEvPKfS1_S1_PfiiiifE8K_shared+14880];
	fma.rn.f32 	%f22356, %f22217, %f16726, %f22356;
	@%p3800 bra 	$L__BB1_3844;
	setp.eq.s32 	%p3801, %r3, 17;
	ld.shared.f32 	%f16727, [_ZZ33flash_attention_v2_forward_kernelILi64ELi64ELi64EEvPKfS1_S1_PfiiiifE8K_shared+14884];
	fma.rn.f32 	%f22356, %f22216, %f16727, %f22356;
	@%p3801 bra 	$L__BB1_3844;
	setp.eq.s32 	%p3802, %r3, 18;
	ld.shared.f32 	%f16728, [_ZZ33flash_attention_v2_forward_kernelILi64ELi64ELi64EEvPKfS1_S1_PfiiiifE8K_shared+14888];
	fma.rn.f32 	%f22356, %f22215, %f16728, %f22356;
	@%p3802 bra 	$L__BB1_3844;
	setp.eq.s32 	%p3803, %r3, 19;
	ld.shared.f32 	%f16729, [_ZZ33flash_attention_v2_forward_kernelILi64ELi64ELi64EEvPKfS1_S1_PfiiiifE8K_shared+14892];
	fma.rn.f32 	%f22356, %f22214, %f16729, %f22356;
	@%p3803 bra 	$L__BB1_3844;
	setp.eq.s32 	%p3804, %r3, 20;
	ld.shared.f32 	%f16730, [_ZZ33flash_attention_v2_forward_kernelILi64ELi64ELi64EEvPKfS1_S1_PfiiiifE8K_shared+14896];
	fma.rn.f32 	%f22356, %f22213, %f16730, %f22356;
	@%p3804 bra 	$L__BB1_3844;
	setp.eq.s32 	%p3805, %r3, 21;
	ld.shared.f32 	%f16731, [_ZZ33flash_attention_v2_forward_kernelILi64ELi64ELi64EEvPKfS1_S1_PfiiiifE8K_shared+14900];
	fma.rn.f32 	%f22356, %f22212, %f16731, %f22356;
	@%p3805 bra 	$L__BB1_3844;
	setp.eq.s32 	%p3806, %r3, 22;
	ld.shared.f32 	%f16732, [_ZZ33flash_attention_v2_forward_kernelILi64ELi64ELi64EEvPKfS1_S1_PfiiiifE8K_shared+14904];
	fma.rn.f32 	%f22356, %f22211, %f16732, %f22356;
	@%p3806 bra 	$L__BB1_3844;
	setp.eq.s32 	%p3807, %r3, 23;
	ld.shared.f32 	%f16733, [_ZZ33flash_attention_v2_forward_kernelILi64ELi64ELi64EEvPKfS1_S1_PfiiiifE8K_shared+14908];
	fma.rn.f32 	%f22356, %f22210, %f16733, %f22356;
	@%p3807 bra 	$L__BB1_3844;
	setp.eq.s32 	%p3808, %r3, 24;
	ld.shared.f32 	%f16734, [_ZZ33flash_attention_v2_forward_kernelILi64ELi64ELi64EEvPKfS1_S1_PfiiiifE8K_shared+14912];
	fma.rn.f32 	%f22356, %f22209, %f16734, %f22356;
	@%p3808 bra 	$L__BB1_3844;
	setp.eq.s32 	%p3809, %r3, 25;
	ld.shared.f32 	%f16735, [_ZZ33flash_attention_v2_forward_kernelILi64ELi64ELi64EEvPKfS1_S1_PfiiiifE8K_shared+14916];
	fma.rn.f32 	%f22356, %f22208, %f16735, %f22356;
	@%p3809 bra 	$L__BB1_3844;
	setp.eq.s32 	%p3810, %r3, 26;
	ld.shared.f32 	%f16736, [_ZZ33flash_attention_v2_forward_kernelILi64ELi64ELi64EEvPKfS1_S1_PfiiiifE8K_shared+14920];
	fma.rn.f32 	%f22356, %f22207, %f16736, %f22356;
	@%p3810 bra 	$L__BB1_3844;
	setp.eq.s32 	%p3811, %r3, 27;
	ld.shared.f32 	%f16737, [_ZZ33flash_attention_v2_forward_kernelILi64ELi64ELi64EEvPKfS1_S1_PfiiiifE8K_shared+14924];
	fma.rn.f32 	%f22356, %f22206, %f16737, %f22356;
	@%p3811 bra 	$L__BB1_3844;
	setp.eq.s32 	%p3812, %r3, 28;
	ld.shared.f32 	%f16738, [_ZZ33flash_attention_v2_forward_kernelILi64ELi64ELi64EEvPKfS1_S1_PfiiiifE8K_shared+14928];
	fma.rn.f32 	%f22356, %f22205, %f16738, %f22356;
	@%p3812 bra 	$L__BB1_3844;
	setp.eq.s32 	%p3813, %r3, 29;
	ld.shared.f32 	%f16739, [_ZZ33flash_attention_v2_forward_kernelILi64ELi64ELi64EEvPKfS1_S1_PfiiiifE8K_shared+14932];
	fma.rn.f32 	%f22356, %f22204, %f16739, %f22356;
	@%p3813 bra 	$L__BB1_3844;
	setp.eq.s32 	%p3814, %r3, 30;
	ld.shared.f32 	%f16740, [_ZZ33flash_attention_v2_forward_kernelILi64ELi64ELi64EEvPKfS1_S1_PfiiiifE8K_shared+14936];
	fma.rn.f32 	%f22356, %f22203, %f16740, %f22356;
	@%p3814 bra 	$L__BB1_3844;
	setp.eq.s32 	%p3815, %r3, 31;
	ld.shared.f32 	%f16741, [_ZZ33flash_attention_v2_forward_kernelILi64ELi64ELi64EEvPKfS1_S1_PfiiiifE8K_shared+14940];
	fma.rn.f32 	%f22356, %f22202, %f16741, %f22356;
	@%p3815 bra 	$L__BB1_3844;
	setp.eq.s32 	%p3816, %r3, 32;
	ld.shared.f32 	%f16742, [_ZZ33flash_attention_v2_forward_kernelILi64ELi64ELi64EEvPKfS1_S1_PfiiiifE8K_shared+14944];
	fma.rn.f32 	%f22356, %f22201, %f16742, %f22356;
	@%p3816 bra 	$L__BB1_3844;
	setp.eq.s32 	%p3817, %r3, 33;
	ld.shared.f32 	%f16743, [_ZZ33flash_attention_v2_forward_kernelILi64ELi64ELi64EEvPKfS1_S1_PfiiiifE8K_shared+14948];
	fma.rn.f32 	%f22356, %f22200, %f16743, %f22356;
	@%p3817 bra 	$L__BB1_3844;
	setp.eq.s32 	%p3818, %r3, 34;
	ld.shared.f32 	%f16744, [_ZZ33flash_attention_v2_forward_kernelILi64ELi64ELi64EEvPKfS1_S1_PfiiiifE8K_shared+14952];
	fma.rn.f32 	%f22356, %f22199, %f16744, %f22356;
	@%p3818 bra 	$L__BB1_3844;
	setp.eq.s32 	%p3819, %r3, 35;
	ld.shared.f32 	%f16745, [_ZZ33flash_attention_v2_forward_kernelILi64ELi64ELi64EEvPKfS1_S1_PfiiiifE8K_shared+14956];
	fma.rn.f32 	%f22356, %f22198, %f16745, %f22356;
	@%p3819 bra 	$L__BB1_3844;
	setp.eq.s32 	%p3820, %r3, 36;
	ld.shared.f32 	%f16746, [_ZZ33flash_attention_v2_forward_kernelILi64ELi64ELi64EEvPKfS1_S1_PfiiiifE8K_shared+14960];
	fma.rn.f32 	%f22356, %f22197, %f16746, %f22356;
	@%p3820 bra 	$L__BB1_3844;
	setp.eq.s32 	%p3821, %r3, 37;
	ld.shared.f32 	%f16747, [_ZZ33flash_attention_v2_forward_kernelILi64ELi64ELi64EEvPKfS1_S1_PfiiiifE8K_shared+14964];
	fma.rn.f32 	%f22356, %f22196, %f16747, %f22356;
	@%p3821 bra 	$L__BB1_3844;
	setp.eq.s32 	%p3822, %r3, 38;
	ld.shared.f32 	%f16748, [_ZZ33flash_attention_v2_forward_kernelILi64ELi64ELi64EEvPKfS1_S1_PfiiiifE8K_shared+14968];
	fma.rn.f32 	%f22356, %f22195, %f16748, %f22356;
	@%p3822 bra 	$L__BB1_3844;
	setp.eq.s32 	%p3823, %r3, 39;
	ld.shared.f32 	%f16749, [_ZZ33flash_attention_v2_forward_kernelILi64ELi64ELi64EEvPKfS1_S1_PfiiiifE8K_shared+14972];
	fma.rn.f32 	%f22356, %f22194, %f16749, %f22356;
	@%p3823 bra 	$L__BB1_3844;
	setp.eq.s32 	%p3824, %r3, 40;
	ld.shared.f32 	%f16750, [_ZZ33flash_attention_v2_forward_kernelILi64ELi64ELi64EEvPKfS1_S1_PfiiiifE8K_shared+14976];
	fma.rn.f32 	%f22356, %f22193, %f16750, %f22356;
	@%p3824 bra 	$L__BB1_3844;
	setp.eq.s32 	%p3825, %r3, 41;
	ld.shared.f32 	%f16751, [_ZZ33flash_attention_v2_forward_kernelILi64ELi64ELi64EEvPKfS1_S1_PfiiiifE8K_shared+14980];
	fma.rn.f32 	%f22356, %f22192, %f16751, %f22356;
	@%p3825 bra 	$L__BB1_3844;
	setp.eq.s32 	%p3826, %r3, 42;
	ld.shared.f32 	%f16752, [_ZZ33flash_attention_v2_forward_kernelILi64ELi64ELi64EEvPKfS1_S1_PfiiiifE8K_shared+14984];
	fma.rn.f32 	%f22356, %f22191, %f16752, %f22356;
	@%p3826 bra 	$L__BB1_3844;
	setp.eq.s32 	%p3827, %r3, 43;
	ld.shared.f32 	%f16753, [_ZZ33flash_attention_v2_forward_kernelILi64ELi64ELi64EEvPKfS1_S1_PfiiiifE8K_shared+14988];
	fma.rn.f32 	%f22356, %f22190, %f16753, %f22356;
	@%p3827 bra 	$L__BB1_3844;
	setp.eq.s32 	%p3828, %r3, 44;
	ld.shared.f32 	%f16754, [_ZZ33flash_attention_v2_forward_kernelILi64ELi64ELi64EEvPKfS1_S1_PfiiiifE8K_shared+14992];
	fma.rn.f32 	%f22356, %f22189, %f16754, %f22356;
	@%p3828 bra 	$L__BB1_3844;
	setp.eq.s32 	%p3829, %r3, 45;
	ld.shared.f32 	%f16755, [_ZZ33flash_attention_v2_forward_kernelILi64ELi64ELi64EEvPKfS1_S1_PfiiiifE8K_shared+14996];
	fma.rn.f32 	%f22356, %f22188, %f16755, %f22356;
	@%p3829 bra 	$L__BB1_3844;
	setp.eq.s32 	%p3830, %r3, 46;
	ld.shared.f32 	%f16756, [_ZZ33flash_attention_v2_forward_kernelILi64ELi64ELi64EEvPKfS1_S1_PfiiiifE8K_shared+15000];
	fma.rn.f32 	%f22356, %f22187, %f16756, %f22356;
	@%p3830 bra 	$L__BB1_3844;
	setp.eq.s32 	%p3831, %r3, 47;
	ld.shared.f32 	%f16757, [_ZZ33flash_attention_v2_forward_kernelILi64ELi64ELi64EEvPKfS1_S1_PfiiiifE8K_shared+15004];
	fma.rn.f32 	%f22356, %f22186, %f16757, %f22356;
	@%p3831 bra 	$L__BB1_3844;
	setp.eq.s32 	%p3832, %r3, 48;
	ld.shared.f32 	%f16758, [_ZZ33flash_attention_v2_forward_kernelILi64ELi64ELi64EEvPKfS1_S1_PfiiiifE8K_shared+15008];
	fma.rn.f32 	%f22356, %f22185, %f16758, %f22356;
	@%p3832 bra 	$L__BB1_3844;
	setp.eq.s32 	%p3833, %r3, 49;
	ld.shared.f32 	%f16759, [_ZZ33flash_attention_v2_forward_kernelILi64ELi64ELi64EEvPKfS1_S1_PfiiiifE8K_shared+15012];
	fma.rn.f32 	%f22356, %f22184, %f16759, %f22356;
	@%p3833 bra 	$L__BB1_3844;
	setp.eq.s32 	%p3834, %r3, 50;
	ld.shared.f32 	%f16760, [_ZZ33flash_attention_v2_forward_kernelILi64ELi64ELi64EEvPKfS1_S1_PfiiiifE8K_shared+15016];
	fma.rn.f32 	%f22356, %f22183, %f16760, %f22356;
	@%p3834 bra 	$L__BB1_3844;
	setp.eq.s32 	%p3835, %r3, 51;
	ld.shared.f32 	%f16761, [_ZZ33flash_attention_v2_forward_kernelILi64ELi64ELi64EEvPKfS1_S1_PfiiiifE8K_shared+15020];
	fma.rn.f32 	%f22356, %f22182, %f16761, %f22356;
	@%p3835 bra 	$L__BB1_3844;
	setp.eq.s32 	%p3836, %r3, 52;
	ld.shared.f32 	%f16762, [_ZZ33flash_attention_v2_forward_kernelILi64ELi64ELi64EEvPKfS1_S1_PfiiiifE8K_shared+15024];
	fma.rn.f32 	%f22356, %f22181, %f16762, %f22356;
	@%p3836 bra 	$L__BB1_3844;
	setp.eq.s32 	%p3837, %r3, 53;
	ld.shared.f32 	%f16763, [_ZZ33flash_attention_v2_forward_kernelILi64ELi64ELi64EEvPKfS1_S1_PfiiiifE8K_shared+15028];
	fma.rn.f32 	%f22356, %f22180, %f16763, %f22356;
	@%p3837 bra 	$L__BB1_3844;
	setp.eq.s32 	%p3838, %r3, 54;
	ld.shared.f32 	%f16764, [_ZZ33flash_attention_v2_forward_kernelILi64ELi64ELi64EEvPKfS1_S1_PfiiiifE8K_shared+15032];
	fma.rn.f32 	%f22356, %f22179, %f16764, %f22356;
	@%p3838 bra 	$L__BB1_3844;
	setp.eq.s32 	%p3839, %r3, 55;
	ld.shared.f32 	%f16765, [_ZZ33flash_attention_v2_forward_kernelILi64ELi64ELi64EEvPKfS1_S1_PfiiiifE8K_shared+15036];
	fma.rn.f32 	%f22356, %f22178, %f16765, %f22356;
	@%p3839 bra 	$L__BB1_3844;
	setp.eq.s32 	%p3840, %r3, 56;
	ld.shared.f32 	%f16766, [_ZZ33flash_attention_v2_forward_kernelILi64ELi64ELi64EEvPKfS1_S1_PfiiiifE8K_shared+15040];
	fma.rn.f32 	%f22356, %f22177, %f16766, %f22356;
	@%p3840 bra 	$L__BB1_3844;
	setp.eq.s32 	%p3841, %r3, 57;
	ld.shared.f32 	%f16767, [_ZZ33flash_attention_v2_forward_kernelILi64ELi64ELi64EEvPKfS1_S1_PfiiiifE8K_shared+15044];
	fma.rn.f32 	%f22356, %f22176, %f16767, %f22356;
	@%p3841 bra 	$L__BB1_3844;
	setp.eq.s32 	%p3842, %r3, 58;
	ld.shared.f32 	%f16768, [_ZZ33flash_attention_v2_forward_kernelILi64ELi64ELi64EEvPKfS1_S1_PfiiiifE8K_shared+15048];
	fma.rn.f32 	%f22356, %f22175, %f16768, %f22356;
	@%p3842 bra 	$L__BB1_3844;
	setp.eq.s32 	%p3843, %r3, 59;
	ld.shared.f32 	%f16769, [_ZZ33flash_attention_v2_forward_kernelILi64ELi64ELi64EEvPKfS1_S1_PfiiiifE8K_shared+15052];
	fma.rn.f32 	%f22356, %f22174, %f16769, %f22356;
	@%p3843 bra 	$L__BB1_3844;
	setp.eq.s32 	%p3844, %r3, 60;
	ld.shared.f32 	%f16770, [_ZZ33flash_attention_v2_forward_kernelILi64ELi64ELi64EEvPKfS1_S1_PfiiiifE8K_shared+15056];
	fma.rn.f32 	%f22356, %f22173, %f16770, %f22356;
	@%p3844 bra 	$L__BB1_3844;
	setp.eq.s32 	%p3845, %r3, 61;
	ld.shared.f32 	%f16771, [_ZZ33flash_attention_v2_forward_kernelILi64ELi64ELi64EEvPKfS1_S1_PfiiiifE8K_shared+15060];
	fma.rn.f32 	%f22356, %f22172, %f16771, %f22356;
	@%p3845 bra 	$L__BB1_3844;
	setp.eq.s32 	%p3846, %r3, 62;
	ld.shared.f32 	%f16772, [_ZZ33flash_attention_v2_forward_kernelILi64ELi64ELi64EEvPKfS1_S1_PfiiiifE8K_shared+15064];
	fma.rn.f32 	%f22356, %f22171, %f16772, %f22356;
	@%p3846 bra 	$L__BB1_3844;
	setp.eq.s32 	%p3847, %r3, 63;
	ld.shared.f32 	%f16773, [_ZZ33flash_attention_v2_forward_kernelILi64ELi64ELi64EEvPKfS1_S1_PfiiiifE8K_shared+15068];
	fma.rn.f32 	%f22356, %f22170, %f16773, %f22356;
	@%p3847 bra 	$L__BB1_3844;
	ld.shared.f32 	%f16774, [_ZZ33flash_attention_v2_forward_kernelILi64ELi64ELi64EEvPKfS1_S1_PfiiiifE8K_shared+15072];
	fma.rn.f32 	%f22356, %f22169, %f16774, %f22356;
$L__BB1_3844:
	ld.param.u32 	%r541, [_Z33flash_attention_v2_forward_kernelILi64ELi64ELi64EEvPKfS1_S1_Pfiiiif_param_6];
	add.s32 	%r191, %r7, 58;
	setp.ge.s32 	%p3848, %r191, %r541;
	mov.f32 	%f22357, 0fFF7FFFFF;
	@%p3848 bra 	$L__BB1_3909;
	setp.eq.s32 	%p3849, %r13, 0;
	ld.shared.f32 	%f16776, [_ZZ33flash_attention_v2_forward_kernelILi64ELi64ELi64EEvPKfS1_S1_PfiiiifE8K_shared+15080];
	fma.rn.f32 	%f22357, %f22232, %f16776, 0f00000000;
	@%p3849 bra 	$L__BB1_3909;
	setp.eq.s32 	%p3850, %r3, 2;
	ld.shared.f32 	%f16777, [_ZZ33flash_attention_v2_forward_kernelILi64ELi64ELi64EEvPKfS1_S1_PfiiiifE8K_shared+15084];
	fma.rn.f32 	%f22357, %f22231, %f16777, %f22357;
	@%p3850 bra 	$L__BB1_3909;
	setp.eq.s32 	%p3851, %r3, 3;
	ld.shared.f32 	%f16778, [_ZZ33flash_attention_v2_forward_kernelILi64ELi64ELi64EEvPKfS1_S1_PfiiiifE8K_shared+15088];
	fma.rn.f32 	%f22357, %f22230, %f16778, %f22357;
	@%p3851 bra 	$L__BB1_3909;
	setp.eq.s32 	%p3852, %r3, 4;
	ld.shared.f32 	%f16779, [_ZZ33flash_attention_v2_forward_kernelILi64ELi64ELi64EEvPKfS1_S1_PfiiiifE8K_shared+15092];
	fma.rn.f32 	%f22357, %f22229, %f16779, %f22357;
	@%p3852 bra 	$L__BB1_3909;
	setp.eq.s32 	%p3853, %r3, 5;
	ld.shared.f32 	%f16780, [_ZZ33flash_attention_v2_forward_kernelILi64ELi64ELi64EEvPKfS1_S1_PfiiiifE8K_shared+15096];
	fma.rn.f32 	%f22357, %f22228, %f16780, %f22357;
	@%p3853 bra 	$L__BB1_3909;
	setp.eq.s32 	%p3854, %r3, 6;
	ld.shared.f32 	%f16781, [_ZZ33flash_attention_v2_forward_kernelILi64ELi64ELi64EEvPKfS1_S1_PfiiiifE8K_shared+15100];
	fma.rn.f32 	%f22357, %f22227, %f16781, %f22357;
	@%p3854 bra 	$L__BB1_3909;
	setp.eq.s32 	%p3855, %r3, 7;
	ld.shared.f32 	%f16782, [_ZZ33flash_attention_v2_forward_kernelILi64ELi64ELi64EEvPKfS1_S1_PfiiiifE8K_shared+15104];
	fma.rn.f32 	%f22357, %f22226, %f16782, %f22357;
	@%p3855 bra 	$L__BB1_3909;
	setp.eq.s32 	%p3856, %r3, 8;
	ld.shared.f32 	%f16783, [_ZZ33flash_attention_v2_forward_kernelILi64ELi64ELi64EEvPKfS1_S1_PfiiiifE8K_shared+15108];
	fma.rn.f32 	%f22357, %f22225, %f16783, %f22357;
	@%p3856 bra 	$L__BB1_3909;
	setp.eq.s32 	%p3857, %r3, 9;
	ld.shared.f32 	%f16784, [_ZZ33flash_attention_v2_forward_kernelILi64ELi64ELi64EEvPKfS1_S1_PfiiiifE8K_shared+15112];
	fma.rn.f32 	%f22357, %f22224, %f16784, %f22357;
	@%p3857 bra 	$L__BB1_3909;
	setp.eq.s32 	%p3858, %r3, 10;
	ld.shared.f32 	%f16785, [_ZZ33flash_attention_v2_forward_kernelILi64ELi64ELi64EEvPKfS1_S1_PfiiiifE8K_shared+15116];
	fma.rn.f32 	%f22357, %f22223, %f16785, %f22357;
	@%p3858 bra 	$L__BB1_3909;
	setp.eq.s32 	%p3859, %r3, 11;
	ld.shared.f32 	%f16786, [_ZZ33flash_attention_v2_forward_kernelILi64ELi64ELi64EEvPKfS1_S1_PfiiiifE8K_shared+15120];
	fma.rn.f32 	%f22357, %f22222, %f16786, %f22357;
	@%p3859 bra 	$L__BB1_3909;
	setp.eq.s32 	%p3860, %r3, 12;
	ld.shared.f32 	%f16787, [_ZZ33flash_attention_v2_forward_kernelILi64ELi64ELi64EEvPKfS1_S1_PfiiiifE8K_shared+15124];
	fma.rn.f32 	%f22357, %f22221, %f16787, %f22357;
	@%p3860 bra 	$L__BB1_3909;
	setp.eq.s32 	%p3861, %r3, 13;
	ld.shared.f32 	%f16788, [_ZZ33flash_attention_v2_forward_kernelILi64ELi64ELi64EEvPKfS1_S1_PfiiiifE8K_shared+15128];
	fma.rn.f32 	%f22357, %f22220, %f16788, %f22357;
	@%p3861 bra 	$L__BB1_3909;
	setp.eq.s32 	%p3862, %r3, 14;
	ld.shared.f32 	%f16789, [_ZZ33flash_attention_v2_forward_kernelILi64ELi64ELi64EEvPKfS1_S1_PfiiiifE8K_shared+15132];
	fma.rn.f32 	%f22357, %f22219, %f16789, %f22357;
	@%p3862 bra 	$L__BB1_3909;
	setp.eq.s32 	%p3863, %r3, 15;
	ld.shared.f32 	%f16790, [_ZZ33flash_attention_v2_forward_kernelILi64ELi64ELi64EEvPKfS1_S1_PfiiiifE8K_shared+15136];
	fma.rn.f32 	%f22357, %f22218, %f16790, %f22357;
	@%p3863 bra 	$L__BB1_3909;
	setp.eq.s32 	%p3864, %r3, 16;
	ld.shared.f32 	%f16791, [_ZZ33flash_attention_v2_forward_kernelILi64ELi64ELi64EEvPKfS1_S1_PfiiiifE8K_shared+15140];
	fma.rn.f32 	%f22357, %f22217, %f16791, %f22357;
	@%p3864 bra 	$L__BB1_3909;
	setp.eq.s32 	%p3865, %r3, 17;
	ld.shared.f32 	%f16792, [_ZZ33flash_attention_v2_forward_kernelILi64ELi64ELi64EEvPKfS1_S1_PfiiiifE8K_shared+15144];
	fma.rn.f32 	%f22357, %f22216, %f16792, %f22357;
	@%p3865 bra 	$L__BB1_3909;
	setp.eq.s32 	%p3866, %r3, 18;
	ld.shared.f32 	%f16793, [_ZZ33flash_attention_v2_forward_kernelILi64ELi64ELi64EEvPKfS1_S1_PfiiiifE8K_shared+15148];
	fma.rn.f32 	%f22357, %f22215, %f16793, %f22357;
	@%p3866 bra 	$L__BB1_3909;
	setp.eq.s32 	%p3867, %r3, 19;
	ld.shared.f32 	%f16794, [_ZZ33flash_attention_v2_forward_kernelILi64ELi64ELi64EEvPKfS1_S1_PfiiiifE8K_shared+15152];
	fma.rn.f32 	%f22357, %f22214, %f16794, %f22357;
	@%p3867 bra 	$L__BB1_3909;
	setp.eq.s32 	%p3868, %r3, 20;
	ld.shared.f32 	%f16795, [_ZZ33flash_attention_v2_forward_kernelILi64ELi64ELi64EEvPKfS1_S1_PfiiiifE8K_shared+15156];
	fma.rn.f32 	%f22357, %f22213, %f16795, %f22357;
	@%p3868 bra 	$L__BB1_3909;
	setp.eq.s32 	%p3869, %r3, 21;
	ld.shared.f32 	%f16796, [_ZZ33flash_attention_v2_forward_kernelILi64ELi64ELi64EEvPKfS1_S1_PfiiiifE8K_shared+15160];
	fma.rn.f32 	%f22357, %f22212, %f16796, %f22357;
	@%p3869 bra 	$L__BB1_3909;
	setp.eq.s32 	%p3870, %r3, 22;
	ld.shared.f32 	%f16797, [_ZZ33flash_attention_v2_forward_kernelILi64ELi64ELi64EEvPKfS1_S1_PfiiiifE8K_shared+15164];
	fma.rn.f32 	%f22357, %f22211, %f16797, %f22357;
	@%p3870 bra 	$L__BB1_3909;
	setp.eq.s32 	%p3871, %r3, 23;
	ld.shared.f32 	%f16798, [_ZZ33flash_attention_v2_forward_kernelILi64ELi64ELi64EEvPKfS1_S1_PfiiiifE8K_shared+15168];
	fma.rn.f32 	%f22357, %f22210, %f16798, %f22357;
	@%p3871 bra 	$L__BB1_3909;
	setp.eq.s32 	%p3872, %r3, 24;
	ld.shared.f32 	%f16799, [_ZZ33flash_attention_v2_forward_kernelILi64ELi64ELi64EEvPKfS1_S1_PfiiiifE8K_shared+15172];
	fma.rn.f32 	%f22357, %f22209, %f16799, %f22357;
	@%p3872 bra 	$L__BB1_3909;
	setp.eq.s32 	%p3873, %r3, 25;
	ld.shared.f32 	%f16800, [_ZZ33flash_attention_v2_forward_kernelILi64ELi64ELi64EEvPKfS1_S1_PfiiiifE8K_shared+15176];
	fma.rn.f32 	%f22357, %f22208, %f16800, %f22357;
	@%p3873 bra 	$L__BB1_3909;
	setp.eq.s32 	%p3874, %r3, 26;
	ld.shared.f32 	%f16801, [_ZZ33flash_attention_v2_forward_kernelILi64ELi64ELi64EEvPKfS1_S1_PfiiiifE8K_shared+15180];
	fma.rn.f32 	%f22357, %f22207, %f16801, %f22357;
	@%p3874 bra 	$L__BB1_3909;
	setp.eq.s32 	%p3875, %r3, 27;
	ld.shared.f32 	%f16802, [_ZZ33flash_attention_v2_forward_kernelILi64ELi64ELi64EEvPKfS1_S1_PfiiiifE8K_shared+15184];
	fma.rn.f32 	%f22357, %f22206, %f16802, %f22357;
	@%p3875 bra 	$L__BB1_3909;
	setp.eq.s32 	%p3876, %r3, 28;
	ld.shared.f32 	%f16803, [_ZZ33flash_attention_v2_forward_kernelILi64ELi64ELi64EEvPKfS1_S1_PfiiiifE8K_shared+15188];
	fma.rn.f32 	%f22357, %f22205, %f16803, %f22357;
	@%p3876 bra 	$L__BB1_3909;
	setp.eq.s32 	%p3877, %r3, 29;
	ld.shared.f32 	%f16804, [_ZZ33flash_attention_v2_forward_kernelILi64ELi64ELi64EEvPKfS1_S1_PfiiiifE8K_shared+15192];
	fma.rn.f32 	%f22357, %f22204, %f16804, %f22357;
	@%p3877 bra 	$L__BB1_3909;
	setp.eq.s32 	%p3878, %r3, 30;
	ld.shared.f32 	%f16805, [_ZZ33flash_attention_v2_forward_kernelILi64ELi64ELi64EEvPKfS1_S1_PfiiiifE8K_shared+15196];
	fma.rn.f32 	%f22357, %f22203, %f16805, %f22357;
	@%p3878 bra 	$L__BB1_3909;
	setp.eq.s32 	%p3879, %r3, 31;
	ld.shared.f32 	%f16806, [_ZZ33flash_attention_v2_forward_kernelILi64ELi64ELi64EEvPKfS1_S1_PfiiiifE8K_shared+15200];
	fma.rn.f32 	%f22357, %f22202, %f16806, %f22357;
	@%p3879 bra 	$L__BB1_3909;
	setp.eq.s32 	%p3880, %r3, 32;
	ld.shared.f32 	%f16807, [_ZZ33flash_attention_v2_forward_kernelILi64ELi64ELi64EEvPKfS1_S1_PfiiiifE8K_shared+15204];
	fma.rn.f32 	%f22357, %f22201, %f16807, %f22357;
	@%p3880 bra 	$L__BB1_3909;
	setp.eq.s32 	%p3881, %r3, 33;
	ld.shared.f32 	%f16808, [_ZZ33flash_attention_v2_forward_kernelILi64ELi64ELi64EEvPKfS1_S1_PfiiiifE8K_shared+15208];
	fma.rn.f32 	%f22357, %f22200, %f16808, %f22357;
	@%p3881 bra 	$L__BB1_3909;
	setp.eq.s32 	%p3882, %r3, 34;
	ld.shared.f32 	%f16809, [_ZZ33flash_attention_v2_forward_kernelILi64ELi64ELi64EEvPKfS1_S1_PfiiiifE8K_shared+15212];
	fma.rn.f32 	%f22357, %f22199, %f16809, %f22357;
	@%p3882 bra 	$L__BB1_3909;
	setp.eq.s32 	%p3883, %r3, 35;
	ld.shared.f32 	%f16810, [_ZZ33flash_attention_v2_forward_kernelILi64ELi64ELi64EEvPKfS1_S1_PfiiiifE8K_shared+15216];
	fma.rn.f32 	%f22357, %f22198, %f16810, %f22357;
	@%p3883 bra 	$L__BB1_3909;
	setp.eq.s32 	%p3884, %r3, 36;
	ld.shared.f32 	%f16811, [_ZZ33flash_attention_v2_forward_kernelILi64ELi64ELi64EEvPKfS1_S1_PfiiiifE8K_shared+15220];
	fma.rn.f32 	%f22357, %f22197, %f16811, %f22357;
	@%p3884 bra 	$L__BB1_3909;
	setp.eq.s32 	%p3885, %r3, 37;
	ld.shared.f32 	%f16812, [_ZZ33flash_attention_v2_forward_kernelILi64ELi64ELi64EEvPKfS1_S1_PfiiiifE8K_shared+15224];
	fma.rn.f32 	%f22357, %f22196, %f16812, %f22357;
	@%p3885 bra 	$L__BB1_3909;
	setp.eq.s32 	%p3886, %r3, 38;
	ld.shared.f32 	%f16813, [_ZZ33flash_attention_v2_forward_kernelILi64ELi64ELi64EEvPKfS1_S1_PfiiiifE8K_shared+15228];
	fma.rn.f32 	%f22357, %f22195, %f16813, %f22357;
	@%p3886 bra 	$L__BB1_3909;
	setp.eq.s32 	%p3887, %r3, 39;
	ld.shared.f32 	%f16814, [_ZZ33flash_attention_v2_forward_kernelILi64ELi64ELi64EEvPKfS1_S1_PfiiiifE8K_shared+15232];
	fma.rn.f32 	%f22357, %f22194, %f16814, %f22357;
	@%p3887 bra 	$L__BB1_3909;
	setp.eq.s32 	%p3888, %r3, 40;
	ld.shared.f32 	%f16815, [_ZZ33flash_attention_v2_forward_kernelILi64ELi64ELi64EEvPKfS1_S1_PfiiiifE8K_shared+15236];
	fma.rn.f32 	%f22357, %f22193, %f16815, %f22357;
	@%p3888 bra 	$L__BB1_3909;
	setp.eq.s32 	%p3889, %r3, 41;
	ld.shared.f32 	%f16816, [_ZZ33flash_attention_v2_forward_kernelILi64ELi64ELi64EEvPKfS1_S1_PfiiiifE8K_shared+15240];
	fma.rn.f32 	%f22357, %f22192, %f16816, %f22357;
	@%p3889 bra 	$L__BB1_3909;
	setp.eq.s32 	%p3890, %r3, 42;
	ld.shared.f32 	%f16817, [_ZZ33flash_attention_v2_forward_kernelILi64ELi64ELi64EEvPKfS1_S1_PfiiiifE8K_shared+15244];
	fma.rn.f32 	%f22357, %f22191, %f16817, %f22357;
	@%p3890 bra 	$L__BB1_3909;
	setp.eq.s32 	%p3891, %r3, 43;
	ld.shared.f32 	%f16818, [_ZZ33flash_attention_v2_forward_kernelILi64ELi64ELi64EEvPKfS1_S1_PfiiiifE8K_shared+15248];
	fma.rn.f32 	%f22357, %f22190, %f16818, %f22357;
	@%p3891 bra 	$L__BB1_3909;
	setp.eq.s32 	%p3892, %r3, 44;
	ld.shared.f32 	%f16819, [_ZZ33flash_attention_v2_forward_kernelILi64ELi64ELi64EEvPKfS1_S1_PfiiiifE8K_shared+15252];
	fma.rn.f32 	%f22357, %f22189, %f16819, %f22357;
	@%p3892 bra 	$L__BB1_3909;
	setp.eq.s32 	%p3893, %r3, 45;
	ld.shared.f32 	%f16820, [_ZZ33flash_attention_v2_forward_kernelILi64ELi64ELi64EEvPKfS1_S1_PfiiiifE8K_shared+15256];
	fma.rn.f32 	%f22357, %f22188, %f16820, %f22357;
	@%p3893 bra 	$L__BB1_3909;
	setp.eq.s32 	%p3894, %r3, 46;
	ld.shared.f32 	%f16821, [_ZZ33flash_attention_v2_forward_kernelILi64ELi64ELi64EEvPKfS1_S1_PfiiiifE8K_shared+15260];
	fma.rn.f32 	%f22357, %f22187, %f16821, %f22357;
	@%p3894 bra 	$L__BB1_3909;
	setp.eq.s32 	%p3895, %r3, 47;
	ld.shared.f32 	%f16822, [_ZZ33flash_attention_v2_forward_kernelILi64ELi64ELi64EEvPKfS1_S1_PfiiiifE8K_shared+15264];
	fma.rn.f32 	%f22357, %f22186, %f16822, %f22357;
	@%p3895 bra 	$L__BB1_3909;
	setp.eq.s32 	%p3896, %r3, 48;
	ld.shared.f32 	%f16823, [_ZZ33flash_attention_v2_forward_kernelILi64ELi64ELi64EEvPKfS1_S1_PfiiiifE8K_shared+15268];
	fma.rn.f32 	%f22357, %f22185, %f16823, %f22357;
	@%p3896 bra 	$L__BB1_3909;
	setp.eq.s32 	%p3897, %r3, 49;
	ld.shared.f32 	%f16824, [_ZZ33flash_attention_v2_forward_kernelILi64ELi64ELi64EEvPKfS1_S1_PfiiiifE8K_shared+15272];
	fma.rn.f32 	%f22357, %f22184, %f16824, %f22357;
	@%p3897 bra 	$L__BB1_3909;
	setp.eq.s32 	%p3898, %r3, 50;
	ld.shared.f32 	%f16825, [_ZZ33flash_attention_v2_forward_kernelILi64ELi64ELi64EEvPKfS1_S1_PfiiiifE8K_shared+15276];
	fma.rn.f32 	%f22357, %f22183, %f16825, %f22357;
	@%p3898 bra 	$L__BB1_3909;
	setp.eq.s32 	%p3899, %r3, 51;
	ld.shared.f32 	%f16826, [_ZZ33flash_attention_v2_forward_kernelILi64ELi64ELi64EEvPKfS1_S1_PfiiiifE8K_shared+15280];
	fma.rn.f32 	%f22357, %f22182, %f16826, %f22357;
	@%p3899 bra 	$L__BB1_3909;
	setp.eq.s32 	%p3900, %r3, 52;
	ld.shared.f32 	%f16827, [_ZZ33flash_attention_v2_forward_kernelILi64ELi64ELi64EEvPKfS1_S1_PfiiiifE8K_shared+15284];
	fma.rn.f32 	%f22357, %f22181, %f16827, %f22357;
	@%p3900 bra 	$L__BB1_3909;
	setp.eq.s32 	%p3901, %r3, 53;
	ld.shared.f32 	%f16828, [_ZZ33flash_attention_v2_forward_kernelILi64ELi64ELi64EEvPKfS1_S1_PfiiiifE8K_shared+15288];
	fma.rn.f32 	%f22357, %f22180, %f16828, %f22357;
	@%p3901 bra 	$L__BB1_3909;
	setp.eq.s32 	%p3902, %r3, 54;
	ld.shared.f32 	%f16829, [_ZZ33flash_attention_v2_forward_kernelILi64ELi64ELi64EEvPKfS1_S1_PfiiiifE8K_shared+15292];
	fma.rn.f32 	%f22357, %f22179, %f16829, %f22357;
	@%p3902 bra 	$L__BB1_3909;
	setp.eq.s32 	%p3903, %r3, 55;
	ld.shared.f32 	%f16830, [_ZZ33flash_attention_v2_forward_kernelILi64ELi64ELi64EEvPKfS1_S1_PfiiiifE8K_shared+15296];
	fma.rn.f32 	%f22357, %f22178, %f16830, %f22357;
	@%p3903 bra 	$L__BB1_3909;
	setp.eq.s32 	%p3904, %r3, 56;
	ld.shared.f32 	%f16831, [_ZZ33flash_attention_v2_forward_kernelILi64ELi64ELi64EEvPKfS1_S1_PfiiiifE8K_shared+15300];
	fma.rn.f32 	%f22357, %f22177, %f16831, %f22357;
	@%p3904 bra 	$L__BB1_3909;
	setp.eq.s32 	%p3905, %r3, 57;
	ld.shared.f32 	%f16832, [_ZZ33flash_attention_v2_forward_kernelILi64ELi64ELi64EEvPKfS1_S1_PfiiiifE8K_shared+15304];
	fma.rn.f32 	%f22357, %f22176, %f16832, %f22357;
	@%p3905 bra 	$L__BB1_3909;
	setp.eq.s32 	%p3906, %r3, 58;
	ld.shared.f32 	%f16833, [_ZZ33flash_attention_v2_forward_kernelILi64ELi64ELi64EEvPKfS1_S1_PfiiiifE8K_shared+15308];
	fma.rn.f32 	%f22357, %f22175, %f16833, %f22357;
	@%p3906 bra 	$L__BB1_3909;
	setp.eq.s32 	%p3907, %r3, 59;
	ld.shared.f32 	%f16834, [_ZZ33flash_attention_v2_forward_kernelILi64ELi64ELi64EEvPKfS1_S1_PfiiiifE8K_shared+15312];
	fma.rn.f32 	%f22357, %f22174, %f16834, %f22357;
	@%p3907 bra 	$L__BB1_3909;
	setp.eq.s32 	%p3908, %r3, 60;
	ld.shared.f32 	%f16835, [_ZZ33flash_attention_v2_forward_kernelILi64ELi64ELi64EEvPKfS1_S1_PfiiiifE8K_shared+15316];
	fma.rn.f32 	%f22357, %f22173, %f16835, %f22357;
	@%p3908 bra 	$L__BB1_3909;
	setp.eq.s32 	%p3909, %r3, 61;
	ld.shared.f32 	%f16836, [_ZZ33flash_attention_v2_forward_kernelILi64ELi64ELi64EEvPKfS1_S1_PfiiiifE8K_shared+15320];
	fma.rn.f32 	%f22357, %f22172, %f16836, %f22357;
	@%p3909 bra 	$L__BB1_3909;
	setp.eq.s32 	%p3910, %r3, 62;
	ld.shared.f32 	%f16837, [_ZZ33flash_attention_v2_forward_kernelILi64ELi64ELi64EEvPKfS1_S1_PfiiiifE8K_shared+15324];
	fma.rn.f32 	%f22357, %f22171, %f16837, %f22357;
	@%p3910 bra 	$L__BB1_3909;
	setp.eq.s32 	%p3911, %r3, 63;
	ld.shared.f32 	%f16838, [_ZZ33flash_attention_v2_forward_kernelILi64ELi64ELi64EEvPKfS1_S1_PfiiiifE8K_shared+15328];
	fma.rn.f32 	%f22357, %f22170, %f16838, %f22357;
	@%p3911 bra 	$L__BB1_3909;
	ld.shared.f32 	%f16839, [_ZZ33flash_attention_v2_forward_kernelILi64ELi64ELi64EEvPKfS1_S1_PfiiiifE8K_shared+15332];
	fma.rn.f32 	%f22357, %f22169, %f16839, %f22357;
$L__BB1_3909:
	ld.param.u32 	%r542, [_Z33flash_attention_v2_forward_kernelILi64ELi64ELi64EEvPKfS1_S1_Pfiiiif_param_6];
	add.s32 	%r192, %r7, 59;
	setp.ge.s32 	%p3912, %r192, %r542;
	mov.f32 	%f22358, 0fFF7FFFFF;
	@%p3912 bra 	$L__BB1_3974;
	setp.eq.s32 	%p3913, %r13, 0;
	ld.shared.f32 	%f16841, [_ZZ33flash_attention_v2_forward_kernelILi64ELi64ELi64EEvPKfS1_S1_PfiiiifE8K_shared+15340];
	fma.rn.f32 	%f22358, %f22232, %f16841, 0f00000000;
	@%p3913 bra 	$L__BB1_3974;
	setp.eq.s32 	%p3914, %r3, 2;
	ld.shared.f32 	%f16842, [_ZZ33flash_attention_v2_forward_kernelILi64ELi64ELi64EEvPKfS1_S1_PfiiiifE8K_shared+15344];
	fma.rn.f32 	%f22358, %f22231, %f16842, %f22358;
	@%p3914 bra 	$L__BB1_3974;
	setp.eq.s32 	%p3915, %r3, 3;
	ld.shared.f32 	%f16843, [_ZZ33flash_attention_v2_forward_kernelILi64ELi64ELi64EEvPKfS1_S1_PfiiiifE8K_shared+15348];
	fma.rn.f32 	%f22358, %f22230, %f16843, %f22358;
	@%p3915 bra 	$L__BB1_3974;
	setp.eq.s32 	%p3916, %r3, 4;
	ld.shared.f32 	%f16844, [_ZZ33flash_attention_v2_forward_kernelILi64ELi64ELi64EEvPKfS1_S1_PfiiiifE8K_shared+15352];
	fma.rn.f32 	%f22358, %f22229, %f16844, %f22358;
	@%p3916 bra 	$L__BB1_3974;
	setp.eq.s32 	%p3917, %r3, 5;
	ld.shared.f32 	%f16845, [_ZZ33flash_attention_v2_forward_kernelILi64ELi64ELi64EEvPKfS1_S1_PfiiiifE8K_shared+15356];
	fma.rn.f32 	%f22358, %f22228, %f16845, %f22358;
	@%p3917 bra 	$L__BB1_3974;
	setp.eq.s32 	%p3918, %r3, 6;
	ld.shared.f32 	%f16846, [_ZZ33flash_attention_v2_forward_kernelILi64ELi64ELi64EEvPKfS1_S1_PfiiiifE8K_shared+15360];
	fma.rn.f32 	%f22358, %f22227, %f16846, %f22358;
	@%p3918 bra 	$L__BB1_3974;
	setp.eq.s32 	%p3919, %r3, 7;
	ld.shared.f32 	%f16847, [_ZZ33flash_attention_v2_forward_kernelILi64ELi64ELi64EEvPKfS1_S1_PfiiiifE8K_shared+15364];
	fma.rn.f32 	%f22358, %f22226, %f16847, %f22358;
	@%p3919 bra 	$L__BB1_3974;
	setp.eq.s32 	%p3920, %r3, 8;
	ld.shared.f32 	%f16848, [_ZZ33flash_attention_v2_forward_kernelILi64ELi64ELi64EEvPKfS1_S1_PfiiiifE8K_shared+15368];
	fma.rn.f32 	%f22358, %f22225, %f16848, %f22358;
	@%p3920 bra 	$L__BB1_3974;
	setp.eq.s32 	%p3921, %r3, 9;
	ld.shared.f32 	%f16849, [_ZZ33flash_attention_v2_forward_kernelILi64ELi64ELi64EEvPKfS1_S1_PfiiiifE8K_shared+15372];
	fma.rn.f32 	%f22358, %f22224, %f16849, %f22358;
	@%p3921 bra 	$L__BB1_3974;
	setp.eq.s32 	%p3922, %r3, 10;
	ld.shared.f32 	%f16850, [_ZZ33flash_attention_v2_forward_kernelILi64ELi64ELi64EEvPKfS1_S1_PfiiiifE8K_shared+15376];
	fma.rn.f32 	%f22358, %f22223, %f16850, %f22358;
	@%p3922 bra 	$L__BB1_3974;
	setp.eq.s32 	%p3923, %r3, 11;
	ld.shared.f32 	%f16851, [_ZZ33flash_attention_v2_forward_kernelILi64ELi64ELi64EEvPKfS1_S1_PfiiiifE8K_shared+15380];
	fma.rn.f32 	%f22358, %f22222, %f16851, %f22358;
	@%p3923 bra 	$L__BB1_3974;
	setp.eq.s32 	%p3924, %r3, 12;
	ld.shared.f32 	%f16852, [_ZZ33flash_attention_v2_forward_kernelILi64ELi64ELi64EEvPKfS1_S1_PfiiiifE8K_shared+15384];
	fma.rn.f32 	%f22358, %f22221, %f16852, %f22358;
	@%p3924 bra 	$L__BB1_3974;
	setp.eq.s32 	%p3925, %r3, 13;
	ld.shared.f32 	%f16853, [_ZZ33flash_attention_v2_forward_kernelILi64ELi64ELi64EEvPKfS1_S1_PfiiiifE8K_shared+15388];
	fma.rn.f32 	%f22358, %f22220, %f16853, %f22358;
	@%p3925 bra 	$L__BB1_3974;
	setp.eq.s32 	%p3926, %r3, 14;
	ld.shared.f32 	%f16854, [_ZZ33flash_attention_v2_forward_kernelILi64ELi64ELi64EEvPKfS1_S1_PfiiiifE8K_shared+15392];
	fma.rn.f32 	%f22358, %f22219, %f16854, %f22358;
	@%p3926 bra 	$L__BB1_3974;
	setp.eq.s32 	%p3927, %r3, 15;
	ld.shared.f32 	%f16855, [_ZZ33flash_attention_v2_forward_kernelILi64ELi64ELi64EEvPKfS1_S1_PfiiiifE8K_shared+15396];
	fma.rn.f32 	%f22358, %f22218, %f16855, %f22358;
	@%p3927 bra 	$L__BB1_3974;
	setp.eq.s32 	%p3928, %r3, 16;
	ld.shared.f32 	%f16856, [_ZZ33flash_attention_v2_forward_kernelILi64ELi64ELi64EEvPKfS1_S1_PfiiiifE8K_shared+15400];
	fma.rn.f32 	%f22358, %f22217, %f16856, %f22358;
	@%p3928 bra 	$L__BB1_3974;
	setp.eq.s32 	%p3929, %r3, 17;
	ld.shared.f32 	%f16857, [_ZZ33flash_attention_v2_forward_kernelILi64ELi64ELi64EEvPKfS1_S1_PfiiiifE8K_shared+15404];
	fma.rn.f32 	%f22358, %f22216, %f16857, %f22358;
	@%p3929 bra 	$L__BB1_3974;
	setp.eq.s32 	%p3930, %r3, 18;
	ld.shared.f32 	%f16858, [_ZZ33flash_attention_v2_forward_kernelILi64ELi64ELi64EEvPKfS1_S1_PfiiiifE8K_shared+15408];
	fma.rn.f32 	%f22358, %f22215, %f16858, %f22358;
	@%p3930 bra 	$L__BB1_3974;
	setp.eq.s32 	%p3931, %r3, 19;
	ld.shared.f32 	%f16859, [_ZZ33flash_attention_v2_forward_kernelILi64ELi64ELi64EEvPKfS1_S1_PfiiiifE8K_shared+15412];
	fma.rn.f32 	%f22358, %f22214, %f16859, %f22358;
	@%p3931 bra 	$L__BB1_3974;
	setp.eq.s32 	%p3932, %r3, 20;
	ld.shared.f32 	%f16860, [_ZZ33flash_attention_v2_forward_kernelILi64ELi64ELi64EEvPKfS1_S1_PfiiiifE8K_shared+15416];
	fma.rn.f32 	%f22358, %f22213, %f16860, %f22358;
	@%p3932 bra 	$L__BB1_3974;
	setp.eq.s32 	%p3933, %r3, 21;
	ld.shared.f32 	%f16861, [_ZZ33flash_attention_v2_forward_kernelILi64ELi64ELi64EEvPKfS1_S1_PfiiiifE8K_shared+15420];
	fma.rn.f32 	%f22358, %f22212, %f16861, %f22358;
	@%p3933 bra 	$L__BB1_3974;
	setp.eq.s32 	%p3934, %r3, 22;
	ld.shared.f32 	%f16862, [_ZZ33flash_attention_v2_forward_kernelILi64ELi64ELi64EEvPKfS1_S1_PfiiiifE8K_shared+15424];
	fma.rn.f32 	%f22358, %f22211, %f16862, %f22358;
	@%p3934 bra 	$L__BB1_3974;
	setp.eq.s32 	%p3935, %r3, 23;
	ld.shared.f32 	%f16863, [_ZZ33flash_attention_v2_forward_kernelILi64ELi64ELi64EEvPKfS1_S1_PfiiiifE8K_shared+15428];
	fma.rn.f32 	%f22358, %f22210, %f16863, %f22358;
	@%p3935 bra 	$L__BB1_3974;
	setp.eq.s32 	%p3936, %r3, 24;
	ld.shared.f32 	%f16864, [_ZZ33flash_attention_v2_forward_kernelILi64ELi64ELi64EEvPKfS1_S1_PfiiiifE8K_shared+15432];
	fma.rn.f32 	%f22358, %f22209, %f16864, %f22358;
	@%p3936 bra 	$L__BB1_3974;
	setp.eq.s32 	%p3937, %r3, 25;
	ld.shared.f32 	%f16865, [_ZZ33flash_attention_v2_forward_kernelILi64ELi64ELi64EEvPKfS1_S1_PfiiiifE8K_shared+15436];
	fma.rn.f32 	%f22358, %f22208, %f16865, %f22358;
	@%p3937 bra 	$L__BB1_3974;
	setp.eq.s32 	%p3938, %r3, 26;
	ld.shared.f32 	%f16866, [_ZZ33flash_attention_v2_forward_kernelILi64ELi64ELi64EEvPKfS1_S1_PfiiiifE8K_shared+15440];
	fma.rn.f32 	%f22358, %f22207, %f16866, %f22358;
	@%p3938 bra 	$L__BB1_3974;
	setp.eq.s32 	%p3939, %r3, 27;
	ld.shared.f32 	%f16867, [_ZZ33flash_attention_v2_forward_kernelILi64ELi64ELi64EEvPKfS1_S1_PfiiiifE8K_shared+15444];
	fma.rn.f32 	%f22358, %f22206, %f16867, %f22358;
	@%p3939 bra 	$L__BB1_3974;
	setp.eq.s32 	%p3940, %r3, 28;
	ld.shared.f32 	%f16868, [_ZZ33flash_attention_v2_forward_kernelILi64ELi64ELi64EEvPKfS1_S1_PfiiiifE8K_shared+15448];
	fma.rn.f32 	%f22358, %f22205, %f16868, %f22358;
	@%p3940 bra 	$L__BB1_3974;
	setp.eq.s32 	%p3941, %r3, 29;
	ld.shared.f32 	%f16869, [_ZZ33flash_attention_v2_forward_kernelILi64ELi64ELi64EEvPKfS1_S1_PfiiiifE8K_shared+15452];
	fma.rn.f32 	%f22358, %f22204, %f16869, %f22358;
	@%p3941 bra 	$L__BB1_3974;
	setp.eq.s32 	%p3942, %r3, 30;
	ld.shared.f32 	%f16870, [_ZZ33flash_attention_v2_forward_kernelILi64ELi64ELi64EEvPKfS1_S1_PfiiiifE8K_shared+15456];
	fma.rn.f32 	%f22358, %f22203, %f16870, %f22358;
	@%p3942 bra 	$L__BB1_3974;
	setp.eq.s32 	%p3943, %r3, 31;
	ld.shared.f32 	%f16871, [_ZZ33flash_attention_v2_forward_kernelILi64ELi64ELi64EEvPKfS1_S1_PfiiiifE8K_shared+15460];
	fma.rn.f32 	%f22358, %f22202, %f16871, %f22358;
	@%p3943 bra 	$L__BB1_3974;
	setp.eq.s32 	%p3944, %r3, 32;
	ld.shared.f32 	%f16872, [_ZZ33flash_attention_v2_forward_kernelILi64ELi64ELi64EEvPKfS1_S1_PfiiiifE8K_shared+15464];
	fma.rn.f32 	%f22358, %f22201, %f16872, %f22358;
	@%p3944 bra 	$L__BB1_3974;
	setp.eq.s32 	%p3945, %r3, 33;
	ld.shared.f32 	%f16873, [_ZZ33flash_attention_v2_forward_kernelILi64ELi64ELi64EEvPKfS1_S1_PfiiiifE8K_shared+15468];
	fma.rn.f32 	%f22358, %f22200, %f16873, %f22358;
	@%p3945 bra 	$L__BB1_3974;
	setp.eq.s32 	%p3946, %r3, 34;
	ld.shared.f32 	%f16874, [_ZZ33flash_attention_v2_forward_kernelILi64ELi64ELi64EEvPKfS1_S1_PfiiiifE8K_shared+15472];
	fma.rn.f32 	%f22358, %f22199, %f16874, %f22358;
	@%p3946 bra 	$L__BB1_3974;
	setp.eq.s32 	%p3947, %r3, 35;
	ld.shared.f32 	%f16875, [_ZZ33flash_attention_v2_forward_kernelILi64ELi64ELi64EEvPKfS1_S1_PfiiiifE8K_shared+15476];
	fma.rn.f32 	%f22358, %f22198, %f16875, %f22358;
	@%p3947 bra 	$L__BB1_3974;
	setp.eq.s32 	%p3948, %r3, 36;
	ld.shared.f32 	%f16876, [_ZZ33flash_attention_v2_forward_kernelILi64ELi64ELi64EEvPKfS1_S1_PfiiiifE8K_shared+15480];
	fma.rn.f32 	%f22358, %f22197, %f16876, %f22358;
	@%p3948 bra 	$L__BB1_3974;
	setp.eq.s32 	%p3949, %r3, 37;
	ld.shared.f32 	%f16877, [_ZZ33flash_attention_v2_forward_kernelILi64ELi64ELi64EEvPKfS1_S1_PfiiiifE8K_shared+15484];
	fma.rn.f32 	%f22358, %f22196, %f16877, %f22358;
	@%p3949 bra 	$L__BB1_3974;
	setp.eq.s32 	%p3950, %r3, 38;
	ld.shared.f32 	%f16878, [_ZZ33flash_attention_v2_forward_kernelILi64ELi64ELi64EEvPKfS1_S1_PfiiiifE8K_shared+15488];
	fma.rn.f32 	%f22358, %f22195, %f16878, %f22358;
	@%p3950 bra 	$L__BB1_3974;
	setp.eq.s32 	%p3951, %r3, 39;
	ld.shared.f32 	%f16879, [_ZZ33flash_attention_v2_forward_kernelILi64ELi64ELi64EEvPKfS1_S1_PfiiiifE8K_shared+15492];
	fma.rn.f32 	%f22358, %f22194, %f16879, %f22358;
	@%p3951 bra 	$L__BB1_3974;
	setp.eq.s32 	%p3952, %r3, 40;
	ld.shared.f32 	%f16880, [_ZZ33flash_attention_v2_forward_kernelILi64ELi64ELi64EEvPKfS1_S1_PfiiiifE8K_shared+15496];
	fma.rn.f32 	%f22358, %f22193, %f16880, %f22358;
	@%p3952 bra 	$L__BB1_3974;
	setp.eq.s32 	%p3953, %r3, 41;
	ld.shared.f32 	%f16881, [_ZZ33flash_attention_v2_forward_kernelILi64ELi64ELi64EEvPKfS1_S1_PfiiiifE8K_shared+15500];
	fma.rn.f32 	%f22358, %f22192, %f16881, %f22358;
	@%p3953 bra 	$L__BB1_3974;
	setp.eq.s32 	%p3954, %r3, 42;
	ld.shared.f32 	%f16882, [_ZZ33flash_attention_v2_forward_kernelILi64ELi64ELi64EEvPKfS1_S1_PfiiiifE8K_shared+15504];
	fma.rn.f32 	%f22358, %f22191, %f16882, %f22358;
	@%p3954 bra 	$L__BB1_3974;
	setp.eq.s32 	%p3955, %r3, 43;
	ld.shared.f32 	%f16883, [_ZZ33flash_attention_v2_forward_kernelILi64ELi64ELi64EEvPKfS1_S1_PfiiiifE8K_shared+15508];
	fma.rn.f32 	%f22358, %f22190, %f16883, %f22358;
	@%p3955 bra 	$L__BB1_3974;
	setp.eq.s32 	%p3956, %r3, 44;
	ld.shared.f32 	%f16884, [_ZZ33flash_attention_v2_forward_kernelILi64ELi64ELi64EEvPKfS1_S1_PfiiiifE8K_shared+15512];
	fma.rn.f32 	%f22358, %f22189, %f16884, %f22358;
	@%p3956 bra 	$L__BB1_3974;
	setp.eq.s32 	%p3957, %r3, 45;
	ld.shared.f32 	%f16885, [_ZZ33flash_attention_v2_forward_kernelILi64ELi64ELi64EEvPKfS1_S1_PfiiiifE8K_shared+15516];
	fma.rn.f32 	%f22358, %f22188, %f16885, %f22358;
	@%p3957 bra 	$L__BB1_3974;
	setp.eq.s32 	%p3958, %r3, 46;
	ld.shared.f32 	%f16886, [_ZZ33flash_attention_v2_forward_kernelILi64ELi64ELi64EEvPKfS1_S1_PfiiiifE8K_shared+15520];
	fma.rn.f32 	%f22358, %f22187, %f16886, %f22358;
	@%p3958 bra 	$L__BB1_3974;
	setp.eq.s32 	%p3959, %r3, 47;
	ld.shared.f32 	%f16887, [_ZZ33flash_attention_v2_forward_kernelILi64ELi64ELi64EEvPKfS1_S1_PfiiiifE8K_shared+15524];
	fma.rn.f32 	%f22358, %f22186, %f16887, %f22358;
	@%p3959 bra 	$L__BB1_3974;
	setp.eq.s32 	%p3960, %r3, 48;
	ld.shared.f32 	%f16888, [_ZZ33flash_attention_v2_forward_kernelILi64ELi64ELi64EEvPKfS1_S1_PfiiiifE8K_shared+15528];
	fma.rn.f32 	%f22358, %f22185, %f16888, %f22358;
	@%p3960 bra 	$L__BB1_3974;
	setp.eq.s32 	%p3961, %r3, 49;
	ld.shared.f32 	%f16889, [_ZZ33flash_attention_v2_forward_kernelILi64ELi64ELi64EEvPKfS1_S1_PfiiiifE8K_shared+15532];
	fma.rn.f32 	%f22358, %f22184, %f16889, %f22358;
	@%p3961 bra 	$L__BB1_3974;
	setp.eq.s32 	%p3962, %r3, 50;
	ld.shared.f32 	%f16890, [_ZZ33flash_attention_v2_forward_kernelILi64ELi64ELi64EEvPKfS1_S1_PfiiiifE8K_shared+15536];
	fma.rn.f32 	%f22358, %f22183, %f16890, %f22358;
	@%p3962 bra 	$L__BB1_3974;
	setp.eq.s32 	%p3963, %r3, 51;
	ld.shared.f32 	%f16891, [_ZZ33flash_attention_v2_forward_kernelILi64ELi64ELi64EEvPKfS1_S1_PfiiiifE8K_shared+15540];
	fma.rn.f32 	%f22358, %f22182, %f16891, %f22358;
	@%p3963 bra 	$L__BB1_3974;
	setp.eq.s32 	%p3964, %r3, 52;
	ld.shared.f32 	%f16892, [_ZZ33flash_attention_v2_forward_kernelILi64ELi64ELi64EEvPKfS1_S1_PfiiiifE8K_shared+15544];
	fma.rn.f32 	%f22358, %f22181, %f16892, %f22358;
	@%p3964 bra 	$L__BB1_3974;
	setp.eq.s32 	%p3965, %r3, 53;
	ld.shared.f32 	%f16893, [_ZZ33flash_attention_v2_forward_kernelILi64ELi64ELi64EEvPKfS1_S1_PfiiiifE8K_shared+15548];
	fma.rn.f32 	%f22358, %f22180, %f16893, %f22358;
	@%p3965 bra 	$L__BB1_3974;
	setp.eq.s32 	%p3966, %r3, 54;
	ld.shared.f32 	%f16894, [_ZZ33flash_attention_v2_forward_kernelILi64ELi64ELi64EEvPKfS1_S1_PfiiiifE8K_shared+15552];
	fma.rn.f32 	%f22358, %f22179, %f16894, %f22358;
	@%p3966 bra 	$L__BB1_3974;
	setp.eq.s32 	%p3967, %r3, 55;
	ld.shared.f32 	%f16895, [_ZZ33flash_attention_v2_forward_kernelILi64ELi64ELi64EEvPKfS1_S1_PfiiiifE8K_shared+15556];
	fma.rn.f32 	%f22358, %f22178, %f16895, %f22358;
	@%p3967 bra 	$L__BB1_3974;
	setp.eq.s32 	%p3968, %r3, 56;
	ld.shared.f32 	%f16896, [_ZZ33flash_attention_v2_forward_kernelILi64ELi64ELi64EEvPKfS1_S1_PfiiiifE8K_shared+15560];
	fma.rn.f32 	%f22358, %f22177, %f16896, %f22358;
	@%p3968 bra 	$L__BB1_3974;
	setp.eq.s32 	%p3969, %r3, 57;
	ld.shared.f32 	%f16897, [_ZZ33flash_attention_v2_forward_kernelILi64ELi64ELi64EEvPKfS1_S1_PfiiiifE8K_shared+15564];
	fma.rn.f32 	%f22358, %f22176, %f16897, %f22358;
	@%p3969 bra 	$L__BB1_3974;
	setp.eq.s32 	%p3970, %r3, 58;
	ld.shared.f32 	%f16898, [_ZZ33flash_attention_v2_forward_kernelILi64ELi64ELi64EEvPKfS1_S1_PfiiiifE8K_shared+15568];
	fma.rn.f32 	%f22358, %f22175, %f16898, %f22358;
	@%p3970 bra 	$L__BB1_3974;
	setp.eq.s32 	%p3971, %r3, 59;
	ld.shared.f32 	%f16899, [_ZZ33flash_attention_v2_forward_kernelILi64ELi64ELi64EEvPKfS1_S1_PfiiiifE8K_shared+15572];
	fma.rn.f32 	%f22358, %f22174, %f16899, %f22358;
	@%p3971 bra 	$L__BB1_3974;
	setp.eq.s32 	%p3972, %r3, 60;
	ld.shared.f32 	%f16900, [_ZZ33flash_attention_v2_forward_kernelILi64ELi64ELi64EEvPKfS1_S1_PfiiiifE8K_shared+15576];
	fma.rn.f32 	%f22358, %f22173, %f16900, %f22358;
	@%p3972 bra 	$L__BB1_3974;
	setp.eq.s32 	%p3973, %r3, 61;
	ld.shared.f32 	%f16901, [_ZZ33flash_attention_v2_forward_kernelILi64ELi64ELi64EEvPKfS1_S1_PfiiiifE8K_shared+15580];
	fma.rn.f32 	%f22358, %f22172, %f16901, %f22358;
	@%p3973 bra 	$L__BB1_3974;
	setp.eq.s32 	%p3974, %r3, 62;
	ld.shared.f32 	%f16902, [_ZZ33flash_attention_v2_forward_kernelILi64ELi64ELi64EEvPKfS1_S1_PfiiiifE8K_shared+15584];
	fma.rn.f32 	%f22358, %f22171, %f16902, %f22358;
	@%p3974 bra 	$L__BB1_3974;
	setp.eq.s32 	%p3975, %r3, 63;
	ld.shared.f32 	%f16903, [_ZZ33flash_attention_v2_forward_kernelILi64ELi64ELi64EEvPKfS1_S1_PfiiiifE8K_shared+15588];
	fma.rn.f32 	%f22358, %f22170, %f16903, %f22358;
	@%p3975 bra 	$L__BB1_3974;
	ld.shared.f32 	%f16904, [_ZZ33flash_attention_v2_forward_kernelILi64ELi64ELi64EEvPKfS1_S1_PfiiiifE8K_shared+15592];
	fma.rn.f32 	%f22358, %f22169, %f16904, %f22358;
$L__BB1_3974:
	ld.param.u32 	%r543, [_Z33flash_attention_v2_forward_kernelILi64ELi64ELi64EEvPKfS1_S1_Pfiiiif_param_6];
	add.s32 	%r193, %r7, 60;
	setp.ge.s32 	%p3976, %r193, %r543;
	mov.f32 	%f22359, 0fFF7FFFFF;
	@%p3976 bra 	$L__BB1_4039;
	setp.eq.s32 	%p3977, %r13, 0;
	ld.shared.f32 	%f16906, [_ZZ33flash_attention_v2_forward_kernelILi64ELi64ELi64EEvPKfS1_S1_PfiiiifE8K_shared+15600];
	fma.rn.f32 	%f22359, %f22232, %f16906, 0f00000000;
	@%p3977 bra 	$L__BB1_4039;
	setp.eq.s32 	%p3978, %r3, 2;
	ld.shared.f32 	%f16907, [_ZZ33flash_attention_v2_forward_kernelILi64ELi64ELi64EEvPKfS1_S1_PfiiiifE8K_shared+15604];
	fma.rn.f32 	%f22359, %f22231, %f16907, %f22359;
	@%p3978 bra 	$L__BB1_4039;
	setp.eq.s32 	%p3979, %r3, 3;
	ld.shared.f32 	%f16908, [_ZZ33flash_attention_v2_forward_kernelILi64ELi64ELi64EEvPKfS1_S1_PfiiiifE8K_shared+15608];
	fma.rn.f32 	%f22359, %f22230, %f16908, %f22359;
	@%p3979 bra 	$L__BB1_4039;
	setp.eq.s32 	%p3980, %r3, 4;
	ld.shared.f32 	%f16909, [_ZZ33flash_attention_v2_forward_kernelILi64ELi64ELi64EEvPKfS1_S1_PfiiiifE8K_shared+15612];
	fma.rn.f32 	%f22359, %f22229, %f16909, %f22359;
	@%p3980 bra 	$L__BB1_4039;
	setp.eq.s32 	%p3981, %r3, 5;
	ld.shared.f32 	%f16910, [_ZZ33flash_attention_v2_forward_kernelILi64ELi64ELi64EEvPKfS1_S1_PfiiiifE8K_shared+15616];
	fma.rn.f32 	%f22359, %f22228, %f16910, %f22359;
	@%p3981 bra 	$L__BB1_4039;
	setp.eq.s32 	%p3982, %r3, 6;
	ld.shared.f32 	%f16911, [_ZZ33flash_attention_v2_forward_kernelILi64ELi64ELi64EEvPKfS1_S1_PfiiiifE8K_shared+15620];
	fma.rn.f32 	%f22359, %f22227, %f16911, %f22359;
	@%p3982 bra 	$L__BB1_4039;
	setp.eq.s32 	%p3983, %r3, 7;
	ld.shared.f32 	%f16912, [_ZZ33flash_attention_v2_forward_kernelILi64ELi64ELi64EEvPKfS1_S1_PfiiiifE8K_shared+15624];
	fma.rn.f32 	%f22359, %f22226, %f16912, %f22359;
	@%p3983 bra 	$L__BB1_4039;
	setp.eq.s32 	%p3984, %r3, 8;
	ld.shared.f32 	%f16913, [_ZZ33flash_attention_v2_forward_kernelILi64ELi64ELi64EEvPKfS1_S1_PfiiiifE8K_shared+15628];
	fma.rn.f32 	%f22359, %f22225, %f16913, %f22359;
	@%p3984 bra 	$L__BB1_4039;
	setp.eq.s32 	%p3985, %r3, 9;
	ld.shared.f32 	%f16914, [_ZZ33flash_attention_v2_forward_kernelILi64ELi64ELi64EEvPKfS1_S1_PfiiiifE8K_shared+15632];
	fma.rn.f32 	%f22359, %f22224, %f16914, %f22359;
	@%p3985 bra 	$L__BB1_4039;
	setp.eq.s32 	%p3986, %r3, 10;
	ld.shared.f32 	%f16915, [_ZZ33flash_attention_v2_forward_kernelILi64ELi64ELi64EEvPKfS1_S1_PfiiiifE8K_shared+15636];
	fma.rn.f32 	%f22359, %f22223, %f16915, %f22359;
	@%p3986 bra 	$L__BB1_4039;
	setp.eq.s32 	%p3987, %r3, 11;
	ld.shared.f32 	%f16916, [_ZZ33flash_attention_v2_forward_kernelILi64ELi64ELi64EEvPKfS1_S1_PfiiiifE8K_shared+15640];
	fma.rn.f32 	%f22359, %f22222, %f16916, %f22359;
	@%p3987 bra 	$L__BB1_4039;
	setp.eq.s32 	%p3988, %r3, 12;
	ld.shared.f32 	%f16917, [_ZZ33flash_attention_v2_forward_kernelILi64ELi64ELi64EEvPKfS1_S1_PfiiiifE8K_shared+15644];
	fma.rn.f32 	%f22359, %f22221, %f16917, %f22359;
	@%p3988 bra 	$L__BB1_4039;
	setp.eq.s32 	%p3989, %r3, 13;
	ld.shared.f32 	%f16918, [_ZZ33flash_attention_v2_forward_kernelILi64ELi64ELi64EEvPKfS1_S1_PfiiiifE8K_shared+15648];
	fma.rn.f32 	%f22359, %f22220, %f16918, %f22359;
	@%p3989 bra 	$L__BB1_4039;
	setp.eq.s32 	%p3990, %r3, 14;
	ld.shared.f32 	%f16919, [_ZZ33flash_attention_v2_forward_kernelILi64ELi64ELi64EEvPKfS1_S1_PfiiiifE8K_shared+15652];
	fma.rn.f32 	%f22359, %f22219, %f16919, %f22359;
	@%p3990 bra 	$L__BB1_4039;
	setp.eq.s32 	%p3991, %r3, 15;
	ld.shared.f32 	%f16920, [_ZZ33flash_attention_v2_forward_kernelILi64ELi64ELi64EEvPKfS1_S1_PfiiiifE8K_shared+15656];
	fma.rn.f32 	%f22359, %f22218, %f16920, %f22359;
	@%p3991 bra 	$L__BB1_4039;
	setp.eq.s32 	%p3992, %r3, 16;
	ld.shared.f32 	%f16921, [_ZZ33flash_attention_v2_forward_kernelILi64ELi64ELi64EEvPKfS1_S1_PfiiiifE8K_shared+15660];
	fma.rn.f32 	%f22359, %f22217, %f16921, %f22359;
	@%p3992 bra 	$L__BB1_4039;
	setp.eq.s32 	%p3993, %r3, 17;
	ld.shared.f32 	%f16922, [_ZZ33flash_attention_v2_forward_kernelILi64ELi64ELi64EEvPKfS1_S1_PfiiiifE8K_shared+15664];
	fma.rn.f32 	%f22359, %f22216, %f16922, %f22359;
	@%p3993 bra 	$L__BB1_4039;
	setp.eq.s32 	%p3994, %r3, 18;
	ld.shared.f32 	%f16923, [_ZZ33flash_attention_v2_forward_kernelILi64ELi64ELi64EEvPKfS1_S1_PfiiiifE8K_shared+15668];
	fma.rn.f32 	%f22359, %f22215, %f16923, %f22359;
	@%p3994 bra 	$L__BB1_4039;
	setp.eq.s32 	%p3995, %r3, 19;
	ld.shared.f32 	%f16924, [_ZZ33flash_attention_v2_forward_kernelILi64ELi64ELi64EEvPKfS1_S1_PfiiiifE8K_shared+15672];
	fma.rn.f32 	%f22359, %f22214, %f16924, %f22359;
	@%p3995 bra 	$L__BB1_4039;
	setp.eq.s32 	%p3996, %r3, 20;
	ld.shared.f32 	%f16925, [_ZZ33flash_attention_v2_forward_kernelILi64ELi64ELi64EEvPKfS1_S1_PfiiiifE8K_shared+15676];
	fma.rn.f32 	%f22359, %f22213, %f16925, %f22359;
	@%p3996 bra 	$L__BB1_4039;
	setp.eq.s32 	%p3997, %r3, 21;
	ld.shared.f32 	%f16926, [_ZZ33flash_attention_v2_forward_kernelILi64ELi64ELi64EEvPKfS1_S1_PfiiiifE8K_shared+15680];
	fma.rn.f32 	%f22359, %f22212, %f16926, %f22359;
	@%p3997 bra 	$L__BB1_4039;
	setp.eq.s32 	%p3998, %r3, 22;
	ld.shared.f32 	%f16927, [_ZZ33flash_attention_v2_forward_kernelILi64ELi64ELi64EEvPKfS1_S1_PfiiiifE8K_shared+15684];
	fma.rn.f32 	%f22359, %f22211, %f16927, %f22359;
	@%p3998 bra 	$L__BB1_4039;
	setp.eq.s32 	%p3999, %r3, 23;
	ld.shared.f32 	%f16928, [_ZZ33flash_attention_v2_forward_kernelILi64ELi64ELi64EEvPKfS1_S1_PfiiiifE8K_shared+15688];
	fma.rn.f32 	%f22359, %f22210, %f16928, %f22359;
	@%p3999 bra 	$L__BB1_4039;
	setp.eq.s32 	%p4000, %r3, 24;
	ld.shared.f32 	%f16929, [_ZZ33flash_attention_v2_forward_kernelILi64ELi64ELi64EEvPKfS1_S1_PfiiiifE8K_shared+15692];
	fma.rn.f32 	%f22359, %f22209, %f16929, %f22359;
	@%p4000 bra 	$L__BB1_4039;
	setp.eq.s32 	%p4001, %r3, 25;
	ld.shared.f32 	%f16930, [_ZZ33flash_attention_v2_forward_kernelILi64ELi64ELi64EEvPKfS1_S1_PfiiiifE8K_shared+15696];
	fma.rn.f32 	%f22359, %f22208, %f16930, %f22359;
	@%p4001 bra 	$L__BB1_4039;
	setp.eq.s32 	%p4002, %r3, 26;
	ld.shared.f32 	%f16931, [_ZZ33flash_attention_v2_forward_kernelILi64ELi64ELi64EEvPKfS1_S1_PfiiiifE8K_shared+15700];
	fma.rn.f32 	%f22359, %f22207, %f16931, %f22359;
	@%p4002 bra 	$L__BB1_4039;
	setp.eq.s32 	%p4003, %r3, 27;
	ld.shared.f32 	%f16932, [_ZZ33flash_attention_v2_forward_kernelILi64ELi64ELi64EEvPKfS1_S1_PfiiiifE8K_shared+15704];
	fma.rn.f32 	%f22359, %f22206, %f16932, %f22359;
	@%p4003 bra 	$L__BB1_4039;
	setp.eq.s32 	%p4004, %r3, 28;
	ld.shared.f32 	%f16933, [_ZZ33flash_attention_v2_forward_kernelILi64ELi64ELi64EEvPKfS1_S1_PfiiiifE8K_shared+15708];
	fma.rn.f32 	%f22359, %f22205, %f16933, %f22359;
	@%p4004 bra 	$L__BB1_4039;
	setp.eq.s32 	%p4005, %r3, 29;
	ld.shared.f32 	%f16934, [_ZZ33flash_attention_v2_forward_kernelILi64ELi64ELi64EEvPKfS1_S1_PfiiiifE8K_shared+15712];
	fma.rn.f32 	%f22359, %f22204, %f16934, %f22359;
	@%p4005 bra 	$L__BB1_4039;
	setp.eq.s32 	%p4006, %r3, 30;
	ld.shared.f32 	%f16935, [_ZZ33flash_attention_v2_forward_kernelILi64ELi64ELi64EEvPKfS1_S1_PfiiiifE8K_shared+15716];
	fma.rn.f32 	%f22359, %f22203, %f16935, %f22359;
	@%p4006 bra 	$L__BB1_4039;
	setp.eq.s32 	%p4007, %r3, 31;
	ld.shared.f32 	%f16936, [_ZZ33flash_attention_v2_forward_kernelILi64ELi64ELi64EEvPKfS1_S1_PfiiiifE8K_shared+15720];
	fma.rn.f32 	%f22359, %f22202, %f16936, %f22359;
	@%p4007 bra 	$L__BB1_4039;
	setp.eq.s32 	%p4008, %r3, 32;
	ld.shared.f32 	%f16937, [_ZZ33flash_attention_v2_forward_kernelILi64ELi64ELi64EEvPKfS1_S1_PfiiiifE8K_shared+15724];
	fma.rn.f32 	%f22359, %f22201, %f16937, %f22359;
	@%p4008 bra 	$L__BB1_4039;
	setp.eq.s32 	%p4009, %r3, 33;
	ld.shared.f32 	%f16938, [_ZZ33flash_attention_v2_forward_kernelILi64ELi64ELi64EEvPKfS1_S1_PfiiiifE8K_shared+15728];
	fma.rn.f32 	%f22359, %f22200, %f16938, %f22359;
	@%p4009 bra 	$L__BB1_4039;
	setp.eq.s32 	%p4010, %r3, 34;
	ld.shared.f32 	%f16939, [_ZZ33flash_attention_v2_forward_kernelILi64ELi64ELi64EEvPKfS1_S1_PfiiiifE8K_shared+15732];
	fma.rn.f32 	%f22359, %f22199, %f16939, %f22359;
	@%p4010 bra 	$L__BB1_4039;
	setp.eq.s32 	%p4011, %r3, 35;
	ld.shared.f32 	%f16940, [_ZZ33flash_attention_v2_forward_kernelILi64ELi64ELi64EEvPKfS1_S1_PfiiiifE8K_shared+15736];
	fma.rn.f32 	%f22359, %f22198, %f16940, %f22359;
	@%p4011 bra 	$L__BB1_4039;
	setp.eq.s32 	%p4012, %r3, 36;
	ld.shared.f32 	%f16941, [_ZZ33flash_attention_v2_forward_kernelILi64ELi64ELi64EEvPKfS1_S1_PfiiiifE8K_shared+15740];
	fma.rn.f32 	%f22359, %f22197, %f16941, %f22359;
	@%p4012 bra 	$L__BB1_4039;
	setp.eq.s32 	%p4013, %r3, 37;
	ld.shared.f32 	%f16942, [_ZZ33flash_attention_v2_forward_kernelILi64ELi64ELi64EEvPKfS1_S1_PfiiiifE8K_shared+15744];
	fma.rn.f32 	%f22359, %f22196, %f16942, %f22359;
	@%p4013 bra 	$L__BB1_4039;
	setp.eq.s32 	%p4014, %r3, 38;
	ld.shared.f32 	%f16943, [_ZZ33flash_attention_v2_forward_kernelILi64ELi64ELi64EEvPKfS1_S1_PfiiiifE8K_shared+15748];
	fma.rn.f32 	%f22359, %f22195, %f16943, %f22359;
	@%p4014 bra 	$L__BB1_4039;
	setp.eq.s32 	%p4015, %r3, 39;
	ld.shared.f32 	%f16944, [_ZZ33flash_attention_v2_forward_kernelILi64ELi64ELi64EEvPKfS1_S1_PfiiiifE8K_shared+15752];
	fma.rn.f32 	%f22359, %f22194, %f16944, %f22359;
	@%p4015 bra 	$L__BB1_4039;
	setp.eq.s32 	%p4016, %r3, 40;
	ld.shared.f32 	%f16945, [_ZZ33flash_attention_v2_forward_kernelILi64ELi64ELi64EEvPKfS1_S1_PfiiiifE8K_shared+15756];
	fma.rn.f32 	%f22359, %f22193, %f16945, %f22359;
	@%p4016 bra 	$L__BB1_4039;
	setp.eq.s32 	%p4017, %r3, 41;
	ld.shared.f32 	%f16946, [_ZZ33flash_attention_v2_forward_kernelILi64ELi64ELi64EEvPKfS1_S1_PfiiiifE8K_shared+15760];
	fma.rn.f32 	%f22359, %f22192, %f16946, %f22359;
	@%p4017 bra 	$L__BB1_4039;
	setp.eq.s32 	%p4018, %r3, 42;
	ld.shared.f32 	%f16947, [_ZZ33flash_attention_v2_forward_kernelILi64ELi64ELi64EEvPKfS1_S1_PfiiiifE8K_shared+15764];
	fma.rn.f32 	%f22359, %f22191, %f16947, %f22359;
	@%p4018 bra 	$L__BB1_4039;
	setp.eq.s32 	%p4019, %r3, 43;
	ld.shared.f32 	%f16948, [_ZZ33flash_attention_v2_forward_kernelILi64ELi64ELi64EEvPKfS1_S1_PfiiiifE8K_shared+15768];
	fma.rn.f32 	%f22359, %f22190, %f16948, %f22359;
	@%p4019 bra 	$L__BB1_4039;
	setp.eq.s32 	%p4020, %r3, 44;
	ld.shared.f32 	%f16949, [_ZZ33flash_attention_v2_forward_kernelILi64ELi64ELi64EEvPKfS1_S1_PfiiiifE8K_shared+15772];
	fma.rn.f32 	%f22359, %f22189, %f16949, %f22359;
	@%p4020 bra 	$L__BB1_4039;
	setp.eq.s32 	%p4021, %r3, 45;
	ld.shared.f32 	%f16950, [_ZZ33flash_attention_v2_forward_kernelILi64ELi64ELi64EEvPKfS1_S1_PfiiiifE8K_shared+15776];
	fma.rn.f32 	%f22359, %f22188, %f16950, %f22359;
	@%p4021 bra 	$L__BB1_4039;
	setp.eq.s32 	%p4022, %r3, 46;
	ld.shared.f32 	%f16951, [_ZZ33flash_attention_v2_forward_kernelILi64ELi64ELi64EEvPKfS1_S1_PfiiiifE8K_shared+15780];
	fma.rn.f32 	%f22359, %f22187, %f16951, %f22359;
	@%p4022 bra 	$L__BB1_4039;
	setp.eq.s32 	%p4023, %r3, 47;
	ld.shared.f32 	%f16952, [_ZZ33flash_attention_v2_forward_kernelILi64ELi64ELi64EEvPKfS1_S1_PfiiiifE8K_shared+15784];
	fma.rn.f32 	%f22359, %f22186, %f16952, %f22359;
	@%p4023 bra 	$L__BB1_4039;
	setp.eq.s32 	%p4024, %r3, 48;
	ld.shared.f32 	%f16953, [_ZZ33flash_attention_v2_forward_kernelILi64ELi64ELi64EEvPKfS1_S1_PfiiiifE8K_shared+15788];
	fma.rn.f32 	%f22359, %f22185, %f16953, %f22359;
	@%p4024 bra 	$L__BB1_4039;
	setp.eq.s32 	%p4025, %r3, 49;
	ld.shared.f32 	%f16954, [_ZZ33flash_attention_v2_forward_kernelILi64ELi64ELi64EEvPKfS1_S1_PfiiiifE8K_shared+15792];
	fma.rn.f32 	%f22359, %f22184, %f16954, %f22359;
	@%p4025 bra 	$L__BB1_4039;
	setp.eq.s32 	%p4026, %r3, 50;
	ld.shared.f32 	%f16955, [_ZZ33flash_attention_v2_forward_kernelILi64ELi64ELi64EEvPKfS1_S1_PfiiiifE8K_shared+15796];
	fma.rn.f32 	%f22359, %f22183, %f16955, %f22359;
	@%p4026 bra 	$L__BB1_4039;
	setp.eq.s32 	%p4027, %r3, 51;
	ld.shared.f32 	%f16956, [_ZZ33flash_attention_v2_forward_kernelILi64ELi64ELi64EEvPKfS1_S1_PfiiiifE8K_shared+15800];
	fma.rn.f32 	%f22359, %f22182, %f16956, %f22359;
	@%p4027 bra 	$L__BB1_4039;
	setp.eq.s32 	%p4028, %r3, 52;
	ld.shared.f32 	%f16957, [_ZZ33flash_attention_v2_forward_kernelILi64ELi64ELi64EEvPKfS1_S1_PfiiiifE8K_shared+15804];
	fma.rn.f32 	%f22359, %f22181, %f16957, %f22359;
	@%p4028 bra 	$L__BB1_4039;
	setp.eq.s32 	%p4029, %r3, 53;
	ld.shared.f32 	%f16958, [_ZZ33flash_attention_v2_forward_kernelILi64ELi64ELi64EEvPKfS1_S1_PfiiiifE8K_shared+15808];
	fma.rn.f32 	%f22359, %f22180, %f16958, %f22359;
	@%p4029 bra 	$L__BB1_4039;
	setp.eq.s32 	%p4030, %r3, 54;
	ld.shared.f32 	%f16959, [_ZZ33flash_attention_v2_forward_kernelILi64ELi64ELi64EEvPKfS1_S1_PfiiiifE8K_shared+15812];
	fma.rn.f32 	%f22359, %f22179, %f16959, %f22359;
	@%p4030 bra 	$L__BB1_4039;
	setp.eq.s32 	%p4031, %r3, 55;
	ld.shared.f32 	%f16960, [_ZZ33flash_attention_v2_forward_kernelILi64ELi64ELi64EEvPKfS1_S1_PfiiiifE8K_shared+15816];
	fma.rn.f32 	%f22359, %f22178, %f16960, %f22359;
	@%p4031 bra 	$L__BB1_4039;
	setp.eq.s32 	%p4032, %r3, 56;
	ld.shared.f32 	%f16961, [_ZZ33flash_attention_v2_forward_kernelILi64ELi64ELi64EEvPKfS1_S1_PfiiiifE8K_shared+15820];
	fma.rn.f32 	%f22359, %f22177, %f16961, %f22359;
	@%p4032 bra 	$L__BB1_4039;
	setp.eq.s32 	%p4033, %r3, 57;
	ld.shared.f32 	%f16962, [_ZZ33flash_attention_v2_forward_kernelILi64ELi64ELi64EEvPKfS1_S1_PfiiiifE8K_shared+15824];
	fma.rn.f32 	%f22359, %f22176, %f16962, %f22359;
	@%p4033 bra 	$L__BB1_4039;
	setp.eq.s32 	%p4034, %r3, 58;
	ld.shared.f32 	%f16963, [_ZZ33flash_attention_v2_forward_kernelILi64ELi64ELi64EEvPKfS1_S1_PfiiiifE8K_shared+15828];
	fma.rn.f32 	%f22359, %f22175, %f16963, %f22359;
	@%p4034 bra 	$L__BB1_4039;
	setp.eq.s32 	%p4035, %r3, 59;
	ld.shared.f32 	%f16964, [_ZZ33flash_attention_v2_forward_kernelILi64ELi64ELi64EEvPKfS1_S1_PfiiiifE8K_shared+15832];
	fma.rn.f32 	%f22359, %f22174, %f16964, %f22359;
	@%p4035 bra 	$L__BB1_4039;
	setp.eq.s32 	%p4036, %r3, 60;
	ld.shared.f32 	%f16965, [_ZZ33flash_attention_v2_forward_kernelILi64ELi64ELi64EEvPKfS1_S1_PfiiiifE8K_shared+15836];
	fma.rn.f32 	%f22359, %f22173, %f16965, %f22359;
	@%p4036 bra 	$L__BB1_4039;
	setp.eq.s32 	%p4037, %r3, 61;
	ld.shared.f32 	%f16966, [_ZZ33flash_attention_v2_forward_kernelILi64ELi64ELi64EEvPKfS1_S1_PfiiiifE8K_shared+15840];
	fma.rn.f32 	%f22359, %f22172, %f16966, %f22359;
	@%p4037 bra 	$L__BB1_4039;
	setp.eq.s32 	%p4038, %r3, 62;
	ld.shared.f32 	%f16967, [_ZZ33flash_attention_v2_forward_kernelILi64ELi64ELi64EEvPKfS1_S1_PfiiiifE8K_shared+15844];
	fma.rn.f32 	%f22359, %f22171, %f16967, %f22359;
	@%p4038 bra 	$L__BB1_4039;
	setp.eq.s32 	%p4039, %r3, 63;
	ld.shared.f32 	%f16968, [_ZZ33flash_attention_v2_forward_kernelILi64ELi64ELi64EEvPKfS1_S1_PfiiiifE8K_shared+15848];
	fma.rn.f32 	%f22359, %f22170, %f16968, %f22359;
	@%p4039 bra 	$L__BB1_4039;
	ld.shared.f32 	%f16969, [_ZZ33flash_attention_v2_forward_kernelILi64ELi64ELi64EEvPKfS1_S1_PfiiiifE8K_shared+15852];
	fma.rn.f32 	%f22359, %f22169, %f16969, %f22359;
$L__BB1_4039:
	ld.param.u32 	%r544, [_Z33flash_attention_v2_forward_kernelILi64ELi64ELi64EEvPKfS1_S1_Pfiiiif_param_6];
	add.s32 	%r194, %r7, 61;
	setp.ge.s32 	%p4040, %r194, %r544;
	mov.f32 	%f22360, 0fFF7FFFFF;
	@%p4040 bra 	$L__BB1_4104;
	setp.eq.s32 	%p4041, %r13, 0;
	ld.shared.f32 	%f16971, [_ZZ33flash_attention_v2_forward_kernelILi64ELi64ELi64EEvPKfS1_S1_PfiiiifE8K_shared+15860];
	fma.rn.f32 	%f22360, %f22232, %f16971, 0f00000000;
	@%p4041 bra 	$L__BB1_4104;
	setp.eq.s32 	%p4042, %r3, 2;
	ld.shared.f32 	%f16972, [_ZZ33flash_attention_v2_forward_kernelILi64ELi64ELi64EEvPKfS1_S1_PfiiiifE8K_shared+15864];
	fma.rn.f32 	%f22360, %f22231, %f16972, %f22360;
	@%p4042 bra 	$L__BB1_4104;
	setp.eq.s32 	%p4043, %r3, 3;
	ld.shared.f32 	%f16973, [_ZZ33flash_attention_v2_forward_kernelILi64ELi64ELi64EEvPKfS1_S1_PfiiiifE8K_shared+15868];
	fma.rn.f32 	%f22360, %f22230, %f16973, %f22360;
	@%p4043 bra 	$L__BB1_4104;
	setp.eq.s32 	%p4044, %r3, 4;
	ld.shared.f32 	%f16974, [_ZZ33flash_attention_v2_forward_kernelILi64ELi64ELi64EEvPKfS1_S1_PfiiiifE8K_shared+15872];
	fma.rn.f32 	%f22360, %f22229, %f16974, %f22360;
	@%p4044 bra 	$L__BB1_4104;
	setp.eq.s32 	%p4045, %r3, 5;
	ld.shared.f32 	%f16975, [_ZZ33flash_attention_v2_forward_kernelILi64ELi64ELi64EEvPKfS1_S1_PfiiiifE8K_shared+15876];
	fma.rn.f32 	%f22360, %f22228, %f16975, %f22360;
	@%p4045 bra 	$L__BB1_4104;
	setp.eq.s32 	%p4046, %r3, 6;
	ld.shared.f32 	%f16976, [_ZZ33flash_attention_v2_forward_kernelILi64ELi64ELi64EEvPKfS1_S1_PfiiiifE8K_shared+15880];
	fma.rn.f32 	%f22360, %f22227, %f16976, %f22360;
	@%p4046 bra 	$L__BB1_4104;
	setp.eq.s32 	%p4047, %r3, 7;
	ld.shared.f32 	%f16977, [_ZZ33flash_attention_v2_forward_kernelILi64ELi64ELi64EEvPKfS1_S1_PfiiiifE8K_shared+15884];
	fma.rn.f32 	%f22360, %f22226, %f16977, %f22360;
	@%p4047 bra 	$L__BB1_4104;
	setp.eq.s32 	%p4048, %r3, 8;
	ld.shared.f32 	%f16978, [_ZZ33flash_attention_v2_forward_kernelILi64ELi64ELi64EEvPKfS1_S1_PfiiiifE8K_shared+15888];
	fma.rn.f32 	%f22360, %f22225, %f16978, %f22360;
	@%p4048 bra 	$L__BB1_4104;
	setp.eq.s32 	%p4049, %r3, 9;
	ld.shared.f32 	%f16979, [_ZZ33flash_attention_v2_forward_kernelILi64ELi64ELi64EEvPKfS1_S1_PfiiiifE8K_shared+15892];
	fma.rn.f32 	%f22360, %f22224, %f16979, %f22360;
	@%p4049 bra 	$L__BB1_4104;
	setp.eq.s32 	%p4050, %r3, 10;
	ld.shared.f32 	%f16980, [_ZZ33flash_attention_v2_forward_kernelILi64ELi64ELi64EEvPKfS1_S1_PfiiiifE8K_shared+15896];
	fma.rn.f32 	%f22360, %f22223, %f16980, %f22360;
	@%p4050 bra 	$L__BB1_4104;
	setp.eq.s32 	%p4051, %r3, 11;
	ld.shared.f32 	%f16981, [_ZZ33flash_attention_v2_forward_kernelILi64ELi64ELi64EEvPKfS1_S1_PfiiiifE8K_shared+15900];
	fma.rn.f32 	%f22360, %f22222, %f16981, %f22360;
	@%p4051 bra 	$L__BB1_4104;
	setp.eq.s32 	%p4052, %r3, 12;
	ld.shared.f32 	%f16982, [_ZZ33flash_attention_v2_forward_kernelILi64ELi64ELi64EEvPKfS1_S1_PfiiiifE8K_shared+15904];
	fma.rn.f32 	%f22360, %f22221, %f16982, %f22360;
	@%p4052 bra 	$L__BB1_4104;
	setp.eq.s32 	%p4053, %r3, 13;
	ld.shared.f32 	%f16983, [_ZZ33flash_attention_v2_forward_kernelILi64ELi64ELi64EEvPKfS1_S1_PfiiiifE8K_shared+15908];
	fma.rn.f32 	%f22360, %f22220, %f16983, %f22360;
	@%p4053 bra 	$L__BB1_4104;
	setp.eq.s32 	%p4054, %r3, 14;
	ld.shared.f32 	%f16984, [_ZZ33flash_attention_v2_forward_kernelILi64ELi64ELi64EEvPKfS1_S1_PfiiiifE8K_shared+15912];
	fma.rn.f32 	%f22360, %f22219, %f16984, %f22360;
	@%p4054 bra 	$L__BB1_4104;
	setp.eq.s32 	%p4055, %r3, 15;
	ld.shared.f32 	%f16985, [_ZZ33flash_attention_v2_forward_kernelILi64ELi64ELi64EEvPKfS1_S1_PfiiiifE8K_shared+15916];
	fma.rn.f32 	%f22360, %f22218, %f16985, %f22360;
	@%p4055 bra 	$L__BB1_4104;
	setp.eq.s32 	%p4056, %r3, 16;
	ld.shared.f32 	%f16986, [_ZZ33flash_attention_v2_forward_kernelILi64ELi64ELi64EEvPKfS1_S1_PfiiiifE8K_shared+15920];
	fma.rn.f32 	%f22360, %f22217, %f16986, %f22360;
	@%p4056 bra 	$L__BB1_4104;
	setp.eq.s32 	%p4057, %r3, 17;
	ld.shared.f32 	%f16987, [_ZZ33flash_attention_v2_forward_kernelILi64ELi64ELi64EEvPKfS1_S1_PfiiiifE8K_shared+15924];
	fma.rn.f32 	%f22360, %f22216, %f16987, %f22360;
	@%p4057 bra 	$L__BB1_4104;
	setp.eq.s32 	%p4058, %r3, 18;
	ld.shared.f32 	%f16988, [_ZZ33flash_attention_v2_forward_kernelILi64ELi64ELi64EEvPKfS1_S1_PfiiiifE8K_shared+15928];
	fma.rn.f32 	%f22360, %f22215, %f16988, %f22360;
	@%p4058 bra 	$L__BB1_4104;
	setp.eq.s32 	%p4059, %r3, 19;
	ld.shared.f32 	%f16989, [_ZZ33flash_attention_v2_forward_kernelILi64ELi64ELi64EEvPKfS1_S1_PfiiiifE8K_shared+15932];
	fma.rn.f32 	%f22360, %f22214, %f16989, %f22360;
	@%p4059 bra 	$L__BB1_4104;
	setp.eq.s32 	%p4060, %r3, 20;
	ld.shared.f32 	%f16990, [_ZZ33flash_attention_v2_forward_kernelILi64ELi64ELi64EEvPKfS1_S1_PfiiiifE8K_shared+15936];
	fma.rn.f32 	%f22360, %f22213, %f16990, %f22360;
	@%p4060 bra 	$L__BB1_4104;
	setp.eq.s32 	%p4061, %r3, 21;
	ld.shared.f32 	%f16991, [_ZZ33flash_attention_v2_forward_kernelILi64ELi64ELi64EEvPKfS1_S1_PfiiiifE8K_shared+15940];
	fma.rn.f32 	%f22360, %f22212, %f16991, %f22360;
	@%p4061 bra 	$L__BB1_4104;
	setp.eq.s32 	%p4062, %r3, 22;
	ld.shared.f32 	%f16992, [_ZZ33flash_attention_v2_forward_kernelILi64ELi64ELi64EEvPKfS1_S1_PfiiiifE8K_shared+15944];
	fma.rn.f32 	%f22360, %f22211, %f16992, %f22360;
	@%p4062 bra 	$L__BB1_4104;
	setp.eq.s32 	%p4063, %r3, 23;
	ld.shared.f32 	%f16993, [_ZZ33flash_attention_v2_forward_kernelILi64ELi64ELi64EEvPKfS1_S1_PfiiiifE8K_shared+15948];
	fma.rn.f32 	%f22360, %f22210, %f16993, %f22360;
	@%p4063 bra 	$L__BB1_4104;
	setp.eq.s32 	%p4064, %r3, 24;
	ld.shared.f32 	%f16994, [_ZZ33flash_attention_v2_forward_kernelILi64ELi64ELi64EEvPKfS1_S1_PfiiiifE8K_shared+15952];
	fma.rn.f32 	%f22360, %f22209, %f16994, %f22360;
	@%p4064 bra 	$L__BB1_4104;
	setp.eq.s32 	%p4065, %r3, 25;
	ld.shared.f32 	%f16995, [_ZZ33flash_attention_v2_forward_kernelILi64ELi64ELi64EEvPKfS1_S1_PfiiiifE8K_shared+15956];
	fma.rn.f32 	%f22360, %f22208, %f16995, %f22360;
	@%p4065 bra 	$L__BB1_4104;
	setp.eq.s32 	%p4066, %r3, 26;
	ld.shared.f32 	%f16996, [_ZZ33flash_attention_v2_forward_kernelILi64ELi64ELi64EEvPKfS1_S1_PfiiiifE8K_shared+15960];
	fma.rn.f32 	%f22360, %f22207, %f16996, %f22360;
	@%p4066 bra 	$L__BB1_4104;
	setp.eq.s32 	%p4067, %r3, 27;
	ld.shared.f32 	%f16997, [_ZZ33flash_attention_v2_forward_kernelILi64ELi64ELi64EEvPKfS1_S1_PfiiiifE8K_shared+15964];
	fma.rn.f32 	%f22360, %f22206, %f16997, %f22360;
	@%p4067 bra 	$L__BB1_4104;
	setp.eq.s32 	%p4068, %r3, 28;
	ld.shared.f32 	%f16998, [_ZZ33flash_attention_v2_forward_kernelILi64ELi64ELi64EEvPKfS1_S1_PfiiiifE8K_shared+15968];
	fma.rn.f32 	%f22360, %f22205, %f16998, %f22360;
	@%p4068 bra 	$L__BB1_4104;
	setp.eq.s32 	%p4069, %r3, 29;
	ld.shared.f32 	%f16999, [_ZZ33flash_attention_v2_forward_kernelILi64ELi64ELi64EEvPKfS1_S1_PfiiiifE8K_shared+15972];
	fma.rn.f32 	%f22360, %f22204, %f16999, %f22360;
	@%p4069 bra 	$L__BB1_4104;
	setp.eq.s32 	%p4070, %r3, 30;
	ld.shared.f32 	%f17000, [_ZZ33flash_attention_v2_forward_kernelILi64ELi64ELi64EEvPKfS1_S1_PfiiiifE8K_shared+15976];
	fma.rn.f32 	%f22360, %f22203, %f17000, %f22360;
	@%p4070 bra 	$L__BB1_4104;
	setp.eq.s32 	%p4071, %r3, 31;
	ld.shared.f32 	%f17001, [_ZZ33flash_attention_v2_forward_kernelILi64ELi64ELi64EEvPKfS1_S1_PfiiiifE8K_shared+15980];
	fma.rn.f32 	%f22360, %f22202, %f17001, %f22360;
	@%p4071 bra 	$L__BB1_4104;
	setp.eq.s32 	%p4072, %r3, 32;
	ld.shared.f32 	%f17002, [_ZZ33flash_attention_v2_forward_kernelILi64ELi64ELi64EEvPKfS1_S1_PfiiiifE8K_shared+15984];
	fma.rn.f32 	%f22360, %f22201, %f17002, %f22360;
	@%p4072 bra 	$L__BB1_4104;
	setp.eq.s32 	%p4073, %r3, 33;
	ld.shared.f32 	%f17003, [_ZZ33flash_attention_v2_forward_kernelILi64ELi64ELi64EEvPKfS1_S1_PfiiiifE8K_shared+15988];
	fma.rn.f32 	%f22360, %f22200, %f17003, %f22360;
	@%p4073 bra 	$L__BB1_4104;
	setp.eq.s32 	%p4074, %r3, 34;
	ld.shared.f32 	%f17004, [_ZZ33flash_attention_v2_forward_kernelILi64ELi64ELi64EEvPKfS1_S1_PfiiiifE8K_shared+15992];
	fma.rn.f32 	%f22360, %f22199, %f17004, %f22360;
	@%p4074 bra 	$L__BB1_4104;
	setp.eq.s32 	%p4075, %r3, 35;
	ld.shared.f32 	%f17005, [_ZZ33flash_attention_v2_forward_kernelILi64ELi64ELi64EEvPKfS1_S1_PfiiiifE8K_shared+15996];
	fma.rn.f32 	%f22360, %f22198, %f17005, %f22360;
	@%p4075 bra 	$L__BB1_4104;
	setp.eq.s32 	%p4076, %r3, 36;
	ld.shared.f32 	%f17006, [_ZZ33flash_attention_v2_forward_kernelILi64ELi64ELi64EEvPKfS1_S1_PfiiiifE8K_shared+16000];
	fma.rn.f32 	%f22360, %f22197, %f17006, %f22360;
	@%p4076 bra 	$L__BB1_4104;
	setp.eq.s32 	%p4077, %r3, 37;
	ld.shared.f32 	%f17007, [_ZZ33flash_attention_v2_forward_kernelILi64ELi64ELi64EEvPKfS1_S1_PfiiiifE8K_shared+16004];
	fma.rn.f32 	%f22360, %f22196, %f17007, %f22360;
	@%p4077 bra 	$L__BB1_4104;
	setp.eq.s32 	%p4078, %r3, 38;
	ld.shared.f32 	%f17008, [_ZZ33flash_attention_v2_forward_kernelILi64ELi64ELi64EEvPKfS1_S1_PfiiiifE8K_shared+16008];
	fma.rn.f32 	%f22360, %f22195, %f17008, %f22360;
	@%p4078 bra 	$L__BB1_4104;
	setp.eq.s32 	%p4079, %r3, 39;
	ld.shared.f32 	%f17009, [_ZZ33flash_attention_v2_forward_kernelILi64ELi64ELi64EEvPKfS1_S1_PfiiiifE8K_shared+16012];
	fma.rn.f32 	%f22360, %f22194, %f17009, %f22360;
	@%p4079 bra 	$L__BB1_4104;
	setp.eq.s32 	%p4080, %r3, 40;
	ld.shared.f32 	%f17010, [_ZZ33flash_attention_v2_forward_kernelILi64ELi64ELi64EEvPKfS1_S1_PfiiiifE8K_shared+16016];
	fma.rn.f32 	%f22360, %f22193, %f17010, %f22360;
	@%p4080 bra 	$L__BB1_4104;
	setp.eq.s32 	%p4081, %r3, 41;
	ld.shared.f32 	%f17011, [_ZZ33flash_attention_v2_forward_kernelILi64ELi64ELi64EEvPKfS1_S1_PfiiiifE8K_shared+16020];
	fma.rn.f32 	%f22360, %f22192, %f17011, %f22360;
	@%p4081 bra 	$L__BB1_4104;
	setp.eq.s32 	%p4082, %r3, 42;
	ld.shared.f32 	%f17012, [_ZZ33flash_attention_v2_forward_kernelILi64ELi64ELi64EEvPKfS1_S1_PfiiiifE8K_shared+16024];
	fma.rn.f32 	%f22360, %f22191, %f17012, %f22360;
	@%p4082 bra 	$L__BB1_4104;
	setp.eq.s32 	%p4083, %r3, 43;
	ld.shared.f32 	%f17013, [_ZZ33flash_attention_v2_forward_kernelILi64ELi64ELi64EEvPKfS1_S1_PfiiiifE8K_shared+16028];
	fma.rn.f32 	%f22360, %f22190, %f17013, %f22360;
	@%p4083 bra 	$L__BB1_4104;
	setp.eq.s32 	%p4084, %r3, 44;
	ld.shared.f32 	%f17014, [_ZZ33flash_attention_v2_forward_kernelILi64ELi64ELi64EEvPKfS1_S1_PfiiiifE8K_shared+16032];
	fma.rn.f32 	%f22360, %f22189, %f17014, %f22360;
	@%p4084 bra 	$L__BB1_4104;
	setp.eq.s32 	%p4085, %r3, 45;
	ld.shared.f32 	%f17015, [_ZZ33flash_attention_v2_forward_kernelILi64ELi64ELi64EEvPKfS1_S1_PfiiiifE8K_shared+16036];
	fma.rn.f32 	%f22360, %f22188, %f17015, %f22360;
	@%p4085 bra 	$L__BB1_4104;
	setp.eq.s32 	%p4086, %r3, 46;
	ld.shared.f32 	%f17016, [_ZZ33flash_attention_v2_forward_kernelILi64ELi64ELi64EEvPKfS1_S1_PfiiiifE8K_shared+16040];
	fma.rn.f32 	%f22360, %f22187, %f17016, %f22360;
	@%p4086 bra 	$L__BB1_4104;
	setp.eq.s32 	%p4087, %r3, 47;
	ld.shared.f32 	%f17017, [_ZZ33flash_attention_v2_forward_kernelILi64ELi64ELi64EEvPKfS1_S1_PfiiiifE8K_shared+16044];
	fma.rn.f32 	%f22360, %f22186, %f17017, %f22360;
	@%p4087 bra 	$L__BB1_4104;
	setp.eq.s32 	%p4088, %r3, 48;
	ld.shared.f32 	%f17018, [_ZZ33flash_attention_v2_forward_kernelILi64ELi64ELi64EEvPKfS1_S1_PfiiiifE8K_shared+16048];
	fma.rn.f32 	%f22360, %f22185, %f17018, %f22360;
	@%p4088 bra 	$L__BB1_4104;
	setp.eq.s32 	%p4089, %r3, 49;
	ld.shared.f32 	%f17019, [_ZZ33flash_attention_v2_forward_kernelILi64ELi64ELi64EEvPKfS1_S1_PfiiiifE8K_shared+16052];
	fma.rn.f32 	%f22360, %f22184, %f17019, %f22360;
	@%p4089 bra 	$L__BB1_4104;
	setp.eq.s32 	%p4090, %r3, 50;
	ld.shared.f32 	%f17020, [_ZZ33flash_attention_v2_forward_kernelILi64ELi64ELi64EEvPKfS1_S1_PfiiiifE8K_shared+16056];
	fma.rn.f32 	%f22360, %f22183, %f17020, %f22360;
	@%p4090 bra 	$L__BB1_4104;
	setp.eq.s32 	%p4091, %r3, 51;
	ld.shared.f32 	%f17021, [_ZZ33flash_attention_v2_forward_kernelILi64ELi64ELi64EEvPKfS1_S1_PfiiiifE8K_shared+16060];
	fma.rn.f32 	%f22360, %f22182, %f17021, %f22360;
	@%p4091 bra 	$L__BB1_4104;
	setp.eq.s32 	%p4092, %r3, 52;
	ld.shared.f32 	%f17022, [_ZZ33flash_attention_v2_forward_kernelILi64ELi64ELi64EEvPKfS1_S1_PfiiiifE8K_shared+16064];
	fma.rn.f32 	%f22360, %f22181, %f17022, %f22360;
	@%p4092 bra 	$L__BB1_4104;
	setp.eq.s32 	%p4093, %r3, 53;
	ld.shared.f32 	%f17023, [_ZZ33flash_attention_v2_forward_kernelILi64ELi64ELi64EEvPKfS1_S1_PfiiiifE8K_shared+16068];
	fma.rn.f32 	%f22360, %f22180, %f17023, %f22360;
	@%p4093 bra 	$L__BB1_4104;
	setp.eq.s32 	%p4094, %r3, 54;
	ld.shared.f32 	%f17024, [_ZZ33flash_attention_v2_forward_kernelILi64ELi64ELi64EEvPKfS1_S1_PfiiiifE8K_shared+16072];
	fma.rn.f32 	%f22360, %f22179, %f17024, %f22360;
	@%p4094 bra 	$L__BB1_4104;
	setp.eq.s32 	%p4095, %r3, 55;
	ld.shared.f32 	%f17025, [_ZZ33flash_attention_v2_forward_kernelILi64ELi64ELi64EEvPKfS1_S1_PfiiiifE8K_shared+16076];
	fma.rn.f32 	%f22360, %f22178, %f17025, %f22360;
	@%p4095 bra 	$L__BB1_4104;
	setp.eq.s32 	%p4096, %r3, 56;
	ld.shared.f32 	%f17026, [_ZZ33flash_attention_v2_forward_kernelILi64ELi64ELi64EEvPKfS1_S1_PfiiiifE8K_shared+16080];
	fma.rn.f32 	%f22360, %f22177, %f17026, %f22360;
	@%p4096 bra 	$L__BB1_4104;
	setp.eq.s32 	%p4097, %r3, 57;
	ld.shared.f32 	%f17027, [_ZZ33flash_attention_v2_forward_kernelILi64ELi64ELi64EEvPKfS1_S1_PfiiiifE8K_shared+16084];
	fma.rn.f32 	%f22360, %f22176, %f17027, %f22360;
	@%p4097 bra 	$L__BB1_4104;
	setp.eq.s32 	%p4098, %r3, 58;
	ld.shared.f32 	%f17028, [_ZZ33flash_attention_v2_forward_kernelILi64ELi64ELi64EEvPKfS1_S1_PfiiiifE8K_shared+16088];
	fma.rn.f32 	%f22360, %f22175, %f17028, %f22360;
	@%p4098 bra 	$L__BB1_4104;
	setp.eq.s32 	%p4099, %r3, 59;
	ld.shared.f32 	%f17029, [_ZZ33flash_attention_v2_forward_kernelILi64ELi64ELi64EEvPKfS1_S1_PfiiiifE8K_shared+16092];
	fma.rn.f32 	%f22360, %f22174, %f17029, %f22360;
	@%p4099 bra 	$L__BB1_4104;
	setp.eq.s32 	%p4100, %r3, 60;
	ld.shared.f32 	%f17030, [_ZZ33flash_attention_v2_forward_kernelILi64ELi64ELi64EEvPKfS1_S1_PfiiiifE8K_shared+16096];
	fma.rn.f32 	%f22360, %f22173, %f17030, %f22360;
	@%p4100 bra 	$L__BB1_4104;
	setp.eq.s32 	%p4101, %r3, 61;
	ld.shared.f32 	%f17031, [_ZZ33flash_attention_v2_forward_kernelILi64ELi64ELi64EEvPKfS1_S1_PfiiiifE8K_shared+16100];
	fma.rn.f32 	%f22360, %f22172, %f17031, %f22360;
	@%p4101 bra 	$L__BB1_4104;
	setp.eq.s32 	%p4102, %r3, 62;
	ld.shared.f32 	%f17032, [_ZZ33flash_attention_v2_forward_kernelILi64ELi64ELi64EEvPKfS1_S1_PfiiiifE8K_shared+16104];
	fma.rn.f32 	%f22360, %f22171, %f17032, %f22360;
	@%p4102 bra 	$L__BB1_4104;
	setp.eq.s32 	%p4103, %r3, 63;
	ld.shared.f32 	%f17033, [_ZZ33flash_attention_v2_forward_kernelILi64ELi64ELi64EEvPKfS1_S1_PfiiiifE8K_shared+16108];
	fma.rn.f32 	%f22360, %f22170, %f17033, %f22360;
	@%p4103 bra 	$L__BB1_4104;
	ld.shared.f32 	%f17034, [_ZZ33flash_attention_v2_forward_kernelILi64ELi64ELi64EEvPKfS1_S1_PfiiiifE8K_shared+16112];
	fma.rn.f32 	%f22360, %f22169, %f17034, %f22360;
$L__BB1_4104:
	ld.param.u32 	%r545, [_Z33flash_attention_v2_forward_kernelILi64ELi64ELi64EEvPKfS1_S1_Pfiiiif_param_6];
	add.s32 	%r195, %r7, 62;
	setp.ge.s32 	%p4104, %r195, %r545;
	mov.f32 	%f22361, 0fFF7FFFFF;
	@%p4104 bra 	$L__BB1_4169;
	setp.eq.s32 	%p4105, %r13, 0;
	ld.shared.f32 	%f17036, [_ZZ33flash_attention_v2_forward_kernelILi64ELi64ELi64EEvPKfS1_S1_PfiiiifE8K_shared+16120];
	fma.rn.f32 	%f22361, %f22232, %f17036, 0f00000000;
	@%p4105 bra 	$L__BB1_4169;
	setp.eq.s32 	%p4106, %r3, 2;
	ld.shared.f32 	%f17037, [_ZZ33flash_attention_v2_forward_kernelILi64ELi64ELi64EEvPKfS1_S1_PfiiiifE8K_shared+16124];
	fma.rn.f32 	%f22361, %f22231, %f17037, %f22361;
	@%p4106 bra 	$L__BB1_4169;
	setp.eq.s32 	%p4107, %r3, 3;
	ld.shared.f32 	%f17038, [_ZZ33flash_attention_v2_forward_kernelILi64ELi64ELi64EEvPKfS1_S1_PfiiiifE8K_shared+16128];
	fma.rn.f32 	%f22361, %f22230, %f17038, %f22361;
	@%p4107 bra 	$L__BB1_4169;
	setp.eq.s32 	%p4108, %r3, 4;
	ld.shared.f32 	%f17039, [_ZZ33flash_attention_v2_forward_kernelILi64ELi64ELi64EEvPKfS1_S1_PfiiiifE8K_shared+16132];
	fma.rn.f32 	%f22361, %f22229, %f17039, %f22361;
	@%p4108 bra 	$L__BB1_4169;
	setp.eq.s32 	%p4109, %r3, 5;
	ld.shared.f32 	%f17040, [_ZZ33flash_attention_v2_forward_kernelILi64ELi64ELi64EEvPKfS1_S1_PfiiiifE8K_shared+16136];
	fma.rn.f32 	%f22361, %f22228, %f17040, %f22361;
	@%p4109 bra 	$L__BB1_4169;
	setp.eq.s32 	%p4110, %r3, 6;
	ld.shared.f32 	%f17041, [_ZZ33flash_attention_v2_forward_kernelILi64ELi64ELi64EEvPKfS1_S1_PfiiiifE8K_shared+16140];
	fma.rn.f32 	%f22361, %f22227, %f17041, %f22361;
	@%p4110 bra 	$L__BB1_4169;
	setp.eq.s32 	%p4111, %r3, 7;
	ld.shared.f32 	%f17042, [_ZZ33flash_attention_v2_forward_kernelILi64ELi64ELi64EEvPKfS1_S1_PfiiiifE8K_shared+16144];
	fma.rn.f32 	%f22361, %f22226, %f17042, %f22361;
	@%p4111 bra 	$L__BB1_4169;
	setp.eq.s32 	%p4112, %r3, 8;
	ld.shared.f32 	%f17043, [_ZZ33flash_attention_v2_forward_kernelILi64ELi64ELi64EEvPKfS1_S1_PfiiiifE8K_shared+16148];
	fma.rn.f32 	%f22361, %f22225, %f17043, %f22361;
	@%p4112 bra 	$L__BB1_4169;
	setp.eq.s32 	%p4113, %r3, 9;
	ld.shared.f32 	%f17044, [_ZZ33flash_attention_v2_forward_kernelILi64ELi64ELi64EEvPKfS1_S1_PfiiiifE8K_shared+16152];
	fma.rn.f32 	%f22361, %f22224, %f17044, %f22361;
	@%p4113 bra 	$L__BB1_4169;
	setp.eq.s32 	%p4114, %r3, 10;
	ld.shared.f32 	%f17045, [_ZZ33flash_attention_v2_forward_kernelILi64ELi64ELi64EEvPKfS1_S1_PfiiiifE8K_shared+16156];
	fma.rn.f32 	%f22361, %f22223, %f17045, %f22361;
	@%p4114 bra 	$L__BB1_4169;
	setp.eq.s32 	%p4115, %r3, 11;
	ld.shared.f32 	%f17046, [_ZZ33flash_attention_v2_forward_kernelILi64ELi64ELi64EEvPKfS1_S1_PfiiiifE8K_shared+16160];
	fma.rn.f32 	%f22361, %f22222, %f17046, %f22361;
	@%p4115 bra 	$L__BB1_4169;
	setp.eq.s32 	%p4116, %r3, 12;
	ld.shared.f32 	%f17047, [_ZZ33flash_attention_v2_forward_kernelILi64ELi64ELi64EEvPKfS1_S1_PfiiiifE8K_shared+16164];
	fma.rn.f32 	%f22361, %f22221, %f17047, %f22361;
	@%p4116 bra 	$L__BB1_4169;
	setp.eq.s32 	%p4117, %r3, 13;
	ld.shared.f32 	%f17048, [_ZZ33flash_attention_v2_forward_kernelILi64ELi64ELi64EEvPKfS1_S1_PfiiiifE8K_shared+16168];
	fma.rn.f32 	%f22361, %f22220, %f17048, %f22361;
	@%p4117 bra 	$L__BB1_4169;
	setp.eq.s32 	%p4118, %r3, 14;
	ld.shared.f32 	%f17049, [_ZZ33flash_attention_v2_forward_kernelILi64ELi64ELi64EEvPKfS1_S1_PfiiiifE8K_shared+16172];
	fma.rn.f32 	%f22361, %f22219, %f17049, %f22361;
	@%p4118 bra 	$L__BB1_4169;
	setp.eq.s32 	%p4119, %r3, 15;
	ld.shared.f32 	%f17050, [_ZZ33flash_attention_v2_forward_kernelILi64ELi64ELi64EEvPKfS1_S1_PfiiiifE8K_shared+16176];
	fma.rn.f32 	%f22361, %f22218, %f17050, %f22361;
	@%p4119 bra 	$L__BB1_4169;
	setp.eq.s32 	%p4120, %r3, 16;
	ld.shared.f32 	%f17051, [_ZZ33flash_attention_v2_forward_kernelILi64ELi64ELi64EEvPKfS1_S1_PfiiiifE8K_shared+16180];
	fma.rn.f32 	%f22361, %f22217, %f17051, %f22361;
	@%p4120 bra 	$L__BB1_4169;
	setp.eq.s32 	%p4121, %r3, 17;
	ld.shared.f32 	%f17052, [_ZZ33flash_attention_v2_forward_kernelILi64ELi64ELi64EEvPKfS1_S1_PfiiiifE8K_shared+16184];
	fma.rn.f32 	%f22361, %f22216, %f17052, %f22361;
	@%p4121 bra 	$L__BB1_4169;
	setp.eq.s32 	%p4122, %r3, 18;
	ld.shared.f32 	%f17053, [_ZZ33flash_attention_v2_forward_kernelILi64ELi64ELi64EEvPKfS1_S1_PfiiiifE8K_shared+16188];
	fma.rn.f32 	%f22361, %f22215, %f17053, %f22361;
	@%p4122 bra 	$L__BB1_4169;
	setp.eq.s32 	%p4123, %r3, 19;
	ld.shared.f32 	%f17054, [_ZZ33flash_attention_v2_forward_kernelILi64ELi64ELi64EEvPKfS1_S1_PfiiiifE8K_shared+16192];
	fma.rn.f32 	%f22361, %f22214, %f17054, %f22361;
	@%p4123 bra 	$L__BB1_4169;
	setp.eq.s32 	%p4124, %r3, 20;
	ld.shared.f32 	%f17055, [_ZZ33flash_attention_v2_forward_kernelILi64ELi64ELi64EEvPKfS1_S1_PfiiiifE8K_shared+16196];
	fma.rn.f32 	%f22361, %f22213, %f17055, %f22361;
	@%p4124 bra 	$L__BB1_4169;
	setp.eq.s32 	%p4125, %r3, 21;
	ld.shared.f32 	%f17056, [_ZZ33flash_attention_v2_forward_kernelILi64ELi64ELi64EEvPKfS1_S1_PfiiiifE8K_shared+16200];
	fma.rn.f32 	%f22361, %f22212, %f17056, %f22361;
	@%p4125 bra 	$L__BB1_4169;
	setp.eq.s32 	%p4126, %r3, 22;
	ld.shared.f32 	%f17057, [_ZZ33flash_attention_v2_forward_kernelILi64ELi64ELi64EEvPKfS1_S1_PfiiiifE8K_shared+16204];
	fma.rn.f32 	%f22361, %f22211, %f17057, %f22361;
	@%p4126 bra 	$L__BB1_4169;
	setp.eq.s32 	%p4127, %r3, 23;
	ld.shared.f32 	%f17058, [_ZZ33flash_attention_v2_forward_kernelILi64ELi64ELi64EEvPKfS1_S1_PfiiiifE8K_shared+16208];
	fma.rn.f32 	%f22361, %f22210, %f17058, %f22361;
	@%p4127 bra 	$L__BB1_4169;
	setp.eq.s32 	%p4128, %r3, 24;
	ld.shared.f32 	%f17059, [_ZZ33flash_attention_v2_forward_kernelILi64ELi64ELi64EEvPKfS1_S1_PfiiiifE8K_shared+16212];
	fma.rn.f32 	%f22361, %f22209, %f17059, %f22361;
	@%p4128 bra 	$L__BB1_4169;
	setp.eq.s32 	%p4129, %r3, 25;
	ld.shared.f32 	%f17060, [_ZZ33flash_attention_v2_forward_kernelILi64ELi64ELi64EEvPKfS1_S1_PfiiiifE8K_shared+16216];
	fma.rn.f32 	%f22361, %f22208, %f17060, %f22361;
	@%p4129 bra 	$L__BB1_4169;
	setp.eq.s32 	%p4130, %r3, 26;
	ld.shared.f32 	%f17061, [_ZZ33flash_attention_v2_forward_kernelILi64ELi64ELi64EEvPKfS1_S1_PfiiiifE8K_shared+16220];
	fma.rn.f32 	%f22361, %f22207, %f17061, %f22361;
	@%p4130 bra 	$L__BB1_4169;
	setp.eq.s32 	%p4131, %r3, 27;
	ld.shared.f32 	%f17062, [_ZZ33flash_attention_v2_forward_kernelILi64ELi64ELi64EEvPKfS1_S1_PfiiiifE8K_shared+16224];
	fma.rn.f32 	%f22361, %f22206, %f17062, %f22361;
	@%p4131 bra 	$L__BB1_4169;
	setp.eq.s32 	%p4132, %r3, 28;
	ld.shared.f32 	%f17063, [_ZZ33flash_attention_v2_forward_kernelILi64ELi64ELi64EEvPKfS1_S1_PfiiiifE8K_shared+16228];
	fma.rn.f32 	%f22361, %f22205, %f17063, %f22361;
	@%p4132 bra 	$L__BB1_4169;
	setp.eq.s32 	%p4133, %r3, 29;
	ld.shared.f32 	%f17064, [_ZZ33flash_attention_v2_forward_kernelILi64ELi64ELi64EEvPKfS1_S1_PfiiiifE8K_shared+16232];
	fma.rn.f32 	%f22361, %f22204, %f17064, %f22361;
	@%p4133 bra 	$L__BB1_4169;
	setp.eq.s32 	%p4134, %r3, 30;
	ld.shared.f32 	%f17065, [_ZZ33flash_attention_v2_forward_kernelILi64ELi64ELi64EEvPKfS1_S1_PfiiiifE8K_shared+16236];
	fma.rn.f32 	%f22361, %f22203, %f17065, %f22361;
	@%p4134 bra 	$L__BB1_4169;
	setp.eq.s32 	%p4135, %r3, 31;
	ld.shared.f32 	%f17066, [_ZZ33flash_attention_v2_forward_kernelILi64ELi64ELi64EEvPKfS1_S1_PfiiiifE8K_shared+16240];
	fma.rn.f32 	%f22361, %f22202, %f17066, %f22361;
	@%p4135 bra 	$L__BB1_4169;
	setp.eq.s32 	%p4136, %r3, 32;
	ld.shared.f32 	%f17067, [_ZZ33flash_attention_v2_forward_kernelILi64ELi64ELi64EEvPKfS1_S1_PfiiiifE8K_shared+16244];
	fma.rn.f32 	%f22361, %f22201, %f17067, %f22361;
	@%p4136 bra 	$L__BB1_4169;
	setp.eq.s32 	%p4137, %r3, 33;
	ld.shared.f32 	%f17068, [_ZZ33flash_attention_v2_forward_kernelILi64ELi64ELi64EEvPKfS1_S1_PfiiiifE8K_shared+16248];
	fma.rn.f32 	%f22361, %f22200, %f17068, %f22361;
	@%p4137 bra 	$L__BB1_4169;
	setp.eq.s32 	%p4138, %r3, 34;
	ld.shared.f32 	%f17069, [_ZZ33flash_attention_v2_forward_kernelILi64ELi64ELi64EEvPKfS1_S1_PfiiiifE8K_shared+16252];
	fma.rn.f32 	%f22361, %f22199, %f17069, %f22361;
	@%p4138 bra 	$L__BB1_4169;
	setp.eq.s32 	%p4139, %r3, 35;
	ld.shared.f32 	%f17070, [_ZZ33flash_attention_v2_forward_kernelILi64ELi64ELi64EEvPKfS1_S1_PfiiiifE8K_shared+16256];
	fma.rn.f32 	%f22361, %f22198, %f17070, %f22361;
	@%p4139 bra 	$L__BB1_4169;
	setp.eq.s32 	%p4140, %r3, 36;
	ld.shared.f32 	%f17071, [_ZZ33flash_attention_v2_forward_kernelILi64ELi64ELi64EEvPKfS1_S1_PfiiiifE8K_shared+16260];
	fma.rn.f32 	%f22361, %f22197, %f17071, %f22361;
	@%p4140 bra 	$L__BB1_4169;
	setp.eq.s32 	%p4141, %r3, 37;
	ld.shared.f32 	%f17072, [_ZZ33flash_attention_v2_forward_kernelILi64ELi64ELi64EEvPKfS1_S1_PfiiiifE8K_shared+16264];
	fma.rn.f32 	%f22361, %f22196, %f17072, %f22361;
	@%p4141 bra 	$L__BB1_4169;
	setp.eq.s32 	%p4142, %r3, 38;
	ld.shared.f32 	%f17073, [_ZZ33flash_attention_v2_forward_kernelILi64ELi64ELi64EEvPKfS1_S1_PfiiiifE8K_shared+16268];
	fma.rn.f32 	%f22361, %f22195, %f17073, %f22361;
	@%p4142 bra 	$L__BB1_4169;
	setp.eq.s32 	%p4143, %r3, 39;
	ld.shared.f32 	%f17074, [_ZZ33flash_attention_v2_forward_kernelILi64ELi64ELi64EEvPKfS1_S1_PfiiiifE8K_shared+16272];
	fma.rn.f32 	%f22361, %f22194, %f17074, %f22361;
	@%p4143 bra 	$L__BB1_4169;
	setp.eq.s32 	%p4144, %r3, 40;
	ld.shared.f32 	%f17075, [_ZZ33flash_attention_v2_forward_kernelILi64ELi64ELi64EEvPKfS1_S1_PfiiiifE8K_shared+16276];
	fma.rn.f32 	%f22361, %f22193, %f17075, %f22361;
	@%p4144 bra 	$L__BB1_4169;
	setp.eq.s32 	%p4145, %r3, 41;
	ld.shared.f32 	%f17076, [_ZZ33flash_attention_v2_forward_kernelILi64ELi64ELi64EEvPKfS1_S1_PfiiiifE8K_shared+16280];
	fma.rn.f32 	%f22361, %f22192, %f17076, %f22361;
	@%p4145 bra 	$L__BB1_4169;
	setp.eq.s32 	%p4146, %r3, 42;
	ld.shared.f32 	%f17077, [_ZZ33flash_attention_v2_forward_kernelILi64ELi64ELi64EEvPKfS1_S1_PfiiiifE8K_shared+16284];
	fma.rn.f32 	%f22361, %f22191, %f17077, %f22361;
	@%p4146 bra 	$L__BB1_4169;
	setp.eq.s32 	%p4147, %r3, 43;
	ld.shared.f32 	%f17078, [_ZZ33flash_attention_v2_forward_kernelILi64ELi64ELi64EEvPKfS1_S1_PfiiiifE8K_shared+16288];
	fma.rn.f32 	%f22361, %f22190, %f17078, %f22361;
	@%p4147 bra 	$L__BB1_4169;
	setp.eq.s32 	%p4148, %r3, 44;
	ld.shared.f32 	%f17079, [_ZZ33flash_attention_v2_forward_kernelILi64ELi64ELi64EEvPKfS1_S1_PfiiiifE8K_shared+16292];
	fma.rn.f32 	%f22361, %f22189, %f17079, %f22361;
	@%p4148 bra 	$L__BB1_4169;
	setp.eq.s32 	%p4149, %r3, 45;
	ld.shared.f32 	%f17080, [_ZZ33flash_attention_v2_forward_kernelILi64ELi64ELi64EEvPKfS1_S1_PfiiiifE8K_shared+16296];
	fma.rn.f32 	%f22361, %f22188, %f17080, %f22361;
	@%p4149 bra 	$L__BB1_4169;
	setp.eq.s32 	%p4150, %r3, 46;
	ld.shared.f32 	%f17081, [_ZZ33flash_attention_v2_forward_kernelILi64ELi64ELi64EEvPKfS1_S1_PfiiiifE8K_shared+16300];
	fma.rn.f32 	%f22361, %f22187, %f17081, %f22361;
	@%p4150 bra 	$L__BB1_4169;
	setp.eq.s32 	%p4151, %r3, 47;
	ld.shared.f32 	%f17082, [_ZZ33flash_attention_v2_forward_kernelILi64ELi64ELi64EEvPKfS1_S1_PfiiiifE8K_shared+16304];
	fma.rn.f32 	%f22361, %f22186, %f17082, %f22361;
	@%p4151 bra 	$L__BB1_4169;
	setp.eq.s32 	%p4152, %r3, 48;
	ld.shared.f32 	%f17083, [_ZZ33flash_attention_v2_forward_kernelILi64ELi64ELi64EEvPKfS1_S1_PfiiiifE8K_shared+16308];
	fma.rn.f32 	%f22361, %f22185, %f17083, %f22361;
	@%p4152 bra 	$L__BB1_4169;
	setp.eq.s32 	%p4153, %r3, 49;
	ld.shared.f32 	%f17084, [_ZZ33flash_attention_v2_forward_kernelILi64ELi64ELi64EEvPKfS1_S1_PfiiiifE8K_shared+16312];
	fma.rn.f32 	%f22361, %f22184, %f17084, %f22361;
	@%p4153 bra 	$L__BB1_4169;
	setp.eq.s32 	%p4154, %r3, 50;
	ld.shared.f32 	%f17085, [_ZZ33flash_attention_v2_forward_kernelILi64ELi64ELi64EEvPKfS1_S1_PfiiiifE8K_shared+16316];
	fma.rn.f32 	%f22361, %f22183, %f17085, %f22361;
	@%p4154 bra 	$L__BB1_4169;
	setp.eq.s32 	%p4155, %r3, 51;
	ld.shared.f32 	%f17086, [_ZZ33flash_attention_v2_forward_kernelILi64ELi64ELi64EEvPKfS1_S1_PfiiiifE8K_shared+16320];
	fma.rn.f32 	%f22361, %f22182, %f17086, %f22361;
	@%p4155 bra 	$L__BB1_4169;
	setp.eq.s32 	%p4156, %r3, 52;
	ld.shared.f32 	%f17087, [_ZZ33flash_attention_v2_forward_kernelILi64ELi64ELi64EEvPKfS1_S1_PfiiiifE8K_shared+16324];
	fma.rn.f32 	%f22361, %f22181, %f17087, %f22361;
	@%p4156 bra 	$L__BB1_4169;
	setp.eq.s32 	%p4157, %r3, 53;
	ld.shared.f32 	%f17088, [_ZZ33flash_attention_v2_forward_kernelILi64ELi64ELi64EEvPKfS1_S1_PfiiiifE8K_shared+16328];
	fma.rn.f32 	%f22361, %f22180, %f17088, %f22361;
	@%p4157 bra 	$L__BB1_4169;
	setp.eq.s32 	%p4158, %r3, 54;
	ld.shared.f32 	%f17089, [_ZZ33flash_attention_v2_forward_kernelILi64ELi64ELi64EEvPKfS1_S1_PfiiiifE8K_shared+16332];
	fma.rn.f32 	%f22361, %f22179, %f17089, %f22361;
	@%p4158 bra 	$L__BB1_4169;
	setp.eq.s32 	%p4159, %r3, 55;
	ld.shared.f32 	%f17090, [_ZZ33flash_attention_v2_forward_kernelILi64ELi64ELi64EEvPKfS1_S1_PfiiiifE8K_shared+16336];
	fma.rn.f32 	%f22361, %f22178, %f17090, %f22361;
	@%p4159 bra 	$L__BB1_4169;
	setp.eq.s32 	%p4160, %r3, 56;
	ld.shared.f32 	%f17091, [_ZZ33flash_attention_v2_forward_kernelILi64ELi64ELi64EEvPKfS1_S1_PfiiiifE8K_shared+16340];
	fma.rn.f32 	%f22361, %f22177, %f17091, %f22361;
	@%p4160 bra 	$L__BB1_4169;
	setp.eq.s32 	%p4161, %r3, 57;
	ld.shared.f32 	%f17092, [_ZZ33flash_attention_v2_forward_kernelILi64ELi64ELi64EEvPKfS1_S1_PfiiiifE8K_shared+16344];
	fma.rn.f32 	%f22361, %f22176, %f17092, %f22361;
	@%p4161 bra 	$L__BB1_4169;
	setp.eq.s32 	%p4162, %r3, 58;
	ld.shared.f32 	%f17093, [_ZZ33flash_attention_v2_forward_kernelILi64ELi64ELi64EEvPKfS1_S1_PfiiiifE8K_shared+16348];
	fma.rn.f32 	%f22361, %f22175, %f17093, %f22361;
	@%p4162 bra 	$L__BB1_4169;
	setp.eq.s32 	%p4163, %r3, 59;
	ld.shared.f32 	%f17094, [_ZZ33flash_attention_v2_forward_kernelILi64ELi64ELi64EEvPKfS1_S1_PfiiiifE8K_shared+16352];
	fma.rn.f32 	%f22361, %f22174, %f17094, %f22361;
	@%p4163 bra 	$L__BB1_4169;
	setp.eq.s32 	%p4164, %r3, 60;
	ld.shared.f32 	%f17095, [_ZZ33flash_attention_v2_forward_kernelILi64ELi64ELi64EEvPKfS1_S1_PfiiiifE8K_shared+16356];
	fma.rn.f32 	%f22361, %f22173, %f17095, %f22361;
	@%p4164 bra 	$L__BB1_4169;
	setp.eq.s32 	%p4165, %r3, 61;
	ld.shared.f32 	%f17096, [_ZZ33flash_attention_v2_forward_kernelILi64ELi64ELi64EEvPKfS1_S1_PfiiiifE8K_shared+16360];
	fma.rn.f32 	%f22361, %f22172, %f17096, %f22361;
	@%p4165 bra 	$L__BB1_4169;
	setp.eq.s32 	%p4166, %r3, 62;
	ld.shared.f32 	%f17097, [_ZZ33flash_attention_v2_forward_kernelILi64ELi64ELi64EEvPKfS1_S1_PfiiiifE8K_shared+16364];
	fma.rn.f32 	%f22361, %f22171, %f17097, %f22361;
	@%p4166 bra 	$L__BB1_4169;
	setp.eq.s32 	%p4167, %r3, 63;
	ld.shared.f32 	%f17098, [_ZZ33flash_attention_v2_forward_kernelILi64ELi64ELi64EEvPKfS1_S1_PfiiiifE8K_shared+16368];
	fma.rn.f32 	%f22361, %f22170, %f17098, %f22361;
	@%p4167 bra 	$L__BB1_4169;
	ld.shared.f32 	%f17099, [_ZZ33flash_attention_v2_forward_kernelILi64ELi64ELi64EEvPKfS1_S1_PfiiiifE8K_shared+16372];
	fma.rn.f32 	%f22361, %f22169, %f17099, %f22361;
$L__BB1_4169:
	ld.param.u32 	%r546, [_Z33flash_attention_v2_forward_kernelILi64ELi64ELi64EEvPKfS1_S1_Pfiiiif_param_6];
	add.s32 	%r196, %r7, 63;
	setp.ge.s32 	%p4168, %r196, %r546;
	mov.f32 	%f22362, 0fFF7FFFFF;
	@%p4168 bra 	$L__BB1_4234;
	setp.eq.s32 	%p4169, %r13, 0;
	ld.shared.f32 	%f17101, [_ZZ33flash_attention_v2_forward_kernelILi64ELi64ELi64EEvPKfS1_S1_PfiiiifE8K_shared+16380];
	fma.rn.f32 	%f22362, %f22232, %f17101, 0f00000000;
	@%p4169 bra 	$L__BB1_4234;
	setp.eq.s32 	%p4170, %r3, 2;
	ld.shared.f32 	%f17102, [_ZZ33flash_attention_v2_forward_kernelILi64ELi64ELi64EEvPKfS1_S1_PfiiiifE8K_shared+16384];
	fma.rn.f32 	%f22362, %f22231, %f17102, %f22362;
	@%p4170 bra 	$L__BB1_4234;
	setp.eq.s32 	%p4171, %r3, 3;
	ld.shared.f32 	%f17103, [_ZZ33flash_attention_v2_forward_kernelILi64ELi64ELi64EEvPKfS1_S1_PfiiiifE8K_shared+16388];
	fma.rn.f32 	%f22362, %f22230, %f17103, %f22362;
	@%p4171 bra 	$L__BB1_4234;
	setp.eq.s32 	%p4172, %r3, 4;
	ld.shared.f32 	%f17104, [_ZZ33flash_attention_v2_forward_kernelILi64ELi64ELi64EEvPKfS1_S1_PfiiiifE8K_shared+16392];
	fma.rn.f32 	%f22362, %f22229, %f17104, %f22362;
	@%p4172 bra 	$L__BB1_4234;
	setp.eq.s32 	%p4173, %r3, 5;
	ld.shared.f32 	%f17105, [_ZZ33flash_attention_v2_forward_kernelILi64ELi64ELi64EEvPKfS1_S1_PfiiiifE8K_shared+16396];
	fma.rn.f32 	%f22362, %f22228, %f17105, %f22362;
	@%p4173 bra 	$L__BB1_4234;
	setp.eq.s32 	%p4174, %r3, 6;
	ld.shared.f32 	%f17106, [_ZZ33flash_attention_v2_forward_kernelILi64ELi64ELi64EEvPKfS1_S1_PfiiiifE8K_shared+16400];
	fma.rn.f32 	%f22362, %f22227, %f17106, %f22362;
	@%p4174 bra 	$L__BB1_4234;
	setp.eq.s32 	%p4175, %r3, 7;
	ld.shared.f32 	%f17107, [_ZZ33flash_attention_v2_forward_kernelILi64ELi64ELi64EEvPKfS1_S1_PfiiiifE8K_shared+16404];
	fma.rn.f32 	%f22362, %f22226, %f17107, %f22362;
	@%p4175 bra 	$L__BB1_4234;
	setp.eq.s32 	%p4176, %r3, 8;
	ld.shared.f32 	%f17108, [_ZZ33flash_attention_v2_forward_kernelILi64ELi64ELi64EEvPKfS1_S1_PfiiiifE8K_shared+16408];
	fma.rn.f32 	%f22362, %f22225, %f17108, %f22362;
	@%p4176 bra 	$L__BB1_4234;
	setp.eq.s32 	%p4177, %r3, 9;
	ld.shared.f32 	%f17109, [_ZZ33flash_attention_v2_forward_kernelILi64ELi64ELi64EEvPKfS1_S1_PfiiiifE8K_shared+16412];
	fma.rn.f32 	%f22362, %f22224, %f17109, %f22362;
	@%p4177 bra 	$L__BB1_4234;
	setp.eq.s32 	%p4178, %r3, 10;
	ld.shared.f32 	%f17110, [_ZZ33flash_attention_v2_forward_kernelILi64ELi64ELi64EEvPKfS1_S1_PfiiiifE8K_shared+16416];
	fma.rn.f32 	%f22362, %f22223, %f17110, %f22362;
	@%p4178 bra 	$L__BB1_4234;
	setp.eq.s32 	%p4179, %r3, 11;
	ld.shared.f32 	%f17111, [_ZZ33flash_attention_v2_forward_kernelILi64ELi64ELi64EEvPKfS1_S1_PfiiiifE8K_shared+16420];
	fma.rn.f32 	%f22362, %f22222, %f17111, %f22362;
	@%p4179 bra 	$L__BB1_4234;
	setp.eq.s32 	%p4180, %r3, 12;
	ld.shared.f32 	%f17112, [_ZZ33flash_attention_v2_forward_kernelILi64ELi64ELi64EEvPKfS1_S1_PfiiiifE8K_shared+16424];
	fma.rn.f32 	%f22362, %f22221, %f17112, %f22362;
	@%p4180 bra 	$L__BB1_4234;
	setp.eq.s32 	%p4181, %r3, 13;
	ld.shared.f32 	%f17113, [_ZZ33flash_attention_v2_forward_kernelILi64ELi64ELi64EEvPKfS1_S1_PfiiiifE8K_shared+16428];
	fma.rn.f32 	%f22362, %f22220, %f17113, %f22362;
	@%p4181 bra 	$L__BB1_4234;
	setp.eq.s32 	%p4182, %r3, 14;
	ld.shared.f32 	%f17114, [_ZZ33flash_attention_v2_forward_kernelILi64ELi64ELi64EEvPKfS1_S1_PfiiiifE8K_shared+16432];
	fma.rn.f32 	%f22362, %f22219, %f17114, %f22362;
	@%p4182 bra 	$L__BB1_4234;
	setp.eq.s32 	%p4183, %r3, 15;
	ld.shared.f32 	%f17115, [_ZZ33flash_attention_v2_forward_kernelILi64ELi64ELi64EEvPKfS1_S1_PfiiiifE8K_shared+16436];
	fma.rn.f32 	%f22362, %f22218, %f17115, %f22362;
	@%p4183 bra 	$L__BB1_4234;
	setp.eq.s32 	%p4184, %r3, 16;
	ld.shared.f32 	%f17116, [_ZZ33flash_attention_v2_forward_kernelILi64ELi64ELi64EEvPKfS1_S1_PfiiiifE8K_shared+16440];
	fma.rn.f32 	%f22362, %f22217, %f17116, %f22362;
	@%p4184 bra 	$L__BB1_4234;
	setp.eq.s32 	%p4185, %r3, 17;
	ld.shared.f32 	%f17117, [_ZZ33flash_attention_v2_forward_kernelILi64ELi64ELi64EEvPKfS1_S1_PfiiiifE8K_shared+16444];
	fma.rn.f32 	%f22362, %f22216, %f17117, %f22362;
	@%p4185 bra 	$L__BB1_4234;
	setp.eq.s32 	%p4186, %r3, 18;
	ld.shared.f32 	%f17118, [_ZZ33flash_attention_v2_forward_kernelILi64ELi64ELi64EEvPKfS1_S1_PfiiiifE8K_shared+16448];
	fma.rn.f32 	%f22362, %f22215, %f17118, %f22362;
	@%p4186 bra 	$L__BB1_4234;
	setp.eq.s32 	%p4187, %r3, 19;
	ld.shared.f32 	%f17119, [_ZZ33flash_attention_v2_forward_kernelILi64ELi64ELi64EEvPKfS1_S1_PfiiiifE8K_shared+16452];
	fma.rn.f32 	%f22362, %f22214, %f17119, %f22362;
	@%p4187 bra 	$L__BB1_4234;
	setp.eq.s32 	%p4188, %r3, 20;
	ld.shared.f32 	%f17120, [_ZZ33flash_attention_v2_forward_kernelILi64ELi64ELi64EEvPKfS1_S1_PfiiiifE8K_shared+16456];
	fma.rn.f32 	%f22362, %f22213, %f17120, %f22362;
	@%p4188 bra 	$L__BB1_4234;
	setp.eq.s32 	%p4189, %r3, 21;
	ld.shared.f32 	%f17121, [_ZZ33flash_attention_v2_forward_kernelILi64ELi64ELi64EEvPKfS1_S1_PfiiiifE8K_shared+16460];
	fma.rn.f32 	%f22362, %f22212, %f17121, %f22362;
	@%p4189 bra 	$L__BB1_4234;
	setp.eq.s32 	%p4190, %r3, 22;
	ld.shared.f32 	%f17122, [_ZZ33flash_attention_v2_forward_kernelILi64ELi64ELi64EEvPKfS1_S1_PfiiiifE8K_shared+16464];
	fma.rn.f32 	%f22362, %f22211, %f17122, %f22362;
	@%p4190 bra 	$L__BB1_4234;
	setp.eq.s32 	%p4191, %r3, 23;
	ld.shared.f32 	%f17123, [_ZZ33flash_attention_v2_forward_kernelILi64ELi64ELi64EEvPKfS1_S1_PfiiiifE8K_shared+16468];
	fma.rn.f32 	%f22362, %f22210, %f17123, %f22362;
	@%p4191 bra 	$L__BB1_4234;
	setp.eq.s32 	%p4192, %r3, 24;
	ld.shared.f32 	%f17124, [_ZZ33flash_attention_v2_forward_kernelILi64ELi64ELi64EEvPKfS1_S1_PfiiiifE8K_shared+16472];
	fma.rn.f32 	%f22362, %f22209, %f17124, %f22362;
	@%p4192 bra 	$L__BB1_4234;
	setp.eq.s32 	%p4193, %r3, 25;
	ld.shared.f32 	%f17125, [_ZZ33flash_attention_v2_forward_kernelILi64ELi64ELi64EEvPKfS1_S1_PfiiiifE8K_shared+16476];
	fma.rn.f32 	%f22362, %f22208, %f17125, %f22362;
	@%p4193 bra 	$L__BB1_4234;
	setp.eq.s32 	%p4194, %r3, 26;
	ld.shared.f32 	%f17126, [_ZZ33flash_attention_v2_forward_kernelILi64ELi64ELi64EEvPKfS1_S1_PfiiiifE8K_shared+16480];
	fma.rn.f32 	%f22362, %f22207, %f17126, %f22362;
	@%p4194 bra 	$L__BB1_4234;
	setp.eq.s32 	%p4195, %r3, 27;
	ld.shared.f32 	%f17127, [_ZZ33flash_attention_v2_forward_kernelILi64ELi64ELi64EEvPKfS1_S1_PfiiiifE8K_shared+16484];
	fma.rn.f32 	%f22362, %f22206, %f17127, %f22362;
	@%p4195 bra 	$L__BB1_4234;
	setp.eq.s32 	%p4196, %r3, 28;
	ld.shared.f32 	%f17128, [_ZZ33flash_attention_v2_forward_kernelILi64ELi64ELi64EEvPKfS1_S1_PfiiiifE8K_shared+16488];
	fma.rn.f32 	%f22362, %f22205, %f17128, %f22362;
	@%p4196 bra 	$L__BB1_4234;
	setp.eq.s32 	%p4197, %r3, 29;
	ld.shared.f32 	%f17129, [_ZZ33flash_attention_v2_forward_kernelILi64ELi64ELi64EEvPKfS1_S1_PfiiiifE8K_shared+16492];
	fma.rn.f32 	%f22362, %f22204, %f17129, %f22362;
	@%p4197 bra 	$L__BB1_4234;
	setp.eq.s32 	%p4198, %r3, 30;
	ld.shared.f32 	%f17130, [_ZZ33flash_attention_v2_forward_kernelILi64ELi64ELi64EEvPKfS1_S1_PfiiiifE8K_shared+16496];
	fma.rn.f32 	%f22362, %f22203, %f17130, %f22362;
	@%p4198 bra 	$L__BB1_4234;
	setp.eq.s32 	%p4199, %r3, 31;
	ld.shared.f32 	%f17131, [_ZZ33flash_attention_v2_forward_kernelILi64ELi64ELi64EEvPKfS1_S1_PfiiiifE8K_shared+16500];
	fma.rn.f32 	%f22362, %f22202, %f17131, %f22362;
	@%p4199 bra 	$L__BB1_4234;
	setp.eq.s32 	%p4200, %r3, 32;
	ld.shared.f32 	%f17132, [_ZZ33flash_attention_v2_forward_kernelILi64ELi64ELi64EEvPKfS1_S1_PfiiiifE8K_shared+16504];
	fma.rn.f32 	%f22362, %f22201, %f17132, %f22362;
	@%p4200 bra 	$L__BB1_4234;
	setp.eq.s32 	%p4201, %r3, 33;
	ld.shared.f32 	%f17133, [_ZZ33flash_attention_v2_forward_kernelILi64ELi64ELi64EEvPKfS1_S1_PfiiiifE8K_shared+16508];
	fma.rn.f32 	%f22362, %f22200, %f17133, %f22362;
	@%p4201 bra 	$L__BB1_4234;
	setp.eq.s32 	%p4202, %r3, 34;
	ld.shared.f32 	%f17134, [_ZZ33flash_attention_v2_forward_kernelILi64ELi64ELi64EEvPKfS1_S1_PfiiiifE8K_shared+16512];
	fma.rn.f32 	%f22362, %f22199, %f17134, %f22362;
	@%p4202 bra 	$L__BB1_4234;
	setp.eq.s32 	%p4203, %r3, 35;
	ld.shared.f32 	%f17135, [_ZZ33flash_attention_v2_forward_kernelILi64ELi64ELi64EEvPKfS1_S1_PfiiiifE8K_shared+16516];
	fma.rn.f32 	%f22362, %f22198, %f17135, %f22362;
	@%p4203 bra 	$L__BB1_4234;
	setp.eq.s32 	%p4204, %r3, 36;
	ld.shared.f32 	%f17136, [_ZZ33flash_attention_v2_forward_kernelILi64ELi64ELi64EEvPKfS1_S1_PfiiiifE8K_shared+16520];
	fma.rn.f32 	%f22362, %f22197, %f17136, %f22362;
	@%p4204 bra 	$L__BB1_4234;
	setp.eq.s32 	%p4205, %r3, 37;
	ld.shared.f32 	%f17137, [_ZZ33flash_attention_v2_forward_kernelILi64ELi64ELi64EEvPKfS1_S1_PfiiiifE8K_shared+16524];
	fma.rn.f32 	%f22362, %f22196, %f17137, %f22362;
	@%p4205 bra 	$L__BB1_4234;
	setp.eq.s32 	%p4206, %r3, 38;
	ld.shared.f32 	%f17138, [_ZZ33flash_attention_v2_forward_kernelILi64ELi64ELi64EEvPKfS1_S1_PfiiiifE8K_shared+16528];
	fma.rn.f32 	%f22362, %f22195, %f17138, %f22362;
	@%p4206 bra 	$L__BB1_4234;
	setp.eq.s32 	%p4207, %r3, 39;
	ld.shared.f32 	%f17139, [_ZZ33flash_attention_v2_forward_kernelILi64ELi64ELi64EEvPKfS1_S1_PfiiiifE8K_shared+16532];
	fma.rn.f32 	%f22362, %f22194, %f17139, %f22362;
	@%p4207 bra 	$L__BB1_4234;
	setp.eq.s32 	%p4208, %r3, 40;
	ld.shared.f32 	%f17140, [_ZZ33flash_attention_v2_forward_kernelILi64ELi64ELi64EEvPKfS1_S1_PfiiiifE8K_shared+16536];
	fma.rn.f32 	%f22362, %f22193, %f17140, %f22362;
	@%p4208 bra 	$L__BB1_4234;
	setp.eq.s32 	%p4209, %r3, 41;
	ld.shared.f32 	%f17141, [_ZZ33flash_attention_v2_forward_kernelILi64ELi64ELi64EEvPKfS1_S1_PfiiiifE8K_shared+16540];
	fma.rn.f32 	%f22362, %f22192, %f17141, %f22362;
	@%p4209 bra 	$L__BB1_4234;
	setp.eq.s32 	%p4210, %r3, 42;
	ld.shared.f32 	%f17142, [_ZZ33flash_attention_v2_forward_kernelILi64ELi64ELi64EEvPKfS1_S1_PfiiiifE8K_shared+16544];
	fma.rn.f32 	%f22362, %f22191, %f17142, %f22362;
	@%p4210 bra 	$L__BB1_4234;
	setp.eq.s32 	%p4211, %r3, 43;
	ld.shared.f32 	%f17143, [_ZZ33flash_attention_v2_forward_kernelILi64ELi64ELi64EEvPKfS1_S1_PfiiiifE8K_shared+16548];
	fma.rn.f32 	%f22362, %f22190, %f17143, %f22362;
	@%p4211 bra 	$L__BB1_4234;
	setp.eq.s32 	%p4212, %r3, 44;
	ld.shared.f32 	%f17144, [_ZZ33flash_attention_v2_forward_kernelILi64ELi64ELi64EEvPKfS1_S1_PfiiiifE8K_shared+16552];
	fma.rn.f32 	%f22362, %f22189, %f17144, %f22362;
	@%p4212 bra 	$L__BB1_4234;
	setp.eq.s32 	%p4213, %r3, 45;
	ld.shared.f32 	%f17145, [_ZZ33flash_attention_v2_forward_kernelILi64ELi64ELi64EEvPKfS1_S1_PfiiiifE8K_shared+16556];
	fma.rn.f32 	%f22362, %f22188, %f17145, %f22362;
	@%p4213 bra 	$L__BB1_4234;
	setp.eq.s32 	%p4214, %r3, 46;
	ld.shared.f32 	%f17146, [_ZZ33flash_attention_v2_forward_kernelILi64ELi64ELi64EEvPKfS1_S1_PfiiiifE8K_shared+16560];
	fma.rn.f32 	%f22362, %f22187, %f17146, %f22362;
	@%p4214 bra 	$L__BB1_4234;
	setp.eq.s32 	%p4215, %r3, 47;
	ld.shared.f32 	%f17147, [_ZZ33flash_attention_v2_forward_kernelILi64ELi64ELi64EEvPKfS1_S1_PfiiiifE8K_shared+16564];
	fma.rn.f32 	%f22362, %f22186, %f17147, %f22362;
	@%p4215 bra 	$L__BB1_4234;
	setp.eq.s32 	%p4216, %r3, 48;
	ld.shared.f32 	%f17148, [_ZZ33flash_attention_v2_forward_kernelILi64ELi64ELi64EEvPKfS1_S1_PfiiiifE8K_shared+16568];
	fma.rn.f32 	%f22362, %f22185, %f17148, %f22362;
	@%p4216 bra 	$L__BB1_4234;
	setp.eq.s32 	%p4217, %r3, 49;
	ld.shared.f32 	%f17149, [_ZZ33flash_attention_v2_forward_kernelILi64ELi64ELi64EEvPKfS1_S1_PfiiiifE8K_shared+16572];
	fma.rn.f32 	%f22362, %f22184, %f17149, %f22362;
	@%p4217 bra 	$L__BB1_4234;
	setp.eq.s32 	%p4218, %r3, 50;
	ld.shared.f32 	%f17150, [_ZZ33flash_attention_v2_forward_kernelILi64ELi64ELi64EEvPKfS1_S1_PfiiiifE8K_shared+16576];
	fma.rn.f32 	%f22362, %f22183, %f17150, %f22362;
	@%p4218 bra 	$L__BB1_4234;
	setp.eq.s32 	%p4219, %r3, 51;
	ld.shared.f32 	%f17151, [_ZZ33flash_attention_v2_forward_kernelILi64ELi64ELi64EEvPKfS1_S1_PfiiiifE8K_shared+16580];
	fma.rn.f32 	%f22362, %f22182, %f17151, %f22362;
	@%p4219 bra 	$L__BB1_4234;
	setp.eq.s32 	%p4220, %r3, 52;
	ld.shared.f32 	%f17152, [_ZZ33flash_attention_v2_forward_kernelILi64ELi64ELi64EEvPKfS1_S1_PfiiiifE8K_shared+16584];
	fma.rn.f32 	%f22362, %f22181, %f17152, %f22362;
	@%p4220 bra 	$L__BB1_4234;
	setp.eq.s32 	%p4221, %r3, 53;
	ld.shared.f32 	%f17153, [_ZZ33flash_attention_v2_forward_kernelILi64ELi64ELi64EEvPKfS1_S1_PfiiiifE8K_shared+16588];
	fma.rn.f32 	%f22362, %f22180, %f17153, %f22362;
	@%p4221 bra 	$L__BB1_4234;
	setp.eq.s32 	%p4222, %r3, 54;
	ld.shared.f32 	%f17154, [_ZZ33flash_attention_v2_forward_kernelILi64ELi64ELi64EEvPKfS1_S1_PfiiiifE8K_shared+16592];
	fma.rn.f32 	%f22362, %f22179, %f17154, %f22362;
	@%p4222 bra 	$L__BB1_4234;
	setp.eq.s32 	%p4223, %r3, 55;
	ld.shared.f32 	%f17155, [_ZZ33flash_attention_v2_forward_kernelILi64ELi64ELi64EEvPKfS1_S1_PfiiiifE8K_shared+16596];
	fma.rn.f32 	%f22362, %f22178, %f17155, %f22362;
	@%p4223 bra 	$L__BB1_4234;
	setp.eq.s32 	%p4224, %r3, 56;
	ld.shared.f32 	%f17156, [_ZZ33flash_attention_v2_forward_kernelILi64ELi64ELi64EEvPKfS1_S1_PfiiiifE8K_shared+16600];
	fma.rn.f32 	%f22362, %f22177, %f17156, %f22362;
	@%p4224 bra 	$L__BB1_4234;
	setp.eq.s32 	%p4225, %r3, 57;
	ld.shared.f32 	%f17157, [_ZZ33flash_attention_v2_forward_kernelILi64ELi64ELi64EEvPKfS1_S1_PfiiiifE8K_shared+16604];
	fma.rn.f32 	%f22362, %f22176, %f17157, %f22362;
	@%p4225 bra 	$L__BB1_4234;
	setp.eq.s32 	%p4226, %r3, 58;
	ld.shared.f32 	%f17158, [_ZZ33flash_attention_v2_forward_kernelILi64ELi64ELi64EEvPKfS1_S1_PfiiiifE8K_shared+16608];
	fma.rn.f32 	%f22362, %f22175, %f17158, %f22362;
	@%p4226 bra 	$L__BB1_4234;
	setp.eq.s32 	%p4227, %r3, 59;
	ld.shared.f32 	%f17159, [_ZZ33flash_attention_v2_forward_kernelILi64ELi64ELi64EEvPKfS1_S1_PfiiiifE8K_shared+16612];
	fma.rn.f32 	%f22362, %f22174, %f17159, %f22362;
	@%p4227 bra 	$L__BB1_4234;
	setp.eq.s32 	%p4228, %r3, 60;
	ld.shared.f32 	%f17160, [_ZZ33flash_attention_v2_forward_kernelILi64ELi64ELi64EEvPKfS1_S1_PfiiiifE8K_shared+16616];
	fma.rn.f32 	%f22362, %f22173, %f17160, %f22362;
	@%p4228 bra 	$L__BB1_4234;
	setp.eq.s32 	%p4229, %r3, 61;
	ld.shared.f32 	%f17161, [_ZZ33flash_attention_v2_forward_kernelILi64ELi64ELi64EEvPKfS1_S1_PfiiiifE8K_shared+16620];
	fma.rn.f32 	%f22362, %f22172, %f17161, %f22362;
	@%p4229 bra 	$L__BB1_4234;
	setp.eq.s32 	%p4230, %r3, 62;
	ld.shared.f32 	%f17162, [_ZZ33flash_attention_v2_forward_kernelILi64ELi64ELi64EEvPKfS1_S1_PfiiiifE8K_shared+16624];
	fma.rn.f32 	%f22362, %f22171, %f17162, %f22362;
	@%p4230 bra 	$L__BB1_4234;
	setp.eq.s32 	%p4231, %r3, 63;
	ld.shared.f32 	%f17163, [_ZZ33flash_attention_v2_forward_kernelILi64ELi64ELi64EEvPKfS1_S1_PfiiiifE8K_shared+16628];
	fma.rn.f32 	%f22362, %f22170, %f17163, %f22362;
	@%p4231 bra 	$L__BB1_4234;
	ld.shared.f32 	%f17164, [_ZZ33flash_attention_v2_forward_kernelILi64ELi64ELi64EEvPKfS1_S1_PfiiiifE8K_shared+16632];
	fma.rn.f32 	%f22362, %f22169, %f17164, %f22362;
$L__BB1_4234:
	max.f32 	%f17165, %f22299, 0fFF7FFFFF;
	max.f32 	%f17166, %f17165, %f22300;
	max.f32 	%f17167, %f17166, %f22301;
	max.f32 	%f17168, %f17167, %f22302;
	max.f32 	%f17169, %f17168, %f22303;
	max.f32 	%f17170, %f17169, %f22304;
	max.f32 	%f17171, %f17170, %f22305;
	max.f32 	%f17172, %f17171, %f22306;
	max.f32 	%f17173, %f17172, %f22307;
	max.f32 	%f17174, %f17173, %f22308;
	max.f32 	%f17175, %f17174, %f22309;
	max.f32 	%f17176, %f17175, %f22310;
	max.f32 	%f17177, %f17176, %f22311;
	max.f32 	%f17178, %f17177, %f22312;
	max.f32 	%f17179, %f17178, %f22313;
	max.f32 	%f17180, %f17179, %f22314;
	max.f32 	%f17181, %f17180, %f22315;
	max.f32 	%f17182, %f17181, %f22316;
	max.f32 	%f17183, %f17182, %f22317;
	max.f32 	%f17184, %f17183, %f22318;
	max.f32 	%f17185, %f17184, %f22319;
	max.f32 	%f17186, %f17185, %f22320;
	max.f32 	%f17187, %f17186, %f22321;
	max.f32 	%f17188, %f17187, %f22322;
	max.f32 	%f17189, %f17188, %f22323;
	max.f32 	%f17190, %f17189, %f22324;
	max.f32 	%f17191, %f17190, %f22325;
	max.f32 	%f17192, %f17191, %f22326;
	max.f32 	%f17193, %f17192, %f22327;
	max.f32 	%f17194, %f17193, %f22328;
	max.f32 	%f17195, %f17194, %f22329;
	max.f32 	%f17196, %f17195, %f22330;
	max.f32 	%f17197, %f17196, %f22331;
	max.f32 	%f17198, %f17197, %f22332;
	max.f32 	%f17199, %f17198, %f22333;
	max.f32 	%f17200, %f17199, %f22334;
	max.f32 	%f17201, %f17200, %f22335;
	max.f32 	%f17202, %f17201, %f22336;
	max.f32 	%f17203, %f17202, %f22337;
	max.f32 	%f17204, %f17203, %f22338;
	max.f32 	%f17205, %f17204, %f22339;
	max.f32 	%f17206, %f17205, %f22340;
	max.f32 	%f17207, %f17206, %f22341;
	max.f32 	%f17208, %f17207, %f22342;
	max.f32 	%f17209, %f17208, %f22343;
	max.f32 	%f17210, %f17209, %f22344;
	max.f32 	%f17211, %f17210, %f22345;
	max.f32 	%f17212, %f17211, %f22346;
	max.f32 	%f17213, %f17212, %f22347;
	max.f32 	%f17214, %f17213, %f22348;
	max.f32 	%f17215, %f17214, %f22349;
	max.f32 	%f17216, %f17215, %f22350;
	max.f32 	%f17217, %f17216, %f22351;
	max.f32 	%f17218, %f17217, %f22352;
	max.f32 	%f17219, %f17218, %f22353;
	max.f32 	%f17220, %f17219, %f22354;
	max.f32 	%f17221, %f17220, %f22355;
	max.f32 	%f17222, %f17221, %f22356;
	max.f32 	%f17223, %f17222, %f22357;
	max.f32 	%f17224, %f17223, %f22358;
	max.f32 	%f17225, %f17224, %f22359;
	max.f32 	%f17226, %f17225, %f22360;
	max.f32 	%f17227, %f17226, %f22361;
	max.f32 	%f22427, %f17227, %f22362;
	bra.uni 	$L__BB1_4236;
$L__BB1_4235:
	ld.param.u32 	%r482, [_Z33flash_attention_v2_forward_kernelILi64ELi64ELi64EEvPKfS1_S1_Pfiiiif_param_6];
	setp.lt.s32 	%p72, %r7, %r482;
	selp.f32 	%f22299, 0f00000000, 0fFF7FFFFF, %p72;
	max.f32 	%f12942, %f22299, 0fFF7FFFFF;
	add.s32 	%r71, %r7, 1;
	setp.lt.s32 	%p73, %r71, %r482;
	selp.f32 	%f22300, 0f00000000, 0fFF7FFFFF, %p73;
	max.f32 	%f12943, %f12942, %f22300;
	add.s32 	%r72, %r7, 2;
	setp.lt.s32 	%p74, %r72, %r482;
	selp.f32 	%f22301, 0f00000000, 0fFF7FFFFF, %p74;
	max.f32 	%f12944, %f12943, %f22301;
	add.s32 	%r73, %r7, 3;
	setp.lt.s32 	%p75, %r73, %r482;
	selp.f32 	%f22302, 0f00000000, 0fFF7FFFFF, %p75;
	max.f32 	%f12945, %f12944, %f22302;
	add.s32 	%r74, %r7, 4;
	setp.lt.s32 	%p76, %r74, %r482;
	selp.f32 	%f22303, 0f00000000, 0fFF7FFFFF, %p76;
	max.f32 	%f12946, %f12945, %f22303;
	add.s32 	%r75, %r7, 5;
	setp.lt.s32 	%p77, %r75, %r482;
	selp.f32 	%f22304, 0f00000000, 0fFF7FFFFF, %p77;
	max.f32 	%f12947, %f12946, %f22304;
	add.s32 	%r76, %r7, 6;
	setp.lt.s32 	%p78, %r76, %r482;
	selp.f32 	%f22305, 0f00000000, 0fFF7FFFFF, %p78;
	max.f32 	%f12948, %f12947, %f22305;
	add.s32 	%r77, %r7, 7;
	setp.lt.s32 	%p79, %r77, %r482;
	selp.f32 	%f22306, 0f00000000, 0fFF7FFFFF, %p79;
	max.f32 	%f12949, %f12948, %f22306;
	add.s32 	%r78, %r7, 8;
	setp.lt.s32 	%p80, %r78, %r482;
	selp.f32 	%f22307, 0f00000000, 0fFF7FFFFF, %p80;
	max.f32 	%f12950, %f12949, %f22307;
	add.s32 	%r79, %r7, 9;
	setp.lt.s32 	%p81, %r79, %r482;
	selp.f32 	%f22308, 0f00000000, 0fFF7FFFFF, %p81;
	max.f32 	%f12951, %f12950, %f22308;
	add.s32 	%r80, %r7, 10;
	setp.lt.s32 	%p82, %r80, %r482;
	selp.f32 	%f22309, 0f00000000, 0fFF7FFFFF, %p82;
	max.f32 	%f12952, %f12951, %f22309;
	add.s32 	%r81, %r7, 11;
	setp.lt.s32 	%p83, %r81, %r482;
	selp.f32 	%f22310, 0f00000000, 0fFF7FFFFF, %p83;
	max.f32 	%f12953, %f12952, %f22310;
	add.s32 	%r82, %r7, 12;
	setp.lt.s32 	%p84, %r82, %r482;
	selp.f32 	%f22311, 0f00000000, 0fFF7FFFFF, %p84;
	max.f32 	%f12954, %f12953, %f22311;
	add.s32 	%r83, %r7, 13;
	setp.lt.s32 	%p85, %r83, %r482;
	selp.f32 	%f22312, 0f00000000, 0fFF7FFFFF, %p85;
	max.f32 	%f12955, %f12954, %f22312;
	add.s32 	%r84, %r7, 14;
	setp.lt.s32 	%p86, %r84, %r482;
	selp.f32 	%f22313, 0f00000000, 0fFF7FFFFF, %p86;
	max.f32 	%f12956, %f12955, %f22313;
	add.s32 	%r85, %r7, 15;
	setp.lt.s32 	%p87, %r85, %r482;
	selp.f32 	%f22314, 0f00000000, 0fFF7FFFFF, %p87;
	max.f32 	%f12957, %f12956, %f22314;
	add.s32 	%r86, %r7, 16;
	setp.lt.s32 	%p88, %r86, %r482;
	selp.f32 	%f22315, 0f00000000, 0fFF7FFFFF, %p88;
	max.f32 	%f12958, %f12957, %f22315;
	add.s32 	%r87, %r7, 17;
	setp.lt.s32 	%p89, %r87, %r482;
	selp.f32 	%f22316, 0f00000000, 0fFF7FFFFF, %p89;
	max.f32 	%f12959, %f12958, %f22316;
	add.s32 	%r88, %r7, 18;
	setp.lt.s32 	%p90, %r88, %r482;
	selp.f32 	%f22317, 0f00000000, 0fFF7FFFFF, %p90;
	max.f32 	%f12960, %f12959, %f22317;
	add.s32 	%r89, %r7, 19;
	setp.lt.s32 	%p91, %r89, %r482;
	selp.f32 	%f22318, 0f00000000, 0fFF7FFFFF, %p91;
	max.f32 	%f12961, %f12960, %f22318;
	add.s32 	%r90, %r7, 20;
	setp.lt.s32 	%p92, %r90, %r482;
	selp.f32 	%f22319, 0f00000000, 0fFF7FFFFF, %p92;
	max.f32 	%f12962, %f12961, %f22319;
	add.s32 	%r91, %r7, 21;
	setp.lt.s32 	%p93, %r91, %r482;
	selp.f32 	%f22320, 0f00000000, 0fFF7FFFFF, %p93;
	max.f32 	%f12963, %f12962, %f22320;
	add.s32 	%r92, %r7, 22;
	setp.lt.s32 	%p94, %r92, %r482;
	selp.f32 	%f22321, 0f00000000, 0fFF7FFFFF, %p94;
	max.f32 	%f12964, %f12963, %f22321;
	add.s32 	%r93, %r7, 23;
	setp.lt.s32 	%p95, %r93, %r482;
	selp.f32 	%f22322, 0f00000000, 0fFF7FFFFF, %p95;
	max.f32 	%f12965, %f12964, %f22322;
	add.s32 	%r94, %r7, 24;
	setp.lt.s32 	%p96, %r94, %r482;
	selp.f32 	%f22323, 0f00000000, 0fFF7FFFFF, %p96;
	max.f32 	%f12966, %f12965, %f22323;
	add.s32 	%r95, %r7, 25;
	setp.lt.s32 	%p97, %r95, %r482;
	selp.f32 	%f22324, 0f00000000, 0fFF7FFFFF, %p97;
	max.f32 	%f12967, %f12966, %f22324;
	add.s32 	%r96, %r7, 26;
	setp.lt.s32 	%p98, %r96, %r482;
	selp.f32 	%f22325, 0f00000000, 0fFF7FFFFF, %p98;
	max.f32 	%f12968, %f12967, %f22325;
	add.s32 	%r97, %r7, 27;
	setp.lt.s32 	%p99, %r97, %r482;
	selp.f32 	%f22326, 0f00000000, 0fFF7FFFFF, %p99;
	max.f32 	%f12969, %f12968, %f22326;
	add.s32 	%r98, %r7, 28;
	setp.lt.s32 	%p100, %r98, %r482;
	selp.f32 	%f22327, 0f00000000, 0fFF7FFFFF, %p100;
	max.f32 	%f12970, %f12969, %f22327;
	add.s32 	%r99, %r7, 29;
	setp.lt.s32 	%p101, %r99, %r482;
	selp.f32 	%f22328, 0f00000000, 0fFF7FFFFF, %p101;
	max.f32 	%f12971, %f12970, %f22328;
	add.s32 	%r100, %r7, 30;
	setp.lt.s32 	%p102, %r100, %r482;
	selp.f32 	%f22329, 0f00000000, 0fFF7FFFFF, %p102;
	max.f32 	%f12972, %f12971, %f22329;
	add.s32 	%r101, %r7, 31;
	setp.lt.s32 	%p103, %r101, %r482;
	selp.f32 	%f22330, 0f00000000, 0fFF7FFFFF, %p103;
	max.f32 	%f12973, %f12972, %f22330;
	add.s32 	%r102, %r7, 32;
	setp.lt.s32 	%p104, %r102, %r482;
	selp.f32 	%f22331, 0f00000000, 0fFF7FFFFF, %p104;
	max.f32 	%f12974, %f12973, %f22331;
	add.s32 	%r103, %r7, 33;
	setp.lt.s32 	%p105, %r103, %r482;
	selp.f32 	%f22332, 0f00000000, 0fFF7FFFFF, %p105;
	max.f32 	%f12975, %f12974, %f22332;
	add.s32 	%r104, %r7, 34;
	setp.lt.s32 	%p106, %r104, %r482;
	selp.f32 	%f22333, 0f00000000, 0fFF7FFFFF, %p106;
	max.f32 	%f12976, %f12975, %f22333;
	add.s32 	%r105, %r7, 35;
	setp.lt.s32 	%p107, %r105, %r482;
	selp.f32 	%f22334, 0f00000000, 0fFF7FFFFF, %p107;
	max.f32 	%f12977, %f12976, %f22334;
	add.s32 	%r106, %r7, 36;
	setp.lt.s32 	%p108, %r106, %r482;
	selp.f32 	%f22335, 0f00000000, 0fFF7FFFFF, %p108;
	max.f32 	%f12978, %f12977, %f22335;
	add.s32 	%r107, %r7, 37;
	setp.lt.s32 	%p109, %r107, %r482;
	selp.f32 	%f22336, 0f00000000, 0fFF7FFFFF, %p109;
	max.f32 	%f12979, %f12978, %f22336;
	add.s32 	%r108, %r7, 38;
	setp.lt.s32 	%p110, %r108, %r482;
	selp.f32 	%f22337, 0f00000000, 0fFF7FFFFF, %p110;
	max.f32 	%f12980, %f12979, %f22337;
	add.s32 	%r109, %r7, 39;
	setp.lt.s32 	%p111, %r109, %r482;
	selp.f32 	%f22338, 0f00000000, 0fFF7FFFFF, %p111;
	max.f32 	%f12981, %f12980, %f22338;
	add.s32 	%r110, %r7, 40;
	setp.lt.s32 	%p112, %r110, %r482;
	selp.f32 	%f22339, 0f00000000, 0fFF7FFFFF, %p112;
	max.f32 	%f12982, %f12981, %f22339;
	add.s32 	%r111, %r7, 41;
	setp.lt.s32 	%p113, %r111, %r482;
	selp.f32 	%f22340, 0f00000000, 0fFF7FFFFF, %p113;
	max.f32 	%f12983, %f12982, %f22340;
	add.s32 	%r112, %r7, 42;
	setp.lt.s32 	%p114, %r112, %r482;
	selp.f32 	%f22341, 0f00000000, 0fFF7FFFFF, %p114;
	max.f32 	%f12984, %f12983, %f22341;
	add.s32 	%r113, %r7, 43;
	setp.lt.s32 	%p115, %r113, %r482;
	selp.f32 	%f22342, 0f00000000, 0fFF7FFFFF, %p115;
	max.f32 	%f12985, %f12984, %f22342;
	add.s32 	%r114, %r7, 44;
	setp.lt.s32 	%p116, %r114, %r482;
	selp.f32 	%f22343, 0f00000000, 0fFF7FFFFF, %p116;
	max.f32 	%f12986, %f12985, %f22343;
	add.s32 	%r115, %r7, 45;
	setp.lt.s32 	%p117, %r115, %r482;
	selp.f32 	%f22344, 0f00000000, 0fFF7FFFFF, %p117;
	max.f32 	%f12987, %f12986, %f22344;
	add.s32 	%r116, %r7, 46;
	setp.lt.s32 	%p118, %r116, %r482;
	selp.f32 	%f22345, 0f00000000, 0fFF7FFFFF, %p118;
	max.f32 	%f12988, %f12987, %f22345;
	add.s32 	%r117, %r7, 47;
	setp.lt.s32 	%p119, %r117, %r482;
	selp.f32 	%f22346, 0f00000000, 0fFF7FFFFF, %p119;
	max.f32 	%f12989, %f12988, %f22346;
	add.s32 	%r118, %r7, 48;
	setp.lt.s32 	%p120, %r118, %r482;
	selp.f32 	%f22347, 0f00000000, 0fFF7FFFFF, %p120;
	max.f32 	%f12990, %f12989, %f22347;
	add.s32 	%r119, %r7, 49;
	setp.lt.s32 	%p121, %r119, %r482;
	selp.f32 	%f22348, 0f00000000, 0fFF7FFFFF, %p121;
	max.f32 	%f12991, %f12990, %f22348;
	add.s32 	%r120, %r7, 50;
	setp.lt.s32 	%p122, %r120, %r482;
	selp.f32 	%f22349, 0f00000000, 0fFF7FFFFF, %p122;
	max.f32 	%f12992, %f12991, %f22349;
	add.s32 	%r121, %r7, 51;
	setp.lt.s32 	%p123, %r121, %r482;
	selp.f32 	%f22350, 0f00000000, 0fFF7FFFFF, %p123;
	max.f32 	%f12993, %f12992, %f22350;
	add.s32 	%r122, %r7, 52;
	setp.lt.s32 	%p124, %r122, %r482;
	selp.f32 	%f22351, 0f00000000, 0fFF7FFFFF, %p124;
	max.f32 	%f12994, %f12993, %f22351;
	add.s32 	%r123, %r7, 53;
	setp.lt.s32 	%p125, %r123, %r482;
	selp.f32 	%f22352, 0f00000000, 0fFF7FFFFF, %p125;
	max.f32 	%f12995, %f12994, %f22352;
	add.s32 	%r124, %r7, 54;
	setp.lt.s32 	%p126, %r124, %r482;
	selp.f32 	%f22353, 0f00000000, 0fFF7FFFFF, %p126;
	max.f32 	%f12996, %f12995, %f22353;
	add.s32 	%r125, %r7, 55;
	setp.lt.s32 	%p127, %r125, %r482;
	selp.f32 	%f22354, 0f00000000, 0fFF7FFFFF, %p127;
	max.f32 	%f12997, %f12996, %f22354;
	add.s32 	%r126, %r7, 56;
	setp.lt.s32 	%p128, %r126, %r482;
	selp.f32 	%f22355, 0f00000000, 0fFF7FFFFF, %p128;
	max.f32 	%f12998, %f12997, %f22355;
	add.s32 	%r127, %r7, 57;
	setp.lt.s32 	%p129, %r127, %r482;
	selp.f32 	%f22356, 0f00000000, 0fFF7FFFFF, %p129;
	max.f32 	%f12999, %f12998, %f22356;
	add.s32 	%r128, %r7, 58;
	setp.lt.s32 	%p130, %r128, %r482;
	selp.f32 	%f22357, 0f00000000, 0fFF7FFFFF, %p130;
	max.f32 	%f13000, %f12999, %f22357;
	add.s32 	%r129, %r7, 59;
	setp.lt.s32 	%p131, %r129, %r482;
	selp.f32 	%f22358, 0f00000000, 0fFF7FFFFF, %p131;
	max.f32 	%f13001, %f13000, %f22358;
	add.s32 	%r130, %r7, 60;
	setp.lt.s32 	%p132, %r130, %r482;
	selp.f32 	%f22359, 0f00000000, 0fFF7FFFFF, %p132;
	max.f32 	%f13002, %f13001, %f22359;
	add.s32 	%r131, %r7, 61;
	setp.lt.s32 	%p133, %r131, %r482;
	selp.f32 	%f22360, 0f00000000, 0fFF7FFFFF, %p133;
	max.f32 	%f13003, %f13002, %f22360;
	add.s32 	%r132, %r7, 62;
	setp.lt.s32 	%p134, %r132, %r482;
	selp.f32 	%f22361, 0f00000000, 0fFF7FFFFF, %p134;
	max.f32 	%f13004, %f13003, %f22361;
	add.s32 	%r133, %r7, 63;
	setp.lt.s32 	%p135, %r133, %r482;
	selp.f32 	%f22362, 0f00000000, 0fFF7FFFFF, %p135;
	max.f32 	%f22427, %f13004, %f22362;
$L__BB1_4236:
	ld.param.u32 	%r622, [_Z33flash_attention_v2_forward_kernelILi64ELi64ELi64EEvPKfS1_S1_Pfiiiif_param_7];
	ld.param.u32 	%r547, [_Z33flash_attention_v2_forward_kernelILi64ELi64ELi64EEvPKfS1_S1_Pfiiiif_param_6];
	add.s32 	%r14, %r622, -1;
	setp.lt.s32 	%p4232, %r622, 1;
	max.f32 	%f22298, %f194, %f22427;
	sub.f32 	%f17228, %f194, %f22298;
	fma.rn.f32 	%f17229, %f17228, 0f3BBB989D, 0f3F000000;
	cvt.sat.f32.f32 	%f17230, %f17229;
	mov.f32 	%f17231, 0f4B400001;
	mov.f32 	%f17232, 0f437C0000;
	fma.rm.f32 	%f17233, %f17230, %f17232, %f17231;
	add.f32 	%f17234, %f17233, 0fCB40007F;
	neg.f32 	%f17235, %f17234;
	fma.rn.f32 	%f17236, %f17228, 0f3FB8AA3B, %f17235;
	fma.rn.f32 	%f17237, %f17228, 0f32A57060, %f17236;
	mov.b32 	%r197, %f17233;
	shl.b32 	%r198, %r197, 23;
	mov.b32 	%f17238, %r198;
	ex2.approx.ftz.f32 	%f17239, %f17237;
	mul.f32 	%f17240, %f17239, %f17238;
	sub.f32 	%f17241, %f22299, %f22298;
	fma.rn.f32 	%f17242, %f17241, 0f3BBB989D, 0f3F000000;
	cvt.sat.f32.f32 	%f17243, %f17242;
	fma.rm.f32 	%f17244, %f17243, %f17232, %f17231;
	add.f32 	%f17245, %f17244, 0fCB40007F;
	neg.f32 	%f17246, %f17245;
	fma.rn.f32 	%f17247, %f17241, 0f3FB8AA3B, %f17246;
	fma.rn.f32 	%f17248, %f17241, 0f32A57060, %f17247;
	mov.b32 	%r199, %f17244;
	shl.b32 	%r200, %r199, 23;
	mov.b32 	%f17249, %r200;
	ex2.approx.ftz.f32 	%f17250, %f17248;
	mul.f32 	%f4487, %f17250, %f17249;
	shl.b32 	%r15, %r625, 6;
	setp.lt.s32 	%p4233, %r15, %r547;
	add.f32 	%f17251, %f4487, 0f00000000;
	selp.f32 	%f17252, %f17251, 0f00000000, %p4233;
	sub.f32 	%f17253, %f22300, %f22298;
	fma.rn.f32 	%f17254, %f17253, 0f3BBB989D, 0f3F000000;
	cvt.sat.f32.f32 	%f17255, %f17254;
	fma.rm.f32 	%f17256, %f17255, %f17232, %f17231;
	add.f32 	%f17257, %f17256, 0fCB40007F;
	neg.f32 	%f17258, %f17257;
	fma.rn.f32 	%f17259, %f17253, 0f3FB8AA3B, %f17258;
	fma.rn.f32 	%f17260, %f17253, 0f32A57060, %f17259;
	mov.b32 	%r201, %f17256;
	shl.b32 	%r202, %r201, 23;
	mov.b32 	%f17261, %r202;
	ex2.approx.ftz.f32 	%f17262, %f17260;
	mul.f32 	%f4488, %f17262, %f17261;
	or.b32  	%r16, %r15, 1;
	setp.lt.s32 	%p4234, %r16, %r547;
	add.f32 	%f17263, %f17252, %f4488;
	selp.f32 	%f17264, %f17263, %f17252, %p4234;
	sub.f32 	%f17265, %f22301, %f22298;
	fma.rn.f32 	%f17266, %f17265, 0f3BBB989D, 0f3F000000;
	cvt.sat.f32.f32 	%f17267, %f17266;
	fma.rm.f32 	%f17268, %f17267, %f17232, %f17231;
	add.f32 	%f17269, %f17268, 0fCB40007F;
	neg.f32 	%f17270, %f17269;
	fma.rn.f32 	%f17271, %f17265, 0f3FB8AA3B, %f17270;
	fma.rn.f32 	%f17272, %f17265, 0f32A57060, %f17271;
	mov.b32 	%r203, %f17268;
	shl.b32 	%r204, %r203, 23;
	mov.b32 	%f17273, %r204;
	ex2.approx.ftz.f32 	%f17274, %f17272;
	mul.f32 	%f4489, %f17274, %f17273;
	or.b32  	%r17, %r15, 2;
	setp.lt.s32 	%p4235, %r17, %r547;
	add.f32 	%f17275, %f17264, %f4489;
	selp.f32 	%f17276, %f17275, %f17264, %p4235;
	sub.f32 	%f17277, %f22302, %f22298;
	fma.rn.f32 	%f17278, %f17277, 0f3BBB989D, 0f3F000000;
	cvt.sat.f32.f32 	%f17279, %f17278;
	fma.rm.f32 	%f17280, %f17279, %f17232, %f17231;
	add.f32 	%f17281, %f17280, 0fCB40007F;
	neg.f32 	%f17282, %f17281;
	fma.rn.f32 	%f17283, %f17277, 0f3FB8AA3B, %f17282;
	fma.rn.f32 	%f17284, %f17277, 0f32A57060, %f17283;
	mov.b32 	%r205, %f17280;
	shl.b32 	%r206, %r205, 23;
	mov.b32 	%f17285, %r206;
	ex2.approx.ftz.f32 	%f17286, %f17284;
	mul.f32 	%f4490, %f17286, %f17285;
	or.b32  	%r18, %r15, 3;
	setp.lt.s32 	%p4236, %r18, %r547;
	add.f32 	%f17287, %f17276, %f4490;
	selp.f32 	%f17288, %f17287, %f17276, %p4236;
	sub.f32 	%f17289, %f22303, %f22298;
	fma.rn.f32 	%f17290, %f17289, 0f3BBB989D, 0f3F000000;
	cvt.sat.f32.f32 	%f17291, %f17290;
	fma.rm.f32 	%f17292, %f17291, %f17232, %f17231;
	add.f32 	%f17293, %f17292, 0fCB40007F;
	neg.f32 	%f17294, %f17293;
	fma.rn.f32 	%f17295, %f17289, 0f3FB8AA3B, %f17294;
	fma.rn.f32 	%f17296, %f17289, 0f32A57060, %f17295;
	mov.b32 	%r207, %f17292;
	shl.b32 	%r208, %r207, 23;
	mov.b32 	%f17297, %r208;
	ex2.approx.ftz.f32 	%f17298, %f17296;
	mul.f32 	%f4491, %f17298, %f17297;
	or.b32  	%r19, %r15, 4;
	setp.lt.s32 	%p4237, %r19, %r547;
	add.f32 	%f17299, %f17288, %f4491;
	selp.f32 	%f17300, %f17299, %f17288, %p4237;
	sub.f32 	%f17301, %f22304, %f22298;
	fma.rn.f32 	%f17302, %f17301, 0f3BBB989D, 0f3F000000;
	cvt.sat.f32.f32 	%f17303, %f17302;
	fma.rm.f32 	%f17304, %f17303, %f17232, %f17231;
	add.f32 	%f17305, %f17304, 0fCB40007F;
	neg.f32 	%f17306, %f17305;
	fma.rn.f32 	%f17307, %f17301, 0f3FB8AA3B, %f17306;
	fma.rn.f32 	%f17308, %f17301, 0f32A57060, %f17307;
	mov.b32 	%r209, %f17304;
	shl.b32 	%r210, %r209, 23;
	mov.b32 	%f17309, %r210;
	ex2.approx.ftz.f32 	%f17310, %f17308;
	mul.f32 	%f4492, %f17310, %f17309;
	or.b32  	%r20, %r15, 5;
	setp.lt.s32 	%p4238, %r20, %r547;
	add.f32 	%f17311, %f17300, %f4492;
	selp.f32 	%f17312, %f17311, %f17300, %p4238;
	sub.f32 	%f17313, %f22305, %f22298;
	fma.rn.f32 	%f17314, %f17313, 0f3BBB989D, 0f3F000000;
	cvt.sat.f32.f32 	%f17315, %f17314;
	fma.rm.f32 	%f17316, %f17315, %f17232, %f17231;
	add.f32 	%f17317, %f17316, 0fCB40007F;
	neg.f32 	%f17318, %f17317;
	fma.rn.f32 	%f17319, %f17313, 0f3FB8AA3B, %f17318;
	fma.rn.f32 	%f17320, %f17313, 0f32A57060, %f17319;
	mov.b32 	%r211, %f17316;
	shl.b32 	%r212, %r211, 23;
	mov.b32 	%f17321, %r212;
	ex2.approx.ftz.f32 	%f17322, %f17320;
	mul.f32 	%f4493, %f17322, %f17321;
	or.b32  	%r21, %r15, 6;
	setp.lt.s32 	%p4239, %r21, %r547;
	add.f32 	%f17323, %f17312, %f4493;
	selp.f32 	%f17324, %f17323, %f17312, %p4239;
	sub.f32 	%f17325, %f22306, %f22298;
	fma.rn.f32 	%f17326, %f17325, 0f3BBB989D, 0f3F000000;
	cvt.sat.f32.f32 	%f17327, %f17326;
	fma.rm.f32 	%f17328, %f17327, %f17232, %f17231;
	add.f32 	%f17329, %f17328, 0fCB40007F;
	neg.f32 	%f17330, %f17329;
	fma.rn.f32 	%f17331, %f17325, 0f3FB8AA3B, %f17330;
	fma.rn.f32 	%f17332, %f17325, 0f32A57060, %f17331;
	mov.b32 	%r213, %f17328;
	shl.b32 	%r214, %r213, 23;
	mov.b32 	%f17333, %r214;
	ex2.approx.ftz.f32 	%f17334, %f17332;
	mul.f32 	%f4494, %f17334, %f17333;
	or.b32  	%r22, %r15, 7;
	setp.lt.s32 	%p4240, %r22, %r547;
	add.f32 	%f17335, %f17324, %f4494;
	selp.f32 	%f17336, %f17335, %f17324, %p4240;
	sub.f32 	%f17337, %f22307, %f22298;
	fma.rn.f32 	%f17338, %f17337, 0f3BBB989D, 0f3F000000;
	cvt.sat.f32.f32 	%f17339, %f17338;
	fma.rm.f32 	%f17340, %f17339, %f17232, %f17231;
	add.f32 	%f17341, %f17340, 0fCB40007F;
	neg.f32 	%f17342, %f17341;
	fma.rn.f32 	%f17343, %f17337, 0f3FB8AA3B, %f17342;
	fma.rn.f32 	%f17344, %f17337, 0f32A57060, %f17343;
	mov.b32 	%r215, %f17340;
	shl.b32 	%r216, %r215, 23;
	mov.b32 	%f17345, %r216;
	ex2.approx.ftz.f32 	%f17346, %f17344;
	mul.f32 	%f4495, %f17346, %f17345;
	or.b32  	%r23, %r15, 8;
	setp.lt.s32 	%p4241, %r23, %r547;
	add.f32 	%f17347, %f17336, %f4495;
	selp.f32 	%f17348, %f17347, %f17336, %p4241;
	sub.f32 	%f17349, %f22308, %f22298;
	fma.rn.f32 	%f17350, %f17349, 0f3BBB989D, 0f3F000000;
	cvt.sat.f32.f32 	%f17351, %f17350;
	fma.rm.f32 	%f17352, %f17351, %f17232, %f17231;
	add.f32 	%f17353, %f17352, 0fCB40007F;
	neg.f32 	%f17354, %f17353;
	fma.rn.f32 	%f17355, %f17349, 0f3FB8AA3B, %f17354;
	fma.rn.f32 	%f17356, %f17349, 0f32A57060, %f17355;
	mov.b32 	%r217, %f17352;
	shl.b32 	%r218, %r217, 23;
	mov.b32 	%f17357, %r218;
	ex2.approx.ftz.f32 	%f17358, %f17356;
	mul.f32 	%f4496, %f17358, %f17357;
	or.b32  	%r24, %r15, 9;
	setp.lt.s32 	%p4242, %r24, %r547;
	add.f32 	%f17359, %f17348, %f4496;
	selp.f32 	%f17360, %f17359, %f17348, %p4242;
	sub.f32 	%f17361, %f22309, %f22298;
	fma.rn.f32 	%f17362, %f17361, 0f3BBB989D, 0f3F000000;
	cvt.sat.f32.f32 	%f17363, %f17362;
	fma.rm.f32 	%f17364, %f17363, %f17232, %f17231;
	add.f32 	%f17365, %f17364, 0fCB40007F;
	neg.f32 	%f17366, %f17365;
	fma.rn.f32 	%f17367, %f17361, 0f3FB8AA3B, %f17366;
	fma.rn.f32 	%f17368, %f17361, 0f32A57060, %f17367;
	mov.b32 	%r219, %f17364;
	shl.b32 	%r220, %r219, 23;
	mov.b32 	%f17369, %r220;
	ex2.approx.ftz.f32 	%f17370, %f17368;
	mul.f32 	%f4497, %f17370, %f17369;
	or.b32  	%r25, %r15, 10;
	setp.lt.s32 	%p4243, %r25, %r547;
	add.f32 	%f17371, %f17360, %f4497;
	selp.f32 	%f17372, %f17371, %f17360, %p4243;
	sub.f32 	%f17373, %f22310, %f22298;
	fma.rn.f32 	%f17374, %f17373, 0f3BBB989D, 0f3F000000;
	cvt.sat.f32.f32 	%f17375, %f17374;
	fma.rm.f32 	%f17376, %f17375, %f17232, %f17231;
	add.f32 	%f17377, %f17376, 0fCB40007F;
	neg.f32 	%f17378, %f17377;
	fma.rn.f32 	%f17379, %f17373, 0f3FB8AA3B, %f17378;
	fma.rn.f32 	%f17380, %f17373, 0f32A57060, %f17379;
	mov.b32 	%r221, %f17376;
	shl.b32 	%r222, %r221, 23;
	mov.b32 	%f17381, %r222;
	ex2.approx.ftz.f32 	%f17382, %f17380;
	mul.f32 	%f4498, %f17382, %f17381;
	or.b32  	%r223, %r15, 11;
	setp.lt.s32 	%p4244, %r223, %r547;
	add.f32 	%f17383, %f17372, %f4498;
	selp.f32 	%f17384, %f17383, %f17372, %p4244;
	sub.f32 	%f17385, %f22311, %f22298;
	fma.rn.f32 	%f17386, %f17385, 0f3BBB989D, 0f3F000000;
	cvt.sat.f32.f32 	%f17387, %f17386;
	fma.rm.f32 	%f17388, %f17387, %f17232, %f17231;
	add.f32 	%f17389, %f17388, 0fCB40007F;
	neg.f32 	%f17390, %f17389;
	fma.rn.f32 	%f17391, %f17385, 0f3FB8AA3B, %f17390;
	fma.rn.f32 	%f17392, %f17385, 0f32A57060, %f17391;
	mov.b32 	%r224, %f17388;
	shl.b32 	%r225, %r224, 23;
	mov.b32 	%f17393, %r225;
	ex2.approx.ftz.f32 	%f17394, %f17392;
	mul.f32 	%f4499, %f17394, %f17393;
	or.b32  	%r226, %r15, 12;
	setp.lt.s32 	%p4245, %r226, %r547;
	add.f32 	%f17395, %f17384, %f4499;
	selp.f32 	%f17396, %f17395, %f17384, %p4245;
	sub.f32 	%f17397, %f22312, %f22298;
	fma.rn.f32 	%f17398, %f17397, 0f3BBB989D, 0f3F000000;
	cvt.sat.f32.f32 	%f17399, %f17398;
	fma.rm.f32 	%f17400, %f17399, %f17232, %f17231;
	add.f32 	%f17401, %f17400, 0fCB40007F;
	neg.f32 	%f17402, %f17401;
	fma.rn.f32 	%f17403, %f17397, 0f3FB8AA3B, %f17402;
	fma.rn.f32 	%f17404, %f17397, 0f32A57060, %f17403;
	mov.b32 	%r227, %f17400;
	shl.b32 	%r228, %r227, 23;
	mov.b32 	%f17405, %r228;
	ex2.approx.ftz.f32 	%f17406, %f17404;
	mul.f32 	%f4500, %f17406, %f17405;
	or.b32  	%r229, %r15, 13;
	setp.lt.s32 	%p4246, %r229, %r547;
	add.f32 	%f17407, %f17396, %f4500;
	selp.f32 	%f17408, %f17407, %f17396, %p4246;
	sub.f32 	%f17409, %f22313, %f22298;
	fma.rn.f32 	%f17410, %f17409, 0f3BBB989D, 0f3F000000;
	cvt.sat.f32.f32 	%f17411, %f17410;
	fma.rm.f32 	%f17412, %f17411, %f17232, %f17231;
	add.f32 	%f17413, %f17412, 0fCB40007F;
	neg.f32 	%f17414, %f17413;
	fma.rn.f32 	%f17415, %f17409, 0f3FB8AA3B, %f17414;
	fma.rn.f32 	%f17416, %f17409, 0f32A57060, %f17415;
	mov.b32 	%r230, %f17412;
	shl.b32 	%r231, %r230, 23;
	mov.b32 	%f17417, %r231;
	ex2.approx.ftz.f32 	%f17418, %f17416;
	mul.f32 	%f4501, %f17418, %f17417;
	or.b32  	%r232, %r15, 14;
	setp.lt.s32 	%p4247, %r232, %r547;
	add.f32 	%f17419, %f17408, %f4501;
	selp.f32 	%f17420, %f17419, %f17408, %p4247;
	sub.f32 	%f17421, %f22314, %f22298;
	fma.rn.f32 	%f17422, %f17421, 0f3BBB989D, 0f3F000000;
	cvt.sat.f32.f32 	%f17423, %f17422;
	fma.rm.f32 	%f17424, %f17423, %f17232, %f17231;
	add.f32 	%f17425, %f17424, 0fCB40007F;
	neg.f32 	%f17426, %f17425;
	fma.rn.f32 	%f17427, %f17421, 0f3FB8AA3B, %f17426;
	fma.rn.f32 	%f17428, %f17421, 0f32A57060, %f17427;
	mov.b32 	%r233, %f17424;
	shl.b32 	%r234, %r233, 23;
	mov.b32 	%f17429, %r234;
	ex2.approx.ftz.f32 	%f17430, %f17428;
	mul.f32 	%f4502, %f17430, %f17429;
	or.b32  	%r235, %r15, 15;
	setp.lt.s32 	%p4248, %r235, %r547;
	add.f32 	%f17431, %f17420, %f4502;
	selp.f32 	%f17432, %f17431, %f17420, %p4248;
	sub.f32 	%f17433, %f22315, %f22298;
	fma.rn.f32 	%f17434, %f17433, 0f3BBB989D, 0f3F000000;
	cvt.sat.f32.f32 	%f17435, %f17434;
	fma.rm.f32 	%f17436, %f17435, %f17232, %f17231;
	add.f32 	%f17437, %f17436, 0fCB40007F;
	neg.f32 	%f17438, %f17437;
	fma.rn.f32 	%f17439, %f17433, 0f3FB8AA3B, %f17438;
	fma.rn.f32 	%f17440, %f17433, 0f32A57060, %f17439;
	mov.b32 	%r236, %f17436;
	shl.b32 	%r237, %r236, 23;
	mov.b32 	%f17441, %r237;
	ex2.approx.ftz.f32 	%f17442, %f17440;
	mul.f32 	%f4503, %f17442, %f17441;
	or.b32  	%r238, %r15, 16;
	setp.lt.s32 	%p4249, %r238, %r547;
	add.f32 	%f17443, %f17432, %f4503;
	selp.f32 	%f17444, %f17443, %f17432, %p4249;
	sub.f32 	%f17445, %f22316, %f22298;
	fma.rn.f32 	%f17446, %f17445, 0f3BBB989D, 0f3F000000;
	cvt.sat.f32.f32 	%f17447, %f17446;
	fma.rm.f32 	%f17448, %f17447, %f17232, %f17231;
	add.f32 	%f17449, %f17448, 0fCB40007F;
	neg.f32 	%f17450, %f17449;
	fma.rn.f32 	%f17451, %f17445, 0f3FB8AA3B, %f17450;
	fma.rn.f32 	%f17452, %f17445, 0f32A57060, %f17451;
	mov.b32 	%r239, %f17448;
	shl.b32 	%r240, %r239, 23;
	mov.b32 	%f17453, %r240;
	ex2.approx.ftz.f32 	%f17454, %f17452;
	mul.f32 	%f4504, %f17454, %f17453;
	or.b32  	%r241, %r15, 17;
	setp.lt.s32 	%p4250, %r241, %r547;
	add.f32 	%f17455, %f17444, %f4504;
	selp.f32 	%f17456, %f17455, %f17444, %p4250;
	sub.f32 	%f17457, %f22317, %f22298;
	fma.rn.f32 	%f17458, %f17457, 0f3BBB989D, 0f3F000000;
	cvt.sat.f32.f32 	%f17459, %f17458;
	fma.rm.f32 	%f17460, %f17459, %f17232, %f17231;
	add.f32 	%f17461, %f17460, 0fCB40007F;
	neg.f32 	%f17462, %f17461;
	fma.rn.f32 	%f17463, %f17457, 0f3FB8AA3B, %f17462;
	fma.rn.f32 	%f17464, %f17457, 0f32A57060, %f17463;
	mov.b32 	%r242, %f17460;
	shl.b32 	%r243, %r242, 23;
	mov.b32 	%f17465, %r243;
	ex2.approx.ftz.f32 	%f17466, %f17464;
	mul.f32 	%f4505, %f17466, %f17465;
	or.b32  	%r244, %r15, 18;
	setp.lt.s32 	%p4251, %r244, %r547;
	add.f32 	%f17467, %f17456, %f4505;
	selp.f32 	%f17468, %f17467, %f17456, %p4251;
	sub.f32 	%f17469, %f22318, %f22298;
	fma.rn.f32 	%f17470, %f17469, 0f3BBB989D, 0f3F000000;
	cvt.sat.f32.f32 	%f17471, %f17470;
	fma.rm.f32 	%f17472, %f17471, %f17232, %f17231;
	add.f32 	%f17473, %f17472, 0fCB40007F;
	neg.f32 	%f17474, %f17473;
	fma.rn.f32 	%f17475, %f17469, 0f3FB8AA3B, %f17474;
	fma.rn.f32 	%f17476, %f17469, 0f32A57060, %f17475;
	mov.b32 	%r245, %f17472;
	shl.b32 	%r246, %r245, 23;
	mov.b32 	%f17477, %r246;
	ex2.approx.ftz.f32 	%f17478, %f17476;
	mul.f32 	%f4506, %f17478, %f17477;
	or.b32  	%r247, %r15, 19;
	setp.lt.s32 	%p4252, %r247, %r547;
	add.f32 	%f17479, %f17468, %f4506;
	selp.f32 	%f17480, %f17479, %f17468, %p4252;
	sub.f32 	%f17481, %f22319, %f22298;
	fma.rn.f32 	%f17482, %f17481, 0f3BBB989D, 0f3F000000;
	cvt.sat.f32.f32 	%f17483, %f17482;
	fma.rm.f32 	%f17484, %f17483, %f17232, %f17231;
	add.f32 	%f17485, %f17484, 0fCB40007F;
	neg.f32 	%f17486, %f17485;
	fma.rn.f32 	%f17487, %f17481, 0f3FB8AA3B, %f17486;
	fma.rn.f32 	%f17488, %f17481, 0f32A57060, %f17487;
	mov.b32 	%r248, %f17484;
	shl.b32 	%r249, %r248, 23;
	mov.b32 	%f17489, %r249;
	ex2.approx.ftz.f32 	%f17490, %f17488;
	mul.f32 	%f4507, %f17490, %f17489;
	or.b32  	%r250, %r15, 20;
	setp.lt.s32 	%p4253, %r250, %r547;
	add.f32 	%f17491, %f17480, %f4507;
	selp.f32 	%f17492, %f17491, %f17480, %p4253;
	sub.f32 	%f17493, %f22320, %f22298;
	fma.rn.f32 	%f17494, %f17493, 0f3BBB989D, 0f3F000000;
	cvt.sat.f32.f32 	%f17495, %f17494;
	fma.rm.f32 	%f17496, %f17495, %f17232, %f17231;
	add.f32 	%f17497, %f17496, 0fCB40007F;
	neg.f32 	%f17498, %f17497;
	fma.rn.f32 	%f17499, %f17493, 0f3FB8AA3B, %f17498;
	fma.rn.f32 	%f17500, %f17493, 0f32A57060, %f17499;
	mov.b32 	%r251, %f17496;
	shl.b32 	%r252, %r251, 23;
	mov.b32 	%f17501, %r252;
	ex2.approx.ftz.f32 	%f17502, %f17500;
	mul.f32 	%f4508, %f17502, %f17501;
	or.b32  	%r253, %r15, 21;
	setp.lt.s32 	%p4254, %r253, %r547;
	add.f32 	%f17503, %f17492, %f4508;
	selp.f32 	%f17504, %f17503, %f17492, %p4254;
	sub.f32 	%f17505, %f22321, %f22298;
	fma.rn.f32 	%f17506, %f17505, 0f3BBB989D, 0f3F000000;
	cvt.sat.f32.f32 	%f17507, %f17506;
	fma.rm.f32 	%f17508, %f17507, %f17232, %f17231;
	add.f32 	%f17509, %f17508, 0fCB40007F;
	neg.f32 	%f17510, %f17509;
	fma.rn.f32 	%f17511, %f17505, 0f3FB8AA3B, %f17510;
	fma.rn.f32 	%f17512, %f17505, 0f32A57060, %f17511;
	mov.b32 	%r254, %f17508;
	shl.b32 	%r255, %r254, 23;
	mov.b32 	%f17513, %r255;
	ex2.approx.ftz.f32 	%f17514, %f17512;
	mul.f32 	%f4509, %f17514, %f17513;
	or.b32  	%r256, %r15, 22;
	setp.lt.s32 	%p4255, %r256, %r547;
	add.f32 	%f17515, %f17504, %f4509;
	selp.f32 	%f17516, %f17515, %f17504, %p4255;
	sub.f32 	%f17517, %f22322, %f22298;
	fma.rn.f32 	%f17518, %f17517, 0f3BBB989D, 0f3F000000;
	cvt.sat.f32.f32 	%f17519, %f17518;
	fma.rm.f32 	%f17520, %f17519, %f17232, %f17231;
	add.f32 	%f17521, %f17520, 0fCB40007F;
	neg.f32 	%f17522, %f17521;
	fma.rn.f32 	%f17523, %f17517, 0f3FB8AA3B, %f17522;
	fma.rn.f32 	%f17524, %f17517, 0f32A57060, %f17523;
	mov.b32 	%r257, %f17520;
	shl.b32 	%r258, %r257, 23;
	mov.b32 	%f17525, %r258;
	ex2.approx.ftz.f32 	%f17526, %f17524;
	mul.f32 	%f4510, %f17526, %f17525;
	or.b32  	%r259, %r15, 23;
	setp.lt.s32 	%p4256, %r259, %r547;
	add.f32 	%f17527, %f17516, %f4510;
	selp.f32 	%f17528, %f17527, %f17516, %p4256;
	sub.f32 	%f17529, %f22323, %f22298;
	fma.rn.f32 	%f17530, %f17529, 0f3BBB989D, 0f3F000000;
	cvt.sat.f32.f32 	%f17531, %f17530;
	fma.rm.f32 	%f17532, %f17531, %f17232, %f17231;
	add.f32 	%f17533, %f17532, 0fCB40007F;
	neg.f32 	%f17534, %f17533;
	fma.rn.f32 	%f17535, %f17529, 0f3FB8AA3B, %f17534;
	fma.rn.f32 	%f17536, %f17529, 0f32A57060, %f17535;
	mov.b32 	%r260, %f17532;
	shl.b32 	%r261, %r260, 23;
	mov.b32 	%f17537, %r261;
	ex2.approx.ftz.f32 	%f17538, %f17536;
	mul.f32 	%f4511, %f17538, %f17537;
	or.b32  	%r262, %r15, 24;
	setp.lt.s32 	%p4257, %r262, %r547;
	add.f32 	%f17539, %f17528, %f4511;
	selp.f32 	%f17540, %f17539, %f17528, %p4257;
	sub.f32 	%f17541, %f22324, %f22298;
	fma.rn.f32 	%f17542, %f17541, 0f3BBB989D, 0f3F000000;
	cvt.sat.f32.f32 	%f17543, %f17542;
	fma.rm.f32 	%f17544, %f17543, %f17232, %f17231;
	add.f32 	%f17545, %f17544, 0fCB40007F;
	neg.f32 	%f17546, %f17545;
	fma.rn.f32 	%f17547, %f17541, 0f3FB8AA3B, %f17546;
	fma.rn.f32 	%f17548, %f17541, 0f32A57060, %f17547;
	mov.b32 	%r263, %f17544;
	shl.b32 	%r264, %r263, 23;
	mov.b32 	%f17549, %r264;
	ex2.approx.ftz.f32 	%f17550, %f17548;
	mul.f32 	%f4512, %f17550, %f17549;
	or.b32  	%r265, %r15, 25;
	setp.lt.s32 	%p4258, %r265, %r547;
	add.f32 	%f17551, %f17540, %f4512;
	selp.f32 	%f17552, %f17551, %f17540, %p4258;
	sub.f32 	%f17553, %f22325, %f22298;
	fma.rn.f32 	%f17554, %f17553, 0f3BBB989D, 0f3F000000;
	cvt.sat.f32.f32 	%f17555, %f17554;
	fma.rm.f32 	%f17556, %f17555, %f17232, %f17231;
	add.f32 	%f17557, %f17556, 0fCB40007F;
	neg.f32 	%f17558, %f17557;
	fma.rn.f32 	%f17559, %f17553, 0f3FB8AA3B, %f17558;
	fma.rn.f32 	%f17560, %f17553, 0f32A57060, %f17559;
	mov.b32 	%r266, %f17556;
	shl.b32 	%r267, %r266, 23;
	mov.b32 	%f17561, %r267;
	ex2.approx.ftz.f32 	%f17562, %f17560;
	mul.f32 	%f4513, %f17562, %f17561;
	or.b32  	%r268, %r15, 26;
	setp.lt.s32 	%p4259, %r268, %r547;
	add.f32 	%f17563, %f17552, %f4513;
	selp.f32 	%f17564, %f17563, %f17552, %p4259;
	sub.f32 	%f17565, %f22326, %f22298;
	fma.rn.f32 	%f17566, %f17565, 0f3BBB989D, 0f3F000000;
	cvt.sat.f32.f32 	%f17567, %f17566;
	fma.rm.f32 	%f17568, %f17567, %f17232, %f17231;
	add.f32 	%f17569, %f17568, 0fCB40007F;
	neg.f32 	%f17570, %f17569;
	fma.rn.f32 	%f17571, %f17565, 0f3FB8AA3B, %f17570;
	fma.rn.f32 	%f17572, %f17565, 0f32A57060, %f17571;
	mov.b32 	%r269, %f17568;
	shl.b32 	%r270, %r269, 23;
	mov.b32 	%f17573, %r270;
	ex2.approx.ftz.f32 	%f17574, %f17572;
	mul.f32 	%f4514, %f17574, %f17573;
	or.b32  	%r26, %r15, 27;
	setp.lt.s32 	%p4260, %r26, %r547;
	add.f32 	%f17575, %f17564, %f4514;
	selp.f32 	%f17576, %f17575, %f17564, %p4260;
	sub.f32 	%f17577, %f22327, %f22298;
	fma.rn.f32 	%f17578, %f17577, 0f3BBB989D, 0f3F000000;
	cvt.sat.f32.f32 	%f17579, %f17578;
	fma.rm.f32 	%f17580, %f17579, %f17232, %f17231;
	add.f32 	%f17581, %f17580, 0fCB40007F;
	neg.f32 	%f17582, %f17581;
	fma.rn.f32 	%f17583, %f17577, 0f3FB8AA3B, %f17582;
	fma.rn.f32 	%f17584, %f17577, 0f32A57060, %f17583;
	mov.b32 	%r271, %f17580;
	shl.b32 	%r272, %r271, 23;
	mov.b32 	%f17585, %r272;
	ex2.approx.ftz.f32 	%f17586, %f17584;
	mul.f32 	%f4515, %f17586, %f17585;
	or.b32  	%r27, %r15, 28;
	setp.lt.s32 	%p4261, %r27, %r547;
	add.f32 	%f17587, %f17576, %f4515;
	selp.f32 	%f17588, %f17587, %f17576, %p4261;
	sub.f32 	%f17589, %f22328, %f22298;
	fma.rn.f32 	%f17590, %f17589, 0f3BBB989D, 0f3F000000;
	cvt.sat.f32.f32 	%f17591, %f17590;
	fma.rm.f32 	%f17592, %f17591, %f17232, %f17231;
	add.f32 	%f17593, %f17592, 0fCB40007F;
	neg.f32 	%f17594, %f17593;
	fma.rn.f32 	%f17595, %f17589, 0f3FB8AA3B, %f17594;
	fma.rn.f32 	%f17596, %f17589, 0f32A57060, %f17595;
	mov.b32 	%r273, %f17592;
	shl.b32 	%r274, %r273, 23;
	mov.b32 	%f17597, %r274;
	ex2.approx.ftz.f32 	%f17598, %f17596;
	mul.f32 	%f4516, %f17598, %f17597;
	or.b32  	%r28, %r15, 29;
	setp.lt.s32 	%p4262, %r28, %r547;
	add.f32 	%f17599, %f17588, %f4516;
	selp.f32 	%f17600, %f17599, %f17588, %p4262;
	sub.f32 	%f17601, %f22329, %f22298;
	fma.rn.f32 	%f17602, %f17601, 0f3BBB989D, 0f3F000000;
	cvt.sat.f32.f32 	%f17603, %f17602;
	fma.rm.f32 	%f17604, %f17603, %f17232, %f17231;
	add.f32 	%f17605, %f17604, 0fCB40007F;
	neg.f32 	%f17606, %f17605;
	fma.rn.f32 	%f17607, %f17601, 0f3FB8AA3B, %f17606;
	fma.rn.f32 	%f17608, %f17601, 0f32A57060, %f17607;
	mov.b32 	%r275, %f17604;
	shl.b32 	%r276, %r275, 23;
	mov.b32 	%f17609, %r276;
	ex2.approx.ftz.f32 	%f17610, %f17608;
	mul.f32 	%f4517, %f17610, %f17609;
	or.b32  	%r29, %r15, 30;
	setp.lt.s32 	%p4263, %r29, %r547;
	add.f32 	%f17611, %f17600, %f4517;
	selp.f32 	%f17612, %f17611, %f17600, %p4263;
	sub.f32 	%f17613, %f22330, %f22298;
	fma.rn.f32 	%f17614, %f17613, 0f3BBB989D, 0f3F000000;
	cvt.sat.f32.f32 	%f17615, %f17614;
	fma.rm.f32 	%f17616, %f17615, %f17232, %f17231;
	add.f32 	%f17617, %f17616, 0fCB40007F;
	neg.f32 	%f17618, %f17617;
	fma.rn.f32 	%f17619, %f17613, 0f3FB8AA3B, %f17618;
	fma.rn.f32 	%f17620, %f17613, 0f32A57060, %f17619;
	mov.b32 	%r277, %f17616;
	shl.b32 	%r278, %r277, 23;
	mov.b32 	%f17621, %r278;
	ex2.approx.ftz.f32 	%f17622, %f17620;
	mul.f32 	%f4518, %f17622, %f17621;
	or.b32  	%r30, %r15, 31;
	setp.lt.s32 	%p4264, %r30, %r547;
	add.f32 	%f17623, %f17612, %f4518;
	selp.f32 	%f17624, %f17623, %f17612, %p4264;
	sub.f32 	%f17625, %f22331, %f22298;
	fma.rn.f32 	%f17626, %f17625, 0f3BBB989D, 0f3F000000;
	cvt.sat.f32.f32 	%f17627, %f17626;
	fma.rm.f32 	%f17628, %f17627, %f17232, %f17231;
	add.f32 	%f17629, %f17628, 0fCB40007F;
	neg.f32 	%f17630, %f17629;
	fma.rn.f32 	%f17631, %f17625, 0f3FB8AA3B, %f17630;
	fma.rn.f32 	%f17632, %f17625, 0f32A57060, %f17631;
	mov.b32 	%r279, %f17628;
	shl.b32 	%r280, %r279, 23;
	mov.b32 	%f17633, %r280;
	ex2.approx.ftz.f32 	%f17634, %f17632;
	mul.f32 	%f4519, %f17634, %f17633;
	or.b32  	%r31, %r15, 32;
	setp.lt.s32 	%p4265, %r31, %r547;
	add.f32 	%f17635, %f17624, %f4519;
	selp.f32 	%f17636, %f17635, %f17624, %p4265;
	sub.f32 	%f17637, %f22332, %f22298;
	fma.rn.f32 	%f17638, %f17637, 0f3BBB989D, 0f3F000000;
	cvt.sat.f32.f32 	%f17639, %f17638;
	fma.rm.f32 	%f17640, %f17639, %f17232, %f17231;
	add.f32 	%f17641, %f17640, 0fCB40007F;
	neg.f32 	%f17642, %f17641;
	fma.rn.f32 	%f17643, %f17637, 0f3FB8AA3B, %f17642;
	fma.rn.f32 	%f17644, %f17637, 0f32A57060, %f17643;
	mov.b32 	%r281, %f17640;
	shl.b32 	%r282, %r281, 23;
	mov.b32 	%f17645, %r282;
	ex2.approx.ftz.f32 	%f17646, %f17644;
	mul.f32 	%f4520, %f17646, %f17645;
	or.b32  	%r283, %r15, 33;
	setp.lt.s32 	%p4266, %r283, %r547;
	add.f32 	%f17647, %f17636, %f4520;
	selp.f32 	%f17648, %f17647, %f17636, %p4266;
	sub.f32 	%f17649, %f22333, %f22298;
	fma.rn.f32 	%f17650, %f17649, 0f3BBB989D, 0f3F000000;
	cvt.sat.f32.f32 	%f17651, %f17650;
	fma.rm.f32 	%f17652, %f17651, %f17232, %f17231;
	add.f32 	%f17653, %f17652, 0fCB40007F;
	neg.f32 	%f17654, %f17653;
	fma.rn.f32 	%f17655, %f17649, 0f3FB8AA3B, %f17654;
	fma.rn.f32 	%f17656, %f17649, 0f32A57060, %f17655;
	mov.b32 	%r284, %f17652;
	shl.b32 	%r285, %r284, 23;
	mov.b32 	%f17657, %r285;
	ex2.approx.ftz.f32 	%f17658, %f17656;
	mul.f32 	%f4521, %f17658, %f17657;
	or.b32  	%r286, %r15, 34;
	setp.lt.s32 	%p4267, %r286, %r547;
	add.f32 	%f17659, %f17648, %f4521;
	selp.f32 	%f17660, %f17659, %f17648, %p4267;
	sub.f32 	%f17661, %f22334, %f22298;
	fma.rn.f32 	%f17662, %f17661, 0f3BBB989D, 0f3F000000;
	cvt.sat.f32.f32 	%f17663, %f17662;
	fma.rm.f32 	%f17664, %f17663, %f17232, %f17231;
	add.f32 	%f17665, %f17664, 0fCB40007F;
	neg.f32 	%f17666, %f17665;
	fma.rn.f32 	%f17667, %f17661, 0f3FB8AA3B, %f17666;
	fma.rn.f32 	%f17668, %f17661, 0f32A57060, %f17667;
	mov.b32 	%r287, %f17664;
	shl.b32 	%r288, %r287, 23;
	mov.b32 	%f17669, %r288;
	ex2.approx.ftz.f32 	%f17670, %f17668;
	mul.f32 	%f4522, %f17670, %f17669;
	or.b32  	%r289, %r15, 35;
	setp.lt.s32 	%p4268, %r289, %r547;
	add.f32 	%f17671, %f17660, %f4522;
	selp.f32 	%f17672, %f17671, %f17660, %p4268;
	sub.f32 	%f17673, %f22335, %f22298;
	fma.rn.f32 	%f17674, %f17673, 0f3BBB989D, 0f3F000000;
	cvt.sat.f32.f32 	%f17675, %f17674;
	fma.rm.f32 	%f17676, %f17675, %f17232, %f17231;
	add.f32 	%f17677, %f17676, 0fCB40007F;
	neg.f32 	%f17678, %f17677;
	fma.rn.f32 	%f17679, %f17673, 0f3FB8AA3B, %f17678;
	fma.rn.f32 	%f17680, %f17673, 0f32A57060, %f17679;
	mov.b32 	%r290, %f17676;
	shl.b32 	%r291, %r290, 23;
	mov.b32 	%f17681, %r291;
	ex2.approx.ftz.f32 	%f17682, %f17680;
	mul.f32 	%f4523, %f17682, %f17681;
	or.b32  	%r292, %r15, 36;
	setp.lt.s32 	%p4269, %r292, %r547;
	add.f32 	%f17683, %f17672, %f4523;
	selp.f32 	%f17684, %f17683, %f17672, %p4269;
	sub.f32 	%f17685, %f22336, %f22298;
	fma.rn.f32 	%f17686, %f17685, 0f3BBB989D, 0f3F000000;
	cvt.sat.f32.f32 	%f17687, %f17686;
	fma.rm.f32 	%f17688, %f17687, %f17232, %f17231;
	add.f32 	%f17689, %f17688, 0fCB40007F;
	neg.f32 	%f17690, %f17689;
	fma.rn.f32 	%f17691, %f17685, 0f3FB8AA3B, %f17690;
	fma.rn.f32 	%f17692, %f17685, 0f32A57060, %f17691;
	mov.b32 	%r293, %f17688;
	shl.b32 	%r294, %r293, 23;
	mov.b32 	%f17693, %r294;
	ex2.approx.ftz.f32 	%f17694, %f17692;
	mul.f32 	%f4524, %f17694, %f17693;
	or.b32  	%r295, %r15, 37;
	setp.lt.s32 	%p4270, %r295, %r547;
	add.f32 	%f17695, %f17684, %f4524;
	selp.f32 	%f17696, %f17695, %f17684, %p4270;
	sub.f32 	%f17697, %f22337, %f22298;
	fma.rn.f32 	%f17698, %f17697, 0f3BBB989D, 0f3F000000;
	cvt.sat.f32.f32 	%f17699, %f17698;
	fma.rm.f32 	%f17700, %f17699, %f17232, %f17231;
	add.f32 	%f17701, %f17700, 0fCB40007F;
	neg.f32 	%f17702, %f17701;
	fma.rn.f32 	%f17703, %f17697, 0f3FB8AA3B, %f17702;
	fma.rn.f32 	%f17704, %f17697, 0f32A57060, %f17703;
	mov.b32 	%r296, %f17700;
	shl.b32 	%r297, %r296, 23;
	mov.b32 	%f17705, %r297;
	ex2.approx.ftz.f32 	%f17706, %f17704;
	mul.f32 	%f4525, %f17706, %f17705;
	or.b32  	%r298, %r15, 38;
	setp.lt.s32 	%p4271, %r298, %r547;
	add.f32 	%f17707, %f17696, %f4525;
	selp.f32 	%f17708, %f17707, %f17696, %p4271;
	sub.f32 	%f17709, %f22338, %f22298;
	fma.rn.f32 	%f17710, %f17709, 0f3BBB989D, 0f3F000000;
	cvt.sat.f32.f32 	%f17711, %f17710;
	fma.rm.f32 	%f17712, %f17711, %f17232, %f17231;
	add.f32 	%f17713, %f17712, 0fCB40007F;
	neg.f32 	%f17714, %f17713;
	fma.rn.f32 	%f17715, %f17709, 0f3FB8AA3B, %f17714;
	fma.rn.f32 	%f17716, %f17709, 0f32A57060, %f17715;
	mov.b32 	%r299, %f17712;
	shl.b32 	%r300, %r299, 23;
	mov.b32 	%f17717, %r300;
	ex2.approx.ftz.f32 	%f17718, %f17716;
	mul.f32 	%f4526, %f17718, %f17717;
	or.b32  	%r301, %r15, 39;
	setp.lt.s32 	%p4272, %r301, %r547;
	add.f32 	%f17719, %f17708, %f4526;
	selp.f32 	%f17720, %f17719, %f17708, %p4272;
	sub.f32 	%f17721, %f22339, %f22298;
	fma.rn.f32 	%f17722, %f17721, 0f3BBB989D, 0f3F000000;
	cvt.sat.f32.f32 	%f17723, %f17722;
	fma.rm.f32 	%f17724, %f17723, %f17232, %f17231;
	add.f32 	%f17725, %f17724, 0fCB40007F;
	neg.f32 	%f17726, %f17725;
	fma.rn.f32 	%f17727, %f17721, 0f3FB8AA3B, %f17726;
	fma.rn.f32 	%f17728, %f17721, 0f32A57060, %f17727;
	mov.b32 	%r302, %f17724;
	shl.b32 	%r303, %r302, 23;
	mov.b32 	%f17729, %r303;
	ex2.approx.ftz.f32 	%f17730, %f17728;
	mul.f32 	%f4527, %f17730, %f17729;
	or.b32  	%r304, %r15, 40;
	setp.lt.s32 	%p4273, %r304, %r547;
	add.f32 	%f17731, %f17720, %f4527;
	selp.f32 	%f17732, %f17731, %f17720, %p4273;
	sub.f32 	%f17733, %f22340, %f22298;
	fma.rn.f32 	%f17734, %f17733, 0f3BBB989D, 0f3F000000;
	cvt.sat.f32.f32 	%f17735, %f17734;
	fma.rm.f32 	%f17736, %f17735, %f17232, %f17231;
	add.f32 	%f17737, %f17736, 0fCB40007F;
	neg.f32 	%f17738, %f17737;
	fma.rn.f32 	%f17739, %f17733, 0f3FB8AA3B, %f17738;
	fma.rn.f32 	%f17740, %f17733, 0f32A57060, %f17739;
	mov.b32 	%r305, %f17736;
	shl.b32 	%r306, %r305, 23;
	mov.b32 	%f17741, %r306;
	ex2.approx.ftz.f32 	%f17742, %f17740;
	mul.f32 	%f4528, %f17742, %f17741;
	or.b32  	%r307, %r15, 41;
	setp.lt.s32 	%p4274, %r307, %r547;
	add.f32 	%f17743, %f17732, %f4528;
	selp.f32 	%f17744, %f17743, %f17732, %p4274;
	sub.f32 	%f17745, %f22341, %f22298;
	fma.rn.f32 	%f17746, %f17745, 0f3BBB989D, 0f3F000000;
	cvt.sat.f32.f32 	%f17747, %f17746;
	fma.rm.f32 	%f17748, %f17747, %f17232, %f17231;
	add.f32 	%f17749, %f17748, 0fCB40007F;
	neg.f32 	%f17750, %f17749;
	fma.rn.f32 	%f17751, %f17745, 0f3FB8AA3B, %f17750;
	fma.rn.f32 	%f17752, %f17745, 0f32A57060, %f17751;
	mov.b32 	%r308, %f17748;
	shl.b32 	%r309, %r308, 23;
	mov.b32 	%f17753, %r309;
	ex2.approx.ftz.f32 	%f17754, %f17752;
	mul.f32 	%f4529, %f17754, %f17753;
	or.b32  	%r310, %r15, 42;
	setp.lt.s32 	%p4275, %r310, %r547;
	add.f32 	%f17755, %f17744, %f4529;
	selp.f32 	%f17756, %f17755, %f17744, %p4275;
	sub.f32 	%f17757, %f22342, %f22298;
	fma.rn.f32 	%f17758, %f17757, 0f3BBB989D, 0f3F000000;
	cvt.sat.f32.f32 	%f17759, %f17758;
	fma.rm.f32 	%f17760, %f17759, %f17232, %f17231;
	add.f32 	%f17761, %f17760, 0fCB40007F;
	neg.f32 	%f17762, %f17761;
	fma.rn.f32 	%f17763, %f17757, 0f3FB8AA3B, %f17762;
	fma.rn.f32 	%f17764, %f17757, 0f32A57060, %f17763;
	mov.b32 	%r311, %f17760;
	shl.b32 	%r312, %r311, 23;
	mov.b32 	%f17765, %r312;
	ex2.approx.ftz.f32 	%f17766, %f17764;
	mul.f32 	%f4530, %f17766, %f17765;
	or.b32  	%r313, %r15, 43;
	setp.lt.s32 	%p4276, %r313, %r547;
	add.f32 	%f17767, %f17756, %f4530;
	selp.f32 	%f17768, %f17767, %f17756, %p4276;
	sub.f32 	%f17769, %f22343, %f22298;
	fma.rn.f32 	%f17770, %f17769, 0f3BBB989D, 0f3F000000;
	cvt.sat.f32.f32 	%f17771, %f17770;
	fma.rm.f32 	%f17772, %f17771, %f17232, %f17231;
	add.f32 	%f17773, %f17772, 0fCB40007F;
	neg.f32 	%f17774, %f17773;
	fma.rn.f32 	%f17775, %f17769, 0f3FB8AA3B, %f17774;
	fma.rn.f32 	%f17776, %f17769, 0f32A57060, %f17775;
	mov.b32 	%r314, %f17772;
	shl.b32 	%r315, %r314, 23;
	mov.b32 	%f17777, %r315;
	ex2.approx.ftz.f32 	%f17778, %f17776;
	mul.f32 	%f4531, %f17778, %f17777;
	or.b32  	%r316, %r15, 44;
	setp.lt.s32 	%p4277, %r316, %r547;
	add.f32 	%f17779, %f17768, %f4531;
	selp.f32 	%f17780, %f17779, %f17768, %p4277;
	sub.f32 	%f17781, %f22344, %f22298;
	fma.rn.f32 	%f17782, %f17781, 0f3BBB989D, 0f3F000000;
	cvt.sat.f32.f32 	%f17783, %f17782;
	fma.rm.f32 	%f17784, %f17783, %f17232, %f17231;
	add.f32 	%f17785, %f17784, 0fCB40007F;
	neg.f32 	%f17786, %f17785;
	fma.rn.f32 	%f17787, %f17781, 0f3FB8AA3B, %f17786;
	fma.rn.f32 	%f17788, %f17781, 0f32A57060, %f17787;
	mov.b32 	%r317, %f17784;
	shl.b32 	%r318, %r317, 23;
	mov.b32 	%f17789, %r318;
	ex2.approx.ftz.f32 	%f17790, %f17788;
	mul.f32 	%f4532, %f17790, %f17789;
	or.b32  	%r319, %r15, 45;
	setp.lt.s32 	%p4278, %r319, %r547;
	add.f32 	%f17791, %f17780, %f4532;
	selp.f32 	%f17792, %f17791, %f17780, %p4278;
	sub.f32 	%f17793, %f22345, %f22298;
	fma.rn.f32 	%f17794, %f17793, 0f3BBB989D, 0f3F000000;
	cvt.sat.f32.f32 	%f17795, %f17794;
	fma.rm.f32 	%f17796, %f17795, %f17232, %f17231;
	add.f32 	%f17797, %f17796, 0fCB40007F;
	neg.f32 	%f17798, %f17797;
	fma.rn.f32 	%f17799, %f17793, 0f3FB8AA3B, %f17798;
	fma.rn.f32 	%f17800, %f17793, 0f32A57060, %f17799;
	mov.b32 	%r320, %f17796;
	shl.b32 	%r321, %r320, 23;
	mov.b32 	%f17801, %r321;
	ex2.approx.ftz.f32 	%f17802, %f17800;
	mul.f32 	%f4533, %f17802, %f17801;
	or.b32  	%r322, %r15, 46;
	setp.lt.s32 	%p4279, %r322, %r547;
	add.f32 	%f17803, %f17792, %f4533;
	selp.f32 	%f17804, %f17803, %f17792, %p4279;
	sub.f32 	%f17805, %f22346, %f22298;
	fma.rn.f32 	%f17806, %f17805, 0f3BBB989D, 0f3F000000;
	cvt.sat.f32.f32 	%f17807, %f17806;
	fma.rm.f32 	%f17808, %f17807, %f17232, %f17231;
	add.f32 	%f17809, %f17808, 0fCB40007F;
	neg.f32 	%f17810, %f17809;
	fma.rn.f32 	%f17811, %f17805, 0f3FB8AA3B, %f17810;
	fma.rn.f32 	%f17812, %f17805, 0f32A57060, %f17811;
	mov.b32 	%r323, %f17808;
	shl.b32 	%r324, %r323, 23;
	mov.b32 	%f17813, %r324;
	ex2.approx.ftz.f32 	%f17814, %f17812;
	mul.f32 	%f4534, %f17814, %f17813;
	or.b32  	%r325, %r15, 47;
	setp.lt.s32 	%p4280, %r325, %r547;
	add.f32 	%f17815, %f17804, %f4534;
	selp.f32 	%f17816, %f17815, %f17804, %p4280;
	sub.f32 	%f17817, %f22347, %f22298;
	fma.rn.f32 	%f17818, %f17817, 0f3BBB989D, 0f3F000000;
	cvt.sat.f32.f32 	%f17819, %f17818;
	fma.rm.f32 	%f17820, %f17819, %f17232, %f17231;
	add.f32 	%f17821, %f17820, 0fCB40007F;
	neg.f32 	%f17822, %f17821;
	fma.rn.f32 	%f17823, %f17817, 0f3FB8AA3B, %f17822;
	fma.rn.f32 	%f17824, %f17817, 0f32A57060, %f17823;
	mov.b32 	%r326, %f17820;
	shl.b32 	%r327, %r326, 23;
	mov.b32 	%f17825, %r327;
	ex2.approx.ftz.f32 	%f17826, %f17824;
	mul.f32 	%f4535, %f17826, %f17825;
	or.b32  	%r328, %r15, 48;
	setp.lt.s32 	%p4281, %r328, %r547;
	add.f32 	%f17827, %f17816, %f4535;
	selp.f32 	%f17828, %f17827, %f17816, %p4281;
	sub.f32 	%f17829, %f22348, %f22298;
	fma.rn.f32 	%f17830, %f17829, 0f3BBB989D, 0f3F000000;
	cvt.sat.f32.f32 	%f17831, %f17830;
	fma.rm.f32 	%f17832, %f17831, %f17232, %f17231;
	add.f32 	%f17833, %f17832, 0fCB40007F;
	neg.f32 	%f17834, %f17833;
	fma.rn.f32 	%f17835, %f17829, 0f3FB8AA3B, %f17834;
	fma.rn.f32 	%f17836, %f17829, 0f32A57060, %f17835;
	mov.b32 	%r329, %f17832;
	shl.b32 	%r330, %r329, 23;
	mov.b32 	%f17837, %r330;
	ex2.approx.ftz.f32 	%f17838, %f17836;
	mul.f32 	%f4536, %f17838, %f17837;
	or.b32  	%r331, %r15, 49;
	setp.lt.s32 	%p4282, %r331, %r547;
	add.f32 	%f17839, %f17828, %f4536;
	selp.f32 	%f17840, %f17839, %f17828, %p4282;
	sub.f32 	%f17841, %f22349, %f22298;
	fma.rn.f32 	%f17842, %f17841, 0f3BBB989D, 0f3F000000;
	cvt.sat.f32.f32 	%f17843, %f17842;
	fma.rm.f32 	%f17844, %f17843, %f17232, %f17231;
	add.f32 	%f17845, %f17844, 0fCB40007F;
	neg.f32 	%f17846, %f17845;
	fma.rn.f32 	%f17847, %f17841, 0f3FB8AA3B, %f17846;
	fma.rn.f32 	%f17848, %f17841, 0f32A57060, %f17847;
	mov.b32 	%r332, %f17844;
	shl.b32 	%r333, %r332, 23;
	mov.b32 	%f17849, %r333;
	ex2.approx.ftz.f32 	%f17850, %f17848;
	mul.f32 	%f4537, %f17850, %f17849;
	or.b32  	%r334, %r15, 50;
	setp.lt.s32 	%p4283, %r334, %r547;
	add.f32 	%f17851, %f17840, %f4537;
	selp.f32 	%f17852, %f17851, %f17840, %p4283;
	sub.f32 	%f17853, %f22350, %f22298;
	fma.rn.f32 	%f17854, %f17853, 0f3BBB989D, 0f3F000000;
	cvt.sat.f32.f32 	%f17855, %f17854;
	fma.rm.f32 	%f17856, %f17855, %f17232, %f17231;
	add.f32 	%f17857, %f17856, 0fCB40007F;
	neg.f32 	%f17858, %f17857;
	fma.rn.f32 	%f17859, %f17853, 0f3FB8AA3B, %f17858;
	fma.rn.f32 	%f17860, %f17853, 0f32A57060, %f17859;
	mov.b32 	%r335, %f17856;
	shl.b32 	%r336, %r335, 23;
	mov.b32 	%f17861, %r336;
	ex2.approx.ftz.f32 	%f17862, %f17860;
	mul.f32 	%f4538, %f17862, %f17861;
	or.b32  	%r337, %r15, 51;
	setp.lt.s32 	%p4284, %r337, %r547;
	add.f32 	%f17863, %f17852, %f4538;
	selp.f32 	%f17864, %f17863, %f17852, %p4284;
	sub.f32 	%f17865, %f22351, %f22298;
	fma.rn.f32 	%f17866, %f17865, 0f3BBB989D, 0f3F000000;
	cvt.sat.f32.f32 	%f17867, %f17866;
	fma.rm.f32 	%f17868, %f17867, %f17232, %f17231;
	add.f32 	%f17869, %f17868, 0fCB40007F;
	neg.f32 	%f17870, %f17869;
	fma.rn.f32 	%f17871, %f17865, 0f3FB8AA3B, %f17870;
	fma.rn.f32 	%f17872, %f17865, 0f32A57060, %f17871;
	mov.b32 	%r338, %f17868;
	shl.b32 	%r339, %r338, 23;
	mov.b32 	%f17873, %r339;
	ex2.approx.ftz.f32 	%f17874, %f17872;
	mul.f32 	%f4539, %f17874, %f17873;
	or.b32  	%r340, %r15, 52;
	setp.lt.s32 	%p4285, %r340, %r547;
	add.f32 	%f17875, %f17864, %f4539;
	selp.f32 	%f17876, %f17875, %f17864, %p4285;
	sub.f32 	%f17877, %f22352, %f22298;
	fma.rn.f32 	%f17878, %f17877, 0f3BBB989D, 0f3F000000;
	cvt.sat.f32.f32 	%f17879, %f17878;
	fma.rm.f32 	%f17880, %f17879, %f17232, %f17231;
	add.f32 	%f17881, %f17880, 0fCB40007F;
	neg.f32 	%f17882, %f17881;
	fma.rn.f32 	%f17883, %f17877, 0f3FB8AA3B, %f17882;
	fma.rn.f32 	%f17884, %f17877, 0f32A57060, %f17883;
	mov.b32 	%r341, %f17880;
	shl.b32 	%r342, %r341, 23;
	mov.b32 	%f17885, %r342;
	ex2.approx.ftz.f32 	%f17886, %f17884;
	mul.f32 	%f4540, %f17886, %f17885;
	or.b32  	%r343, %r15, 53;
	setp.lt.s32 	%p4286, %r343, %r547;
	add.f32 	%f17887, %f17876, %f4540;
	selp.f32 	%f17888, %f17887, %f17876, %p4286;
	sub.f32 	%f17889, %f22353, %f22298;
	fma.rn.f32 	%f17890, %f17889, 0f3BBB989D, 0f3F000000;
	cvt.sat.f32.f32 	%f17891, %f17890;
	fma.rm.f32 	%f17892, %f17891, %f17232, %f17231;
	add.f32 	%f17893, %f17892, 0fCB40007F;
	neg.f32 	%f17894, %f17893;
	fma.rn.f32 	%f17895, %f17889, 0f3FB8AA3B, %f17894;
	fma.rn.f32 	%f17896, %f17889, 0f32A57060, %f17895;
	mov.b32 	%r344, %f17892;
	shl.b32 	%r345, %r344, 23;
	mov.b32 	%f17897, %r345;
	ex2.approx.ftz.f32 	%f17898, %f17896;
	mul.f32 	%f4541, %f17898, %f17897;
	or.b32  	%r346, %r15, 54;
	setp.lt.s32 	%p4287, %r346, %r547;
	add.f32 	%f17899, %f17888, %f4541;
	selp.f32 	%f17900, %f17899, %f17888, %p4287;
	sub.f32 	%f17901, %f22354, %f22298;
	fma.rn.f32 	%f17902, %f17901, 0f3BBB989D, 0f3F000000;
	cvt.sat.f32.f32 	%f17903, %f17902;
	fma.rm.f32 	%f17904, %f17903, %f17232, %f17231;
	add.f32 	%f17905, %f17904, 0fCB40007F;
	neg.f32 	%f17906, %f17905;
	fma.rn.f32 	%f17907, %f17901, 0f3FB8AA3B, %f17906;
	fma.rn.f32 	%f17908, %f17901, 0f32A57060, %f17907;
	mov.b32 	%r347, %f17904;
	shl.b32 	%r348, %r347, 23;
	mov.b32 	%f17909, %r348;
	ex2.approx.ftz.f32 	%f17910, %f17908;
	mul.f32 	%f4542, %f17910, %f17909;
	or.b32  	%r349, %r15, 55;
	setp.lt.s32 	%p4288, %r349, %r547;
	add.f32 	%f17911, %f17900, %f4542;
	selp.f32 	%f17912, %f17911, %f17900, %p4288;
	sub.f32 	%f17913, %f22355, %f22298;
	fma.rn.f32 	%f17914, %f17913, 0f3BBB989D, 0f3F000000;
	cvt.sat.f32.f32 	%f17915, %f17914;
	fma.rm.f32 	%f17916, %f17915, %f17232, %f17231;
	add.f32 	%f17917, %f17916, 0fCB40007F;
	neg.f32 	%f17918, %f17917;
	fma.rn.f32 	%f17919, %f17913, 0f3FB8AA3B, %f17918;
	fma.rn.f32 	%f17920, %f17913, 0f32A57060, %f17919;
	mov.b32 	%r350, %f17916;
	shl.b32 	%r351, %r350, 23;
	mov.b32 	%f17921, %r351;
	ex2.approx.ftz.f32 	%f17922, %f17920;
	mul.f32 	%f4543, %f17922, %f17921;
	or.b32  	%r352, %r15, 56;
	setp.lt.s32 	%p4289, %r352, %r547;
	add.f32 	%f17923, %f17912, %f4543;
	selp.f32 	%f17924, %f17923, %f17912, %p4289;
	sub.f32 	%f17925, %f22356, %f22298;
	fma.rn.f32 	%f17926, %f17925, 0f3BBB989D, 0f3F000000;
	cvt.sat.f32.f32 	%f17927, %f17926;
	fma.rm.f32 	%f17928, %f17927, %f17232, %f17231;
	add.f32 	%f17929, %f17928, 0fCB40007F;
	neg.f32 	%f17930, %f17929;
	fma.rn.f32 	%f17931, %f17925, 0f3FB8AA3B, %f17930;
	fma.rn.f32 	%f17932, %f17925, 0f32A57060, %f17931;
	mov.b32 	%r353, %f17928;
	shl.b32 	%r354, %r353, 23;
	mov.b32 	%f17933, %r354;
	ex2.approx.ftz.f32 	%f17934, %f17932;
	mul.f32 	%f4544, %f17934, %f17933;
	or.b32  	%r355, %r15, 57;
	setp.lt.s32 	%p4290, %r355, %r547;
	add.f32 	%f17935, %f17924, %f4544;
	selp.f32 	%f17936, %f17935, %f17924, %p4290;
	sub.f32 	%f17937, %f22357, %f22298;
	fma.rn.f32 	%f17938, %f17937, 0f3BBB989D, 0f3F000000;
	cvt.sat.f32.f32 	%f17939, %f17938;
	fma.rm.f32 	%f17940, %f17939, %f17232, %f17231;
	add.f32 	%f17941, %f17940, 0fCB40007F;
	neg.f32 	%f17942, %f17941;
	fma.rn.f32 	%f17943, %f17937, 0f3FB8AA3B, %f17942;
	fma.rn.f32 	%f17944, %f17937, 0f32A57060, %f17943;
	mov.b32 	%r356, %f17940;
	shl.b32 	%r357, %r356, 23;
	mov.b32 	%f17945, %r357;
	ex2.approx.ftz.f32 	%f17946, %f17944;
	mul.f32 	%f4545, %f17946, %f17945;
	or.b32  	%r358, %r15, 58;
	setp.lt.s32 	%p4291, %r358, %r547;
	add.f32 	%f17947, %f17936, %f4545;
	selp.f32 	%f17948, %f17947, %f17936, %p4291;
	sub.f32 	%f17949, %f22358, %f22298;
	fma.rn.f32 	%f17950, %f17949, 0f3BBB989D, 0f3F000000;
	cvt.sat.f32.f32 	%f17951, %f17950;
	fma.rm.f32 	%f17952, %f17951, %f17232, %f17231;
	add.f32 	%f17953, %f17952, 0fCB40007F;
	neg.f32 	%f17954, %f17953;
	fma.rn.f32 	%f17955, %f17949, 0f3FB8AA3B, %f17954;
	fma.rn.f32 	%f17956, %f17949, 0f32A57060, %f17955;
	mov.b32 	%r359, %f17952;
	shl.b32 	%r360, %r359, 23;
	mov.b32 	%f17957, %r360;
	ex2.approx.ftz.f32 	%f17958, %f17956;
	mul.f32 	%f4546, %f17958, %f17957;
	or.b32  	%r361, %r15, 59;
	setp.lt.s32 	%p4292, %r361, %r547;
	add.f32 	%f17959, %f17948, %f4546;
	selp.f32 	%f17960, %f17959, %f17948, %p4292;
	sub.f32 	%f17961, %f22359, %f22298;
	fma.rn.f32 	%f17962, %f17961, 0f3BBB989D, 0f3F000000;
	cvt.sat.f32.f32 	%f17963, %f17962;
	fma.rm.f32 	%f17964, %f17963, %f17232, %f17231;
	add.f32 	%f17965, %f17964, 0fCB40007F;
	neg.f32 	%f17966, %f17965;
	fma.rn.f32 	%f17967, %f17961, 0f3FB8AA3B, %f17966;
	fma.rn.f32 	%f17968, %f17961, 0f32A57060, %f17967;
	mov.b32 	%r362, %f17964;
	shl.b32 	%r363, %r362, 23;
	mov.b32 	%f17969, %r363;
	ex2.approx.ftz.f32 	%f17970, %f17968;
	mul.f32 	%f4547, %f17970, %f17969;
	or.b32  	%r364, %r15, 60;
	setp.lt.s32 	%p4293, %r364, %r547;
	add.f32 	%f17971, %f17960, %f4547;
	selp.f32 	%f17972, %f17971, %f17960, %p4293;
	sub.f32 	%f17973, %f22360, %f22298;
	fma.rn.f32 	%f17974, %f17973, 0f3BBB989D, 0f3F000000;
	cvt.sat.f32.f32 	%f17975, %f17974;
	fma.rm.f32 	%f17976, %f17975, %f17232, %f17231;
	add.f32 	%f17977, %f17976, 0fCB40007F;
	neg.f32 	%f17978, %f17977;
	fma.rn.f32 	%f17979, %f17973, 0f3FB8AA3B, %f17978;
	fma.rn.f32 	%f17980, %f17973, 0f32A57060, %f17979;
	mov.b32 	%r365, %f17976;
	shl.b32 	%r366, %r365, 23;
	mov.b32 	%f17981, %r366;
	ex2.approx.ftz.f32 	%f17982, %f17980;
	mul.f32 	%f4548, %f17982, %f17981;
	or.b32  	%r367, %r15, 61;
	setp.lt.s32 	%p4294, %r367, %r547;
	add.f32 	%f17983, %f17972, %f4548;
	selp.f32 	%f17984, %f17983, %f17972, %p4294;
	sub.f32 	%f17985, %f22361, %f22298;
	fma.rn.f32 	%f17986, %f17985, 0f3BBB989D, 0f3F000000;
	cvt.sat.f32.f32 	%f17987, %f17986;
	fma.rm.f32 	%f17988, %f17987, %f17232, %f17231;
	add.f32 	%f17989, %f17988, 0fCB40007F;
	neg.f32 	%f17990, %f17989;
	fma.rn.f32 	%f17991, %f17985, 0f3FB8AA3B, %f17990;
	fma.rn.f32 	%f17992, %f17985, 0f32A57060, %f17991;
	mov.b32 	%r368, %f17988;
	shl.b32 	%r369, %r368, 23;
	mov.b32 	%f17993, %r369;
	ex2.approx.ftz.f32 	%f17994, %f17992;
	mul.f32 	%f4549, %f17994, %f17993;
	or.b32  	%r370, %r15, 62;
	setp.lt.s32 	%p4295, %r370, %r547;
	add.f32 	%f17995, %f17984, %f4549;
	selp.f32 	%f17996, %f17995, %f17984, %p4295;
	sub.f32 	%f17997, %f22362, %f22298;
	fma.rn.f32 	%f17998, %f17997, 0f3BBB989D, 0f3F000000;
	cvt.sat.f32.f32 	%f17999, %f17998;
	fma.rm.f32 	%f18000, %f17999, %f17232, %f17231;
	add.f32 	%f18001, %f18000, 0fCB40007F;
	neg.f32 	%f18002, %f18001;
	fma.rn.f32 	%f18003, %f17997, 0f3FB8AA3B, %f18002;
	fma.rn.f32 	%f18004, %f17997, 0f32A57060, %f18003;
	mov.b32 	%r371, %f18000;
	shl.b32 	%r372, %r371, 23;
	mov.b32 	%f18005, %r372;
	ex2.approx.ftz.f32 	%f18006, %f18004;
	mul.f32 	%f4550, %f18006, %f18005;
	or.b32  	%r373, %r15, 63;
	setp.lt.s32 	%p4296, %r373, %r547;
	add.f32 	%f18007, %f17996, %f4550;
	selp.f32 	%f18008, %f18007, %f17996, %p4296;
	fma.rn.f32 	%f22297, %f22297, %f17240, %f18008;
	mul.f32 	%f22492, %f17240, %f22492;
	mul.f32 	%f22493, %f17240, %f22493;
	mul.f32 	%f22494, %f17240, %f22494;
	mul.f32 	%f22495, %f17240, %f22495;
	mul.f32 	%f22496, %f17240, %f22496;
	mul.f32 	%f22497, %f17240, %f22497;
	mul.f32 	%f22498, %f17240, %f22498;
	mul.f32 	%f22499, %f17240, %f22499;
	mul.f32 	%f22500, %f17240, %f22500;
	mul.f32 	%f22501, %f17240, %f22501;
	mul.f32 	%f22502, %f17240, %f22502;
	mul.f32 	%f22503, %f17240, %f22503;
	mul.f32 	%f22504, %f17240, %f22504;
	mul.f32 	%f22505, %f17240, %f22505;
	mul.f32 	%f22506, %f17240, %f22506;
	mul.f32 	%f22507, %f17240, %f22507;
	mul.f32 	%f22508, %f17240, %f22508;
	mul.f32 	%f22509, %f17240, %f22509;
	mul.f32 	%f22510, %f17240, %f22510;
	mul.f32 	%f22511, %f17240, %f22511;
	mul.f32 	%f22512, %f17240, %f22512;
	mul.f32 	%f22513, %f17240, %f22513;
	mul.f32 	%f22514, %f17240, %f22514;
	mul.f32 	%f22515, %f17240, %f22515;
	mul.f32 	%f22516, %f17240, %f22516;
	mul.f32 	%f22517, %f17240, %f22517;
	mul.f32 	%f22518, %f17240, %f22518;
	mul.f32 	%f22519, %f17240, %f22519;
	mul.f32 	%f22520, %f17240, %f22520;
	mul.f32 	%f22521, %f17240, %f22521;
	mul.f32 	%f22522, %f17240, %f22522;
	mul.f32 	%f22523, %f17240, %f22523;
	mul.f32 	%f22524, %f17240, %f22524;
	mul.f32 	%f22525, %f17240, %f22525;
	mul.f32 	%f22526, %f17240, %f22526;
	mul.f32 	%f22527, %f17240, %f22527;
	mul.f32 	%f22528, %f17240, %f22528;
	mul.f32 	%f22529, %f17240, %f22529;
	mul.f32 	%f22530, %f17240, %f22530;
	mul.f32 	%f22531, %f17240, %f22531;
	mul.f32 	%f22532, %f17240, %f22532;
	mul.f32 	%f22533, %f17240, %f22533;
	mul.f32 	%f22534, %f17240, %f22534;
	mul.f32 	%f22535, %f17240, %f22535;
	mul.f32 	%f22536, %f17240, %f22536;
	mul.f32 	%f22537, %f17240, %f22537;
	mul.f32 	%f22538, %f17240, %f22538;
	mul.f32 	%f22539, %f17240, %f22539;
	mul.f32 	%f22540, %f17240, %f22540;
	mul.f32 	%f22541, %f17240, %f22541;
	mul.f32 	%f22542, %f17240, %f22542;
	mul.f32 	%f22543, %f17240, %f22543;
	mul.f32 	%f22544, %f17240, %f22544;
	mul.f32 	%f22545, %f17240, %f22545;
	mul.f32 	%f22546, %f17240, %f22546;
	mul.f32 	%f22547, %f17240, %f22547;
	mul.f32 	%f22548, %f17240, %f22548;
	mul.f32 	%f22549, %f17240, %f22549;
	mul.f32 	%f22550, %f17240, %f22550;
	mul.f32 	%f22551, %f17240, %f22551;
	mul.f32 	%f22552, %f17240, %f22552;
	mul.f32 	%f22553, %f17240, %f22553;
	mul.f32 	%f22554, %f17240, %f22554;
	mul.f32 	%f22555, %f17240, %f22555;
	@%p4232 bra 	$L__BB1_8397;
	ld.param.u32 	%r548, [_Z33flash_attention_v2_forward_kernelILi64ELi64ELi64EEvPKfS1_S1_Pfiiiif_param_6];
	setp.ge.s32 	%p4297, %r15, %r548;
	@%p4297 bra 	$L__BB1_4302;
	setp.eq.s32 	%p4298, %r14, 0;
	ld.shared.f32 	%f18009, [_ZZ33flash_attention_v2_forward_kernelILi64ELi64ELi64EEvPKfS1_S1_PfiiiifE8V_shared];
	fma.rn.f32 	%f22492, %f4487, %f18009, %f22492;
	@%p4298 bra 	$L__BB1_4302;
	setp.eq.s32 	%p4299, %r3, 2;
	ld.shared.f32 	%f18010, [_ZZ33flash_attention_v2_forward_kernelILi64ELi64ELi64EEvPKfS1_S1_PfiiiifE8V_shared+4];
	fma.rn.f32 	%f22493, %f4487, %f18010, %f22493;
	@%p4299 bra 	$L__BB1_4302;
	setp.eq.s32 	%p4300, %r3, 3;
	ld.shared.f32 	%f18011, [_ZZ33flash_attention_v2_forward_kernelILi64ELi64ELi64EEvPKfS1_S1_PfiiiifE8V_shared+8];
	fma.rn.f32 	%f22494, %f4487, %f18011, %f22494;
	@%p4300 bra 	$L__BB1_4302;
	setp.eq.s32 	%p4301, %r3, 4;
	ld.shared.f32 	%f18012, [_ZZ33flash_attention_v2_forward_kernelILi64ELi64ELi64EEvPKfS1_S1_PfiiiifE8V_shared+12];
	fma.rn.f32 	%f22495, %f4487, %f18012, %f22495;
	@%p4301 bra 	$L__BB1_4302;
	setp.eq.s32 	%p4302, %r3, 5;
	ld.shared.f32 	%f18013, [_ZZ33flash_attention_v2_forward_kernelILi64ELi64ELi64EEvPKfS1_S1_PfiiiifE8V_shared+16];
	fma.rn.f32 	%f22496, %f4487, %f18013, %f22496;
	@%p4302 bra 	$L__BB1_4302;
	setp.eq.s32 	%p4303, %r3, 6;
	ld.shared.f32 	%f18014, [_ZZ33flash_attention_v2_forward_kernelILi64ELi64ELi64EEvPKfS1_S1_PfiiiifE8V_shared+20];
	fma.rn.f32 	%f22497, %f4487, %f18014, %f22497;
	@%p4303 bra 	$L__BB1_4302;
	setp.eq.s32 	%p4304, %r3, 7;
	ld.shared.f32 	%f18015, [_ZZ33flash_attention_v2_forward_kernelILi64ELi64ELi64EEvPKfS1_S1_PfiiiifE8V_shared+24];
	fma.rn.f32 	%f22498, %f4487, %f18015, %f22498;
	@%p4304 bra 	$L__BB1_4302;
	setp.eq.s32 	%p4305, %r3, 8;
	ld.shared.f32 	%f18016, [_ZZ33flash_attention_v2_forward_kernelILi64ELi64ELi64EEvPKfS1_S1_PfiiiifE8V_shared+28];
	fma.rn.f32 	%f22499, %f4487, %f18016, %f22499;
	@%p4305 bra 	$L__BB1_4302;
	setp.eq.s32 	%p4306, %r3, 9;
	ld.shared.f32 	%f18017, [_ZZ33flash_attention_v2_forward_kernelILi64ELi64ELi64EEvPKfS1_S1_PfiiiifE8V_shared+32];
	fma.rn.f32 	%f22500, %f4487, %f18017, %f22500;
	@%p4306 bra 	$L__BB1_4302;
	setp.eq.s32 	%p4307, %r3, 10;
	ld.shared.f32 	%f18018, [_ZZ33flash_attention_v2_forward_kernelILi64ELi64ELi64EEvPKfS1_S1_PfiiiifE8V_shared+36];
	fma.rn.f32 	%f22501, %f4487, %f18018, %f22501;
	@%p4307 bra 	$L__BB1_4302;
	setp.eq.s32 	%p4308, %r3, 11;
	ld.shared.f32 	%f18019, [_ZZ33flash_attention_v2_forward_kernelILi64ELi64ELi64EEvPKfS1_S1_PfiiiifE8V_shared+40];
	fma.rn.f32 	%f22502, %f4487, %f18019, %f22502;
	@%p4308 bra 	$L__BB1_4302;
	setp.eq.s32 	%p4309, %r3, 12;
	ld.shared.f32 	%f18020, [_ZZ33flash_attention_v2_forward_kernelILi64ELi64ELi64EEvPKfS1_S1_PfiiiifE8V_shared+44];
	fma.rn.f32 	%f22503, %f4487, %f18020, %f22503;
	@%p4309 bra 	$L__BB1_4302;
	setp.eq.s32 	%p4310, %r3, 13;
	ld.shared.f32 	%f18021, [_ZZ33flash_attention_v2_forward_kernelILi64ELi64ELi64EEvPKfS1_S1_PfiiiifE8V_shared+48];
	fma.rn.f32 	%f22504, %f4487, %f18021, %f22504;
	@%p4310 bra 	$L__BB1_4302;
	setp.eq.s32 	%p4311, %r3, 14;
	ld.shared.f32 	%f18022, [_ZZ33flash_attention_v2_forward_kernelILi64ELi64ELi64EEvPKfS1_S1_PfiiiifE8V_shared+52];
	fma.rn.f32 	%f22505, %f4487, %f18022, %f22505;
	@%p4311 bra 	$L__BB1_4302;
	setp.eq.s32 	%p4312, %r3, 15;
	ld.shared.f32 	%f18023, [_ZZ33flash_attention_v2_forward_kernelILi64ELi64ELi64EEvPKfS1_S1_PfiiiifE8V_shared+56];
	fma.rn.f32 	%f22506, %f4487, %f18023, %f22506;
	@%p4312 bra 	$L__BB1_4302;
	setp.eq.s32 	%p4313, %r3, 16;
	ld.shared.f32 	%f18024, [_ZZ33flash_attention_v2_forward_kernelILi64ELi64ELi64EEvPKfS1_S1_PfiiiifE8V_shared+60];
	fma.rn.f32 	%f22507, %f4487, %f18024, %f22507;
	@%p4313 bra 	$L__BB1_4302;
	setp.eq.s32 	%p4314, %r3, 17;
	ld.shared.f32 	%f18025, [_ZZ33flash_attention_v2_forward_kernelILi64ELi64ELi64EEvPKfS1_S1_PfiiiifE8V_shared+64];
	fma.rn.f32 	%f22508, %f4487, %f18025, %f22508;
	@%p4314 bra 	$L__BB1_4302;
	setp.eq.s32 	%p4315, %r3, 18;
	ld.shared.f32 	%f18026, [_ZZ33flash_attention_v2_forward_kernelILi64ELi64ELi64EEvPKfS1_S1_PfiiiifE8V_shared+68];
	fma.rn.f32 	%f22509, %f4487, %f18026, %f22509;
	@%p4315 bra 	$L__BB1_4302;
	setp.eq.s32 	%p4316, %r3, 19;
	ld.shared.f32 	%f18027, [_ZZ33flash_attention_v2_forward_kernelILi64ELi64ELi64EEvPKfS1_S1_PfiiiifE8V_shared+72];
	fma.rn.f32 	%f22510, %f4487, %f18027, %f22510;
	@%p4316 bra 	$L__BB1_4302;
	setp.eq.s32 	%p4317, %r3, 20;
	ld.shared.f32 	%f18028, [_ZZ33flash_attention_v2_forward_kernelILi64ELi64ELi64EEvPKfS1_S1_PfiiiifE8V_shared+76];
	fma.rn.f32 	%f22511, %f4487, %f18028, %f22511;
	@%p4317 bra 	$L__BB1_4302;
	setp.eq.s32 	%p4318, %r3, 21;
	ld.shared.f32 	%f18029, [_ZZ33flash_attention_v2_forward_kernelILi64ELi64ELi64EEvPKfS1_S1_PfiiiifE8V_shared+80];
	fma.rn.f32 	%f22512, %f4487, %f18029, %f22512;
	@%p4318 bra 	$L__BB1_4302;
	setp.eq.s32 	%p4319, %r3, 22;
	ld.shared.f32 	%f18030, [_ZZ33flash_attention_v2_forward_kernelILi64ELi64ELi64EEvPKfS1_S1_PfiiiifE8V_shared+84];
	fma.rn.f32 	%f22513, %f4487, %f18030, %f22513;
	@%p4319 bra 	$L__BB1_4302;
	setp.eq.s32 	%p4320, %r3, 23;
	ld.shared.f32 	%f18031, [_ZZ33flash_attention_v2_forward_kernelILi64ELi64ELi64EEvPKfS1_S1_PfiiiifE8V_shared+88];
	fma.rn.f32 	%f22514, %f4487, %f18031, %f22514;
	@%p4320 bra 	$L__BB1_4302;
	setp.eq.s32 	%p4321, %r3, 24;
	ld.shared.f32 	%f18032, [_ZZ33flash_attention_v2_forward_kernelILi64ELi64ELi64EEvPKfS1_S1_PfiiiifE8V_shared+92];
	fma.rn.f32 	%f22515, %f4487, %f18032, %f22515;
	@%p4321 bra 	$L__BB1_4302;
	setp.eq.s32 	%p4322, %r3, 25;
	ld.shared.f32 	%f18033, [_ZZ33flash_attention_v2_forward_kernelILi64ELi64ELi64EEvPKfS1_S1_PfiiiifE8V_shared+96];
	fma.rn.f32 	%f22516, %f4487, %f18033, %f22516;
	@%p4322 bra 	$L__BB1_4302;
	setp.eq.s32 	%p4323, %r3, 26;
	ld.shared.f32 	%f18034, [_ZZ33flash_attention_v2_forward_kernelILi64ELi64ELi64EEvPKfS1_S1_PfiiiifE8V_shared+100];
	fma.rn.f32 	%f22517, %f4487, %f18034, %f22517;
	@%p4323 bra 	$L__BB1_4302;
	setp.eq.s32 	%p4324, %r3, 27;
	ld.shared.f32 	%f18035, [_ZZ33flash_attention_v2_forward_kernelILi64ELi64ELi64EEvPKfS1_S1_PfiiiifE8V_shared+104];
	fma.rn.f32 	%f22518, %f4487, %f18035, %f22518;
	@%p4324 bra 	$L__BB1_4302;
	setp.eq.s32 	%p4325, %r3, 28;
	ld.shared.f32 	%f18036, [_ZZ33flash_attention_v2_forward_kernelILi64ELi64ELi64EEvPKfS1_S1_PfiiiifE8V_shared+108];
	fma.rn.f32 	%f22519, %f4487, %f18036, %f22519;
	@%p4325 bra 	$L__BB1_4302;
	setp.eq.s32 	%p4326, %r3, 29;
	ld.shared.f32 	%f18037, [_ZZ33flash_attention_v2_forward_kernelILi64ELi64ELi64EEvPKfS1_S1_PfiiiifE8V_shared+112];
	fma.rn.f32 	%f22520, %f4487, %f18037, %f22520;
	@%p4326 bra 	$L__BB1_4302;
	setp.eq.s32 	%p4327, %r3, 30;
	ld.shared.f32 	%f18038, [_ZZ33flash_attention_v2_forward_kernelILi64ELi64ELi64EEvPKfS1_S1_PfiiiifE8V_shared+116];
	fma.rn.f32 	%f22521, %f4487, %f18038, %f22521;
	@%p4327 bra 	$L__BB1_4302;
	setp.eq.s32 	%p4328, %r3, 31;
	ld.shared.f32 	%f18039, [_ZZ33flash_attention_v2_forward_kernelILi64ELi64ELi64EEvPKfS1_S1_PfiiiifE8V_shared+120];
	fma.rn.f32 	%f22522, %f4487, %f18039, %f22522;
	@%p4328 bra 	$L__BB1_4302;
	setp.eq.s32 	%p4329, %r3, 32;
	ld.shared.f32 	%f18040, [_ZZ33flash_attention_v2_forward_kernelILi64ELi64ELi64EEvPKfS1_S1_PfiiiifE8V_shared+124];
	fma.rn.f32 	%f22523, %f4487, %f18040, %f22523;
	@%p4329 bra 	$L__BB1_4302;
	setp.eq.s32 	%p4330, %r3, 33;
	ld.shared.f32 	%f18041, [_ZZ33flash_attention_v2_forward_kernelILi64ELi64ELi64EEvPKfS1_S1_PfiiiifE8V_shared+128];
	fma.rn.f32 	%f22524, %f4487, %f18041, %f22524;
	@%p4330 bra 	$L__BB1_4302;
	setp.eq.s32 	%p4331, %r3, 34;
	ld.shared.f32 	%f18042, [_ZZ33flash_attention_v2_forward_kernelILi64ELi64ELi64EEvPKfS1_S1_PfiiiifE8V_shared+132];
	fma.rn.f32 	%f22525, %f4487, %f18042, %f22525;
	@%p4331 bra 	$L__BB1_4302;
	setp.eq.s32 	%p4332, %r3, 35;
	ld.shared.f32 	%f18043, [_ZZ33flash_attention_v2_forward_kernelILi64ELi64ELi64EEvPKfS1_S1_PfiiiifE8V_shared+136];
	fma.rn.f32 	%f22526, %f4487, %f18043, %f22526;
	@%p4332 bra 	$L__BB1_4302;
	setp.eq.s32 	%p4333, %r3, 36;
	ld.shared.f32 	%f18044, [_ZZ33flash_attention_v2_forward_kernelILi64ELi64ELi64EEvPKfS1_S1_PfiiiifE8V_shared+140];
	fma.rn.f32 	%f22527, %f4487, %f18044, %f22527;
	@%p4333 bra 	$L__BB1_4302;
	setp.eq.s32 	%p4334, %r3, 37;
	ld.shared.f32 	%f18045, [_ZZ33flash_attention_v2_forward_kernelILi64ELi64ELi64EEvPKfS1_S1_PfiiiifE8V_shared+144];
	fma.rn.f32 	%f22528, %f4487, %f18045, %f22528;
	@%p4334 bra 	$L__BB1_4302;
	setp.eq.s32 	%p4335, %r3, 38;
	ld.shared.f32 	%f18046, [_ZZ33flash_attention_v2_forward_kernelILi64ELi64ELi64EEvPKfS1_S1_PfiiiifE8V_shared+148];
	fma.rn.f32 	%f22529, %f4487, %f18046, %f22529;
	@%p4335 bra 	$L__BB1_4302;
	setp.eq.s32 	%p4336, %r3, 39;
	ld.shared.f32 	%f18047, [_ZZ33flash_attention_v2_forward_kernelILi64ELi64ELi64EEvPKfS1_S1_PfiiiifE8V_shared+152];
	fma.rn.f32 	%f22530, %f4487, %f18047, %f22530;
	@%p4336 bra 	$L__BB1_4302;
	setp.eq.s32 	%p4337, %r3, 40;
	ld.shared.f32 	%f18048, [_ZZ33flash_attention_v2_forward_kernelILi64ELi64ELi64EEvPKfS1_S1_PfiiiifE8V_shared+156];
	fma.rn.f32 	%f22531, %f4487, %f18048, %f22531;
	@%p4337 bra 	$L__BB1_4302;
	setp.eq.s32 	%p4338, %r3, 41;
	ld.shared.f32 	%f18049, [_ZZ33flash_attention_v2_forward_kernelILi64ELi64ELi64EEvPKfS1_S1_PfiiiifE8V_shared+160];
	fma.rn.f32 	%f22532, %f4487, %f18049, %f22532;
	@%p4338 bra 	$L__BB1_4302;
	setp.eq.s32 	%p4339, %r3, 42;
	ld.shared.f32 	%f18050, [_ZZ33flash_attention_v2_forward_kernelILi64ELi64ELi64EEvPKfS1_S1_PfiiiifE8V_shared+164];
	fma.rn.f32 	%f22533, %f4487, %f18050, %f22533;
	@%p4339 bra 	$L__BB1_4302;
	setp.eq.s32 	%p4340, %r3, 43;
	ld.shared.f32 	%f18051, [_ZZ33flash_attention_v2_forward_kernelILi64ELi64ELi64EEvPKfS1_S1_PfiiiifE8V_shared+168];
	fma.rn.f32 	%f22534, %f4487, %f18051, %f22534;
	@%p4340 bra 	$L__BB1_4302;
	setp.eq.s32 	%p4341, %r3, 44;
	ld.shared.f32 	%f18052, [_ZZ33flash_attention_v2_forward_kernelILi64ELi64ELi64EEvPKfS1_S1_PfiiiifE8V_shared+172];
	fma.rn.f32 	%f22535, %f4487, %f18052, %f22535;
	@%p4341 bra 	$L__BB1_4302;
	setp.eq.s32 	%p4342, %r3, 45;
	ld.shared.f32 	%f18053, [_ZZ33flash_attention_v2_forward_kernelILi64ELi64ELi64EEvPKfS1_S1_PfiiiifE8V_shared+176];
	fma.rn.f32 	%f22536, %f4487, %f18053, %f22536;
	@%p4342 bra 	$L__BB1_4302;
	setp.eq.s32 	%p4343, %r3, 46;
	ld.shared.f32 	%f18054, [_ZZ33flash_attention_v2_forward_kernelILi64ELi64ELi64EEvPKfS1_S1_PfiiiifE8V_shared+180];
	fma.rn.f32 	%f22537, %f4487, %f18054, %f22537;
	@%p4343 bra 	$L__BB1_4302;
	setp.eq.s32 	%p4344, %r3, 47;
	ld.shared.f32 	%f18055, [_ZZ33flash_attention_v2_forward_kernelILi64ELi64ELi64EEvPKfS1_S1_PfiiiifE8V_shared+184];
	fma.rn.f32 	%f22538, %f4487, %f18055, %f22538;
	@%p4344 bra 	$L__BB1_4302;
	setp.eq.s32 	%p4345, %r3, 48;
	ld.shared.f32 	%f18056, [_ZZ33flash_attention_v2_forward_kernelILi64ELi64ELi64EEvPKfS1_S1_PfiiiifE8V_shared+188];
	fma.rn.f32 	%f22539, %f4487, %f18056, %f22539;
	@%p4345 bra 	$L__BB1_4302;
	setp.eq.s32 	%p4346, %r3, 49;
	ld.shared.f32 	%f18057, [_ZZ33flash_attention_v2_forward_kernelILi64ELi64ELi64EEvPKfS1_S1_PfiiiifE8V_shared+192];
	fma.rn.f32 	%f22540, %f4487, %f18057, %f22540;
	@%p4346 bra 	$L__BB1_4302;
	setp.eq.s32 	%p4347, %r3, 50;
	ld.shared.f32 	%f18058, [_ZZ33flash_attention_v2_forward_kernelILi64ELi64ELi64EEvPKfS1_S1_PfiiiifE8V_shared+196];
	fma.rn.f32 	%f22541, %f4487, %f18058, %f22541;
	@%p4347 bra 	$L__BB1_4302;
	setp.eq.s32 	%p4348, %r3, 51;
	ld.shared.f32 	%f18059, [_ZZ33flash_attention_v2_forward_kernelILi64ELi64ELi64EEvPKfS1_S1_PfiiiifE8V_shared+200];
	fma.rn.f32 	%f22542, %f4487, %f18059, %f22542;
	@%p4348 bra 	$L__BB1_4302;
	setp.eq.s32 	%p4349, %r3, 52;
	ld.shared.f32 	%f18060, [_ZZ33flash_attention_v2_forward_kernelILi64ELi64ELi64EEvPKfS1_S1_PfiiiifE8V_shared+204];
	fma.rn.f32 	%f22543, %f4487, %f18060, %f22543;
	@%p4349 bra 	$L__BB1_4302;
	setp.eq.s32 	%p4350, %r3, 53;
	ld.shared.f32 	%f18061, [_ZZ33flash_attention_v2_forward_kernelILi64ELi64ELi64EEvPKfS1_S1_PfiiiifE8V_shared+208];
	fma.rn.f32 	%f22544, %f4487, %f18061, %f22544;
	@%p4350 bra 	$L__BB1_4302;
	setp.eq.s32 	%p4351, %r3, 54;
	ld.shared.f32 	%f18062, [_ZZ33flash_attention_v2_forward_kernelILi64ELi64ELi64EEvPKfS1_S1_PfiiiifE8V_shared+212];
	fma.rn.f32 	%f22545, %f4487, %f18062, %f22545;
	@%p4351 bra 	$L__BB1_4302;
	setp.eq.s32 	%p4352, %r3, 55;
	ld.shared.f32 	%f18063, [_ZZ33flash_attention_v2_forward_kernelILi64ELi64ELi64EEvPKfS1_S1_PfiiiifE8V_shared+216];
	fma.rn.f32 	%f22546, %f4487, %f18063, %f22546;
	@%p4352 bra 	$L__BB1_4302;
	setp.eq.s32 	%p4353, %r3, 56;
	ld.shared.f32 	%f18064, [_ZZ33flash_attention_v2_forward_kernelILi64ELi64ELi64EEvPKfS1_S1_PfiiiifE8V_shared+220];
	fma.rn.f32 	%f22547, %f4487, %f18064, %f22547;
	@%p4353 bra 	$L__BB1_4302;
	setp.eq.s32 	%p4354, %r3, 57;
	ld.shared.f32 	%f18065, [_ZZ33flash_attention_v2_forward_kernelILi64ELi64ELi64EEvPKfS1_S1_PfiiiifE8V_shared+224];
	fma.rn.f32 	%f22548, %f4487, %f18065, %f22548;
	@%p4354 bra 	$L__BB1_4302;
	setp.eq.s32 	%p4355, %r3, 58;
	ld.shared.f32 	%f18066, [_ZZ33flash_attention_v2_forward_kernelILi64ELi64ELi64EEvPKfS1_S1_PfiiiifE8V_shared+228];
	fma.rn.f32 	%f22549, %f4487, %f18066, %f22549;
	@%p4355 bra 	$L__BB1_4302;
	setp.eq.s32 	%p4356, %r3, 59;
	ld.shared.f32 	%f18067, [_ZZ33flash_attention_v2_forward_kernelILi64ELi64ELi64EEvPKfS1_S1_PfiiiifE8V_shared+232];
	fma.rn.f32 	%f22550, %f4487, %f18067, %f22550;
	@%p4356 bra 	$L__BB1_4302;
	setp.eq.s32 	%p4357, %r3, 60;
	ld.shared.f32 	%f18068, [_ZZ33flash_attention_v2_forward_kernelILi64ELi64ELi64EEvPKfS1_S1_PfiiiifE8V_shared+236];
	fma.rn.f32 	%f22551, %f4487, %f18068, %f22551;
	@%p4357 bra 	$L__BB1_4302;
	setp.eq.s32 	%p4358, %r3, 61;
	ld.shared.f32 	%f18069, [_ZZ33flash_attention_v2_forward_kernelILi64ELi64ELi64EEvPKfS1_S1_PfiiiifE8V_shared+240];
	fma.rn.f32 	%f22552, %f4487, %f18069, %f22552;
	@%p4358 bra 	$L__BB1_4302;
	setp.eq.s32 	%p4359, %r3, 62;
	ld.shared.f32 	%f18070, [_ZZ33flash_attention_v2_forward_kernelILi64ELi64ELi64EEvPKfS1_S1_PfiiiifE8V_shared+244];
	fma.rn.f32 	%f22553, %f4487, %f18070, %f22553;
	@%p4359 bra 	$L__BB1_4302;
	setp.eq.s32 	%p4360, %r3, 63;
	ld.shared.f32 	%f18071, [_ZZ33flash_attention_v2_forward_kernelILi64ELi64ELi64EEvPKfS1_S1_PfiiiifE8V_shared+248];
	fma.rn.f32 	%f22554, %f4487, %f18071, %f22554;
	@%p4360 bra 	$L__BB1_4302;
	ld.shared.f32 	%f18072, [_ZZ33flash_attention_v2_forward_kernelILi64ELi64ELi64EEvPKfS1_S1_PfiiiifE8V_shared+252];
	fma.rn.f32 	%f22555, %f4487, %f18072, %f22555;
$L__BB1_4302:
	ld.param.u32 	%r549, [_Z33flash_attention_v2_forward_kernelILi64ELi64ELi64EEvPKfS1_S1_Pfiiiif_param_6];
	setp.ge.s32 	%p4361, %r16, %r549;
	@%p4361 bra 	$L__BB1_4367;
	setp.eq.s32 	%p4362, %r14, 0;
	ld.shared.f32 	%f18073, [_ZZ33flash_attention_v2_forward_kernelILi64ELi64ELi64EEvPKfS1_S1_PfiiiifE8V_shared+260];
	fma.rn.f32 	%f22492, %f4488, %f18073, %f22492;
	@%p4362 bra 	$L__BB1_4367;
	setp.eq.s32 	%p4363, %r3, 2;
	ld.shared.f32 	%f18074, [_ZZ33flash_attention_v2_forward_kernelILi64ELi64ELi64EEvPKfS1_S1_PfiiiifE8V_shared+264];
	fma.rn.f32 	%f22493, %f4488, %f18074, %f22493;
	@%p4363 bra 	$L__BB1_4367;
	setp.eq.s32 	%p4364, %r3, 3;
	ld.shared.f32 	%f18075, [_ZZ33flash_attention_v2_forward_kernelILi64ELi64ELi64EEvPKfS1_S1_PfiiiifE8V_shared+268];
	fma.rn.f32 	%f22494, %f4488, %f18075, %f22494;
	@%p4364 bra 	$L__BB1_4367;
	setp.eq.s32 	%p4365, %r3, 4;
	ld.shared.f32 	%f18076, [_ZZ33flash_attention_v2_forward_kernelILi64ELi64ELi64EEvPKfS1_S1_PfiiiifE8V_shared+272];
	fma.rn.f32 	%f22495, %f4488, %f18076, %f22495;
	@%p4365 bra 	$L__BB1_4367;
	setp.eq.s32 	%p4366, %r3, 5;
	ld.shared.f32 	%f18077, [_ZZ33flash_attention_v2_forward_kernelILi64ELi64ELi64EEvPKfS1_S1_PfiiiifE8V_shared+276];
	fma.rn.f32 	%f22496, %f4488, %f18077, %f22496;
	@%p4366 bra 	$L__BB1_4367;
	setp.eq.s32 	%p4367, %r3, 6;
	ld.shared.f32 	%f18078, [_ZZ33flash_attention_v2_forward_kernelILi64ELi64ELi64EEvPKfS1_S1_PfiiiifE8V_shared+280];
	fma.rn.f32 	%f22497, %f4488, %f18078, %f22497;
	@%p4367 bra 	$L__BB1_4367;
	setp.eq.s32 	%p4368, %r3, 7;
	ld.shared.f32 	%f18079, [_ZZ33flash_attention_v2_forward_kernelILi64ELi64ELi64EEvPKfS1_S1_PfiiiifE8V_shared+284];
	fma.rn.f32 	%f22498, %f4488, %f18079, %f22498;
	@%p4368 bra 	$L__BB1_4367;
	setp.eq.s32 	%p4369, %r3, 8;
	ld.shared.f32 	%f18080, [_ZZ33flash_attention_v2_forward_kernelILi64ELi64ELi64EEvPKfS1_S1_PfiiiifE8V_shared+288];
	fma.rn.f32 	%f22499, %f4488, %f18080, %f22499;
	@%p4369 bra 	$L__BB1_4367;
	setp.eq.s32 	%p4370, %r3, 9;
	ld.shared.f32 	%f18081, [_ZZ33flash_attention_v2_forward_kernelILi64ELi64ELi64EEvPKfS1_S1_PfiiiifE8V_shared+292];
	fma.rn.f32 	%f22500, %f4488, %f18081, %f22500;
	@%p4370 bra 	$L__BB1_4367;
	setp.eq.s32 	%p4371, %r3, 10;
	ld.shared.f32 	%f18082, [_ZZ33flash_attention_v2_forward_kernelILi64ELi64ELi64EEvPKfS1_S1_PfiiiifE8V_shared+296];
	fma.rn.f32 	%f22501, %f4488, %f18082, %f22501;
	@%p4371 bra 	$L__BB1_4367;
	setp.eq.s32 	%p4372, %r3, 11;
	ld.shared.f32 	%f18083, [_ZZ33flash_attention_v2_forward_kernelILi64ELi64ELi64EEvPKfS1_S1_PfiiiifE8V_shared+300];
	fma.rn.f32 	%f22502, %f4488, %f18083, %f22502;
	@%p4372 bra 	$L__BB1_4367;
	setp.eq.s32 	%p4373, %r3, 12;
	ld.shared.f32 	%f18084, [_ZZ33flash_attention_v2_forward_kernelILi64ELi64ELi64EEvPKfS1_S1_PfiiiifE8V_shared+304];
	fma.rn.f32 	%f22503, %f4488, %f18084, %f22503;
	@%p4373 bra 	$L__BB1_4367;
	setp.eq.s32 	%p4374, %r3, 13;
	ld.shared.f32 	%f18085, [_ZZ33flash_attention_v2_forward_kernelILi64ELi64ELi64EEvPKfS1_S1_PfiiiifE8V_shared+308];
	fma.rn.f32 	%f22504, %f4488, %f18085, %f22504;
	@%p4374 bra 	$L__BB1_4367;
	setp.eq.s32 	%p4375, %r3, 14;
	ld.shared.f32 	%f18086, [_ZZ33flash_attention_v2_forward_kernelILi64ELi64ELi64EEvPKfS1_S1_PfiiiifE8V_shared+312];
	fma.rn.f32 	%f22505, %f4488, %f18086, %f22505;
	@%p4375 bra 	$L__BB1_4367;
	setp.eq.s32 	%p4376, %r3, 15;
	ld.shared.f32 	%f18087, [_ZZ33flash_attention_v2_forward_kernelILi64ELi64ELi64EEvPKfS1_S1_PfiiiifE8V_shared+316];
	fma.rn.f32 	%f22506, %f4488, %f18087, %f22506;
	@%p4376 bra 	$L__BB1_4367;
	setp.eq.s32 	%p4377, %r3, 16;
	ld.shared.f32 	%f18088, [_ZZ33flash_attention_v2_forward_kernelILi64ELi64ELi64EEvPKfS1_S1_PfiiiifE8V_shared+320];
	fma.rn.f32 	%f22507, %f4488, %f18088, %f22507;
	@%p4377 bra 	$L__BB1_4367;
	setp.eq.s32 	%p4378, %r3, 17;
	ld.shared.f32 	%f18089, [_ZZ33flash_attention_v2_forward_kernelILi64ELi64ELi64EEvPKfS1_S1_PfiiiifE8V_shared+324];
	fma.rn.f32 	%f22508, %f4488, %f18089, %f22508;
	@%p4378 bra 	$L__BB1_4367;
	setp.eq.s32 	%p4379, %r3, 18;
	ld.shared.f32 	%f18090, [_ZZ33flash_attention_v2_forward_kernelILi64ELi64ELi64EEvPKfS1_S1_PfiiiifE8V_shared+328];
	fma.rn.f32 	%f22509, %f4488, %f18090, %f22509;
	@%p4379 bra 	$L__BB1_4367;
	setp.eq.s32 	%p4380, %r3, 19;
	ld.shared.f32 	%f18091, [_ZZ33flash_attention_v2_forward_kernelILi64ELi64ELi64EEvPKfS1_S1_PfiiiifE8V_shared+332];
	fma.rn.f32 	%f22510, %f4488, %f18091, %f22510;
	@%p4380 bra 	$L__BB1_4367;
	setp.eq.s32 	%p4381, %r3, 20;
	ld.shared.f32 	%f18092, [_ZZ33flash_attention_v2_forward_kernelILi64ELi64ELi64EEvPKfS1_S1_PfiiiifE8V_shared+336];
	fma.rn.f32 	%f22511, %f4488, %f18092, %f22511;
	@%p4381 bra 	$L__BB1_4367;
	setp.eq.s32 	%p4382, %r3, 21;
	ld.shared.f32 	%f18093, [_ZZ33flash_attention_v2_forward_kernelILi64ELi64ELi64EEvPKfS1_S1_PfiiiifE8V_shared+340];
	fma.rn.f32 	%f22512, %f4488, %f18093, %f22512;
	@%p4382 bra 	$L__BB1_4367;
	setp.eq.s32 	%p4383, %r3, 22;
	ld.shared.f32 	%f18094, [_ZZ33flash_attention_v2_forward_kernelILi64ELi64ELi64EEvPKfS1_S1_PfiiiifE8V_shared+344];
	fma.rn.f32 	%f22513, %f4488, %f18094, %f22513;
	@%p4383 bra 	$L__BB1_4367;
	setp.eq.s32 	%p4384, %r3, 23;
	ld.shared.f32 	%f18095, [_ZZ33flash_attention_v2_forward_kernelILi64ELi64ELi64EEvPKfS1_S1_PfiiiifE8V_shared+348];
	fma.rn.f32 	%f22514, %f4488, %f18095, %f22514;
	@%p4384 bra 	$L__BB1_4367;
	setp.eq.s32 	%p4385, %r3, 24;
	ld.shared.f32 	%f18096, [_ZZ33flash_attention_v2_forward_kernelILi64ELi64ELi64EEvPKfS1_S1_PfiiiifE8V_shared+352];
	fma.rn.f32 	%f22515, %f4488, %f18096, %f22515;
	@%p4385 bra 	$L__BB1_4367;
	setp.eq.s32 	%p4386, %r3, 25;
	ld.shared.f32 	%f18097, [_ZZ33flash_attention_v2_forward_kernelILi64ELi64ELi64EEvPKfS1_S1_PfiiiifE8V_shared+356];
	fma.rn.f32 	%f22516, %f4488, %f18097, %f22516;
	@%p4386 bra 	$L__BB1_4367;
	setp.eq.s32 	%p4387, %r3, 26;
	ld.shared.f32 	%f18098, [_ZZ33flash_attention_v2_forward_kernelILi64ELi64ELi64EEvPKfS1_S1_PfiiiifE8V_shared+360];
	fma.rn.f32 	%f22517, %f4488, %f18098, %f22517;
	@%p4387 bra 	$L__BB1_4367;
	setp.eq.s32 	%p4388, %r3, 27;
	ld.shared.f32 	%f18099, [_ZZ33flash_attention_v2_forward_kernelILi64ELi64ELi64EEvPKfS1_S1_PfiiiifE8V_shared+364];
	fma.rn.f32 	%f22518, %f4488, %f18099, %f22518;
	@%p4388 bra 	$L__BB1_4367;
	setp.eq.s32 	%p4389, %r3, 28;
	ld.shared.f32 	%f18100, [_ZZ33flash_attention_v2_forward_kernelILi64ELi64ELi64EEvPKfS1_S1_PfiiiifE8V_shared+368];
	fma.rn.f32 	%f22519, %f4488, %f18100, %f22519;
	@%p4389 bra 	$L__BB1_4367;
	setp.eq.s32 	%p4390, %r3, 29;
	ld.shared.f32 	%f18101, [_ZZ33flash_attention_v2_forward_kernelILi64ELi64ELi64EEvPKfS1_S1_PfiiiifE8V_shared+372];
	fma.rn.f32 	%f22520, %f4488, %f18101, %f22520;
	@%p4390 bra 	$L__BB1_4367;
	setp.eq.s32 	%p4391, %r3, 30;
	ld.shared.f32 	%f18102, [_ZZ33flash_attention_v2_forward_kernelILi64ELi64ELi64EEvPKfS1_S1_PfiiiifE8V_shared+376];
	fma.rn.f32 	%f22521, %f4488, %f18102, %f22521;
	@%p4391 bra 	$L__BB1_4367;
	setp.eq.s32 	%p4392, %r3, 31;
	ld.shared.f32 	%f18103, [_ZZ33flash_attention_v2_forward_kernelILi64ELi64ELi64EEvPKfS1_S1_PfiiiifE8V_shared+380];
	fma.rn.f32 	%f22522, %f4488, %f18103, %f22522;
	@%p4392 bra 	$L__BB1_4367;
	setp.eq.s32 	%p4393, %r3, 32;
	ld.shared.f32 	%f18104, [_ZZ33flash_attention_v2_forward_kernelILi64ELi64ELi64EEvPKfS1_S1_PfiiiifE8V_shared+384];
	fma.rn.f32 	%f22523, %f4488, %f18104, %f22523;
	@%p4393 bra 	$L__BB1_4367;
	setp.eq.s32 	%p4394, %r3, 33;
	ld.shared.f32 	%f18105, [_ZZ33flash_attention_v2_forward_kernelILi64ELi64ELi64EEvPKfS1_S1_PfiiiifE8V_shared+388];
	fma.rn.f32 	%f22524, %f4488, %f18105, %f22524;
	@%p4394 bra 	$L__BB1_4367;
	setp.eq.s32 	%p4395, %r3, 34;
	ld.shared.f32 	%f18106, [_ZZ33flash_attention_v2_forward_kernelILi64ELi64ELi64EEvPKfS1_S1_PfiiiifE8V_shared+392];
	fma.rn.f32 	%f22525, %f4488, %f18106, %f22525;
	@%p4395 bra 	$L__BB1_4367;
	setp.eq.s32 	%p4396, %r3, 35;
	ld.shared.f32 	%f18107, [_ZZ33flash_attention_v2_forward_kernelILi64ELi64ELi64EEvPKfS1_S1_PfiiiifE8V_shared+396];
	fma.rn.f32 	%f22526, %f4488, %f18107, %f22526;
	@%p4396 bra 	$L__BB1_4367;
	setp.eq.s32 	%p4397, %r3, 36;
	ld.shared.f32 	%f18108, [_ZZ33flash_attention_v2_forward_kernelILi64ELi64ELi64EEvPKfS1_S1_PfiiiifE8V_shared+400];
	fma.rn.f32 	%f22527, %f4488, %f18108, %f22527;
	@%p4397 bra 	$L__BB1_4367;
	setp.eq.s32 	%p4398, %r3, 37;
	ld.shared.f32 	%f18109, [_ZZ33flash_attention_v2_forward_kernelILi64ELi64ELi64EEvPKfS1_S1_PfiiiifE8V_shared+404];
	fma.rn.f32 	%f22528, %f4488, %f18109, %f22528;
	@%p4398 bra 	$L__BB1_4367;
	setp.eq.s32 	%p4399, %r3, 38;
	ld.shared.f32 	%f18110, [_ZZ33flash_attention_v2_forward_kernelILi64ELi64ELi64EEvPKfS1_S1_PfiiiifE8V_shared+408];
	fma.rn.f32 	%f22529, %f4488, %f18110, %f22529;
	@%p4399 bra 	$L__BB1_4367;
	setp.eq.s32 	%p4400, %r3, 39;
	ld.shared.f32 	%f18111, [_ZZ33flash_attention_v2_forward_kernelILi64ELi64ELi64EEvPKfS1_S1_PfiiiifE8V_shared+412];
	fma.rn.f32 	%f22530, %f4488, %f18111, %f22530;
	@%p4400 bra 	$L__BB1_4367;
	setp.eq.s32 	%p4401, %r3, 40;
	ld.shared.f32 	%f18112, [_ZZ33flash_attention_v2_forward_kernelILi64ELi64ELi64EEvPKfS1_S1_PfiiiifE8V_shared+416];
	fma.rn.f32 	%f22531, %f4488, %f18112, %f22531;
	@%p4401 bra 	$L__BB1_4367;
	setp.eq.s32 	%p4402, %r3, 41;
	ld.shared.f32 	%f18113, [_ZZ33flash_attention_v2_forward_kernelILi64ELi64ELi64EEvPKfS1_S1_PfiiiifE8V_shared+420];
	fma.rn.f32 	%f22532, %f4488, %f18113, %f22532;
	@%p4402 bra 	$L__BB1_4367;
	setp.eq.s32 	%p4403, %r3, 42;
	ld.shared.f32 	%f18114, [_ZZ33flash_attention_v2_forward_kernelILi64ELi64ELi64EEvPKfS1_S1_PfiiiifE8V_shared+424];
	fma.rn.f32 	%f22533, %f4488, %f18114, %f22533;
	@%p4403 bra 	$L__BB1_4367;
	setp.eq.s32 	%p4404, %r3, 43;
	ld.shared.f32 	%f18115, [_ZZ33flash_attention_v2_forward_kernelILi64ELi64ELi64EEvPKfS1_S1_PfiiiifE8V_shared+428];
	fma.rn.f32 	%f22534, %f4488, %f18115, %f22534;
	@%p4404 bra 	$L__BB1_4367;
	setp.eq.s32 	%p4405, %r3, 44;
	ld.shared.f32 	%f18116, [_ZZ33flash_attention_v2_forward_kernelILi64ELi64ELi64EEvPKfS1_S1_PfiiiifE8V_shared+432];
	fma.rn.f32 	%f22535, %f4488, %f18116, %f22535;
	@%p4405 bra 	$L__BB1_4367;
	setp.eq.s32 	%p4406, %r3, 45;
	ld.shared.f32 	%f18117, [_ZZ33flash_attention_v2_forward_kernelILi64ELi64ELi64EEvPKfS1_S1_PfiiiifE8V_shared+436];
	fma.rn.f32 	%f22536, %f4488, %f18117, %f22536;
	@%p4406 bra 	$L__BB1_4367;
	setp.eq.s32 	%p4407, %r3, 46;
	ld.shared.f32 	%f18118, [_ZZ33flash_attention_v2_forward_kernelILi64ELi64ELi64EEvPKfS1_S1_PfiiiifE8V_shared+440];
	fma.rn.f32 	%f22537, %f4488, %f18118, %f22537;
	@%p4407 bra 	$L__BB1_4367;
	setp.eq.s32 	%p4408, %r3, 47;
	ld.shared.f32 	%f18119, [_ZZ33flash_attention_v2_forward_kernelILi64ELi64ELi64EEvPKfS1_S1_PfiiiifE8V_shared+444];
	fma.rn.f32 	%f22538, %f4488, %f18119, %f22538;
	@%p4408 bra 	$L__BB1_4367;
	setp.eq.s32 	%p4409, %r3, 48;
	ld.shared.f32 	%f18120, [_ZZ33flash_attention_v2_forward_kernelILi64ELi64ELi64EEvPKfS1_S1_PfiiiifE8V_shared+448];
	fma.rn.f32 	%f22539, %f4488, %f18120, %f22539;
	@%p4409 bra 	$L__BB1_4367;
	setp.eq.s32 	%p4410, %r3, 49;
	ld.shared.f32 	%f18121, [_ZZ33flash_attention_v2_forward_kernelILi64ELi64ELi64EEvPKfS1_S1_PfiiiifE8V_shared+452];
	fma.rn.f32 	%f22540, %f4488, %f18121, %f22540;
	@%p4410 bra 	$L__BB1_4367;
	setp.eq.s32 	%p4411, %r3, 50;
	ld.shared.f32 	%f18122, [_ZZ33flash_attention_v2_forward_kernelILi64ELi64ELi64EEvPKfS1_S1_PfiiiifE8V_shared+456];
	fma.rn.f32 	%f22541, %f4488, %f18122, %f22541;
	@%p4411 bra 	$L__BB1_4367;
	setp.eq.s32 	%p4412, %r3, 51;
	ld.shared.f32 	%f18123, [_ZZ33flash_attention_v2_forward_kernelILi64ELi64ELi64EEvPKfS1_S1_PfiiiifE8V_shared+460];
	fma.rn.f32 	%f22542, %f4488, %f18123, %f22542;
	@%p4412 bra 	$L__BB1_4367;
	setp.eq.s32 	%p4413, %r3, 52;
	ld.shared.f32 	%f18124, [_ZZ33flash_attention_v2_forward_kernelILi64ELi64ELi64EEvPKfS1_S1_PfiiiifE8V_shared+464];
	fma.rn.f32 	%f22543, %f4488, %f18124, %f22543;
	@%p4413 bra 	$L__BB1_4367;
	setp.eq.s32 	%p4414, %r3, 53;
	ld.shared.f32 	%f18125, [_ZZ33flash_attention_v2_forward_kernelILi64ELi64ELi64EEvPKfS1_S1_PfiiiifE8V_shared+468];
	fma.rn.f32 	%f22544, %f4488, %f18125, %f22544;
	@%p4414 bra 	$L__BB1_4367;
	setp.eq.s32 	%p4415, %r3, 54;
	ld.shared.f32 	%f18126, [_ZZ33flash_attention_v2_forward_kernelILi64ELi64ELi64EEvPKfS1_S1_PfiiiifE8V_shared+472];
	fma.rn.f32 	%f22545, %f4488, %f18126, %f22545;
	@%p4415 bra 	$L__BB1_4367;
	setp.eq.s32 	%p4416, %r3, 55;
	ld.shared.f32 	%f18127, [_ZZ33flash_attention_v2_forward_kernelILi64ELi64ELi64EEvPKfS1_S1_PfiiiifE8V_shared+476];
	fma.rn.f32 	%f22546, %f4488, %f18127, %f22546;
	@%p4416 bra 	$L__BB1_4367;
	setp.eq.s32 	%p4417, %r3, 56;
	ld.shared.f32 	%f18128, [_ZZ33flash_attention_v2_forward_kernelILi64ELi64ELi64EEvPKfS1_S1_PfiiiifE8V_shared+480];
	fma.rn.f32 	%f22547, %f4488, %f18128, %f22547;
	@%p4417 bra 	$L__BB1_4367;
	setp.eq.s32 	%p4418, %r3, 57;
	ld.shared.f32 	%f18129, [_ZZ33flash_attention_v2_forward_kernelILi64ELi64ELi64EEvPKfS1_S1_PfiiiifE8V_shared+484];
	fma.rn.f32 	%f22548, %f4488, %f18129, %f22548;
	@%p4418 bra 	$L__BB1_4367;
	setp.eq.s32 	%p4419, %r3, 58;
	ld.shared.f32 	%f18130, [_ZZ33flash_attention_v2_forward_kernelILi64ELi64ELi64EEvPKfS1_S1_PfiiiifE8V_shared+488];
	fma.rn.f32 	%f22549, %f4488, %f18130, %f22549;
	@%p4419 bra 	$L__BB1_4367;
	setp.eq.s32 	%p4420, %r3, 59;
	ld.shared.f32 	%f18131, [_ZZ33flash_attention_v2_forward_kernelILi64ELi64ELi64EEvPKfS1_S1_PfiiiifE8V_shared+492];
	fma.rn.f32 	%f22550, %f4488, %f18131, %f22550;
	@%p4420 bra 	$L__BB1_4367;
	setp.eq.s32 	%p4421, %r3, 60;
	ld.shared.f32 	%f18132, [_ZZ33flash_attention_v2_forward_kernelILi64ELi64ELi64EEvPKfS1_S1_PfiiiifE8V_shared+496];
	fma.rn.f32 	%f22551, %f4488, %f18132, %f22551;
	@%p4421 bra 	$L__BB1_4367;
	setp.eq.s32 	%p4422, %r3, 61;
	ld.shared.f32 	%f18133, [_ZZ33flash_attention_v2_forward_kernelILi64ELi64ELi64EEvPKfS1_S1_PfiiiifE8V_shared+500];
	fma.rn.f32 	%f22552, %f4488, %f18133, %f22552;
	@%p4422 bra 	$L__BB1_4367;
	setp.eq.s32 	%p4423, %r3, 62;
	ld.shared.f32 	%f18134, [_ZZ33flash_attention_v2_forward_kernelILi64ELi64ELi64EEvPKfS1_S1_PfiiiifE8V_shared+504];
	fma.rn.f32 	%f22553, %f4488, %f18134, %f22553;
	@%p4423 bra 	$L__BB1_4367;
	setp.eq.s32 	%p4424, %r3, 63;
	ld.shared.f32 	%f18135, [_ZZ33flash_attention_v2_forward_kernelILi64ELi64ELi64EEvPKfS1_S1_PfiiiifE8V_shared+508];
	fma.rn.f32 	%f22554, %f4488, %f18135, %f22554;
	@%p4424 bra 	$L__BB1_4367;
	ld.shared.f32 	%f18136, [_ZZ33flash_attention_v2_forward_kernelILi64ELi64ELi64EEvPKfS1_S1_PfiiiifE8V_shared+512];
	fma.rn.f32 	%f22555, %f4488, %f18136, %f22555;
$L__BB1_4367:
	ld.param.u32 	%r550, [_Z33flash_attention_v2_forward_kernelILi64ELi64ELi64EEvPKfS1_S1_Pfiiiif_param_6];
	setp.ge.s32 	%p4425, %r17, %r550;
	@%p4425 bra 	$L__BB1_4432;
	setp.eq.s32 	%p4426, %r14, 0;
	ld.shared.f32 	%f18137, [_ZZ33flash_attention_v2_forward_kernelILi64ELi64ELi64EEvPKfS1_S1_PfiiiifE8V_shared+520];
	fma.rn.f32 	%f22492, %f4489, %f18137, %f22492;
	@%p4426 bra 	$L__BB1_4432;
	setp.eq.s32 	%p4427, %r3, 2;
	ld.shared.f32 	%f18138, [_ZZ33flash_attention_v2_forward_kernelILi64ELi64ELi64EEvPKfS1_S1_PfiiiifE8V_shared+524];
	fma.rn.f32 	%f22493, %f4489, %f18138, %f22493;
	@%p4427 bra 	$L__BB1_4432;
	setp.eq.s32 	%p4428, %r3, 3;
	ld.shared.f32 	%f18139, [_ZZ33flash_attention_v2_forward_kernelILi64ELi64ELi64EEvPKfS1_S1_PfiiiifE8V_shared+528];
	fma.rn.f32 	%f22494, %f4489, %f18139, %f22494;
	@%p4428 bra 	$L__BB1_4432;
	setp.eq.s32 	%p4429, %r3, 4;
	ld.shared.f32 	%f18140, [_ZZ33flash_attention_v2_forward_kernelILi64ELi64ELi64EEvPKfS1_S1_PfiiiifE8V_shared+532];
	fma.rn.f32 	%f22495, %f4489, %f18140, %f22495;
	@%p4429 bra 	$L__BB1_4432;
	setp.eq.s32 	%p4430, %r3, 5;
	ld.shared.f32 	%f18141, [_ZZ33flash_attention_v2_forward_kernelILi64ELi64ELi64EEvPKfS1_S1_PfiiiifE8V_shared+536];
	fma.rn.f32 	%f22496, %f4489, %f18141, %f22496;
	@%p4430 bra 	$L__BB1_4432;
	setp.eq.s32 	%p4431, %r3, 6;
	ld.shared.f32 	%f18142, [_ZZ33flash_attention_v2_forward_kernelILi64ELi64ELi64EEvPKfS1_S1_PfiiiifE8V_shared+540];
	fma.rn.f32 	%f22497, %f4489, %f18142, %f22497;
	@%p4431 bra 	$L__BB1_4432;
	setp.eq.s32 	%p4432, %r3, 7;
	ld.shared.f32 	%f18143, [_ZZ33flash_attention_v2_forward_kernelILi64ELi64ELi64EEvPKfS1_S1_PfiiiifE8V_shared+544];
	fma.rn.f32 	%f22498, %f4489, %f18143, %f22498;
	@%p4432 bra 	$L__BB1_4432;
	setp.eq.s32 	%p4433, %r3, 8;
	ld.shared.f32 	%f18144, [_ZZ33flash_attention_v2_forward_kernelILi64ELi64ELi64EEvPKfS1_S1_PfiiiifE8V_shared+548];
	fma.rn.f32 	%f22499, %f4489, %f18144, %f22499;
	@%p4433 bra 	$L__BB1_4432;
	setp.eq.s32 	%p4434, %r3, 9;
	ld.shared.f32 	%f18145, [_ZZ33flash_attention_v2_forward_kernelILi64ELi64ELi64EEvPKfS1_S1_PfiiiifE8V_shared+552];
	fma.rn.f32 	%f22500, %f4489, %f18145, %f22500;
	@%p4434 bra 	$L__BB1_4432;
	setp.eq.s32 	%p4435, %r3, 10;
	ld.shared.f32 	%f18146, [_ZZ33flash_attention_v2_forward_kernelILi64ELi64ELi64EEvPKfS1_S1_PfiiiifE8V_shared+556];
	fma.rn.f32 	%f22501, %f4489, %f18146, %f22501;
	@%p4435 bra 	$L__BB1_4432;
	setp.eq.s32 	%p4436, %r3, 11;
	ld.shared.f32 	%f18147, [_ZZ33flash_attention_v2_forward_kernelILi64ELi64ELi64EEvPKfS1_S1_PfiiiifE8V_shared+560];
	fma.rn.f32 	%f22502, %f4489, %f18147, %f22502;
	@%p4436 bra 	$L__BB1_4432;
	setp.eq.s32 	%p4437, %r3, 12;
	ld.shared.f32 	%f18148, [_ZZ33flash_attention_v2_forward_kernelILi64ELi64ELi64EEvPKfS1_S1_PfiiiifE8V_shared+564];
	fma.rn.f32 	%f22503, %f4489, %f18148, %f22503;
	@%p4437 bra 	$L__BB1_4432;
	setp.eq.s32 	%p4438, %r3, 13;
	ld.shared.f32 	%f18149, [_ZZ33flash_attention_v2_forward_kernelILi64ELi64ELi64EEvPKfS1_S1_PfiiiifE8V_shared+568];
	fma.rn.f32 	%f22504, %f4489, %f18149, %f22504;
	@%p4438 bra 	$L__BB1_4432;
	setp.eq.s32 	%p4439, %r3, 14;
	ld.shared.f32 	%f18150, [_ZZ33flash_attention_v2_forward_kernelILi64ELi64ELi64EEvPKfS1_S1_PfiiiifE8V_shared+572];
	fma.rn.f32 	%f22505, %f4489, %f18150, %f22505;
	@%p4439 bra 	$L__BB1_4432;
	setp.eq.s32 	%p4440, %r3, 15;
	ld.shared.f32 	%f18151, [_ZZ33flash_attention_v2_forward_kernelILi64ELi64ELi64EEvPKfS1_S1_PfiiiifE8V_shared+576];
	fma.rn.f32 	%f22506, %f4489, %f18151, %f22506;
	@%p4440 bra 	$L__BB1_4432;
	setp.eq.s32 	%p4441, %r3, 16;
	ld.shared.f32 	%f18152, [_ZZ33flash_attention_v2_forward_kernelILi64ELi64ELi64EEvPKfS1_S1_PfiiiifE8V_shared+580];
	fma.rn.f32 	%f22507, %f4489, %f18152, %f22507;
	@%p4441 bra 	$L__BB1_4432;
	setp.eq.s32 	%p4442, %r3, 17;
	ld.shared.f32 	%f18153, [_ZZ33flash_attention_v2_forward_kernelILi64ELi64ELi64EEvPKfS1_S1_PfiiiifE8V_shared+584];
	fma.rn.f32 	%f22508, %f4489, %f18153, %f22508;
	@%p4442 bra 	$L__BB1_4432;
	setp.eq.s32 	%p4443, %r3, 18;
	ld.shared.f32 	%f18154, [_ZZ33flash_attention_v2_forward_kernelILi64ELi64ELi64EEvPKfS1_S1_PfiiiifE8V_shared+588];
	fma.rn.f32 	%f22509, %f4489, %f18154, %f22509;
	@%p4443 bra 	$L__BB1_4432;
	setp.eq.s32 	%p4444, %r3, 19;
	ld.shared.f32 	%f18155, [_ZZ33flash_attention_v2_forward_kernelILi64ELi64ELi64EEvPKfS1_S1_PfiiiifE8V_shared+592];
	fma.rn.f32 	%f22510, %f4489, %f18155, %f22510;
	@%p4444 bra 	$L__BB1_4432;
	setp.eq.s32 	%p4445, %r3, 20;
	ld.shared.f32 	%f18156, [_ZZ33flash_attention_v2_forward_kernelILi64ELi64ELi64EEvPKfS1_S1_PfiiiifE8V_shared+596];
	fma.rn.f32 	%f22511, %f4489, %f18156, %f22511;
	@%p4445 bra 	$L__BB1_4432;
	setp.eq.s32 	%p4446, %r3, 21;
	ld.shared.f32 	%f18157, [_ZZ33flash_attention_v2_forward_kernelILi64ELi64ELi64EEvPKfS1_S1_PfiiiifE8V_shared+600];
	fma.rn.f32 	%f22512, %f4489, %f18157, %f22512;
	@%p4446 bra 	$L__BB1_4432;
	setp.eq.s32 	%p4447, %r3, 22;
	ld.shared.f32 	%f18158, [_ZZ33flash_attention_v2_forward_kernelILi64ELi64ELi64EEvPKfS1_S1_PfiiiifE8V_shared+604];
	fma.rn.f32 	%f22513, %f4489, %f18158, %f22513;
	@%p4447 bra 	$L__BB1_4432;
	setp.eq.s32 	%p4448, %r3, 23;
	ld.shared.f32 	%f18159, [_ZZ33flash_attention_v2_forward_kernelILi64ELi64ELi64EEvPKfS1_S1_PfiiiifE8V_shared+608];
	fma.rn.f32 	%f22514, %f4489, %f18159, %f22514;
	@%p4448 bra 	$L__BB1_4432;
	setp.eq.s32 	%p4449, %r3, 24;
	ld.shared.f32 	%f18160, [_ZZ33flash_attention_v2_forward_kernelILi64ELi64ELi64EEvPKfS1_S1_PfiiiifE8V_shared+612];
	fma.rn.f32 	%f22515, %f4489, %f18160, %f22515;
	@%p4449 bra 	$L__BB1_4432;
	setp.eq.s32 	%p4450, %r3, 25;
	ld.shared.f32 	%f18161, [_ZZ33flash_attention_v2_forward_kernelILi64ELi64ELi64EEvPKfS1_S1_PfiiiifE8V_shared+616];
	fma.rn.f32 	%f22516, %f4489, %f18161, %f22516;
	@%p4450 bra 	$L__BB1_4432;
	setp.eq.s32 	%p4451, %r3, 26;
	ld.shared.f32 	%f18162, [_ZZ33flash_attention_v2_forward_kernelILi64ELi64ELi64EEvPKfS1_S1_PfiiiifE8V_shared+620];
	fma.rn.f32 	%f22517, %f4489, %f18162, %f22517;
	@%p4451 bra 	$L__BB1_4432;
	setp.eq.s32 	%p4452, %r3, 27;
	ld.shared.f32 	%f18163, [_ZZ33flash_attention_v2_forward_kernelILi64ELi64ELi64EEvPKfS1_S1_PfiiiifE8V_shared+624];
	fma.rn.f32 	%f22518, %f4489, %f18163, %f22518;
	@%p4452 bra 	$L__BB1_4432;
	setp.eq.s32 	%p4453, %r3, 28;
	ld.shared.f32 	%f18164, [_ZZ33flash_attention_v2_forward_kernelILi64ELi64ELi64EEvPKfS1_S1_PfiiiifE8V_shared+628];
	fma.rn.f32 	%f22519, %f4489, %f18164, %f22519;
	@%p4453 bra 	$L__BB1_4432;
	setp.eq.s32 	%p4454, %r3, 29;
	ld.shared.f32 	%f18165, [_ZZ33flash_attention_v2_forward_kernelILi64ELi64ELi64EEvPKfS1_S1_PfiiiifE8V_shared+632];
	fma.rn.f32 	%f22520, %f4489, %f18165, %f22520;
	@%p4454 bra 	$L__BB1_4432;
	setp.eq.s32 	%p4455, %r3, 30;
	ld.shared.f32 	%f18166, [_ZZ33flash_attention_v2_forward_kernelILi64ELi64ELi64EEvPKfS1_S1_PfiiiifE8V_shared+636];
	fma.rn.f32 	%f22521, %f4489, %f18166, %f22521;
	@%p4455 bra 	$L__BB1_4432;
	setp.eq.s32 	%p4456, %r3, 31;
	ld.shared.f32 	%f18167, [_ZZ33flash_attention_v2_forward_kernelILi64ELi64ELi64EEvPKfS1_S1_PfiiiifE8V_shared+640];
	fma.rn.f32 	%f22522, %f4489, %f18167, %f22522;
	@%p4456 bra 	$L__BB1_4432;
	setp.eq.s32 	%p4457, %r3, 32;
	ld.shared.f32 	%f18168, [_ZZ33flash_attention_v2_forward_kernelILi64ELi64ELi64EEvPKfS1_S1_PfiiiifE8V_shared+644];
	fma.rn.f32 	%f22523, %f4489, %f18168, %f22523;
	@%p4457 bra 	$L__BB1_4432;
	setp.eq.s32 	%p4458, %r3, 33;
	ld.shared.f32 	%f18169, [_ZZ33flash_attention_v2_forward_kernelILi64ELi64ELi64EEvPKfS1_S1_PfiiiifE8V_shared+648];
	fma.rn.f32 	%f22524, %f4489, %f18169, %f22524;
	@%p4458 bra 	$L__BB1_4432;
	setp.eq.s32 	%p4459, %r3, 34;
	ld.shared.f32 	%f18170, [_ZZ33flash_attention_v2_forward_kernelILi64ELi64ELi64EEvPKfS1_S1_PfiiiifE8V_shared+652];
	fma.rn.f32 	%f22525, %f4489, %f18170, %f22525;
	@%p4459 bra 	$L__BB1_4432;
	setp.eq.s32 	%p4460, %r3, 35;
	ld.shared.f32 	%f18171, [_ZZ33flash_attention_v2_forward_kernelILi64ELi64ELi64EEvPKfS1_S1_PfiiiifE8V_shared+656];
	fma.rn.f32 	%f22526, %f4489, %f18171, %f22526;
	@%p4460 bra 	$L__BB1_4432;
	setp.eq.s32 	%p4461, %r3, 36;
	ld.shared.f32 	%f18172, [_ZZ33flash_attention_v2_forward_kernelILi64ELi64ELi64EEvPKfS1_S1_PfiiiifE8V_shared+660];
	fma.rn.f32 	%f22527, %f4489, %f18172, %f22527;
	@%p4461 bra 	$L__BB1_4432;
	setp.eq.s32 	%p4462, %r3, 37;
	ld.shared.f32 	%f18173, [_ZZ33flash_attention_v2_forward_kernelILi64ELi64ELi64EEvPKfS1_S1_PfiiiifE8V_shared+664];
	fma.rn.f32 	%f22528, %f4489, %f18173, %f22528;
	@%p4462 bra 	$L__BB1_4432;
	setp.eq.s32 	%p4463, %r3, 38;
	ld.shared.f32 	%f18174, [_ZZ33flash_attention_v2_forward_kernelILi64ELi64ELi64EEvPKfS1_S1_PfiiiifE8V_shared+668];
	fma.rn.f32 	%f22529, %f4489, %f18174, %f22529;
	@%p4463 bra 	$L__BB1_4432;
	setp.eq.s32 	%p4464, %r3, 39;
	ld.shared.f32 	%f18175, [_ZZ33flash_attention_v2_forward_kernelILi64ELi64ELi64EEvPKfS1_S1_PfiiiifE8V_shared+672];
	fma.rn.f32 	%f22530, %f4489, %f18175, %f22530;
	@%p4464 bra 	$L__BB1_4432;
	setp.eq.s32 	%p4465, %r3, 40;
	ld.shared.f32 	%f18176, [_ZZ33flash_attention_v2_forward_kernelILi64ELi64ELi64EEvPKfS1_S1_PfiiiifE8V_shared+676];
	fma.rn.f32 	%f22531, %f4489, %f18176, %f22531;
	@%p4465 bra 	$L__BB1_4432;
	setp.eq.s32 	%p4466, %r3, 41;
	ld.shared.f32 	%f18177, [_ZZ33flash_attention_v2_forward_kernelILi64ELi64ELi64EEvPKfS1_S1_PfiiiifE8V_shared+680];
	fma.rn.f32 	%f22532, %f4489, %f18177, %f22532;
	@%p4466 bra 	$L__BB1_4432;
	setp.eq.s32 	%p4467, %r3, 42;
	ld.shared.f32 	%f18178, [_ZZ33flash_attention_v2_forward_kernelILi64ELi64ELi64EEvPKfS1_S1_PfiiiifE8V_shared+684];
	fma.rn.f32 	%f22533, %f4489, %f18178, %f22533;
	@%p4467 bra 	$L__BB1_4432;
	setp.eq.s32 	%p4468, %r3, 43;
	ld.shared.f32 	%f18179, [_ZZ33flash_attention_v2_forward_kernelILi64ELi64ELi64EEvPKfS1_S1_PfiiiifE8V_shared+688];
	fma.rn.f32 	%f22534, %f4489, %f18179, %f22534;
	@%p4468 bra 	$L__BB1_4432;
	setp.eq.s32 	%p4469, %r3, 44;
	ld.shared.f32 	%f18180, [_ZZ33flash_attention_v2_forward_kernelILi64ELi64ELi64EEvPKfS1_S1_PfiiiifE8V_shared+692];
	fma.rn.f32 	%f22535, %f4489, %f18180, %f22535;
	@%p4469 bra 	$L__BB1_4432;
	setp.eq.s32 	%p4470, %r3, 45;
	ld.shared.f32 	%f18181, [_ZZ33flash_attention_v2_forward_kernelILi64ELi64ELi64EEvPKfS1_S1_PfiiiifE8V_shared+696];
	fma.rn.f32 	%f22536, %f4489, %f18181, %f22536;
	@%p4470 bra 	$L__BB1_4432;
	setp.eq.s32 	%p4471, %r3, 46;
	ld.shared.f32 	%f18182, [_ZZ33flash_attention_v2_forward_kernelILi64ELi64ELi64EEvPKfS1_S1_PfiiiifE8V_shared+700];
	fma.rn.f32 	%f22537, %f4489, %f18182, %f22537;
	@%p4471 bra 	$L__BB1_4432;
	setp.eq.s32 	%p4472, %r3, 47;
	ld.shared.f32 	%f18183, [_ZZ33flash_attention_v2_forward_kernelILi64ELi64ELi64EEvPKfS1_S1_PfiiiifE8V_shared+704];
	fma.rn.f32 	%f22538, %f4489, %f18183, %f22538;
	@%p4472 bra 	$L__BB1_4432;
	setp.eq.s32 	%p4473, %r3, 48;
	ld.shared.f32 	%f18184, [_ZZ33flash_attention_v2_forward_kernelILi64ELi64ELi64EEvPKfS1_S1_PfiiiifE8V_shared+708];
	fma.rn.f32 	%f22539, %f4489, %f18184, %f22539;
	@%p4473 bra 	$L__BB1_4432;
	setp.eq.s32 	%p4474, %r3, 49;
	ld.shared.f32 	%f18185, [_ZZ33flash_attention_v2_forward_kernelILi64ELi64ELi64EEvPKfS1_S1_PfiiiifE8V_shared+712];
	fma.rn.f32 	%f22540, %f4489, %f18185, %f22540;
	@%p4474 bra 	$L__BB1_4432;
	setp.eq.s32 	%p4475, %r3, 50;
	ld.shared.f32 	%f18186, [_ZZ33flash_attention_v2_forward_kernelILi64ELi64ELi64EEvPKfS1_S1_PfiiiifE8V_shared+716];
	fma.rn.f32 	%f22541, %f4489, %f18186, %f22541;
	@%p4475 bra 	$L__BB1_4432;
	setp.eq.s32 	%p4476, %r3, 51;
	ld.shared.f32 	%f18187, [_ZZ33flash_attention_v2_forward_kernelILi64ELi64ELi64EEvPKfS1_S1_PfiiiifE8V_shared+720];
	fma.rn.f32 	%f22542, %f4489, %f18187, %f22542;
	@%p4476 bra 	$L__BB1_4432;
	setp.eq.s32 	%p4477, %r3, 52;
	ld.shared.f32 	%f18188, [_ZZ33flash_attention_v2_forward_kernelILi64ELi64ELi64EEvPKfS1_S1_PfiiiifE8V_shared+724];
	fma.rn.f32 	%f22543, %f4489, %f18188, %f22543;
	@%p4477 bra 	$L__BB1_4432;
	setp.eq.s32 	%p4478, %r3, 53;
	ld.shared.f32 	%f18189, [_ZZ33flash_attention_v2_forward_kernelILi64ELi64ELi64EEvPKfS1_S1_PfiiiifE8V_shared+728];
	fma.rn.f32 	%f22544, %f4489, %f18189, %f22544;
	@%p4478 bra 	$L__BB1_4432;
	setp.eq.s32 	%p4479, %r3, 54;
	ld.shared.f32 	%f18190, [_ZZ33flash_attention_v2_forward_kernelILi64ELi64ELi64EEvPKfS1_S1_PfiiiifE8V_shared+732];
	fma.rn.f32 	%f22545, %f4489, %f18190, %f22545;
	@%p4479 bra 	$L__BB1_4432;
	setp.eq.s32 	%p4480, %r3, 55;
	ld.shared.f32 	%f18191, [_ZZ33flash_attention_v2_forward_kernelILi64ELi64ELi64EEvPKfS1_S1_PfiiiifE8V_shared+736];
	fma.rn.f32 	%f22546, %f4489, %f18191, %f22546;
	@%p4480 bra 	$L__BB1_4432;
	setp.eq.s32 	%p4481, %r3, 56;
	ld.shared.f32 	%f18192, [_ZZ33flash_attention_v2_forward_kernelILi64ELi64ELi64EEvPKfS1_S1_PfiiiifE8V_shared+740];
	fma.rn.f32 	%f22547, %f4489, %f18192, %f22547;
	@%p4481 bra 	$L__BB1_4432;
	setp.eq.s32 	%p4482, %r3, 57;
	ld.shared.f32 	%f18193, [_ZZ33flash_attention_v2_forward_kernelILi64ELi64ELi64EEvPKfS1_S1_PfiiiifE8V_shared+744];
	fma.rn.f32 	%f22548, %f4489, %f18193, %f22548;
	@%p4482 bra 	$L__BB1_4432;
	setp.eq.s32 	%p4483, %r3, 58;
	ld.shared.f32 	%f18194, [_ZZ33flash_attention_v2_forward_kernelILi64ELi64ELi64EEvPKfS1_S1_PfiiiifE8V_shared+748];
	fma.rn.f32 	%f22549, %f4489, %f18194, %f22549;
	@%p4483 bra 	$L__BB1_4432;
	setp.eq.s32 	%p4484, %r3, 59;
	ld.shared.f32 	%f18195, [_ZZ33flash_attention_v2_forward_kernelILi64ELi64ELi64EEvPKfS1_S1_PfiiiifE8V_shared+752];
	fma.rn.f32 	%f22550, %f4489, %f18195, %f22550;
	@%p4484 bra 	$L__BB1_4432;
	setp.eq.s32 	%p4485, %r3, 60;
	ld.shared.f32 	%f18196, [_ZZ33flash_attention_v2_forward_kernelILi64ELi64ELi64EEvPKfS1_S1_PfiiiifE8V_shared+756];
	fma.rn.f32 	%f22551, %f4489, %f18196, %f22551;
	@%p4485 bra 	$L__BB1_4432;
	setp.eq.s32 	%p4486, %r3, 61;
	ld.shared.f32 	%f18197, [_ZZ33flash_attention_v2_forward_kernelILi64ELi64ELi64EEvPKfS1_S1_PfiiiifE8V_shared+760];
	fma.rn.f32 	%f22552, %f4489, %f18197, %f22552;
	@%p4486 bra 	$L__BB1_4432;
	setp.eq.s32 	%p4487, %r3, 62;
	ld.shared.f32 	%f18198, [_ZZ33flash_attention_v2_forward_kernelILi64ELi64ELi64EEvPKfS1_S1_PfiiiifE8V_shared+764];
	fma.rn.f32 	%f22553, %f4489, %f18198, %f22553;
	@%p4487 bra 	$L__BB1_4432;
	setp.eq.s32 	%p4488, %r3, 63;
	ld.shared.f32 	%f18199, [_ZZ33flash_attention_v2_forward_kernelILi64ELi64ELi64EEvPKfS1_S1_PfiiiifE8V_shared+768];
	fma.rn.f32 	%f22554, %f4489, %f18199, %f22554;
	@%p4488 bra 	$L__BB1_4432;
	ld.shared.f32 	%f18200, [_ZZ33flash_attention_v2_forward_kernelILi64ELi64ELi64EEvPKfS1_S1_PfiiiifE8V_shared+772];
	fma.rn.f32 	%f22555, %f4489, %f18200, %f22555;
$L__BB1_4432:
	ld.param.u32 	%r551, [_Z33flash_attention_v2_forward_kernelILi64ELi64ELi64EEvPKfS1_S1_Pfiiiif_param_6];
	setp.ge.s32 	%p4489, %r18, %r551;
	@%p4489 bra 	$L__BB1_4497;
	setp.eq.s32 	%p4490, %r14, 0;
	ld.shared.f32 	%f18201, [_ZZ33flash_attention_v2_forward_kernelILi64ELi64ELi64EEvPKfS1_S1_PfiiiifE8V_shared+780];
	fma.rn.f32 	%f22492, %f4490, %f18201, %f22492;
	@%p4490 bra 	$L__BB1_4497;
	setp.eq.s32 	%p4491, %r3, 2;
	ld.shared.f32 	%f18202, [_ZZ33flash_attention_v2_forward_kernelILi64ELi64ELi64EEvPKfS1_S1_PfiiiifE8V_shared+784];
	fma.rn.f32 	%f22493, %f4490, %f18202, %f22493;
	@%p4491 bra 	$L__BB1_4497;
	setp.eq.s32 	%p4492, %r3, 3;
	ld.shared.f32 	%f18203, [_ZZ33flash_attention_v2_forward_kernelILi64ELi64ELi64EEvPKfS1_S1_PfiiiifE8V_shared+788];
	fma.rn.f32 	%f22494, %f4490, %f18203, %f22494;
	@%p4492 bra 	$L__BB1_4497;
	setp.eq.s32 	%p4493, %r3, 4;
	ld.shared.f32 	%f18204, [_ZZ33flash_attention_v2_forward_kernelILi64ELi64ELi64EEvPKfS1_S1_PfiiiifE8V_shared+792];
	fma.rn.f32 	%f22495, %f4490, %f18204, %f22495;
	@%p4493 bra 	$L__BB1_4497;
	setp.eq.s32 	%p4494, %r3, 5;
	ld.shared.f32 	%f18205, [_ZZ33flash_attention_v2_forward_kernelILi64ELi64ELi64EEvPKfS1_S1_PfiiiifE8V_shared+796];
	fma.rn.f32 	%f22496, %f4490, %f18205, %f22496;
	@%p4494 bra 	$L__BB1_4497;
	setp.eq.s32 	%p4495, %r3, 6;
	ld.shared.f32 	%f18206, [_ZZ33flash_attention_v2_forward_kernelILi64ELi64ELi64EEvPKfS1_S1_PfiiiifE8V_shared+800];
	fma.rn.f32 	%f22497, %f4490, %f18206, %f22497;
	@%p4495 bra 	$L__BB1_4497;
	setp.eq.s32 	%p4496, %r3, 7;
	ld.shared.f32 	%f18207, [_ZZ33flash_attention_v2_forward_kernelILi64ELi64ELi64EEvPKfS1_S1_PfiiiifE8V_shared+804];
	fma.rn.f32 	%f22498, %f4490, %f18207, %f22498;
	@%p4496 bra 	$L__BB1_4497;
	setp.eq.s32 	%p4497, %r3, 8;
	ld.shared.f32 	%f18208, [_ZZ33flash_attention_v2_forward_kernelILi64ELi64ELi64EEvPKfS1_S1_PfiiiifE8V_shared+808];
	fma.rn.f32 	%f22499, %f4490, %f18208, %f22499;
	@%p4497 bra 	$L__BB1_4497;
	setp.eq.s32 	%p4498, %r3, 9;
	ld.shared.f32 	%f18209, [_ZZ33flash_attention_v2_forward_kernelILi64ELi64ELi64EEvPKfS1_S1_PfiiiifE8V_shared+812];
	fma.rn.f32 	%f22500, %f4490, %f18209, %f22500;
	@%p4498 bra 	$L__BB1_4497;
	setp.eq.s32 	%p4499, %r3, 10;
	ld.shared.f32 	%f18210, [_ZZ33flash_attention_v2_forward_kernelILi64ELi64ELi64EEvPKfS1_S1_PfiiiifE8V_shared+816];
	fma.rn.f32 	%f22501, %f4490, %f18210, %f22501;
	@%p4499 bra 	$L__BB1_4497;
	setp.eq.s32 	%p4500, %r3, 11;
	ld.shared.f32 	%f18211, [_ZZ33flash_attention_v2_forward_kernelILi64ELi64ELi64EEvPKfS1_S1_PfiiiifE8V_shared+820];
	fma.rn.f32 	%f22502, %f4490, %f18211, %f22502;
	@%p4500 bra 	$L__BB1_4497;
	setp.eq.s32 	%p4501, %r3, 12;
	ld.shared.f32 	%f18212, [_ZZ33flash_attention_v2_forward_kernelILi64ELi64ELi64EEvPKfS1_S1_PfiiiifE8V_shared+824];
	fma.rn.f32 	%f22503, %f4490, %f18212, %f22503;
	@%p4501 bra 	$L__BB1_4497;
	setp.eq.s32 	%p4502, %r3, 13;
	ld.shared.f32 	%f18213, [_ZZ33flash_attention_v2_forward_kernelILi64ELi64ELi64EEvPKfS1_S1_PfiiiifE8V_shared+828];
	fma.rn.f32 	%f22504, %f4490, %f18213, %f22504;
	@%p4502 bra 	$L__BB1_4497;
	setp.eq.s32 	%p4503, %r3, 14;
	ld.shared.f32 	%f18214, [_ZZ33flash_attention_v2_forward_kernelILi64ELi64ELi64EEvPKfS1_S1_PfiiiifE8V_shared+832];
	fma.rn.f32 	%f22505, %f4490, %f18214, %f22505;
	@%p4503 bra 	$L__BB1_4497;
	setp.eq.s32 	%p4504, %r3, 15;
	ld.shared.f32 	%f18215, [_ZZ33flash_attention_v2_forward_kernelILi64ELi64ELi64EEvPKfS1_S1_PfiiiifE8V_shared+836];
	fma.rn.f32 	%f22506, %f4490, %f18215, %f22506;
	@%p4504 bra 	$L__BB1_4497;
	setp.eq.s32 	%p4505, %r3, 16;
	ld.shared.f32 	%f18216, [_ZZ33flash_attention_v2_forward_kernelILi64ELi64ELi64EEvPKfS1_S1_PfiiiifE8V_shared+840];
	fma.rn.f32 	%f22507, %f4490, %f18216, %f22507;
	@%p4505 bra 	$L__BB1_4497;
	setp.eq.s32 	%p4506, %r3, 17;
	ld.shared.f32 	%f18217, [_ZZ33flash_attention_v2_forward_kernelILi64ELi64ELi64EEvPKfS1_S1_PfiiiifE8V_shared+844];
	fma.rn.f32 	%f22508, %f4490, %f18217, %f22508;
	@%p4506 bra 	$L__BB1_4497;
	setp.eq.s32 	%p4507, %r3, 18;
	ld.shared.f32 	%f18218, [_ZZ33flash_attention_v2_forward_kernelILi64ELi64ELi64EEvPKfS1_S1_PfiiiifE8V_shared+848];
	fma.rn.f32 	%f22509, %f4490, %f18218, %f22509;
	@%p4507 bra 	$L__BB1_4497;
	setp.eq.s32 	%p4508, %r3, 19;
	ld.shared.f32 	%f18219, [_ZZ33flash_attention_v2_forward_kernelILi64ELi64ELi64EEvPKfS1_S1_PfiiiifE8V_shared+852];
	fma.rn.f32 	%f22510, %f4490, %f18219, %f22510;
	@%p4508 bra 	$L__BB1_4497;
	setp.eq.s32 	%p4509, %r3, 20;
	ld.shared.f32 	%f18220, [_ZZ33flash_attention_v2_forward_kernelILi64ELi64ELi64EEvPKfS1_S1_PfiiiifE8V_shared+856];
	fma.rn.f32 	%f22511, %f4490, %f18220, %f22511;
	@%p4509 bra 	$L__BB1_4497;
	setp.eq.s32 	%p4510, %r3, 21;
	ld.shared.f32 	%f18221, [_ZZ33flash_attention_v2_forward_kernelILi64ELi64ELi64EEvPKfS1_S1_PfiiiifE8V_shared+860];
	fma.rn.f32 	%f22512, %f4490, %f18221, %f22512;
	@%p4510 bra 	$L__BB1_4497;
	setp.eq.s32 	%p4511, %r3, 22;
	ld.shared.f32 	%f18222, [_ZZ33flash_attention_v2_forward_kernelILi64ELi64ELi64EEvPKfS1_S1_PfiiiifE8V_shared+864];
	fma.rn.f32 	%f22513, %f4490, %f18222, %f22513;
	@%p4511 bra 	$L__BB1_4497;
	setp.eq.s32 	%p4512, %r3, 23;
	ld.shared.f32 	%f18223, [_ZZ33flash_attention_v2_forward_kernelILi64ELi64ELi64EEvPKfS1_S1_PfiiiifE8V_shared+868];
	fma.rn.f32 	%f22514, %f4490, %f18223, %f22514;
	@%p4512 bra 	$L__BB1_4497;
	setp.eq.s32 	%p4513, %r3, 24;
	ld.shared.f32 	%f18224, [_ZZ33flash_attention_v2_forward_kernelILi64ELi64ELi64EEvPKfS1_S1_PfiiiifE8V_shared+872];
	fma.rn.f32 	%f22515, %f4490, %f18224, %f22515;
	@%p4513 bra 	$L__BB1_4497;
	setp.eq.s32 	%p4514, %r3, 25;
	ld.shared.f32 	%f18225, [_ZZ33flash_attention_v2_forward_kernelILi64ELi64ELi64EEvPKfS1_S1_PfiiiifE8V_shared+876];
	fma.rn.f32 	%f22516, %f4490, %f18225, %f22516;
	@%p4514 bra 	$L__BB1_4497;
	setp.eq.s32 	%p4515, %r3, 26;
	ld.shared.f32 	%f18226, [_ZZ33flash_attention_v2_forward_kernelILi64ELi64ELi64EEvPKfS1_S1_PfiiiifE8V_shared+880];
	fma.rn.f32 	%f22517, %f4490, %f18226, %f22517;
	@%p4515 bra 	$L__BB1_4497;
	setp.eq.s32 	%p4516, %r3, 27;
	ld.shared.f32 	%f18227, [_ZZ33flash_attention_v2_forward_kernelILi64ELi64ELi64EEvPKfS1_S1_PfiiiifE8V_shared+884];
	fma.rn.f32 	%f22518, %f4490, %f18227, %f22518;
	@%p4516 bra 	$L__BB1_4497;
	setp.eq.s32 	%p4517, %r3, 28;
	ld.shared.f32 	%f18228, [_ZZ33flash_attention_v2_forward_kernelILi64ELi64ELi64EEvPKfS1_S1_PfiiiifE8V_shared+888];
	fma.rn.f32 	%f22519, %f4490, %f18228, %f22519;
	@%p4517 bra 	$L__BB1_4497;
	setp.eq.s32 	%p4518, %r3, 29;
	ld.shared.f32 	%f18229, [_ZZ33flash_attention_v2_forward_kernelILi64ELi64ELi64EEvPKfS1_S1_PfiiiifE8V_shared+892];
	fma.rn.f32 	%f22520, %f4490, %f18229, %f22520;
	@%p4518 bra 	$L__BB1_4497;
	setp.eq.s32 	%p4519, %r3, 30;
	ld.shared.f32 	%f18230, [_ZZ33flash_attention_v2_forward_kernelILi64ELi64ELi64EEvPKfS1_S1_PfiiiifE8V_shared+896];
	fma.rn.f32 	%f22521, %f4490, %f18230, %f22521;
	@%p4519 bra 	$L__BB1_4497;
	setp.eq.s32 	%p4520, %r3, 31;
	ld.shared.f32 	%f18231, [_ZZ33flash_attention_v2_forward_kernelILi64ELi64ELi64EEvPKfS1_S1_PfiiiifE8V_shared+900];
	fma.rn.f32 	%f22522, %f4490, %f18231, %f22522;
	@%p4520 bra 	$L__BB1_4497;
	setp.eq.s32 	%p4521, %r3, 32;
	ld.shared.f32 	%f18232, [_ZZ33flash_attention_v2_forward_kernelILi64ELi64ELi64EEvPKfS1_S1_PfiiiifE8V_shared+904];
	fma.rn.f32 	%f22523, %f4490, %f18232, %f22523;
	@%p4521 bra 	$L__BB1_4497;
	setp.eq.s32 	%p4522, %r3, 33;
	ld.shared.f32 	%f18233, [_ZZ33flash_attention_v2_forward_kernelILi64ELi64ELi64EEvPKfS1_S1_PfiiiifE8V_shared+908];
	fma.rn.f32 	%f22524, %f4490, %f18233, %f22524;
	@%p4522 bra 	$L__BB1_4497;
	setp.eq.s32 	%p4523, %r3, 34;
	ld.shared.f32 	%f18234, [_ZZ33flash_attention_v2_forward_kernelILi64ELi64ELi64EEvPKfS1_S1_PfiiiifE8V_shared+912];
	fma.rn.f32 	%f22525, %f4490, %f18234, %f22525;
	@%p4523 bra 	$L__BB1_4497;
	setp.eq.s32 	%p4524, %r3, 35;
	ld.shared.f32 	%f18235, [_ZZ33flash_attention_v2_forward_kernelILi64ELi64ELi64EEvPKfS1_S1_PfiiiifE8V_shared+916];
	fma.rn.f32 	%f22526, %f4490, %f18235, %f22526;
	@%p4524 bra 	$L__BB1_4497;
	setp.eq.s32 	%p4525, %r3, 36;
	ld.shared.f32 	%f18236, [_ZZ33flash_attention_v2_forward_kernelILi64ELi64ELi64EEvPKfS1_S1_PfiiiifE8V_shared+920];
	fma.rn.f32 	%f22527, %f4490, %f18236, %f22527;
	@%p4525 bra 	$L__BB1_4497;
	setp.eq.s32 	%p4526, %r3, 37;
	ld.shared.f32 	%f18237, [_ZZ33flash_attention_v2_forward_kernelILi64ELi64ELi64EEvPKfS1_S1_PfiiiifE8V_shared+924];
	fma.rn.f32 	%f22528, %f4490, %f18237, %f22528;
	@%p4526 bra 	$L__BB1_4497;
	setp.eq.s32 	%p4527, %r3, 38;
	ld.shared.f32 	%f18238, [_ZZ33flash_attention_v2_forward_kernelILi64ELi64ELi64EEvPKfS1_S1_PfiiiifE8V_shared+928];
	fma.rn.f32 	%f22529, %f4490, %f18238, %f22529;
	@%p4527 bra 	$L__BB1_4497;
	setp.eq.s32 	%p4528, %r3, 39;
	ld.shared.f32 	%f18239, [_ZZ33flash_attention_v2_forward_kernelILi64ELi64ELi64EEvPKfS1_S1_PfiiiifE8V_shared+932];
	fma.rn.f32 	%f22530, %f4490, %f18239, %f22530;
	@%p4528 bra 	$L__BB1_4497;
	setp.eq.s32 	%p4529, %r3, 40;
	ld.shared.f32 	%f18240, [_ZZ33flash_attention_v2_forward_kernelILi64ELi64ELi64EEvPKfS1_S1_PfiiiifE8V_shared+936];
	fma.rn.f32 	%f22531, %f4490, %f18240, %f22531;
	@%p4529 bra 	$L__BB1_4497;
	setp.eq.s32 	%p4530, %r3, 41;
	ld.shared.f32 	%f18241, [_ZZ33flash_attention_v2_forward_kernelILi64ELi64ELi64EEvPKfS1_S1_PfiiiifE8V_shared+940];
	fma.rn.f32 	%f22532, %f4490, %f18241, %f22532;
	@%p4530 bra 	$L__BB1_4497;
	setp.eq.s32 	%p4531, %r3, 42;
	ld.shared.f32 	%f18242, [_ZZ33flash_attention_v2_forward_kernelILi64ELi64ELi64EEvPKfS1_S1_PfiiiifE8V_shared+944];
	fma.rn.f32 	%f22533, %f4490, %f18242, %f22533;
	@%p4531 bra 	$L__BB1_4497;
	setp.eq.s32 	%p4532, %r3, 43;
	ld.shared.f32 	%f18243, [_ZZ33flash_attention_v2_forward_kernelILi64ELi64ELi64EEvPKfS1_S1_PfiiiifE8V_shared+948];
	fma.rn.f32 	%f22534, %f4490, %f18243, %f22534;
	@%p4532 bra 	$L__BB1_4497;
	setp.eq.s32 	%p4533, %r3, 44;
	ld.shared.f32 	%f18244, [_ZZ33flash_attention_v2_forward_kernelILi64ELi64ELi64EEvPKfS1_S1_PfiiiifE8V_shared+952];
	fma.rn.f32 	%f22535, %f4490, %f18244, %f22535;
	@%p4533 bra 	$L__BB1_4497;
	setp.eq.s32 	%p4534, %r3, 45;
	ld.shared.f32 	%f18245, [_ZZ33flash_attention_v2_forward_kernelILi64ELi64ELi64EEvPKfS1_S1_PfiiiifE8V_shared+956];
	fma.rn.f32 	%f22536, %f4490, %f18245, %f22536;
	@%p4534 bra 	$L__BB1_4497;
	setp.eq.s32 	%p4535, %r3, 46;
	ld.shared.f32 	%f18246, [_ZZ33flash_attention_v2_forward_kernelILi64ELi64ELi64EEvPKfS1_S1_PfiiiifE8V_shared+960];
	fma.rn.f32 	%f22537, %f4490, %f18246, %f22537;
	@%p4535 bra 	$L__BB1_4497;
	setp.eq.s32 	%p4536, %r3, 47;
	ld.shared.f32 	%f18247, [_ZZ33flash_attention_v2_forward_kernelILi64ELi64ELi64EEvPKfS1_S1_PfiiiifE8V_shared+964];
	fma.rn.f32 	%f22538, %f4490, %f18247, %f22538;
	@%p4536 bra 	$L__BB1_4497;
	setp.eq.s32 	%p4537, %r3, 48;
	ld.shared.f32 	%f18248, [_ZZ33flash_attention_v2_forward_kernelILi64ELi64ELi64EEvPKfS1_S1_PfiiiifE8V_shared+968];
	fma.rn.f32 	%f22539, %f4490, %f18248, %f22539;
	@%p4537 bra 	$L__BB1_4497;
	setp.eq.s32 	%p4538, %r3, 49;
	ld.shared.f32 	%f18249, [_ZZ33flash_attention_v2_forward_kernelILi64ELi64ELi64EEvPKfS1_S1_PfiiiifE8V_shared+972];
	fma.rn.f32 	%f22540, %f4490, %f18249, %f22540;
	@%p4538 bra 	$L__BB1_4497;
	setp.eq.s32 	%p4539, %r3, 50;
	ld.shared.f32 	%f18250, [_ZZ33flash_attention_v2_forward_kernelILi64ELi64ELi64EEvPKfS1_S1_PfiiiifE8V_shared+976];
	fma.rn.f32 	%f22541, %f4490, %f18250, %f22541;
	@%p4539 bra 	$L__BB1_4497;
	setp.eq.s32 	%p4540, %r3, 51;
	ld.shared.f32 	%f18251, [_ZZ33flash_attention_v2_forward_kernelILi64ELi64ELi64EEvPKfS1_S1_PfiiiifE8V_shared+980];
	fma.rn.f32 	%f22542, %f4490, %f18251, %f22542;
	@%p4540 bra 	$L__BB1_4497;
	setp.eq.s32 	%p4541, %r3, 52;
	ld.shared.f32 	%f18252, [_ZZ33flash_attention_v2_forward_kernelILi64ELi64ELi64EEvPKfS1_S1_PfiiiifE8V_shared+984];
	fma.rn.f32 	%f22543, %f4490, %f18252, %f22543;
	@%p4541 bra 	$L__BB1_4497;
	setp.eq.s32 	%p4542, %r3, 53;
	ld.shared.f32 	%f18253, [_ZZ33flash_attention_v2_forward_kernelILi64ELi64ELi64EEvPKfS1_S1_PfiiiifE8V_shared+988];
	fma.rn.f32 	%f22544, %f4490, %f18253, %f22544;
	@%p4542 bra 	$L__BB1_4497;
	setp.eq.s32 	%p4543, %r3, 54;
	ld.shared.f32 	%f18254, [_ZZ33flash_attention_v2_forward_kernelILi64ELi64ELi64EEvPKfS1_S1_PfiiiifE8V_shared+992];
	fma.rn.f32 	%f22545, %f4490, %f18254, %f22545;
	@%p4543 bra 	$L__BB1_4497;
	setp.eq.s32 	%p4544, %r3, 55;
	ld.shared.f32 	%f18255, [_ZZ33flash_attention_v2_forward_kernelILi64ELi64ELi64EEvPKfS1_S1_PfiiiifE8V_shared+996];
	fma.rn.f32 	%f22546, %f4490, %f18255, %f22546;
	@%p4544 bra 	$L__BB1_4497;
	setp.eq.s32 	%p4545, %r3, 56;
	ld.shared.f32 	%f18256, [_ZZ33flash_attention_v2_forward_kernelILi64ELi64ELi64EEvPKfS1_S1_PfiiiifE8V_shared+1000];
	fma.rn.f32 	%f22547, %f4490, %f18256, %f22547;
	@%p4545 bra 	$L__BB1_4497;
	setp.eq.s32 	%p4546, %r3, 57;
	ld.shared.f32 	%f18257, [_ZZ33flash_attention_v2_forward_kernelILi64ELi64ELi64EEvPKfS1_S1_PfiiiifE8V_shared+1004];
	fma.rn.f32 	%f22548, %f4490, %f18257, %f22548;
	@%p4546 bra 	$L__BB1_4497;
	setp.eq.s32 	%p4547, %r3, 58;
	ld.shared.f32 	%f18258, [_ZZ33flash_attention_v2_forward_kernelILi64ELi64ELi64EEvPKfS1_S1_PfiiiifE8V_shared+1008];
	fma.rn.f32 	%f22549, %f4490, %f18258, %f22549;
	@%p4547 bra 	$L__BB1_4497;
	setp.eq.s32 	%p4548, %r3, 59;
	ld.shared.f32 	%f18259, [_ZZ33flash_attention_v2_forward_kernelILi64ELi64ELi64EEvPKfS1_S1_PfiiiifE8V_shared+1012];
	fma.rn.f32 	%f22550, %f4490, %f18259, %f22550;
	@%p4548 bra 	$L__BB1_4497;
	setp.eq.s32 	%p4549, %r3, 60;
	ld.shared.f32 	%f18260, [_ZZ33flash_attention_v2_forward_kernelILi64ELi64ELi64EEvPKfS1_S1_PfiiiifE8V_shared+1016];
	fma.rn.f32 	%f22551, %f4490, %f18260, %f22551;
	@%p4549 bra 	$L__BB1_4497;
	setp.eq.s32 	%p4550, %r3, 61;
	ld.shared.f32 	%f18261, [_ZZ33flash_attention_v2_forward_kernelILi64ELi64ELi64EEvPKfS1_S1_PfiiiifE8V_shared+1020];
	fma.rn.f32 	%f22552, %f4490, %f18261, %f22552;
	@%p4550 bra 	$L__BB1_4497;
	setp.eq.s32 	%p4551, %r3, 62;
	ld.shared.f32 	%f18262, [_ZZ33flash_attention_v2_forward_kernelILi64ELi64ELi64EEvPKfS1_S1_PfiiiifE8V_shared+1024];
	fma.rn.f32 	%f22553, %f4490, %f18262, %f22553;
	@%p4551 bra 	$L__BB1_4497;
	setp.eq.s32 	%p4552, %r3, 63;
	ld.shared.f32 	%f18263, [_ZZ33flash_attention_v2_forward_kernelILi64ELi64ELi64EEvPKfS1_S1_PfiiiifE8V_shared+1028];
	fma.rn.f32 	%f22554, %f4490, %f18263, %f22554;
	@%p4552 bra 	$L__BB1_4497;
	ld.shared.f32 	%f18264, [_ZZ33flash_attention_v2_forward_kernelILi64ELi64ELi64EEvPKfS1_S1_PfiiiifE8V_shared+1032];
	fma.rn.f32 	%f22555, %f4490, %f18264, %f22555;
$L__BB1_4497:
	ld.param.u32 	%r552, [_Z33flash_attention_v2_forward_kernelILi64ELi64ELi64EEvPKfS1_S1_Pfiiiif_param_6];
	setp.ge.s32 	%p4553, %r19, %r552;
	@%p4553 bra 	$L__BB1_4562;
	setp.eq.s32 	%p4554, %r14, 0;
	ld.shared.f32 	%f18265, [_ZZ33flash_attention_v2_forward_kernelILi64ELi64ELi64EEvPKfS1_S1_PfiiiifE8V_shared+1040];
	fma.rn.f32 	%f22492, %f4491, %f18265, %f22492;
	@%p4554 bra 	$L__BB1_4562;
	setp.eq.s32 	%p4555, %r3, 2;
	ld.shared.f32 	%f18266, [_ZZ33flash_attention_v2_forward_kernelILi64ELi64ELi64EEvPKfS1_S1_PfiiiifE8V_shared+1044];
	fma.rn.f32 	%f22493, %f4491, %f18266, %f22493;
	@%p4555 bra 	$L__BB1_4562;
	setp.eq.s32 	%p4556, %r3, 3;
	ld.shared.f32 	%f18267, [_ZZ33flash_attention_v2_forward_kernelILi64ELi64ELi64EEvPKfS1_S1_PfiiiifE8V_shared+1048];
	fma.rn.f32 	%f22494, %f4491, %f18267, %f22494;
	@%p4556 bra 	$L__BB1_4562;
	setp.eq.s32 	%p4557, %r3, 4;
	ld.shared.f32 	%f18268, [_ZZ33flash_attention_v2_forward_kernelILi64ELi64ELi64EEvPKfS1_S1_PfiiiifE8V_shared+1052];
	fma.rn.f32 	%f22495, %f4491, %f18268, %f22495;
	@%p4557 bra 	$L__BB1_4562;
	setp.eq.s32 	%p4558, %r3, 5;
	ld.shared.f32 	%f18269, [_ZZ33flash_attention_v2_forward_kernelILi64ELi64ELi64EEvPKfS1_S1_PfiiiifE8V_shared+1056];
	fma.rn.f32 	%f22496, %f4491, %f18269, %f22496;
	@%p4558 bra 	$L__BB1_4562;
	setp.eq.s32 	%p4559, %r3, 6;
	ld.shared.f32 	%f18270, [_ZZ33flash_attention_v2_forward_kernelILi64ELi64ELi64EEvPKfS1_S1_PfiiiifE8V_shared+1060];
	fma.rn.f32 	%f22497, %f4491, %f18270, %f22497;
	@%p4559 bra 	$L__BB1_4562;
	setp.eq.s32 	%p4560, %r3, 7;
	ld.shared.f32 	%f18271, [_ZZ33flash_attention_v2_forward_kernelILi64ELi64ELi64EEvPKfS1_S1_PfiiiifE8V_shared+1064];
	fma.rn.f32 	%f22498, %f4491, %f18271, %f22498;
	@%p4560 bra 	$L__BB1_4562;
	setp.eq.s32 	%p4561, %r3, 8;
	ld.shared.f32 	%f18272, [_ZZ33flash_attention_v2_forward_kernelILi64ELi64ELi64EEvPKfS1_S1_PfiiiifE8V_shared+1068];
	fma.rn.f32 	%f22499, %f4491, %f18272, %f22499;
	@%p4561 bra 	$L__BB1_4562;
	setp.eq.s32 	%p4562, %r3, 9;
	ld.shared.f32 	%f18273, [_ZZ33flash_attention_v2_forward_kernelILi64ELi64ELi64EEvPKfS1_S1_PfiiiifE8V_shared+1072];
	fma.rn.f32 	%f22500, %f4491, %f18273, %f22500;
	@%p4562 bra 	$L__BB1_4562;
	setp.eq.s32 	%p4563, %r3, 10;
	ld.shared.f32 	%f18274, [_ZZ33flash_attention_v2_forward_kernelILi64ELi64ELi64EEvPKfS1_S1_PfiiiifE8V_shared+1076];
	fma.rn.f32 	%f22501, %f4491, %f18274, %f22501;
	@%p4563 bra 	$L__BB1_4562;
	setp.eq.s32 	%p4564, %r3, 11;
	ld.shared.f32 	%f18275, [_ZZ33flash_attention_v2_forward_kernelILi64ELi64ELi64EEvPKfS1_S1_PfiiiifE8V_shared+1080];
	fma.rn.f32 	%f22502, %f4491, %f18275, %f22502;
	@%p4564 bra 	$L__BB1_4562;
	setp.eq.s32 	%p4565, %r3, 12;
	ld.shared.f32 	%f18276, [_ZZ33flash_attention_v2_forward_kernelILi64ELi64ELi64EEvPKfS1_S1_PfiiiifE8V_shared+1084];
	fma.rn.f32 	%f22503, %f4491, %f18276, %f22503;
	@%p4565 bra 	$L__BB1_4562;
	setp.eq.s32 	%p4566, %r3, 13;
	ld.shared.f32 	%f18277, [_ZZ33flash_attention_v2_forward_kernelILi64ELi64ELi64EEvPKfS1_S1_PfiiiifE8V_shared+1088];
	fma.rn.f32 	%f22504, %f4491, %f18277, %f22504;
	@%p4566 bra 	$L__BB1_4562;
	setp.eq.s32 	%p4567, %r3, 14;
	ld.shared.f32 	%f18278, [_ZZ33flash_attention_v2_forward_kernelILi64ELi64ELi64EEvPKfS1_S1_PfiiiifE8V_shared+1092];
	fma.rn.f32 	%f22505, %f4491, %f18278, %f22505;
	@%p4567 bra 	$L__BB1_4562;
	setp.eq.s32 	%p4568, %r3, 15;
	ld.shared.f32 	%f18279, [_ZZ33flash_attention_v2_forward_kernelILi64ELi64ELi64EEvPKfS1_S1_PfiiiifE8V_shared+1096];
	fma.rn.f32 	%f22506, %f4491, %f18279, %f22506;
	@%p4568 bra 	$L__BB1_4562;
	setp.eq.s32 	%p4569, %r3, 16;
	ld.shared.f32 	%f18280, [_ZZ33flash_attention_v2_forward_kernelILi64ELi64ELi64EEvPKfS1_S1_PfiiiifE8V_shared+1100];
	fma.rn.f32 	%f22507, %f4491, %f18280, %f22507;
	@%p4569 bra 	$L__BB1_4562;
	setp.eq.s32 	%p4570, %r3, 17;
	ld.shared.f32 	%f18281, [_ZZ33flash_attention_v2_forward_kernelILi64ELi64ELi64EEvPKfS1_S1_PfiiiifE8V_shared+1104];
	fma.rn.f32 	%f22508, %f4491, %f18281, %f22508;
	@%p4570 bra 	$L__BB1_4562;
	setp.eq.s32 	%p4571, %r3, 18;
	ld.shared.f32 	%f18282, [_ZZ33flash_attention_v2_forward_kernelILi64ELi64ELi64EEvPKfS1_S1_PfiiiifE8V_shared+1108];
	fma.rn.f32 	%f22509, %f4491, %f18282, %f22509;
	@%p4571 bra 	$L__BB1_4562;
	setp.eq.s32 	%p4572, %r3, 19;
	ld.shared.f32 	%f18283, [_ZZ33flash_attention_v2_forward_kernelILi64ELi64ELi64EEvPKfS1_S1_PfiiiifE8V_shared+1112];
	fma.rn.f32 	%f22510, %f4491, %f18283, %f22510;
	@%p4572 bra 	$L__BB1_4562;
	setp.eq.s32 	%p4573, %r3, 20;
	ld.shared.f32 	%f18284, [_ZZ33flash_attention_v2_forward_kernelILi64ELi64ELi64EEvPKfS1_S1_PfiiiifE8V_shared+1116];
	fma.rn.f32 	%f22511, %f4491, %f18284, %f22511;
	@%p4573 bra 	$L__BB1_4562;
	setp.eq.s32 	%p4574, %r3, 21;
	ld.shared.f32 	%f18285, [_ZZ33flash_attention_v2_forward_kernelILi64ELi64ELi64EEvPKfS1_S1_PfiiiifE8V_shared+1120];
	fma.rn.f32 	%f22512, %f4491, %f18285, %f22512;
	@%p4574 bra 	$L__BB1_4562;
	setp.eq.s32 	%p4575, %r3, 22;
	ld.shared.f32 	%f18286, [_ZZ33flash_attention_v2_forward_kernelILi64ELi64ELi64EEvPKfS1_S1_PfiiiifE8V_shared+1124];
	fma.rn.f32 	%f22513, %f4491, %f18286, %f22513;
	@%p4575 bra 	$L__BB1_4562;
	setp.eq.s32 	%p4576, %r3, 23;
	ld.shared.f32 	%f18287, [_ZZ33flash_attention_v2_forward_kernelILi64ELi64ELi64EEvPKfS1_S1_PfiiiifE8V_shared+1128];
	fma.rn.f32 	%f22514, %f4491, %f18287, %f22514;
	@%p4576 bra 	$L__BB1_4562;
	setp.eq.s32 	%p4577, %r3, 24;
	ld.shared.f32 	%f18288, [_ZZ33flash_attention_v2_forward_kernelILi64ELi64ELi64EEvPKfS1_S1_PfiiiifE8V_shared+1132];
	fma.rn.f32 	%f22515, %f4491, %f18288, %f22515;
	@%p4577 bra 	$L__BB1_4562;
	setp.eq.s32 	%p4578, %r3, 25;
	ld.shared.f32 	%f18289, [_ZZ33flash_attention_v2_forward_kernelILi64ELi64ELi64EEvPKfS1_S1_PfiiiifE8V_shared+1136];
	fma.rn.f32 	%f22516, %f4491, %f18289, %f22516;
	@%p4578 bra 	$L__BB1_4562;
	setp.eq.s32 	%p4579, %r3, 26;
	ld.shared.f32 	%f18290, [_ZZ33flash_attention_v2_forward_kernelILi64ELi64ELi64EEvPKfS1_S1_PfiiiifE8V_shared+1140];
	fma.rn.f32 	%f22517, %f4491, %f18290, %f22517;
	@%p4579 bra 	$L__BB1_4562;
	setp.eq.s32 	%p4580, %r3, 27;
	ld.shared.f32 	%f18291, [_ZZ33flash_attention_v2_forward_kernelILi64ELi64ELi64EEvPKfS1_S1_PfiiiifE8V_shared+1144];
	fma.rn.f32 	%f22518, %f4491, %f18291, %f22518;
	@%p4580 bra 	$L__BB1_4562;
	setp.eq.s32 	%p4581, %r3, 28;
	ld.shared.f32 	%f18292, [_ZZ33flash_attention_v2_forward_kernelILi64ELi64ELi64EEvPKfS1_S1_PfiiiifE8V_shared+1148];
	fma.rn.f32 	%f22519, %f4491, %f18292, %f22519;
	@%p4581 bra 	$L__BB1_4562;
	setp.eq.s32 	%p4582, %r3, 29;
	ld.shared.f32 	%f18293, [_ZZ33flash_attention_v2_forward_kernelILi64ELi64ELi64EEvPKfS1_S1_PfiiiifE8V_shared+1152];
	fma.rn.f32 	%f22520, %f4491, %f18293, %f22520;
	@%p4582 bra 	$L__BB1_4562;
	setp.eq.s32 	%p4583, %r3, 30;
	ld.shared.f32 	%f18294, [_ZZ33flash_attention_v2_forward_kernelILi64ELi64ELi64EEvPKfS1_S1_PfiiiifE8V_shared+1156];
	fma.rn.f32 	%f22521, %f4491, %f18294, %f22521;
	@%p4583 bra 	$L__BB1_4562;
	setp.eq.s32 	%p4584, %r3, 31;
	ld.shared.f32 	%f18295, [_ZZ33flash_attention_v2_forward_kernelILi64ELi64ELi64EEvPKfS1_S1_PfiiiifE8V_shared+1160];
	fma.rn.f32 	%f22522, %f4491, %f18295, %f22522;
	@%p4584 bra 	$L__BB1_4562;
	setp.eq.s32 	%p4585, %r3, 32;
	ld.shared.f32 	%f18296, [_ZZ33flash_attention_v2_forward_kernelILi64ELi64ELi64EEvPKfS1_S1_PfiiiifE8V_shared+1164];
	fma.rn.f32 	%f22523, %f4491, %f18296, %f22523;
	@%p4585 bra 	$L__BB1_4562;
	setp.eq.s32 	%p4586, %r3, 33;
	ld.shared.f32 	%f18297, [_ZZ33flash_attention_v2_forward_kernelILi64ELi64ELi64EEvPKfS1_S1_PfiiiifE8V_shared+1168];
	fma.rn.f32 	%f22524, %f4491, %f18297, %f22524;
	@%p4586 bra 	$L__BB1_4562;
	setp.eq.s32 	%p4587, %r3, 34;
	ld.shared.f32 	%f18298, [_ZZ33flash_attention_v2_forward_kernelILi64ELi64ELi64EEvPKfS1_S1_PfiiiifE8V_shared+1172];
	fma.rn.f32 	%f22525, %f4491, %f18298, %f22525;
	@%p4587 bra 	$L__BB1_4562;
	setp.eq.s32 	%p4588, %r3, 35;
	ld.shared.f32 	%f18299, [_ZZ33flash_attention_v2_forward_kernelILi64ELi64ELi64EEvPKfS1_S1_PfiiiifE8V_shared+1176];
	fma.rn.f32 	%f22526, %f4491, %f18299, %f22526;
	@%p4588 bra 	$L__BB1_4562;
	setp.eq.s32 	%p4589, %r3, 36;
	ld.shared.f32 	%f18300, [_ZZ33flash_attention_v2_forward_kernelILi64ELi64ELi64EEvPKfS1_S1_PfiiiifE8V_shared+1180];
	fma.rn.f32 	%f22527, %f4491, %f18300, %f22527;
	@%p4589 bra 	$L__BB1_4562;
	setp.eq.s32 	%p4590, %r3, 37;
	ld.shared.f32 	%f18301, [_ZZ33flash_attention_v2_forward_kernelILi64ELi64ELi64EEvPKfS1_S1_PfiiiifE8V_shared+1184];
	fma.rn.f32 	%f22528, %f4491, %f18301, %f22528;
	@%p4590 bra 	$L__BB1_4562;
	setp.eq.s32 	%p4591, %r3, 38;
	ld.shared.f32 	%f18302, [_ZZ33flash_attention_v2_forward_kernelILi64ELi64ELi64EEvPKfS1_S1_PfiiiifE8V_shared+1188];
	fma.rn.f32 	%f22529, %f4491, %f18302, %f22529;
	@%p4591 bra 	$L__BB1_4562;
	setp.eq.s32 	%p4592, %r3, 39;
	ld.shared.f32 	%f18303, [_ZZ33flash_attention_v2_forward_kernelILi64ELi64ELi64EEvPKfS1_S1_PfiiiifE8V_shared+1192];
	fma.rn.f32 	%f22530, %f4491, %f18303, %f22530;
	@%p4592 bra 	$L__BB1_4562;
	setp.eq.s32 	%p4593, %r3, 40;
	ld.shared.f32 	%f18304, [_ZZ33flash_attention_v2_forward_kernelILi64ELi64ELi64EEvPKfS1_S1_PfiiiifE8V_shared+1196];
	fma.rn.f32 	%f22531, %f4491, %f18304, %f22531;
	@%p4593 bra 	$L__BB1_4562;
	setp.eq.s32 	%p4594, %r3, 41;
	ld.shared.f32 	%f18305, [_ZZ33flash_attention_v2_forward_kernelILi64ELi64ELi64EEvPKfS1_S1_PfiiiifE8V_shared+1200];
	fma.rn.f32 	%f22532, %f4491, %f18305, %f22532;
	@%p4594 bra 	$L__BB1_4562;
	setp.eq.s32 	%p4595, %r3, 42;
	ld.shared.f32 	%f18306, [_ZZ33flash_attention_v2_forward_kernelILi64ELi64ELi64EEvPKfS1_S1_PfiiiifE8V_shared+1204];
	fma.rn.f32 	%f22533, %f4491, %f18306, %f22533;
	@%p4595 bra 	$L__BB1_4562;
	setp.eq.s32 	%p4596, %r3, 43;
	ld.shared.f32 	%f18307, [_ZZ33flash_attention_v2_forward_kernelILi64ELi64ELi64EEvPKfS1_S1_PfiiiifE8V_shared+1208];
	fma.rn.f32 	%f22534, %f4491, %f18307, %f22534;
	@%p4596 bra 	$L__BB1_4562;
	setp.eq.s32 	%p4597, %r3, 44;
	ld.shared.f32 	%f18308, [_ZZ33flash_attention_v2_forward_kernelILi64ELi64ELi64EEvPKfS1_S1_PfiiiifE8V_shared+1212];
	fma.rn.f32 	%f22535, %f4491, %f18308, %f22535;
	@%p4597 bra 	$L__BB1_4562;
	setp.eq.s32 	%p4598, %r3, 45;
	ld.shared.f32 	%f18309, [_ZZ33flash_attention_v2_forward_kernelILi64ELi64ELi64EEvPKfS1_S1_PfiiiifE8V_shared+1216];
	fma.rn.f32 	%f22536, %f4491, %f18309, %f22536;
	@%p4598 bra 	$L__BB1_4562;
	setp.eq.s32 	%p4599, %r3, 46;
	ld.shared.f32 	%f18310, [_ZZ33flash_attention_v2_forward_kernelILi64ELi64ELi64EEvPKfS1_S1_PfiiiifE8V_shared+1220];
	fma.rn.f32 	%f22537, %f4491, %f18310, %f22537;
	@%p4599 bra 	$L__BB1_4562;
	setp.eq.s32 	%p4600, %r3, 47;
	ld.shared.f32 	%f18311, [_ZZ33flash_attention_v2_forward_kernelILi64ELi64ELi64EEvPKfS1_S1_PfiiiifE8V_shared+1224];
	fma.rn.f32 	%f22538, %f4491, %f18311, %f22538;
	@%p4600 bra 	$L__BB1_4562;
	setp.eq.s32 	%p4601, %r3, 48;
	ld.shared.f32 	%f18312, [_ZZ33flash_attention_v2_forward_kernelILi64ELi64ELi64EEvPKfS1_S1_PfiiiifE8V_shared+1228];
	fma.rn.f32 	%f22539, %f4491, %f18312, %f22539;
	@%p4601 bra 	$L__BB1_4562;
	setp.eq.s32 	%p4602, %r3, 49;
	ld.shared.f32 	%f18313, [_ZZ33flash_attention_v2_forward_kernelILi64ELi64ELi64EEvPKfS1_S1_PfiiiifE8V_shared+1232];
	fma.rn.f32 	%f22540, %f4491, %f18313, %f22540;
	@%p4602 bra 	$L__BB1_4562;
	setp.eq.s32 	%p4603, %r3, 50;
	ld.shared.f32 	%f18314, [_ZZ33flash_attention_v2_forward_kernelILi64ELi64ELi64EEvPKfS1_S1_PfiiiifE8V_shared+1236];
	fma.rn.f32 	%f22541, %f4491, %f18314, %f22541;
	@%p4603 bra 	$L__BB1_4562;
	setp.eq.s32 	%p4604, %r3, 51;
	ld.shared.f32 	%f18315, [_ZZ33flash_attention_v2_forward_kernelILi64ELi64ELi64EEvPKfS1_S1_PfiiiifE8V_shared+1240];
	fma.rn.f32 	%f22542, %f4491, %f18315, %f22542;
	@%p4604 bra 	$L__BB1_4562;
	setp.eq.s32 	%p4605, %r3, 52;
	ld.shared.f32 	%f18316, [_ZZ33flash_attention_v2_forward_kernelILi64ELi64ELi64EEvPKfS1_S1_PfiiiifE8V_shared+1244];
	fma.rn.f32 	%f22543, %f4491, %f18316, %f22543;
	@%p4605 bra 	$L__BB1_4562;
	setp.eq.s32 	%p4606, %r3, 53;
	ld.shared.f32 	%f18317, [_ZZ33flash_attention_v2_forward_kernelILi64ELi64ELi64EEvPKfS1_S1_PfiiiifE8V_shared+1248];
	fma.rn.f32 	%f22544, %f4491, %f18317, %f22544;
	@%p4606 bra 	$L__BB1_4562;
	setp.eq.s32 	%p4607, %r3, 54;
	ld.shared.f32 	%f18318, [_ZZ33flash_attention_v2_forward_kernelILi64ELi64ELi64EEvPKfS1_S1_PfiiiifE8V_shared+1252];
	fma.rn.f32 	%f22545, %f4491, %f18318, %f22545;
	@%p4607 bra 	$L__BB1_4562;
	setp.eq.s32 	%p4608, %r3, 55;
	ld.shared.f32 	%f18319, [_ZZ33flash_attention_v2_forward_kernelILi64ELi64ELi64EEvPKfS1_S1_PfiiiifE8V_shared+1256];
	fma.rn.f32 	%f22546, %f4491, %f18319, %f22546;
	@%p4608 bra 	$L__BB1_4562;
	setp.eq.s32 	%p4609, %r3, 56;
	ld.shared.f32 	%f18320, [_ZZ33flash_attention_v2_forward_kernelILi64ELi64ELi64EEvPKfS1_S1_PfiiiifE8V_shared+1260];
	fma.rn.f32 	%f22547, %f4491, %f18320, %f22547;
	@%p4609 bra 	$L__BB1_4562;
	setp.eq.s32 	%p4610, %r3, 57;
	ld.shared.f32 	%f18321, [_ZZ33flash_attention_v2_forward_kernelILi64ELi64ELi64EEvPKfS1_S1_PfiiiifE8V_shared+1264];
	fma.rn.f32 	%f22548, %f4491, %f18321, %f22548;
	@%p4610 bra 	$L__BB1_4562;
	setp.eq.s32 	%p4611, %r3, 58;
	ld.shared.f32 	%f18322, [_ZZ33flash_attention_v2_forward_kernelILi64ELi64ELi64EEvPKfS1_S1_PfiiiifE8V_shared+1268];
	fma.rn.f32 	%f22549, %f4491, %f18322, %f22549;
	@%p4611 bra 	$L__BB1_4562;
	setp.eq.s32 	%p4612, %r3, 59;
	ld.shared.f32 	%f18323, [_ZZ33flash_attention_v2_forward_kernelILi64ELi64ELi64EEvPKfS1_S1_PfiiiifE8V_shared+1272];
	fma.rn.f32 	%f22550, %f4491, %f18323, %f22550;
	@%p4612 bra 	$L__BB1_4562;
	setp.eq.s32 	%p4613, %r3, 60;
	ld.shared.f32 	%f18324, [_ZZ33flash_attention_v2_forward_kernelILi64ELi64ELi64EEvPKfS1_S1_PfiiiifE8V_shared+1276];
	fma.rn.f32 	%f22551, %f4491, %f18324, %f22551;
	@%p4613 bra 	$L__BB1_4562;
	setp.eq.s32 	%p4614, %r3, 61;
	ld.shared.f32 	%f18325, [_ZZ33flash_attention_v2_forward_kernelILi64ELi64ELi64EEvPKfS1_S1_PfiiiifE8V_shared+1280];
	fma.rn.f32 	%f22552, %f4491, %f18325, %f22552;
	@%p4614 bra 	$L__BB1_4562;
	setp.eq.s32 	%p4615, %r3, 62;
	ld.shared.f32 	%f18326, [_ZZ33flash_attention_v2_forward_kernelILi64ELi64ELi64EEvPKfS1_S1_PfiiiifE8V_shared+1284];
	fma.rn.f32 	%f22553, %f4491, %f18326, %f22553;
	@%p4615 bra 	$L__BB1_4562;
	setp.eq.s32 	%p4616, %r3, 63;
	ld.shared.f32 	%f18327, [_ZZ33flash_attention_v2_forward_kernelILi64ELi64ELi64EEvPKfS1_S1_PfiiiifE8V_shared+1288];
	fma.rn.f32 	%f22554, %f4491, %f18327, %f22554;
	@%p4616 bra 	$L__BB1_4562;
	ld.shared.f32 	%f18328, [_ZZ33flash_attention_v2_forward_kernelILi64ELi64ELi64EEvPKfS1_S1_PfiiiifE8V_shared+1292];
	fma.rn.f32 	%f22555, %f4491, %f18328, %f22555;
$L__BB1_4562:
	ld.param.u32 	%r553, [_Z33flash_attention_v2_forward_kernelILi64ELi64ELi64EEvPKfS1_S1_Pfiiiif_param_6];
	setp.ge.s32 	%p4617, %r20, %r553;
	@%p4617 bra 	$L__BB1_4627;
	setp.eq.s32 	%p4618, %r14, 0;
	ld.shared.f32 	%f18329, [_ZZ33flash_attention_v2_forward_kernelILi64ELi64ELi64EEvPKfS1_S1_PfiiiifE8V_shared+1300];
	fma.rn.f32 	%f22492, %f4492, %f18329, %f22492;
	@%p4618 bra 	$L__BB1_4627;
	setp.eq.s32 	%p4619, %r3, 2;
	ld.shared.f32 	%f18330, [_ZZ33flash_attention_v2_forward_kernelILi64ELi64ELi64EEvPKfS1_S1_PfiiiifE8V_shared+1304];
	fma.rn.f32 	%f22493, %f4492, %f18330, %f22493;
	@%p4619 bra 	$L__BB1_4627;
	setp.eq.s32 	%p4620, %r3, 3;
	ld.shared.f32 	%f18331, [_ZZ33flash_attention_v2_forward_kernelILi64ELi64ELi64EEvPKfS1_S1_PfiiiifE8V_shared+1308];
	fma.rn.f32 	%f22494, %f4492, %f18331, %f22494;
	@%p4620 bra 	$L__BB1_4627;
	setp.eq.s32 	%p4621, %r3, 4;
	ld.shared.f32 	%f18332, [_ZZ33flash_attention_v2_forward_kernelILi64ELi64ELi64EEvPKfS1_S1_PfiiiifE8V_shared+1312];
	fma.rn.f32 	%f22495, %f4492, %f18332, %f22495;
	@%p4621 bra 	$L__BB1_4627;
	setp.eq.s32 	%p4622, %r3, 5;
	ld.shared.f32 	%f18333, [_ZZ33flash_attention_v2_forward_kernelILi64ELi64ELi64EEvPKfS1_S1_PfiiiifE8V_shared+1316];
	fma.rn.f32 	%f22496, %f4492, %f18333, %f22496;
	@%p4622 bra 	$L__BB1_4627;
	setp.eq.s32 	%p4623, %r3, 6;
	ld.shared.f32 	%f18334, [_ZZ33flash_attention_v2_forward_kernelILi64ELi64ELi64EEvPKfS1_S1_PfiiiifE8V_shared+1320];
	fma.rn.f32 	%f22497, %f4492, %f18334, %f22497;
	@%p4623 bra 	$L__BB1_4627;
	setp.eq.s32 	%p4624, %r3, 7;
	ld.shared.f32 	%f18335, [_ZZ33flash_attention_v2_forward_kernelILi64ELi64ELi64EEvPKfS1_S1_PfiiiifE8V_shared+1324];
	fma.rn.f32 	%f22498, %f4492, %f18335, %f22498;
	@%p4624 bra 	$L__BB1_4627;
	setp.eq.s32 	%p4625, %r3, 8;
	ld.shared.f32 	%f18336, [_ZZ33flash_attention_v2_forward_kernelILi64ELi64ELi64EEvPKfS1_S1_PfiiiifE8V_shared+1328];
	fma.rn.f32 	%f22499, %f4492, %f18336, %f22499;
	@%p4625 bra 	$L__BB1_4627;
	setp.eq.s32 	%p4626, %r3, 9;
	ld.shared.f32 	%f18337, [_ZZ33flash_attention_v2_forward_kernelILi64ELi64ELi64EEvPKfS1_S1_PfiiiifE8V_shared+1332];
	fma.rn.f32 	%f22500, %f4492, %f18337, %f22500;
	@%p4626 bra 	$L__BB1_4627;
	setp.eq.s32 	%p4627, %r3, 10;
	ld.shared.f32 	%f18338, [_ZZ33flash_attention_v2_forward_kernelILi64ELi64ELi64EEvPKfS1_S1_PfiiiifE8V_shared+1336];
	fma.rn.f32 	%f22501, %f4492, %f18338, %f22501;
	@%p4627 bra 	$L__BB1_4627;
	setp.eq.s32 	%p4628, %r3, 11;
	ld.shared.f32 	%f18339, [_ZZ33flash_attention_v2_forward_kernelILi64ELi64ELi64EEvPKfS1_S1_PfiiiifE8V_shared+1340];
	fma.rn.f32 	%f22502, %f4492, %f18339, %f22502;
	@%p4628 bra 	$L__BB1_4627;
	setp.eq.s32 	%p4629, %r3, 12;
	ld.shared.f32 	%f18340, [_ZZ33flash_attention_v2_forward_kernelILi64ELi64ELi64EEvPKfS1_S1_PfiiiifE8V_shared+1344];
	fma.rn.f32 	%f22503, %f4492, %f18340, %f22503;
	@%p4629 bra 	$L__BB1_4627;
	setp.eq.s32 	%p4630, %r3, 13;
	ld.shared.f32 	%f18341, [_ZZ33flash_attention_v2_forward_kernelILi64ELi64ELi64EEvPKfS1_S1_PfiiiifE8V_shared+1348];
	fma.rn.f32 	%f22504, %f4492, %f18341, %f22504;
	@%p4630 bra 	$L__BB1_4627;
	setp.eq.s32 	%p4631, %r3, 14;
	ld.shared.f32 	%f18342, [_ZZ33flash_attention_v2_forward_kernelILi64ELi64ELi64EEvPKfS1_S1_PfiiiifE8V_shared+1352];
	fma.rn.f32 	%f22505, %f4492, %f18342, %f22505;
	@%p4631 bra 	$L__BB1_4627;
	setp.eq.s32 	%p4632, %r3, 15;
	ld.shared.f32 	%f18343, [_ZZ33flash_attention_v2_forward_kernelILi64ELi64ELi64EEvPKfS1_S1_PfiiiifE8V_shared+1356];
	fma.rn.f32 	%f22506, %f4492, %f18343, %f22506;
	@%p4632 bra 	$L__BB1_4627;
	setp.eq.s32 	%p4633, %r3, 16;
	ld.shared.f32 	%f18344, [_ZZ33flash_attention_v2_forward_kernelILi64ELi64ELi64EEvPKfS1_S1_PfiiiifE8V_shared+1360];
	fma.rn.f32 	%f22507, %f4492, %f18344, %f22507;
	@%p4633 bra 	$L__BB1_4627;
	setp.eq.s32 	%p4634, %r3, 17;
	ld.shared.f32 	%f18345, [_ZZ33flash_attention_v2_forward_kernelILi64ELi64ELi64EEvPKfS1_S1_PfiiiifE8V_shared+1364];
	fma.rn.f32 	%f22508, %f4492, %f18345, %f22508;
	@%p4634 bra 	$L__BB1_4627;
	setp.eq.s32 	%p4635, %r3, 18;
	ld.shared.f32 	%f18346, [_ZZ33flash_attention_v2_forward_kernelILi64ELi64ELi64EEvPKfS1_S1_PfiiiifE8V_shared+1368];
	fma.rn.f32 	%f22509, %f4492, %f18346, %f22509;
	@%p4635 bra 	$L__BB1_4627;
	setp.eq.s32 	%p4636, %r3, 19;
	ld.shared.f32 	%f18347, [_ZZ33flash_attention_v2_forward_kernelILi64ELi64ELi64EEvPKfS1_S1_PfiiiifE8V_shared+1372];
	fma.rn.f32 	%f22510, %f4492, %f18347, %f22510;
	@%p4636 bra 	$L__BB1_4627;
	setp.eq.s32 	%p4637, %r3, 20;
	ld.shared.f32 	%f18348, [_ZZ33flash_attention_v2_forward_kernelILi64ELi64ELi64EEvPKfS1_S1_PfiiiifE8V_shared+1376];
	fma.rn.f32 	%f22511, %f4492, %f18348, %f22511;
	@%p4637 bra 	$L__BB1_4627;
	setp.eq.s32 	%p4638, %r3, 21;
	ld.shared.f32 	%f18349, [_ZZ33flash_attention_v2_forward_kernelILi64ELi64ELi64EEvPKfS1_S1_PfiiiifE8V_shared+1380];
	fma.rn.f32 	%f22512, %f4492, %f18349, %f22512;
	@%p4638 bra 	$L__BB1_4627;
	setp.eq.s32 	%p4639, %r3, 22;
	ld.shared.f32 	%f18350, [_ZZ33flash_attention_v2_forward_kernelILi64ELi64ELi64EEvPKfS1_S1_PfiiiifE8V_shared+1384];
	fma.rn.f32 	%f22513, %f4492, %f18350, %f22513;
	@%p4639 bra 	$L__BB1_4627;
	setp.eq.s32 	%p4640, %r3, 23;
	ld.shared.f32 	%f18351, [_ZZ33flash_attention_v2_forward_kernelILi64ELi64ELi64EEvPKfS1_S1_PfiiiifE8V_shared+1388];
	fma.rn.f32 	%f22514, %f4492, %f18351, %f22514;
	@%p4640 bra 	$L__BB1_4627;
	setp.eq.s32 	%p4641, %r3, 24;
	ld.shared.f32 	%f18352, [_ZZ33flash_attention_v2_forward_kernelILi64ELi64ELi64EEvPKfS1_S1_PfiiiifE8V_shared+1392];
	fma.rn.f32 	%f22515, %f4492, %f18352, %f22515;
	@%p4641 bra 	$L__BB1_4627;
	setp.eq.s32 	%p4642, %r3, 25;
	ld.shared.f32 	%f18353, [_ZZ33flash_attention_v2_forward_kernelILi64ELi64ELi64EEvPKfS1_S1_PfiiiifE8V_shared+1396];
	fma.rn.f32 	%f22516, %f4492, %f18353, %f22516;
	@%p4642 bra 	$L__BB1_4627;
	setp.eq.s32 	%p4643, %r3, 26;
	ld.shared.f32 	%f18354, [_ZZ33flash_attention_v2_forward_kernelILi64ELi64ELi64EEvPKfS1_S1_PfiiiifE8V_shared+1400];
	fma.rn.f32 	%f22517, %f4492, %f18354, %f22517;
	@%p4643 bra 	$L__BB1_4627;
	setp.eq.s32 	%p4644, %r3, 27;
	ld.shared.f32 	%f18355, [_ZZ33flash_attention_v2_forward_kernelILi64ELi64ELi64EEvPKfS1_S1_PfiiiifE8V_shared+1404];
	fma.rn.f32 	%f22518, %f4492, %f18355, %f22518;
	@%p4644 bra 	$L__BB1_4627;
	setp.eq.s32 	%p4645, %r3, 28;
	ld.shared.f32 	%f18356, [_ZZ33flash_attention_v2_forward_kernelILi64ELi64ELi64EEvPKfS1_S1_PfiiiifE8V_shared+1408];
	fma.rn.f32 	%f22519, %f4492, %f18356, %f22519;
	@%p4645 bra 	$L__BB1_4627;
	setp.eq.s32 	%p4646, %r3, 29;
	ld.shared.f32 	%f18357, [_ZZ33flash_attention_v2_forward_kernelILi64ELi64ELi64EEvPKfS1_S1_PfiiiifE8V_shared+1412];
	fma.rn.f32 	%f22520, %f4492, %f18357, %f22520;
	@%p4646 bra 	$L__BB1_4627;
	setp.eq.s32 	%p4647, %r3, 30;
	ld.shared.f32 	%f18358, [_ZZ33flash_attention_v2_forward_kernelILi64ELi64ELi64EEvPKfS1_S1_PfiiiifE8V_shared+1416];
	fma.rn.f32 	%f22521, %f4492, %f18358, %f22521;
	@%p4647 bra 	$L__BB1_4627;
	setp.eq.s32 	%p4648, %r3, 31;
	ld.shared.f32 	%f18359, [_ZZ33flash_attention_v2_forward_kernelILi64ELi64ELi64EEvPKfS1_S1_PfiiiifE8V_shared+1420];
	fma.rn.f32 	%f22522, %f4492, %f18359, %f22522;
	@%p4648 bra 	$L__BB1_4627;
	setp.eq.s32 	%p4649, %r3, 32;
	ld.shared.f32 	%f18360, [_ZZ33flash_attention_v2_forward_kernelILi64ELi64ELi64EEvPKfS1_S1_PfiiiifE8V_shared+1424];
	fma.rn.f32 	%f22523, %f4492, %f18360, %f22523;
	@%p4649 bra 	$L__BB1_4627;
	setp.eq.s32 	%p4650, %r3, 33;
	ld.shared.f32 	%f18361, [_ZZ33flash_attention_v2_forward_kernelILi64ELi64ELi64EEvPKfS1_S1_PfiiiifE8V_shared+1428];
	fma.rn.f32 	%f22524, %f4492, %f18361, %f22524;
	@%p4650 bra 	$L__BB1_4627;
	setp.eq.s32 	%p4651, %r3, 34;
	ld.shared.f32 	%f18362, [_ZZ33flash_attention_v2_forward_kernelILi64ELi64ELi64EEvPKfS1_S1_PfiiiifE8V_shared+1432];
	fma.rn.f32 	%f22525, %f4492, %f18362, %f22525;
	@%p4651 bra 	$L__BB1_4627;
	setp.eq.s32 	%p4652, %r3, 35;
	ld.shared.f32 	%f18363, [_ZZ33flash_attention_v2_forward_kernelILi64ELi64ELi64EEvPKfS1_S1_PfiiiifE8V_shared+1436];
	fma.rn.f32 	%f22526, %f4492, %f18363, %f22526;
	@%p4652 bra 	$L__BB1_4627;
	setp.eq.s32 	%p4653, %r3, 36;
	ld.shared.f32 	%f18364, [_ZZ33flash_attention_v2_forward_kernelILi64ELi64ELi64EEvPKfS1_S1_PfiiiifE8V_shared+1440];
	fma.rn.f32 	%f22527, %f4492, %f18364, %f22527;
	@%p4653 bra 	$L__BB1_4627;
	setp.eq.s32 	%p4654, %r3, 37;
	ld.shared.f32 	%f18365, [_ZZ33flash_attention_v2_forward_kernelILi64ELi64ELi64EEvPKfS1_S1_PfiiiifE8V_shared+1444];
	fma.rn.f32 	%f22528, %f4492, %f18365, %f22528;
	@%p4654 bra 	$L__BB1_4627;
	setp.eq.s32 	%p4655, %r3, 38;
	ld.shared.f32 	%f18366, [_ZZ33flash_attention_v2_forward_kernelILi64ELi64ELi64EEvPKfS1_S1_PfiiiifE8V_shared+1448];
	fma.rn.f32 	%f22529, %f4492, %f18366, %f22529;
	@%p4655 bra 	$L__BB1_4627;
	setp.eq.s32 	%p4656, %r3, 39;
	ld.shared.f32 	%f18367, [_ZZ33flash_attention_v2_forward_kernelILi64ELi64ELi64EEvPKfS1_S1_PfiiiifE8V_shared+1452];
	fma.rn.f32 	%f22530, %f4492, %f18367, %f22530;
	@%p4656 bra 	$L__BB1_4627;
	setp.eq.s32 	%p4657, %r3, 40;
	ld.shared.f32 	%f18368, [_ZZ33flash_attention_v2_forward_kernelILi64ELi64ELi64EEvPKfS1_S1_PfiiiifE8V_shared+1456];
	fma.rn.f32 	%f22531, %f4492, %f18368, %f22531;
	@%p4657 bra 	$L__BB1_4627;
	setp.eq.s32 	%p4658, %r3, 41;
	ld.shared.f32 	%f18369, [_ZZ33flash_attention_v2_forward_kernelILi64ELi64ELi64EEvPKfS1_S1_PfiiiifE8V_shared+1460];
	fma.rn.f32 	%f22532, %f4492, %f18369, %f22532;
	@%p4658 bra 	$L__BB1_4627;
	setp.eq.s32 	%p4659, %r3, 42;
	ld.shared.f32 	%f18370, [_ZZ33flash_attention_v2_forward_kernelILi64ELi64ELi64EEvPKfS1_S1_PfiiiifE8V_shared+1464];
	fma.rn.f32 	%f22533, %f4492, %f18370, %f22533;
	@%p4659 bra 	$L__BB1_4627;
	setp.eq.s32 	%p4660, %r3, 43;
	ld.shared.f32 	%f18371, [_ZZ33flash_attention_v2_forward_kernelILi64ELi64ELi64EEvPKfS1_S1_PfiiiifE8V_shared+1468];
	fma.rn.f32 	%f22534, %f4492, %f18371, %f22534;
	@%p4660 bra 	$L__BB1_4627;
	setp.eq.s32 	%p4661, %r3, 44;
	ld.shared.f32 	%f18372, [_ZZ33flash_attention_v2_forward_kernelILi64ELi64ELi64EEvPKfS1_S1_PfiiiifE8V_shared+1472];
	fma.rn.f32 	%f22535, %f4492, %f18372, %f22535;
	@%p4661 bra 	$L__BB1_4627;
	setp.eq.s32 	%p4662, %r3, 45;
	ld.shared.f32 	%f18373, [_ZZ33flash_attention_v2_forward_kernelILi64ELi64ELi64EEvPKfS1_S1_PfiiiifE8V_shared+1476];
	fma.rn.f32 	%f22536, %f4492, %f18373, %f22536;
	@%p4662 bra 	$L__BB1_4627;
	setp.eq.s32 	%p4663, %r3, 46;
	ld.shared.f32 	%f18374, [_ZZ33flash_attention_v2_forward_kernelILi64ELi64ELi64EEvPKfS1_S1_PfiiiifE8V_shared+1480];
	fma.rn.f32 	%f22537, %f4492, %f18374, %f22537;
	@%p4663 bra 	$L__BB1_4627;
	setp.eq.s32 	%p4664, %r3, 47;
	ld.shared.f32 	%f18375, [_ZZ33flash_attention_v2_forward_kernelILi64ELi64ELi64EEvPKfS1_S1_PfiiiifE8V_shared+1484];
	fma.rn.f32 	%f22538, %f4492, %f18375, %f22538;
	@%p4664 bra 	$L__BB1_4627;
	setp.eq.s32 	%p4665, %r3, 48;
	ld.shared.f32 	%f18376, [_ZZ33flash_attention_v2_forward_kernelILi64ELi64ELi64EEvPKfS1_S1_PfiiiifE8V_shared+1488];
	fma.rn.f32 	%f22539, %f4492, %f18376, %f22539;
	@%p4665 bra 	$L__BB1_4627;
	setp.eq.s32 	%p4666, %r3, 49;
	ld.shared.f32 	%f18377, [_ZZ33flash_attention_v2_forward_kernelILi64ELi64ELi64EEvPKfS1_S1_PfiiiifE8V_shared+1492];
	fma.rn.f32 	%f22540, %f4492, %f18377, %f22540;
	@%p4666 bra 	$L__BB1_4627;
	setp.eq.s32 	%p4667, %r3, 50;
	ld.shared.f32 	%f18378, [_ZZ33flash_attention_v2_forward_kernelILi64ELi64ELi64EEvPKfS1_S1_PfiiiifE8V_shared+1496];
	fma.rn.f32 	%f22541, %f4492, %f18378, %f22541;
	@%p4667 bra 	$L__BB1_4627;
	setp.eq.s32 	%p4668, %r3, 51;
	ld.shared.f32 	%f18379, [_ZZ33flash_attention_v2_forward_kernelILi64ELi64ELi64EEvPKfS1_S1_PfiiiifE8V_shared+1500];
	fma.rn.f32 	%f22542, %f4492, %f18379, %f22542;
	@%p4668 bra 	$L__BB1_4627;
	setp.eq.s32 	%p4669, %r3, 52;
	ld.shared.f32 	%f18380, [_ZZ33flash_attention_v2_forward_kernelILi64ELi64ELi64EEvPKfS1_S1_PfiiiifE8V_shared+1504];
	fma.rn.f32 	%f22543, %f4492, %f18380, %f22543;
	@%p4669 bra 	$L__BB1_4627;
	setp.eq.s32 	%p4670, %r3, 53;
	ld.shared.f32 	%f18381, [_ZZ33flash_attention_v2_forward_kernelILi64ELi64ELi64EEvPKfS1_S1_PfiiiifE8V_shared+1508];
	fma.rn.f32 	%f22544, %f4492, %f18381, %f22544;
	@%p4670 bra 	$L__BB1_4627;
	setp.eq.s32 	%p4671, %r3, 54;
	ld.shared.f32 	%f18382, [_ZZ33flash_attention_v2_forward_kernelILi64ELi64ELi64EEvPKfS1_S1_PfiiiifE8V_shared+1512];
	fma.rn.f32 	%f22545, %f4492, %f18382, %f22545;
	@%p4671 bra 	$L__BB1_4627;
	setp.eq.s32 	%p4672, %r3, 55;
	ld.shared.f32 	%f18383, [_ZZ33flash_attention_v2_forward_kernelILi64ELi64ELi64EEvPKfS1_S1_PfiiiifE8V_shared+1516];
	fma.rn.f32 	%f22546, %f4492, %f18383, %f22546;
	@%p4672 bra 	$L__BB1_4627;
	setp.eq.s32 	%p4673, %r3, 56;
	ld.shared.f32 	%f18384, [_ZZ33flash_attention_v2_forward_kernelILi64ELi64ELi64EEvPKfS1_S1_PfiiiifE8V_shared+1520];
	fma.rn.f32 	%f22547, %f4492, %f18384, %f22547;
	@%p4673 bra 	$L__BB1_4627;
	setp.eq.s32 	%p4674, %r3, 57;
	ld.shared.f32 	%f18385, [_ZZ33flash_attention_v2_forward_kernelILi64ELi64ELi64EEvPKfS1_S1_PfiiiifE8V_shared+1524];
	fma.rn.f32 	%f22548, %f4492, %f18385, %f22548;
	@%p4674 bra 	$L__BB1_4627;
	setp.eq.s32 	%p4675, %r3, 58;
	ld.shared.f32 	%f18386, [_ZZ33flash_attention_v2_forward_kernelILi64ELi64ELi64EEvPKfS1_S1_PfiiiifE8V_shared+1528];
	fma.rn.f32 	%f22549, %f4492, %f18386, %f22549;
	@%p4675 bra 	$L__BB1_4627;
	setp.eq.s32 	%p4676, %r3, 59;
	ld.shared.f32 	%f18387, [_ZZ33flash_attention_v2_forward_kernelILi64ELi64ELi64EEvPKfS1_S1_PfiiiifE8V_shared+1532];
	fma.rn.f32 	%f22550, %f4492, %f18387, %f22550;
	@%p4676 bra 	$L__BB1_4627;
	setp.eq.s32 	%p4677, %r3, 60;
	ld.shared.f32 	%f18388, [_ZZ33flash_attention_v2_forward_kernelILi64ELi64ELi64EEvPKfS1_S1_PfiiiifE8V_shared+1536];
	fma.rn.f32 	%f22551, %f4492, %f18388, %f22551;
	@%p4677 bra 	$L__BB1_4627;
	setp.eq.s32 	%p4678, %r3, 61;
	ld.shared.f32 	%f18389, [_ZZ33flash_attention_v2_forward_kernelILi64ELi64ELi64EEvPKfS1_S1_PfiiiifE8V_shared+1540];
	fma.rn.f32 	%f22552, %f4492, %f18389, %f22552;
	@%p4678 bra 	$L__BB1_4627;
	setp.eq.s32 	%p4679, %r3, 62;
	ld.shared.f32 	%f18390, [_ZZ33flash_attention_v2_forward_kernelILi64ELi64ELi64EEvPKfS1_S1_PfiiiifE8V_shared+1544];
	fma.rn.f32 	%f22553, %f4492, %f18390, %f22553;
	@%p4679 bra 	$L__BB1_4627;
	setp.eq.s32 	%p4680, %r3, 63;
	ld.shared.f32 	%f18391, [_ZZ33flash_attention_v2_forward_kernelILi64ELi64ELi64EEvPKfS1_S1_PfiiiifE8V_shared+1548];
	fma.rn.f32 	%f22554, %f4492, %f18391, %f22554;
	@%p4680 bra 	$L__BB1_4627;
	ld.shared.f32 	%f18392, [_ZZ33flash_attention_v2_forward_kernelILi64ELi64ELi64EEvPKfS1_S1_PfiiiifE8V_shared+1552];
	fma.rn.f32 	%f22555, %f4492, %f18392, %f22555;
$L__BB1_4627:
	ld.param.u32 	%r554, [_Z33flash_attention_v2_forward_kernelILi64ELi64ELi64EEvPKfS1_S1_Pfiiiif_param_6];
	setp.ge.s32 	%p4681, %r21, %r554;
	@%p4681 bra 	$L__BB1_4692;
	setp.eq.s32 	%p4682, %r14, 0;
	ld.shared.f32 	%f18393, [_ZZ33flash_attention_v2_forward_kernelILi64ELi64ELi64EEvPKfS1_S1_PfiiiifE8V_shared+1560];
	fma.rn.f32 	%f22492, %f4493, %f18393, %f22492;
	@%p4682 bra 	$L__BB1_4692;
	setp.eq.s32 	%p4683, %r3, 2;
	ld.shared.f32 	%f18394, [_ZZ33flash_attention_v2_forward_kernelILi64ELi64ELi64EEvPKfS1_S1_PfiiiifE8V_shared+1564];
	fma.rn.f32 	%f22493, %f4493, %f18394, %f22493;
	@%p4683 bra 	$L__BB1_4692;
	setp.eq.s32 	%p4684, %r3, 3;
	ld.shared.f32 	%f18395, [_ZZ33flash_attention_v2_forward_kernelILi64ELi64ELi64EEvPKfS1_S1_PfiiiifE8V_shared+1568];
	fma.rn.f32 	%f22494, %f4493, %f18395, %f22494;
	@%p4684 bra 	$L__BB1_4692;
	setp.eq.s32 	%p4685, %r3, 4;
	ld.shared.f32 	%f18396, [_ZZ33flash_attention_v2_forward_kernelILi64ELi64ELi64EEvPKfS1_S1_PfiiiifE8V_shared+1572];
	fma.rn.f32 	%f22495, %f4493, %f18396, %f22495;
	@%p4685 bra 	$L__BB1_4692;
	setp.eq.s32 	%p4686, %r3, 5;
	ld.shared.f32 	%f18397, [_ZZ33flash_attention_v2_forward_kernelILi64ELi64ELi64EEvPKfS1_S1_PfiiiifE8V_shared+1576];
	fma.rn.f32 	%f22496, %f4493, %f18397, %f22496;
	@%p4686 bra 	$L__BB1_4692;
	setp.eq.s32 	%p4687, %r3, 6;
	ld.shared.f32 	%f18398, [_ZZ33flash_attention_v2_forward_kernelILi64ELi64ELi64EEvPKfS1_S1_PfiiiifE8V_shared+1580];
	fma.rn.f32 	%f22497, %f4493, %f18398, %f22497;
	@%p4687 bra 	$L__BB1_4692;
	setp.eq.s32 	%p4688, %r3, 7;
	ld.shared.f32 	%f18399, [_ZZ33flash_attention_v2_forward_kernelILi64ELi64ELi64EEvPKfS1_S1_PfiiiifE8V_shared+1584];
	fma.rn.f32 	%f22498, %f4493, %f18399, %f22498;
	@%p4688 bra 	$L__BB1_4692;
	setp.eq.s32 	%p4689, %r3, 8;
	ld.shared.f32 	%f18400, [_ZZ33flash_attention_v2_forward_kernelILi64ELi64ELi64EEvPKfS1_S1_PfiiiifE8V_shared+1588];
	fma.rn.f32 	%f22499, %f4493, %f18400, %f22499;
	@%p4689 bra 	$L__BB1_4692;
	setp.eq.s32 	%p4690, %r3, 9;
	ld.shared.f32 	%f18401, [_ZZ33flash_attention_v2_forward_kernelILi64ELi64ELi64EEvPKfS1_S1_PfiiiifE8V_shared+1592];
	fma.rn.f32 	%f22500, %f4493, %f18401, %f22500;
	@%p4690 bra 	$L__BB1_4692;
	setp.eq.s32 	%p4691, %r3, 10;
	ld.shared.f32 	%f18402, [_ZZ33flash_attention_v2_forward_kernelILi64ELi64ELi64EEvPKfS1_S1_PfiiiifE8V_shared+1596];
	fma.rn.f32 	%f22501, %f4493, %f18402, %f22501;
	@%p4691 bra 	$L__BB1_4692;
	setp.eq.s32 	%p4692, %r3, 11;
	ld.shared.f32 	%f18403, [_ZZ33flash_attention_v2_forward_kernelILi64ELi64ELi64EEvPKfS1_S1_PfiiiifE8V_shared+1600];
	fma.rn.f32 	%f22502, %f4493, %f18403, %f22502;
	@%p4692 bra 	$L__BB1_4692;
	setp.eq.s32 	%p4693, %r3, 12;
	ld.shared.f32 	%f18404, [_ZZ33flash_attention_v2_forward_kernelILi64ELi64ELi64EEvPKfS1_S1_PfiiiifE8V_shared+1604];
	fma.rn.f32 	%f22503, %f4493, %f18404, %f22503;
	@%p4693 bra 	$L__BB1_4692;
	setp.eq.s32 	%p4694, %r3, 13;
	ld.shared.f32 	%f18405, [_ZZ33flash_attention_v2_forward_kernelILi64ELi64ELi64EEvPKfS1_S1_PfiiiifE8V_shared+1608];
	fma.rn.f32 	%f22504, %f4493, %f18405, %f22504;
	@%p4694 bra 	$L__BB1_4692;
	setp.eq.s32 	%p4695, %r3, 14;
	ld.shared.f32 	%f18406, [_ZZ33flash_attention_v2_forward_kernelILi64ELi64ELi64EEvPKfS1_S1_PfiiiifE8V_shared+1612];
	fma.rn.f32 	%f22505, %f4493, %f18406, %f22505;
	@%p4695 bra 	$L__BB1_4692;
	setp.eq.s32 	%p4696, %r3, 15;
	ld.shared.f32 	%f18407, [_ZZ33flash_attention_v2_forward_kernelILi64ELi64ELi64EEvPKfS1_S1_PfiiiifE8V_shared+1616];
	fma.rn.f32 	%f22506, %f4493, %f18407, %f22506;
	@%p4696 bra 	$L__BB1_4692;
	setp.eq.s32 	%p4697, %r3, 16;
	ld.shared.f32 	%f18408, [_ZZ33flash_attention_v2_forward_kernelILi64ELi64ELi64EEvPKfS1_S1_PfiiiifE8V_shared+1620];
	fma.rn.f32 	%f22507, %f4493, %f18408, %f22507;
	@%p4697 bra 	$L__BB1_4692;
	setp.eq.s32 	%p4698, %r3, 17;
	ld.shared.f32 	%f18409, [_ZZ33flash_attention_v2_forward_kernelILi64ELi64ELi64EEvPKfS1_S1_PfiiiifE8V_shared+1624];
	fma.rn.f32 	%f22508, %f4493, %f18409, %f22508;
	@%p4698 bra 	$L__BB1_4692;
	setp.eq.s32 	%p4699, %r3, 18;
	ld.shared.f32 	%f18410, [_ZZ33flash_attention_v2_forward_kernelILi64ELi64ELi64EEvPKfS1_S1_PfiiiifE8V_shared+1628];
	fma.rn.f32 	%f22509, %f4493, %f18410, %f22509;
	@%p4699 bra 	$L__BB1_4692;
	setp.eq.s32 	%p4700, %r3, 19;
	ld.shared.f32 	%f18411, [_ZZ33flash_attention_v2_forward_kernelILi64ELi64ELi64EEvPKfS1_S1_PfiiiifE8V_shared+1632];
	fma.rn.f32 	%f22510, %f4493, %f18411, %f22510;
	@%p4700 bra 	$L__BB1_4692;
	setp.eq.s32 	%p4701, %r3, 20;
	ld.shared.f32 	%f18412, [_ZZ33flash_attention_v2_forward_kernelILi64ELi64ELi64EEvPKfS1_S1_PfiiiifE8V_shared+1636];
	fma.rn.f32 	%f22511, %f4493, %f18412, %f22511;
	@%p4701 bra 	$L__BB1_4692;
	setp.eq.s32 	%p4702, %r3, 21;
	ld.shared.f32 	%f18413, [_ZZ33flash_attention_v2_forward_kernelILi64ELi64ELi64EEvPKfS1_S1_PfiiiifE8V_shared+1640];
	fma.rn.f32 	%f22512, %f4493, %f18413, %f22512;
	@%p4702 bra 	$L__BB1_4692;
	setp.eq.s32 	%p4703, %r3, 22;
	ld.shared.f32 	%f18414, [_ZZ33flash_attention_v2_forward_kernelILi64ELi64ELi64EEvPKfS1_S1_PfiiiifE8V_shared+1644];
	fma.rn.f32 	%f22513, %f4493, %f18414, %f22513;
	@%p4703 bra 	$L__BB1_4692;
	setp.eq.s32 	%p4704, %r3, 23;
	ld.shared.f32 	%f18415, [_ZZ33flash_attention_v2_forward_kernelILi64ELi64ELi64EEvPKfS1_S1_PfiiiifE8V_shared+1648];
	fma.rn.f32 	%f22514, %f4493, %f18415, %f22514;
	@%p4704 bra 	$L__BB1_4692;
	setp.eq.s32 	%p4705, %r3, 24;
	ld.shared.f32 	%f18416, [_ZZ33flash_attention_v2_forward_kernelILi64ELi64ELi64EEvPKfS1_S1_PfiiiifE8V_shared+1652];
	fma.rn.f32 	%f22515, %f4493, %f18416, %f22515;
	@%p4705 bra 	$L__BB1_4692;
	setp.eq.s32 	%p4706, %r3, 25;
	ld.shared.f32 	%f18417, [_ZZ33flash_attention_v2_forward_kernelILi64ELi64ELi64EEvPKfS1_S1_PfiiiifE8V_shared+1656];
	fma.rn.f32 	%f22516, %f4493, %f18417, %f22516;
	@%p4706 bra 	$L__BB1_4692;
	setp.eq.s32 	%p4707, %r3, 26;
	ld.shared.f32 	%f18418, [_ZZ33flash_attention_v2_forward_kernelILi64ELi64ELi64EEvPKfS1_S1_PfiiiifE8V_shared+1660];
	fma.rn.f32 	%f22517, %f4493, %f18418, %f22517;
	@%p4707 bra 	$L__BB1_4692;
	setp.eq.s32 	%p4708, %r3, 27;
	ld.shared.f32 	%f18419, [_ZZ33flash_attention_v2_forward_kernelILi64ELi64ELi64EEvPKfS1_S1_PfiiiifE8V_shared+1664];
	fma.rn.f32 	%f22518, %f4493, %f18419, %f22518;
	@%p4708 bra 	$L__BB1_4692;
	setp.eq.s32 	%p4709, %r3, 28;
	ld.shared.f32 	%f18420, [_ZZ33flash_attention_v2_forward_kernelILi64ELi64ELi64EEvPKfS1_S1_PfiiiifE8V_shared+1668];
	fma.rn.f32 	%f22519, %f4493, %f18420, %f22519;
	@%p4709 bra 	$L__BB1_4692;
	setp.eq.s32 	%p4710, %r3, 29;
	ld.shared.f32 	%f18421, [_ZZ33flash_attention_v2_forward_kernelILi64ELi64ELi64EEvPKfS1_S1_PfiiiifE8V_shared+1672];
	fma.rn.f32 	%f22520, %f4493, %f18421, %f22520;
	@%p4710 bra 	$L__BB1_4692;
	setp.eq.s32 	%p4711, %r3, 30;
	ld.shared.f32 	%f18422, [_ZZ33flash_attention_v2_forward_kernelILi64ELi64ELi64EEvPKfS1_S1_PfiiiifE8V_shared+1676];
	fma.rn.f32 	%f22521, %f4493, %f18422, %f22521;
	@%p4711 bra 	$L__BB1_4692;
	setp.eq.s32 	%p4712, %r3, 31;
	ld.shared.f32 	%f18423, [_ZZ33flash_attention_v2_forward_kernelILi64ELi64ELi64EEvPKfS1_S1_PfiiiifE8V_shared+1680];
	fma.rn.f32 	%f22522, %f4493, %f18423, %f22522;
	@%p4712 bra 	$L__BB1_4692;
	setp.eq.s32 	%p4713, %r3, 32;
	ld.shared.f32 	%f18424, [_ZZ33flash_attention_v2_forward_kernelILi64ELi64ELi64EEvPKfS1_S1_PfiiiifE8V_shared+1684];
	fma.rn.f32 	%f22523, %f4493, %f18424, %f22523;
	@%p4713 bra 	$L__BB1_4692;
	setp.eq.s32 	%p4714, %r3, 33;
	ld.shared.f32 	%f18425, [_ZZ33flash_attention_v2_forward_kernelILi64ELi64ELi64EEvPKfS1_S1_PfiiiifE8V_shared+1688];
	fma.rn.f32 	%f22524, %f4493, %f18425, %f22524;
	@%p4714 bra 	$L__BB1_4692;
	setp.eq.s32 	%p4715, %r3, 34;
	ld.shared.f32 	%f18426, [_ZZ33flash_attention_v2_forward_kernelILi64ELi64ELi64EEvPKfS1_S1_PfiiiifE8V_shared+1692];
	fma.rn.f32 	%f22525, %f4493, %f18426, %f22525;
	@%p4715 bra 	$L__BB1_4692;
	setp.eq.s32 	%p4716, %r3, 35;
	ld.shared.f32 	%f18427, [_ZZ33flash_attention_v2_forward_kernelILi64ELi64ELi64EEvPKfS1_S1_PfiiiifE8V_shared+1696];
	fma.rn.f32 	%f22526, %f4493, %f18427, %f22526;
	@%p4716 bra 	$L__BB1_4692;
	setp.eq.s32 	%p4717, %r3, 36;
	ld.shared.f32 	%f18428, [_ZZ33flash_attention_v2_forward_kernelILi64ELi64ELi64EEvPKfS1_S1_PfiiiifE8V_shared+1700];
	fma.rn.f32 	%f22527, %f4493, %f18428, %f22527;
	@%p4717 bra 	$L__BB1_4692;
	setp.eq.s32 	%p4718, %r3, 37;
	ld.shared.f32 	%f18429, [_ZZ33flash_attention_v2_forward_kernelILi64ELi64ELi64EEvPKfS1_S1_PfiiiifE8V_shared+1704];
	fma.rn.f32 	%f22528, %f4493, %f18429, %f22528;
	@%p4718 bra 	$L__BB1_4692;
	setp.eq.s32 	%p4719, %r3, 38;
	ld.shared.f32 	%f18430, [_ZZ33flash_attention_v2_forward_kernelILi64ELi64ELi64EEvPKfS1_S1_PfiiiifE8V_shared+1708];
	fma.rn.f32 	%f22529, %f4493, %f18430, %f22529;
	@%p4719 bra 	$L__BB1_4692;
	setp.eq.s32 	%p4720, %r3, 39;
	ld.shared.f32 	%f18431, [_ZZ33flash_attention_v2_forward_kernelILi64ELi64ELi64EEvPKfS1_S1_PfiiiifE8V_shared+1712];
	fma.rn.f32 	%f22530, %f4493, %f18431, %f22530;
	@%p4720 bra 	$L__BB1_4692;
	setp.eq.s32 	%p4721, %r3, 40;
	ld.shared.f32 	%f18432, [_ZZ33flash_attention_v2_forward_kernelILi64ELi64ELi64EEvPKfS1_S1_PfiiiifE8V_shared+1716];
	fma.rn.f32 	%f22531, %f4493, %f18432, %f22531;
	@%p4721 bra 	$L__BB1_4692;
	setp.eq.s32 	%p4722, %r3, 41;
	ld.shared.f32 	%f18433, [_ZZ33flash_attention_v2_forward_kernelILi64ELi64ELi64EEvPKfS1_S1_PfiiiifE8V_shared+1720];
	fma.rn.f32 	%f22532, %f4493, %f18433, %f22532;
	@%p4722 bra 	$L__BB1_4692;
	setp.eq.s32 	%p4723, %r3, 42;
	ld.shared.f32 	%f18434, [_ZZ33flash_attention_v2_forward_kernelILi64ELi64ELi64EEvPKfS1_S1_PfiiiifE8V_shared+1724];
	fma.rn.f32 	%f22533, %f4493, %f18434, %f22533;
	@%p4723 bra 	$L__BB1_4692;
	setp.eq.s32 	%p4724, %r3, 43;
	ld.shared.f32 	%f18435, [_ZZ33flash_attention_v2_forward_kernelILi64ELi64ELi64EEvPKfS1_S1_PfiiiifE8V_shared+1728];
	fma.rn.f32 	%f22534, %f4493, %f18435, %f22534;
	@%p4724 bra 	$L__BB1_4692;
	setp.eq.s32 	%p4725, %r3, 44;
	ld.shared.f32 	%f18436, [_ZZ33flash_attention_v2_forward_kernelILi64ELi64ELi64EEvPKfS1_S1_PfiiiifE8V_shared+1732];
	fma.rn.f32 	%f22535, %f4493, %f18436, %f22535;
	@%p4725 bra 	$L__BB1_4692;
	setp.eq.s32 	%p4726, %r3, 45;
	ld.shared.f32 	%f18437, [_ZZ33flash_attention_v2_forward_kernelILi64ELi64ELi64EEvPKfS1_S1_PfiiiifE8V_shared+1736];
	fma.rn.f32 	%f22536, %f4493, %f18437, %f22536;
	@%p4726 bra 	$L__BB1_4692;
	setp.eq.s32 	%p4727, %r3, 46;
	ld.shared.f32 	%f18438, [_ZZ33flash_attention_v2_forward_kernelILi64ELi64ELi64EEvPKfS1_S1_PfiiiifE8V_shared+1740];
	fma.rn.f32 	%f22537, %f4493, %f18438, %f22537;
	@%p4727 bra 	$L__BB1_4692;
	setp.eq.s32 	%p4728, %r3, 47;
	ld.shared.f32 	%f18439, [_ZZ33flash_attention_v2_forward_kernelILi64ELi64ELi64EEvPKfS1_S1_PfiiiifE8V_shared+1744];
	fma.rn.f32 	%f22538, %f4493, %f18439, %f22538;
	@%p4728 bra 	$L__BB1_4692;
	setp.eq.s32 	%p4729, %r3, 48;
	ld.shared.f32 	%f18440, [_ZZ33flash_attention_v2_forward_kernelILi64ELi64ELi64EEvPKfS1_S1_PfiiiifE8V_shared+1748];
	fma.rn.f32 	%f22539, %f4493, %f18440, %f22539;
	@%p4729 bra 	$L__BB1_4692;
	setp.eq.s32 	%p4730, %r3, 49;
	ld.shared.f32 	%f18441, [_ZZ33flash_attention_v2_forward_kernelILi64ELi64ELi64EEvPKfS1_S1_PfiiiifE8V_shared+1752];
	fma.rn.f32 	%f22540, %f4493, %f18441, %f22540;
	@%p4730 bra 	$L__BB1_4692;
	setp.eq.s32 	%p4731, %r3, 50;
	ld.shared.f32 	%f18442, [_ZZ33flash_attention_v2_forward_kernelILi64ELi64ELi64EEvPKfS1_S1_PfiiiifE8V_shared+1756];
	fma.rn.f32 	%f22541, %f4493, %f18442, %f22541;
	@%p4731 bra 	$L__BB1_4692;
	setp.eq.s32 	%p4732, %r3, 51;
	ld.shared.f32 	%f18443, [_ZZ33flash_attention_v2_forward_kernelILi64ELi64ELi64EEvPKfS1_S1_PfiiiifE8V_shared+1760];
	fma.rn.f32 	%f22542, %f4493, %f18443, %f22542;
	@%p4732 bra 	$L__BB1_4692;
	setp.eq.s32 	%p4733, %r3, 52;
	ld.shared.f32 	%f18444, [_ZZ33flash_attention_v2_forward_kernelILi64ELi64ELi64EEvPKfS1_S1_PfiiiifE8V_shared+1764];
	fma.rn.f32 	%f22543, %f4493, %f18444, %f22543;
	@%p4733 bra 	$L__BB1_4692;
	setp.eq.s32 	%p4734, %r3, 53;
	ld.shared.f32 	%f18445, [_ZZ33flash_attention_v2_forward_kernelILi64ELi64ELi64EEvPKfS1_S1_PfiiiifE8V_shared+1768];
	fma.rn.f32 	%f22544, %f4493, %f18445, %f22544;
	@%p4734 bra 	$L__BB1_4692;
	setp.eq.s32 	%p4735, %r3, 54;
	ld.shared.f32 	%f18446, [_ZZ33flash_attention_v2_forward_kernelILi64ELi64ELi64EEvPKfS1_S1_PfiiiifE8V_shared+1772];
	fma.rn.f32 	%f22545, %f4493, %f18446, %f22545;
	@%p4735 bra 	$L__BB1_4692;
	setp.eq.s32 	%p4736, %r3, 55;
	ld.shared.f32 	%f18447, [_ZZ33flash_attention_v2_forward_kernelILi64ELi64ELi64EEvPKfS1_S1_PfiiiifE8V_shared+1776];
	fma.rn.f32 	%f22546, %f4493, %f18447, %f22546;
	@%p4736 bra 	$L__BB1_4692;
	setp.eq.s32 	%p4737, %r3, 56;
	ld.shared.f32 	%f18448, [_ZZ33flash_attention_v2_forward_kernelILi64ELi64ELi64EEvPKfS1_S1_PfiiiifE8V_shared+1780];
	fma.rn.f32 	%f22547, %f4493, %f18448, %f22547;
	@%p4737 bra 	$L__BB1_4692;
	setp.eq.s32 	%p4738, %r3, 57;
	ld.shared.f32 	%f18449, [_ZZ33flash_attention_v2_forward_kernelILi64ELi64ELi64EEvPKfS1_S1_PfiiiifE8V_shared+1784];
	fma.rn.f32 	%f22548, %f4493, %f18449, %f22548;
	@%p4738 bra 	$L__BB1_4692;
	setp.eq.s32 	%p4739, %r3, 58;
	ld.shared.f32 	%f18450, [_ZZ33flash_attention_v2_forward_kernelILi64ELi64ELi64EEvPKfS1_S1_PfiiiifE8V_shared+1788];
	fma.rn.f32 	%f22549, %f4493, %f18450, %f22549;
	@%p4739 bra 	$L__BB1_4692;
	setp.eq.s32 	%p4740, %r3, 59;
	ld.shared.f32 	%f18451, [_ZZ33flash_attention_v2_forward_kernelILi64ELi64ELi64EEvPKfS1_S1_PfiiiifE8V_shared+1792];
	fma.rn.f32 	%f22550, %f4493, %f18451, %f22550;
	@%p4740 bra 	$L__BB1_4692;
	setp.eq.s32 	%p4741, %r3, 60;
	ld.shared.f32 	%f18452, [_ZZ33flash_attention_v2_forward_kernelILi64ELi64ELi64EEvPKfS1_S1_PfiiiifE8V_shared+1796];
	fma.rn.f32 	%f22551, %f4493, %f18452, %f22551;
	@%p4741 bra 	$L__BB1_4692;
	setp.eq.s32 	%p4742, %r3, 61;
	ld.shared.f32 	%f18453, [_ZZ33flash_attention_v2_forward_kernelILi64ELi64ELi64EEvPKfS1_S1_PfiiiifE8V_shared+1800];
	fma.rn.f32 	%f22552, %f4493, %f18453, %f22552;
	@%p4742 bra 	$L__BB1_4692;
	setp.eq.s32 	%p4743, %r3, 62;
	ld.shared.f32 	%f18454, [_ZZ33flash_attention_v2_forward_kernelILi64ELi64ELi64EEvPKfS1_S1_PfiiiifE8V_shared+1804];
	fma.rn.f32 	%f22553, %f4493, %f18454, %f22553;
	@%p4743 bra 	$L__BB1_4692;
	setp.eq.s32 	%p4744, %r3, 63;
	ld.shared.f32 	%f18455, [_ZZ33flash_attention_v2_forward_kernelILi64ELi64ELi64EEvPKfS1_S1_PfiiiifE8V_shared+1808];
	fma.rn.f32 	%f22554, %f4493, %f18455, %f22554;
	@%p4744 bra 	$L__BB1_4692;
	ld.shared.f32 	%f18456, [_ZZ33flash_attention_v2_forward_kernelILi64ELi64ELi64EEvPKfS1_S1_PfiiiifE8V_shared+1812];
	fma.rn.f32 	%f22555, %f4493, %f18456, %f22555;
$L__BB1_4692:
	ld.param.u32 	%r555, [_Z33flash_attention_v2_forward_kernelILi64ELi64ELi64EEvPKfS1_S1_Pfiiiif_param_6];
	setp.ge.s32 	%p4745, %r22, %r555;
	@%p4745 bra 	$L__BB1_4757;
	setp.eq.s32 	%p4746, %r14, 0;
	ld.shared.f32 	%f18457, [_ZZ33flash_attention_v2_forward_kernelILi64ELi64ELi64EEvPKfS1_S1_PfiiiifE8V_shared+1820];
	fma.rn.f32 	%f22492, %f4494, %f18457, %f22492;
	@%p4746 bra 	$L__BB1_4757;
	setp.eq.s32 	%p4747, %r3, 2;
	ld.shared.f32 	%f18458, [_ZZ33flash_attention_v2_forward_kernelILi64ELi64ELi64EEvPKfS1_S1_PfiiiifE8V_shared+1824];
	fma.rn.f32 	%f22493, %f4494, %f18458, %f22493;
	@%p4747 bra 	$L__BB1_4757;
	setp.eq.s32 	%p4748, %r3, 3;
	ld.shared.f32 	%f18459, [_ZZ33flash_attention_v2_forward_kernelILi64ELi64ELi64EEvPKfS1_S1_PfiiiifE8V_shared+1828];
	fma.rn.f32 	%f22494, %f4494, %f18459, %f22494;
	@%p4748 bra 	$L__BB1_4757;
	setp.eq.s32 	%p4749, %r3, 4;
	ld.shared.f32 	%f18460, [_ZZ33flash_attention_v2_forward_kernelILi64ELi64ELi64EEvPKfS1_S1_PfiiiifE8V_shared+1832];
	fma.rn.f32 	%f22495, %f4494, %f18460, %f22495;
	@%p4749 bra 	$L__BB1_4757;
	setp.eq.s32 	%p4750, %r3, 5;
	ld.shared.f32 	%f18461, [_ZZ33flash_attention_v2_forward_kernelILi64ELi64ELi64EEvPKfS1_S1_PfiiiifE8V_shared+1836];
	fma.rn.f32 	%f22496, %f4494, %f18461, %f22496;
	@%p4750 bra 	$L__BB1_4757;
	setp.eq.s32 	%p4751, %r3, 6;
	ld.shared.f32 	%f18462, [_ZZ33flash_attention_v2_forward_kernelILi64ELi64ELi64EEvPKfS1_S1_PfiiiifE8V_shared+1840];
	fma.rn.f32 	%f22497, %f4494, %f18462, %f22497;
	@%p4751 bra 	$L__BB1_4757;
	setp.eq.s32 	%p4752, %r3, 7;
	ld.shared.f32 	%f18463, [_ZZ33flash_attention_v2_forward_kernelILi64ELi64ELi64EEvPKfS1_S1_PfiiiifE8V_shared+1844];
	fma.rn.f32 	%f22498, %f4494, %f18463, %f22498;
	@%p4752 bra 	$L__BB1_4757;
	setp.eq.s32 	%p4753, %r3, 8;
	ld.shared.f32 	%f18464, [_ZZ33flash_attention_v2_forward_kernelILi64ELi64ELi64EEvPKfS1_S1_PfiiiifE8V_shared+1848];
	fma.rn.f32 	%f22499, %f4494, %f18464, %f22499;
	@%p4753 bra 	$L__BB1_4757;
	setp.eq.s32 	%p4754, %r3, 9;
	ld.shared.f32 	%f18465, [_ZZ33flash_attention_v2_forward_kernelILi64ELi64ELi64EEvPKfS1_S1_PfiiiifE8V_shared+1852];
	fma.rn.f32 	%f22500, %f4494, %f18465, %f22500;
	@%p4754 bra 	$L__BB1_4757;
	setp.eq.s32 	%p4755, %r3, 10;
	ld.shared.f32 	%f18466, [_ZZ33flash_attention_v2_forward_kernelILi64ELi64ELi64EEvPKfS1_S1_PfiiiifE8V_shared+1856];
	fma.rn.f32 	%f22501, %f4494, %f18466, %f22501;
	@%p4755 bra 	$L__BB1_4757;
	setp.eq.s32 	%p4756, %r3, 11;
	ld.shared.f32 	%f18467, [_ZZ33flash_attention_v2_forward_kernelILi64ELi64ELi64EEvPKfS1_S1_PfiiiifE8V_shared+1860];
	fma.rn.f32 	%f22502, %f4494, %f18467, %f22502;
	@%p4756 bra 	$L__BB1_4757;
	setp.eq.s32 	%p4757, %r3, 12;
	ld.shared.f32 	%f18468, [_ZZ33flash_attention_v2_forward_kernelILi64ELi64ELi64EEvPKfS1_S1_PfiiiifE8V_shared+1864];
	fma.rn.f32 	%f22503, %f4494, %f18468, %f22503;
	@%p4757 bra 	$L__BB1_4757;
	setp.eq.s32 	%p4758, %r3, 13;
	ld.shared.f32 	%f18469, [_ZZ33flash_attention_v2_forward_kernelILi64ELi64ELi64EEvPKfS1_S1_PfiiiifE8V_shared+1868];
	fma.rn.f32 	%f22504, %f4494, %f18469, %f22504;
	@%p4758 bra 	$L__BB1_4757;
	setp.eq.s32 	%p4759, %r3, 14;
	ld.shared.f32 	%f18470, [_ZZ33flash_attention_v2_forward_kernelILi64ELi64ELi64EEvPKfS1_S1_PfiiiifE8V_shared+1872];
	fma.rn.f32 	%f22505, %f4494, %f18470, %f22505;
	@%p4759 bra 	$L__BB1_4757;
	setp.eq.s32 	%p4760, %r3, 15;
	ld.shared.f32 	%f18471, [_ZZ33flash_attention_v2_forward_kernelILi64ELi64ELi64EEvPKfS1_S1_PfiiiifE8V_shared+1876];
	fma.rn.f32 	%f22506, %f4494, %f18471, %f22506;
	@%p4760 bra 	$L__BB1_4757;
	setp.eq.s32 	%p4761, %r3, 16;
	ld.shared.f32 	%f18472, [_ZZ33flash_attention_v2_forward_kernelILi64ELi64ELi64EEvPKfS1_S1_PfiiiifE8V_shared+1880];
	fma.rn.f32 	%f22507, %f4494, %f18472, %f22507;
	@%p4761 bra 	$L__BB1_4757;
	setp.eq.s32 	%p4762, %r3, 17;
	ld.shared.f32 	%f18473, [_ZZ33flash_attention_v2_forward_kernelILi64ELi64ELi64EEvPKfS1_S1_PfiiiifE8V_shared+1884];
	fma.rn.f32 	%f22508, %f4494, %f18473, %f22508;
	@%p4762 bra 	$L__BB1_4757;
	setp.eq.s32 	%p4763, %r3, 18;
	ld.shared.f32 	%f18474, [_ZZ33flash_attention_v2_forward_kernelILi64ELi64ELi64EEvPKfS1_S1_PfiiiifE8V_shared+1888];
	fma.rn.f32 	%f22509, %f4494, %f18474, %f22509;
	@%p4763 bra 	$L__BB1_4757;
	setp.eq.s32 	%p4764, %r3, 19;
	ld.shared.f32 	%f18475, [_ZZ33flash_attention_v2_forward_kernelILi64ELi64ELi64EEvPKfS1_S1_PfiiiifE8V_shared+1892];
	fma.rn.f32 	%f22510, %f4494, %f18475, %f22510;
	@%p4764 bra 	$L__BB1_4757;
	setp.eq.s32 	%p4765, %r3, 20;
	ld.shared.f32 	%f18476, [_ZZ33flash_attention_v2_forward_kernelILi64ELi64ELi64EEvPKfS1_S1_PfiiiifE8V_shared+1896];
	fma.rn.f32 	%f22511, %f4494, %f18476, %f22511;
	@%p4765 bra 	$L__BB1_4757;
	setp.eq.s32 	%p4766, %r3, 21;
	ld.shared.f32 	%f18477, [_ZZ33flash_attention_v2_forward_kernelILi64ELi64ELi64EEvPKfS1_S1_PfiiiifE8V_shared+1900];
	fma.rn.f32 	%f22512, %f4494, %f18477, %f22512;
	@%p4766 bra 	$L__BB1_4757;
	setp.eq.s32 	%p4767, %r3, 22;
	ld.shared.f32 	%f18478, [_ZZ33flash_attention_v2_forward_kernelILi64ELi64ELi64EEvPKfS1_S1_PfiiiifE8V_shared+1904];
	fma.rn.f32 	%f22513, %f4494, %f18478, %f22513;
	@%p4767 bra 	$L__BB1_4757;
	setp.eq.s32 	%p4768, %r3, 23;
	ld.shared.f32 	%f18479, [_ZZ33flash_attention_v2_forward_kernelILi64ELi64ELi64EEvPKfS1_S1_PfiiiifE8V_shared+1908];
	fma.rn.f32 	%f22514, %f4494, %f18479, %f22514;
	@%p4768 bra 	$L__BB1_4757;
	setp.eq.s32 	%p4769, %r3, 24;
	ld.shared.f32 	%f18480, [_ZZ33flash_attention_v2_forward_kernelILi64ELi64ELi64EEvPKfS1_S1_PfiiiifE8V_shared+1912];
	fma.rn.f32 	%f22515, %f4494, %f18480, %f22515;
	@%p4769 bra 	$L__BB1_4757;
	setp.eq.s32 	%p4770, %r3, 25;
	ld.shared.f32 	%f18481, [_ZZ33flash_attention_v2_forward_kernelILi64ELi64ELi64EEvPKfS1_S1_PfiiiifE8V_shared+1916];
	fma.rn.f32 	%f22516, %f4494, %f18481, %f22516;
	@%p4770 bra 	$L__BB1_4757;
	setp.eq.s32 	%p4771, %r3, 26;
	ld.shared.f32 	%f18482, [_ZZ33flash_attention_v2_forward_kernelILi64ELi64ELi64EEvPKfS1_S1_PfiiiifE8V_shared+1920];
	fma.rn.f32 	%f22517, %f4494, %f18482, %f22517;
	@%p4771 bra 	$L__BB1_4757;
	setp.eq.s32 	%p4772, %r3, 27;
	ld.shared.f32 	%f18483, [_ZZ33flash_attention_v2_forward_kernelILi64ELi64ELi64EEvPKfS1_S1_PfiiiifE8V_shared+1924];
	fma.rn.f32 	%f22518, %f4494, %f18483, %f22518;
	@%p4772 bra 	$L__BB1_4757;
	setp.eq.s32 	%p4773, %r3, 28;
	ld.shared.f32 	%f18484, [_ZZ33flash_attention_v2_forward_kernelILi64ELi64ELi64EEvPKfS1_S1_PfiiiifE8V_shared+1928];
	fma.rn.f32 	%f22519, %f4494, %f18484, %f22519;
	@%p4773 bra 	$L__BB1_4757;
	setp.eq.s32 	%p4774, %r3, 29;
	ld.shared.f32 	%f18485, [_ZZ33flash_attention_v2_forward_kernelILi64ELi64ELi64EEvPKfS1_S1_PfiiiifE8V_shared+1932];
	fma.rn.f32 	%f22520, %f4494, %f18485, %f22520;
	@%p4774 bra 	$L__BB1_4757;
	setp.eq.s32 	%p4775, %r3, 30;
	ld.shared.f32 	%f18486, [_ZZ33flash_attention_v2_forward_kernelILi64ELi64ELi64EEvPKfS1_S1_PfiiiifE8V_shared+1936];
	fma.rn.f32 	%f22521, %f4494, %f18486, %f22521;
	@%p4775 bra 	$L__BB1_4757;
	setp.eq.s32 	%p4776, %r3, 31;
	ld.shared.f32 	%f18487, [_ZZ33flash_attention_v2_forward_kernelILi64ELi64ELi64EEvPKfS1_S1_PfiiiifE8V_shared+1940];
	fma.rn.f32 	%f22522, %f4494, %f18487, %f22522;
	@%p4776 bra 	$L__BB1_4757;
	setp.eq.s32 	%p4777, %r3, 32;
	ld.shared.f32 	%f18488, [_ZZ33flash_attention_v2_forward_kernelILi64ELi64ELi64EEvPKfS1_S1_PfiiiifE8V_shared+1944];
	fma.rn.f32 	%f22523, %f4494, %f18488, %f22523;
	@%p4777 bra 	$L__BB1_4757;
	setp.eq.s32 	%p4778, %r3, 33;
	ld.shared.f32 	%f18489, [_ZZ33flash_attention_v2_forward_kernelILi64ELi64ELi64EEvPKfS1_S1_PfiiiifE8V_shared+1948];
	fma.rn.f32 	%f22524, %f4494, %f18489, %f22524;
	@%p4778 bra 	$L__BB1_4757;
	setp.eq.s32 	%p4779, %r3, 34;
	ld.shared.f32 	%f18490, [_ZZ33flash_attention_v2_forward_kernelILi64ELi64ELi64EEvPKfS1_S1_PfiiiifE8V_shared+1952];
	fma.rn.f32 	%f22525, %f4494, %f18490, %f22525;
	@%p4779 bra 	$L__BB1_4757;
	setp.eq.s32 	%p4780, %r3, 35;
	ld.shared.f32 	%f18491, [_ZZ33flash_attention_v2_forward_kernelILi64ELi64ELi64EEvPKfS1_S1_PfiiiifE8V_shared+1956];
	fma.rn.f32 	%f22526, %f4494, %f18491, %f22526;
	@%p4780 bra 	$L__BB1_4757;
	setp.eq.s32 	%p4781, %r3, 36;
	ld.shared.f32 	%f18492, [_ZZ33flash_attention_v2_forward_kernelILi64ELi64ELi64EEvPKfS1_S1_PfiiiifE8V_shared+1960];
	fma.rn.f32 	%f22527, %f4494, %f18492, %f22527;
	@%p4781 bra 	$L__BB1_4757;
	setp.eq.s32 	%p4782, %r3, 37;
	ld.shared.f32 	%f18493, [_ZZ33flash_attention_v2_forward_kernelILi64ELi64ELi64EEvPKfS1_S1_PfiiiifE8V_shared+1964];
	fma.rn.f32 	%f22528, %f4494, %f18493, %f22528;
	@%p4782 bra 	$L__BB1_4757;
	setp.eq.s32 	%p4783, %r3, 38;
	ld.shared.f32 	%f18494, [_ZZ33flash_attention_v2_forward_kernelILi64ELi64ELi64EEvPKfS1_S1_PfiiiifE8V_shared+1968];
	fma.rn.f32 	%f22529, %f4494, %f18494, %f22529;
	@%p4783 bra 	$L__BB1_4757;
	setp.eq.s32 	%p4784, %r3, 39;
	ld.shared.f32 	%f18495, [_ZZ33flash_attention_v2_forward_kernelILi64ELi64ELi64EEvPKfS1_S1_PfiiiifE8V_shared+1972];
	fma.rn.f32 	%f22530, %f4494, %f18495, %f22530;
	@%p4784 bra 	$L__BB1_4757;
	setp.eq.s32 	%p4785, %r3, 40;
	ld.shared.f32 	%f18496, [_ZZ33flash_attention_v2_forward_kernelILi64ELi64ELi64EEvPKfS1_S1_PfiiiifE8V_shared+1976];
	fma.rn.f32 	%f22531, %f4494, %f18496, %f22531;
	@%p4785 bra 	$L__BB1_4757;
	setp.eq.s32 	%p4786, %r3, 41;
	ld.shared.f32 	%f18497, [_ZZ33flash_attention_v2_forward_kernelILi64ELi64ELi64EEvPKfS1_S1_PfiiiifE8V_shared+1980];
	fma.rn.f32 	%f22532, %f4494, %f18497, %f22532;
	@%p4786 bra 	$L__BB1_4757;
	setp.eq.s32 	%p4787, %r3, 42;
	ld.shared.f32 	%f18498, [_ZZ33flash_attention_v2_forward_kernelILi64ELi64ELi64EEvPKfS1_S1_PfiiiifE8V_shared+1984];
	fma.rn.f32 	%f22533, %f4494, %f18498, %f22533;
	@%p4787 bra 	$L__BB1_4757;
	setp.eq.s32 	%p4788, %r3, 43;
	ld.shared.f32 	%f18499, [_ZZ33flash_attention_v2_forward_kernelILi64ELi64ELi64EEvPKfS1_S1_PfiiiifE8V_shared+1988];
	fma.rn.f32 	%f22534, %f4494, %f18499, %f22534;
	@%p4788 bra 	$L__BB1_4757;
	setp.eq.s32 	%p4789, %r3, 44;
	ld.shared.f32 	%f18500, [_ZZ33flash_attention_v2_forward_kernelILi64ELi64ELi64EEvPKfS1_S1_PfiiiifE8V_shared+1992];
	fma.rn.f32 	%f22535, %f4494, %f18500, %f22535;
	@%p4789 bra 	$L__BB1_4757;
	setp.eq.s32 	%p4790, %r3, 45;
	ld.shared.f32 	%f18501, [_ZZ33flash_attention_v2_forward_kernelILi64ELi64ELi64EEvPKfS1_S1_PfiiiifE8V_shared+1996];
	fma.rn.f32 	%f22536, %f4494, %f18501, %f22536;
	@%p4790 bra 	$L__BB1_4757;
	setp.eq.s32 	%p4791, %r3, 46;
	ld.shared.f32 	%f18502, [_ZZ33flash_attention_v2_forward_kernelILi64ELi64ELi64EEvPKfS1_S1_PfiiiifE8V_shared+2000];
	fma.rn.f32 	%f22537, %f4494, %f18502, %f22537;
	@%p4791 bra 	$L__BB1_4757;
	setp.eq.s32 	%p4792, %r3, 47;
	ld.shared.f32 	%f18503, [_ZZ33flash_attention_v2_forward_kernelILi64ELi64ELi64EEvPKfS1_S1_PfiiiifE8V_shared+2004];
	fma.rn.f32 	%f22538, %f4494, %f18503, %f22538;
	@%p4792 bra 	$L__BB1_4757;
	setp.eq.s32 	%p4793, %r3, 48;
	ld.shared.f32 	%f18504, [_ZZ33flash_attention_v2_forward_kernelILi64ELi64ELi64EEvPKfS1_S1_PfiiiifE8V_shared+2008];
	fma.rn.f32 	%f22539, %f4494, %f18504, %f22539;
	@%p4793 bra 	$L__BB1_4757;
	setp.eq.s32 	%p4794, %r3, 49;
	ld.shared.f32 	%f18505, [_ZZ33flash_attention_v2_forward_kernelILi64ELi64ELi64EEvPKfS1_S1_PfiiiifE8V_shared+2012];
	fma.rn.f32 	%f22540, %f4494, %f18505, %f22540;
	@%p4794 bra 	$L__BB1_4757;
	setp.eq.s32 	%p4795, %r3, 50;
	ld.shared.f32 	%f18506, [_ZZ33flash_attention_v2_forward_kernelILi64ELi64ELi64EEvPKfS1_S1_PfiiiifE8V_shared+2016];
	fma.rn.f32 	%f22541, %f4494, %f18506, %f22541;
	@%p4795 bra 	$L__BB1_4757;
	setp.eq.s32 	%p4796, %r3, 51;
	ld.shared.f32 	%f18507, [_ZZ33flash_attention_v2_forward_kernelILi64ELi64ELi64EEvPKfS1_S1_PfiiiifE8V_shared+2020];
	fma.rn.f32 	%f22542, %f4494, %f18507, %f22542;
	@%p4796 bra 	$L__BB1_4757;
	setp.eq.s32 	%p4797, %r3, 52;
	ld.shared.f32 	%f18508, [_ZZ33flash_attention_v2_forward_kernelILi64ELi64ELi64EEvPKfS1_S1_PfiiiifE8V_shared+2024];
	fma.rn.f32 	%f22543, %f4494, %f18508, %f22543;
	@%p4797 bra 	$L__BB1_4757;
	setp.eq.s32 	%p4798, %r3, 53;
	ld.shared.f32 	%f18509, [_ZZ33flash_attention_v2_forward_kernelILi64ELi64ELi64EEvPKfS1_S1_PfiiiifE8V_shared+2028];
	fma.rn.f32 	%f22544, %f4494, %f18509, %f22544;
	@%p4798 bra 	$L__BB1_4757;
	setp.eq.s32 	%p4799, %r3, 54;
	ld.shared.f32 	%f18510, [_ZZ33flash_attention_v2_forward_kernelILi64ELi64ELi64EEvPKfS1_S1_PfiiiifE8V_shared+2032];
	fma.rn.f32 	%f22545, %f4494, %f18510, %f22545;
	@%p4799 bra 	$L__BB1_4757;
	setp.eq.s32 	%p4800, %r3, 55;
	ld.shared.f32 	%f18511, [_ZZ33flash_attention_v2_forward_kernelILi64ELi64ELi64EEvPKfS1_S1_PfiiiifE8V_shared+2036];
	fma.rn.f32 	%f22546, %f4494, %f18511, %f22546;
	@%p4800 bra 	$L__BB1_4757;
	setp.eq.s32 	%p4801, %r3, 56;
	ld.shared.f32 	%f18512, [_ZZ33flash_attention_v2_forward_kernelILi64ELi64ELi64EEvPKfS1_S1_PfiiiifE8V_shared+2040];
	fma.rn.f32 	%f22547, %f4494, %f18512, %f22547;
	@%p4801 bra 	$L__BB1_4757;
	setp.eq.s32 	%p4802, %r3, 57;
	ld.shared.f32 	%f18513, [_ZZ33flash_attention_v2_forward_kernelILi64ELi64ELi64EEvPKfS1_S1_PfiiiifE8V_shared+2044];
	fma.rn.f32 	%f22548, %f4494, %f18513, %f22548;
	@%p4802 bra 	$L__BB1_4757;
	setp.eq.s32 	%p4803, %r3, 58;
	ld.shared.f32 	%f18514, [_ZZ33flash_attention_v2_forward_kernelILi64ELi64ELi64EEvPKfS1_S1_PfiiiifE8V_shared+2048];
	fma.rn.f32 	%f22549, %f4494, %f18514, %f22549;
	@%p4803 bra 	$L__BB1_4757;
	setp.eq.s32 	%p4804, %r3, 59;
	ld.shared.f32 	%f18515, [_ZZ33flash_attention_v2_forward_kernelILi64ELi64ELi64EEvPKfS1_S1_PfiiiifE8V_shared+2052];
	fma.rn.f32 	%f22550, %f4494, %f18515, %f22550;
	@%p4804 bra 	$L__BB1_4757;
	setp.eq.s32 	%p4805, %r3, 60;
	ld.shared.f32 	%f18516, [_ZZ33flash_attention_v2_forward_kernelILi64ELi64ELi64EEvPKfS1_S1_PfiiiifE8V_shared+2056];
	fma.rn.f32 	%f22551, %f4494, %f18516, %f22551;
	@%p4805 bra 	$L__BB1_4757;
	setp.eq.s32 	%p4806, %r3, 61;
	ld.shared.f32 	%f18517, [_ZZ33flash_attention_v2_forward_kernelILi64ELi64ELi64EEvPKfS1_S1_PfiiiifE8V_shared+2060];
	fma.rn.f32 	%f22552, %f4494, %f18517, %f22552;
	@%p4806 bra 	$L__BB1_4757;
	setp.eq.s32 	%p4807, %r3, 62;
	ld.shared.f32 	%f18518, [_ZZ33flash_attention_v2_forward_kernelILi64ELi64ELi64EEvPKfS1_S1_PfiiiifE8V_shared+2064];
	fma.rn.f32 	%f22553, %f4494, %f18518, %f22553;
	@%p4807 bra 	$L__BB1_4757;
	setp.eq.s32 	%p4808, %r3, 63;
	ld.shared.f32 	%f18519, [_ZZ33flash_attention_v2_forward_kernelILi64ELi64ELi64EEvPKfS1_S1_PfiiiifE8V_shared+2068];
	fma.rn.f32 	%f22554, %f4494, %f18519, %f22554;
	@%p4808 bra 	$L__BB1_4757;
	ld.shared.f32 	%f18520, [_ZZ33flash_attention_v2_forward_kernelILi64ELi64ELi64EEvPKfS1_S1_PfiiiifE8V_shared+2072];
	fma.rn.f32 	%f22555, %f4494, %f18520, %f22555;
$L__BB1_4757:
	ld.param.u32 	%r556, [_Z33flash_attention_v2_forward_kernelILi64ELi64ELi64EEvPKfS1_S1_Pfiiiif_param_6];
	setp.ge.s32 	%p4809, %r23, %r556;
	@%p4809 bra 	$L__BB1_4822;
	setp.eq.s32 	%p4810, %r14, 0;
	ld.shared.f32 	%f18521, [_ZZ33flash_attention_v2_forward_kernelILi64ELi64ELi64EEvPKfS1_S1_PfiiiifE8V_shared+2080];
	fma.rn.f32 	%f22492, %f4495, %f18521, %f22492;
	@%p4810 bra 	$L__BB1_4822;
	setp.eq.s32 	%p4811, %r3, 2;
	ld.shared.f32 	%f18522, [_ZZ33flash_attention_v2_forward_kernelILi64ELi64ELi64EEvPKfS1_S1_PfiiiifE8V_shared+2084];
	fma.rn.f32 	%f22493, %f4495, %f18522, %f22493;
	@%p4811 bra 	$L__BB1_4822;
	setp.eq.s32 	%p4812, %r3, 3;
	ld.shared.f32 	%f18523, [_ZZ33flash_attention_v2_forward_kernelILi64ELi64ELi64EEvPKfS1_S1_PfiiiifE8V_shared+2088];
	fma.rn.f32 	%f22494, %f4495, %f18523, %f22494;
	@%p4812 bra 	$L__BB1_4822;
	setp.eq.s32 	%p4813, %r3, 4;
	ld.shared.f32 	%f18524, [_ZZ33flash_attention_v2_forward_kernelILi64ELi64ELi64EEvPKfS1_S1_PfiiiifE8V_shared+2092];
	fma.rn.f32 	%f22495, %f4495, %f18524, %f22495;
	@%p4813 bra 	$L__BB1_4822;
	setp.eq.s32 	%p4814, %r3, 5;
	ld.shared.f32 	%f18525, [_ZZ33flash_attention_v2_forward_kernelILi64ELi64ELi64EEvPKfS1_S1_PfiiiifE8V_shared+2096];
	fma.rn.f32 	%f22496, %f4495, %f18525, %f22496;
	@%p4814 bra 	$L__BB1_4822;
	setp.eq.s32 	%p4815, %r3, 6;
	ld.shared.f32 	%f18526, [_ZZ33flash_attention_v2_forward_kernelILi64ELi64ELi64EEvPKfS1_S1_PfiiiifE8V_shared+2100];
	fma.rn.f32 	%f22497, %f4495, %f18526, %f22497;
	@%p4815 bra 	$L__BB1_4822;
	setp.eq.s32 	%p4816, %r3, 7;
	ld.shared.f32 	%f18527, [_ZZ33flash_attention_v2_forward_kernelILi64ELi64ELi64EEvPKfS1_S1_PfiiiifE8V_shared+2104];
	fma.rn.f32 	%f22498, %f4495, %f18527, %f22498;
	@%p4816 bra 	$L__BB1_4822;
	setp.eq.s32 	%p4817, %r3, 8;
	ld.shared.f32 	%f18528, [_ZZ33flash_attention_v2_forward_kernelILi64ELi64ELi64EEvPKfS1_S1_PfiiiifE8V_shared+2108];
	fma.rn.f32 	%f22499, %f4495, %f18528, %f22499;
	@%p4817 bra 	$L__BB1_4822;
	setp.eq.s32 	%p4818, %r3, 9;
	ld.shared.f32 	%f18529, [_ZZ33flash_attention_v2_forward_kernelILi64ELi64ELi64EEvPKfS1_S1_PfiiiifE8V_shared+2112];
	fma.rn.f32 	%f22500, %f4495, %f18529, %f22500;
	@%p4818 bra 	$L__BB1_4822;
	setp.eq.s32 	%p4819, %r3, 10;
	ld.shared.f32 	%f18530, [_ZZ33flash_attention_v2_forward_kernelILi64ELi64ELi64EEvPKfS1_S1_PfiiiifE8V_shared+2116];
	fma.rn.f32 	%f22501, %f4495, %f18530, %f22501;
	@%p4819 bra 	$L__BB1_4822;
	setp.eq.s32 	%p4820, %r3, 11;
	ld.shared.f32 	%f18531, [_ZZ33flash_attention_v2_forward_kernelILi64ELi64ELi64EEvPKfS1_S1_PfiiiifE8V_shared+2120];
	fma.rn.f32 	%f22502, %f4495, %f18531, %f22502;
	@%p4820 bra 	$L__BB1_4822;
	setp.eq.s32 	%p4821, %r3, 12;
	ld.shared.f32 	%f18532, [_ZZ33flash_attention_v2_forward_kernelILi64ELi64ELi64EEvPKfS1_S1_PfiiiifE8V_shared+2124];
	fma.rn.f32 	%f22503, %f4495, %f18532, %f22503;
	@%p4821 bra 	$L__BB1_4822;
	setp.eq.s32 	%p4822, %r3, 13;
	ld.shared.f32 	%f18533, [_ZZ33flash_attention_v2_forward_kernelILi64ELi64ELi64EEvPKfS1_S1_PfiiiifE8V_shared+2128];
	fma.rn.f32 	%f22504, %f4495, %f18533, %f22504;
	@%p4822 bra 	$L__BB1_4822;
	setp.eq.s32 	%p4823, %r3, 14;
	ld.shared.f32 	%f18534, [_ZZ33flash_attention_v2_forward_kernelILi64ELi64ELi64EEvPKfS1_S1_PfiiiifE8V_shared+2132];
	fma.rn.f32 	%f22505, %f4495, %f18534, %f22505;
	@%p4823 bra 	$L__BB1_4822;
	setp.eq.s32 	%p4824, %r3, 15;
	ld.shared.f32 	%f18535, [_ZZ33flash_attention_v2_forward_kernelILi64ELi64ELi64EEvPKfS1_S1_PfiiiifE8V_shared+2136];
	fma.rn.f32 	%f22506, %f4495, %f18535, %f22506;
	@%p4824 bra 	$L__BB1_4822;
	setp.eq.s32 	%p4825, %r3, 16;
	ld.shared.f32 	%f18536, [_ZZ33flash_attention_v2_forward_kernelILi64ELi64ELi64EEvPKfS1_S1_PfiiiifE8V_shared+2140];
	fma.rn.f32 	%f22507, %f4495, %f18536, %f22507;
	@%p4825 bra 	$L__BB1_4822;
	setp.eq.s32 	%p4826, %r3, 17;
	ld.shared.f32 	%f18537, [_ZZ33flash_attention_v2_forward_kernelILi64ELi64ELi64EEvPKfS1_S1_PfiiiifE8V_shared+2144];
	fma.rn.f32 	%f22508, %f4495, %f18537, %f22508;
	@%p4826 bra 	$L__BB1_4822;
	setp.eq.s32 	%p4827, %r3, 18;
	ld.shared.f32 	%f18538, [_ZZ33flash_attention_v2_forward_kernelILi64ELi64ELi64EEvPKfS1_S1_PfiiiifE8V_shared+2148];
	fma.rn.f32 	%f22509, %f4495, %f18538, %f22509;
	@%p4827 bra 	$L__BB1_4822;
	setp.eq.s32 	%p4828, %r3, 19;
	ld.shared.f32 	%f18539, [_ZZ33flash_attention_v2_forward_kernelILi64ELi64ELi64EEvPKfS1_S1_PfiiiifE8V_shared+2152];
	fma.rn.f32 	%f22510, %f4495, %f18539, %f22510;
	@%p4828 bra 	$L__BB1_4822;
	setp.eq.s32 	%p4829, %r3, 20;
	ld.shared.f32 	%f18540, [_ZZ33flash_attention_v2_forward_kernelILi64ELi64ELi64EEvPKfS1_S1_PfiiiifE8V_shared+2156];
	fma.rn.f32 	%f22511, %f4495, %f18540, %f22511;
	@%p4829 bra 	$L__BB1_4822;
	setp.eq.s32 	%p4830, %r3, 21;
	ld.shared.f32 	%f18541, [_ZZ33flash_attention_v2_forward_kernelILi64ELi64ELi64EEvPKfS1_S1_PfiiiifE8V_shared+2160];
	fma.rn.f32 	%f22512, %f4495, %f18541, %f22512;
	@%p4830 bra 	$L__BB1_4822;
	setp.eq.s32 	%p4831, %r3, 22;
	ld.shared.f32 	%f18542, [_ZZ33flash_attention_v2_forward_kernelILi64ELi64ELi64EEvPKfS1_S1_PfiiiifE8V_shared+2164];
	fma.rn.f32 	%f22513, %f4495, %f18542, %f22513;
	@%p4831 bra 	$L__BB1_4822;
	setp.eq.s32 	%p4832, %r3, 23;
	ld.shared.f32 	%f18543, [_ZZ33flash_attention_v2_forward_kernelILi64ELi64ELi64EEvPKfS1_S1_PfiiiifE8V_shared+2168];
	fma.rn.f32 	%f22514, %f4495, %f18543, %f22514;
	@%p4832 bra 	$L__BB1_4822;
	setp.eq.s32 	%p4833, %r3, 24;
	ld.shared.f32 	%f18544, [_ZZ33flash_attention_v2_forward_kernelILi64ELi64ELi64EEvPKfS1_S1_PfiiiifE8V_shared+2172];
	fma.rn.f32 	%f22515, %f4495, %f18544, %f22515;
	@%p4833 bra 	$L__BB1_4822;
	setp.eq.s32 	%p4834, %r3, 25;
	ld.shared.f32 	%f18545, [_ZZ33flash_attention_v2_forward_kernelILi64ELi64ELi64EEvPKfS1_S1_PfiiiifE8V_shared+2176];
	fma.rn.f32 	%f22516, %f4495, %f18545, %f22516;
	@%p4834 bra 	$L__BB1_4822;
	setp.eq.s32 	%p4835, %r3, 26;
	ld.shared.f32 	%f18546, [_ZZ33flash_attention_v2_forward_kernelILi64ELi64ELi64EEvPKfS1_S1_PfiiiifE8V_shared+2180];
	fma.rn.f32 	%f22517, %f4495, %f18546, %f22517;
	@%p4835 bra 	$L__BB1_4822;
	setp.eq.s32 	%p4836, %r3, 27;
	ld.shared.f32 	%f18547, [_ZZ33flash_attention_v2_forward_kernelILi64ELi64ELi64EEvPKfS1_S1_PfiiiifE8V_shared+2184];
	fma.rn.f32 	%f22518, %f4495, %f18547, %f22518;
	@%p4836 bra 	$L__BB1_4822;
	setp.eq.s32 	%p4837, %r3, 28;
	ld.shared.f32 	%f18548, [_ZZ33flash_attention_v2_forward_kernelILi64ELi64ELi64EEvPKfS1_S1_PfiiiifE8V_shared+2188];
	fma.rn.f32 	%f22519, %f4495, %f18548, %f22519;
	@%p4837 bra 	$L__BB1_4822;
	setp.eq.s32 	%p4838, %r3, 29;
	ld.shared.f32 	%f18549, [_ZZ33flash_attention_v2_forward_kernelILi64ELi64ELi64EEvPKfS1_S1_PfiiiifE8V_shared+2192];
	fma.rn.f32 	%f22520, %f4495, %f18549, %f22520;
	@%p4838 bra 	$L__BB1_4822;
	setp.eq.s32 	%p4839, %r3, 30;
	ld.shared.f32 	%f18550, [_ZZ33flash_attention_v2_forward_kernelILi64ELi64ELi64EEvPKfS1_S1_PfiiiifE8V_shared+2196];
	fma.rn.f32 	%f22521, %f4495, %f18550, %f22521;
	@%p4839 bra 	$L__BB1_4822;
	setp.eq.s32 	%p4840, %r3, 31;
	ld.shared.f32 	%f18551, [_ZZ33flash_attention_v2_forward_kernelILi64ELi64ELi64EEvPKfS1_S1_PfiiiifE8V_shared+2200];
	fma.rn.f32 	%f22522, %f4495, %f18551, %f22522;
	@%p4840 bra 	$L__BB1_4822;
	setp.eq.s32 	%p4841, %r3, 32;
	ld.shared.f32 	%f18552, [_ZZ33flash_attention_v2_forward_kernelILi64ELi64ELi64EEvPKfS1_S1_PfiiiifE8V_shared+2204];
	fma.rn.f32 	%f22523, %f4495, %f18552, %f22523;
	@%p4841 bra 	$L__BB1_4822;
	setp.eq.s32 	%p4842, %r3, 33;
	ld.shared.f32 	%f18553, [_ZZ33flash_attention_v2_forward_kernelILi64ELi64ELi64EEvPKfS1_S1_PfiiiifE8V_shared+2208];
	fma.rn.f32 	%f22524, %f4495, %f18553, %f22524;
	@%p4842 bra 	$L__BB1_4822;
	setp.eq.s32 	%p4843, %r3, 34;
	ld.shared.f32 	%f18554, [_ZZ33flash_attention_v2_forward_kernelILi64ELi64ELi64EEvPKfS1_S1_PfiiiifE8V_shared+2212];
	fma.rn.f32 	%f22525, %f4495, %f18554, %f22525;
	@%p4843 bra 	$L__BB1_4822;
	setp.eq.s32 	%p4844, %r3, 35;
	ld.shared.f32 	%f18555, [_ZZ33flash_attention_v2_forward_kernelILi64ELi64ELi64EEvPKfS1_S1_PfiiiifE8V_shared+2216];
	fma.rn.f32 	%f22526, %f4495, %f18555, %f22526;
	@%p4844 bra 	$L__BB1_4822;
	setp.eq.s32 	%p4845, %r3, 36;
	ld.shared.f32 	%f18556, [_ZZ33flash_attention_v2_forward_kernelILi64ELi64ELi64EEvPKfS1_S1_PfiiiifE8V_shared+2220];
	fma.rn.f32 	%f22527, %f4495, %f18556, %f22527;
	@%p4845 bra 	$L__BB1_4822;
	setp.eq.s32 	%p4846, %r3, 37;
	ld.shared.f32 	%f18557, [_ZZ33flash_attention_v2_forward_kernelILi64ELi64ELi64EEvPKfS1_S1_PfiiiifE8V_shared+2224];
	fma.rn.f32 	%f22528, %f4495, %f18557, %f22528;
	@%p4846 bra 	$L__BB1_4822;
	setp.eq.s32 	%p4847, %r3, 38;
	ld.shared.f32 	%f18558, [_ZZ33flash_attention_v2_forward_kernelILi64ELi64ELi64EEvPKfS1_S1_PfiiiifE8V_shared+2228];
	fma.rn.f32 	%f22529, %f4495, %f18558, %f22529;
	@%p4847 bra 	$L__BB1_4822;
	setp.eq.s32 	%p4848, %r3, 39;
	ld.shared.f32 	%f18559, [_ZZ33flash_attention_v2_forward_kernelILi64ELi64ELi64EEvPKfS1_S1_PfiiiifE8V_shared+2232];
	fma.rn.f32 	%f22530, %f4495, %f18559, %f22530;
	@%p4848 bra 	$L__BB1_4822;
	setp.eq.s32 	%p4849, %r3, 40;
	ld.shared.f32 	%f18560, [_ZZ33flash_attention_v2_forward_kernelILi64ELi64ELi64EEvPKfS1_S1_PfiiiifE8V_shared+2236];
	fma.rn.f32 	%f22531, %f4495, %f18560, %f22531;
	@%p4849 bra 	$L__BB1_4822;
	setp.eq.s32 	%p4850, %r3, 41;
	ld.shared.f32 	%f18561, [_ZZ33flash_attention_v2_forward_kernelILi64ELi64ELi64EEvPKfS1_S1_PfiiiifE8V_shared+2240];
	fma.rn.f32 	%f22532, %f4495, %f18561, %f22532;
	@%p4850 bra 	$L__BB1_4822;
	setp.eq.s32 	%p4851, %r3, 42;
	ld.shared.f32 	%f18562, [_ZZ33flash_attention_v2_forward_kernelILi64ELi64ELi64EEvPKfS1_S1_PfiiiifE8V_shared+2244];
	fma.rn.f32 	%f22533, %f4495, %f18562, %f22533;
	@%p4851 bra 	$L__BB1_4822;
	setp.eq.s32 	%p4852, %r3, 43;
	ld.shared.f32 	%f18563, [_ZZ33flash_attention_v2_forward_kernelILi64ELi64ELi64EEvPKfS1_S1_PfiiiifE8V_shared+2248];
	fma.rn.f32 	%f22534, %f4495, %f18563, %f22534;
	@%p4852 bra 	$L__BB1_4822;
	setp.eq.s32 	%p4853, %r3, 44;
	ld.shared.f32 	%f18564, [_ZZ33flash_attention_v2_forward_kernelILi64ELi64ELi64EEvPKfS1_S1_PfiiiifE8V_shared+2252];
	fma.rn.f32 	%f22535, %f4495, %f18564, %f22535;
	@%p4853 bra 	$L__BB1_4822;
	setp.eq.s32 	%p4854, %r3, 45;
	ld.shared.f32 	%f18565, [_ZZ33flash_attention_v2_forward_kernelILi64ELi64ELi64EEvPKfS1_S1_PfiiiifE8V_shared+2256];
	fma.rn.f32 	%f22536, %f4495, %f18565, %f22536;
	@%p4854 bra 	$L__BB1_4822;
	setp.eq.s32 	%p4855, %r3, 46;
	ld.shared.f32 	%f18566, [_ZZ33flash_attention_v2_forward_kernelILi64ELi64ELi64EEvPKfS1_S1_PfiiiifE8V_shared+2260];
	fma.rn.f32 	%f22537, %f4495, %f18566, %f22537;
	@%p4855 bra 	$L__BB1_4822;
	setp.eq.s32 	%p4856, %r3, 47;
	ld.shared.f32 	%f18567, [_ZZ33flash_attention_v2_forward_kernelILi64ELi64ELi64EEvPKfS1_S1_PfiiiifE8V_shared+2264];
	fma.rn.f32 	%f22538, %f4495, %f18567, %f22538;
	@%p4856 bra 	$L__BB1_4822;
	setp.eq.s32 	%p4857, %r3, 48;
	ld.shared.f32 	%f18568, [_ZZ33flash_attention_v2_forward_kernelILi64ELi64ELi64EEvPKfS1_S1_PfiiiifE8V_shared+2268];
	fma.rn.f32 	%f22539, %f4495, %f18568, %f22539;
	@%p4857 bra 	$L__BB1_4822;
	setp.eq.s32 	%p4858, %r3, 49;
	ld.shared.f32 	%f18569, [_ZZ33flash_attention_v2_forward_kernelILi64ELi64ELi64EEvPKfS1_S1_PfiiiifE8V_shared+2272];
	fma.rn.f32 	%f22540, %f4495, %f18569, %f22540;
	@%p4858 bra 	$L__BB1_4822;
	setp.eq.s32 	%p4859, %r3, 50;
	ld.shared.f32 	%f18570, [_ZZ33flash_attention_v2_forward_kernelILi64ELi64ELi64EEvPKfS1_S1_PfiiiifE8V_shared+2276];
	fma.rn.f32 	%f22541, %f4495, %f18570, %f22541;
	@%p4859 bra 	$L__BB1_4822;
	setp.eq.s32 	%p4860, %r3, 51;
	ld.shared.f32 	%f18571, [_ZZ33flash_attention_v2_forward_kernelILi64ELi64ELi64EEvPKfS1_S1_PfiiiifE8V_shared+2280];
	fma.rn.f32 	%f22542, %f4495, %f18571, %f22542;
	@%p4860 bra 	$L__BB1_4822;
	setp.eq.s32 	%p4861, %r3, 52;
	ld.shared.f32 	%f18572, [_ZZ33flash_attention_v2_forward_kernelILi64ELi64ELi64EEvPKfS1_S1_PfiiiifE8V_shared+2284];
	fma.rn.f32 	%f22543, %f4495, %f18572, %f22543;
	@%p4861 bra 	$L__BB1_4822;
	setp.eq.s32 	%p4862, %r3, 53;
	ld.shared.f32 	%f18573, [_ZZ33flash_attention_v2_forward_kernelILi64ELi64ELi64EEvPKfS1_S1_PfiiiifE8V_shared+2288];
	fma.rn.f32 	%f22544, %f4495, %f18573, %f22544;
	@%p4862 bra 	$L__BB1_4822;
	setp.eq.s32 	%p4863, %r3, 54;
	ld.shared.f32 	%f18574, [_ZZ33flash_attention_v2_forward_kernelILi64ELi64ELi64EEvPKfS1_S1_PfiiiifE8V_shared+2292];
	fma.rn.f32 	%f22545, %f4495, %f18574, %f22545;
	@%p4863 bra 	$L__BB1_4822;
	setp.eq.s32 	%p4864, %r3, 55;
	ld.shared.f32 	%f18575, [_ZZ33flash_attention_v2_forward_kernelILi64ELi64ELi64EEvPKfS1_S1_PfiiiifE8V_shared+2296];
	fma.rn.f32 	%f22546, %f4495, %f18575, %f22546;
	@%p4864 bra 	$L__BB1_4822;
	setp.eq.s32 	%p4865, %r3, 56;
	ld.shared.f32 	%f18576, [_ZZ33flash_attention_v2_forward_kernelILi64ELi64ELi64EEvPKfS1_S1_PfiiiifE8V_shared+2300];
	fma.rn.f32 	%f22547, %f4495, %f18576, %f22547;
	@%p4865 bra 	$L__BB1_4822;
	setp.eq.s32 	%p4866, %r3, 57;
	ld.shared.f32 	%f18577, [_ZZ33flash_attention_v2_forward_kernelILi64ELi64ELi64EEvPKfS1_S1_PfiiiifE8V_shared+2304];
	fma.rn.f32 	%f22548, %f4495, %f18577, %f22548;
	@%p4866 bra 	$L__BB1_4822;
	setp.eq.s32 	%p4867, %r3, 58;
	ld.shared.f32 	%f18578, [_ZZ33flash_attention_v2_forward_kernelILi64ELi64ELi64EEvPKfS1_S1_PfiiiifE8V_shared+2308];
	fma.rn.f32 	%f22549, %f4495, %f18578, %f22549;
	@%p4867 bra 	$L__BB1_4822;
	setp.eq.s32 	%p4868, %r3, 59;
	ld.shared.f32 	%f18579, [_ZZ33flash_attention_v2_forward_kernelILi64ELi64ELi64EEvPKfS1_S1_PfiiiifE8V_shared+2312];
	fma.rn.f32 	%f22550, %f4495, %f18579, %f22550;
	@%p4868 bra 	$L__BB1_4822;
	setp.eq.s32 	%p4869, %r3, 60;
	ld.shared.f32 	%f18580, [_ZZ33flash_attention_v2_forward_kernelILi64ELi64ELi64EEvPKfS1_S1_PfiiiifE8V_shared+2316];
	fma.rn.f32 	%f22551, %f4495, %f18580, %f22551;
	@%p4869 bra 	$L__BB1_4822;
	setp.eq.s32 	%p4870, %r3, 61;
	ld.shared.f32 	%f18581, [_ZZ33flash_attention_v2_forward_kernelILi64ELi64ELi64EEvPKfS1_S1_PfiiiifE8V_shared+2320];
	fma.rn.f32 	%f22552, %f4495, %f18581, %f22552;
	@%p4870 bra 	$L__BB1_4822;
	setp.eq.s32 	%p4871, %r3, 62;
	ld.shared.f32 	%f18582, [_ZZ33flash_attention_v2_forward_kernelILi64ELi64ELi64EEvPKfS1_S1_PfiiiifE8V_shared+2324];
	fma.rn.f32 	%f22553, %f4495, %f18582, %f22553;
	@%p4871 bra 	$L__BB1_4822;
	setp.eq.s32 	%p4872, %r3, 63;
	ld.shared.f32 	%f18583, [_ZZ33flash_attention_v2_forward_kernelILi64ELi64ELi64EEvPKfS1_S1_PfiiiifE8V_shared+2328];
	fma.rn.f32 	%f22554, %f4495, %f18583, %f22554;
	@%p4872 bra 	$L__BB1_4822;
	ld.shared.f32 	%f18584, [_ZZ33flash_attention_v2_forward_kernelILi64ELi64ELi64EEvPKfS1_S1_PfiiiifE8V_shared+2332];
	fma.rn.f32 	%f22555, %f4495, %f18584, %f22555;
$L__BB1_4822:
	ld.param.u32 	%r557, [_Z33flash_attention_v2_forward_kernelILi64ELi64ELi64EEvPKfS1_S1_Pfiiiif_param_6];
	setp.ge.s32 	%p4873, %r24, %r557;
	@%p4873 bra 	$L__BB1_4887;
	setp.eq.s32 	%p4874, %r14, 0;
	ld.shared.f32 	%f18585, [_ZZ33flash_attention_v2_forward_kernelILi64ELi64ELi64EEvPKfS1_S1_PfiiiifE8V_shared+2340];
	fma.rn.f32 	%f22492, %f4496, %f18585, %f22492;
	@%p4874 bra 	$L__BB1_4887;
	setp.eq.s32 	%p4875, %r3, 2;
	ld.shared.f32 	%f18586, [_ZZ33flash_attention_v2_forward_kernelILi64ELi64ELi64EEvPKfS1_S1_PfiiiifE8V_shared+2344];
	fma.rn.f32 	%f22493, %f4496, %f18586, %f22493;
	@%p4875 bra 	$L__BB1_4887;
	setp.eq.s32 	%p4876, %r3, 3;
	ld.shared.f32 	%f18587, [_ZZ33flash_attention_v2_forward_kernelILi64ELi64ELi64EEvPKfS1_S1_PfiiiifE8V_shared+2348];
	fma.rn.f32 	%f22494, %f4496, %f18587, %f22494;
	@%p4876 bra 	$L__BB1_4887;
	setp.eq.s32 	%p4877, %r3, 4;
	ld.shared.f32 	%f18588, [_ZZ33flash_attention_v2_forward_kernelILi64ELi64ELi64EEvPKfS1_S1_PfiiiifE8V_shared+2352];
	fma.rn.f32 	%f22495, %f4496, %f18588, %f22495;
	@%p4877 bra 	$L__BB1_4887;
	setp.eq.s32 	%p4878, %r3, 5;
	ld.shared.f32 	%f18589, [_ZZ33flash_attention_v2_forward_kernelILi64ELi64ELi64EEvPKfS1_S1_PfiiiifE8V_shared+2356];
	fma.rn.f32 	%f22496, %f4496, %f18589, %f22496;
	@%p4878 bra 	$L__BB1_4887;
	setp.eq.s32 	%p4879, %r3, 6;
	ld.shared.f32 	%f18590, [_ZZ33flash_attention_v2_forward_kernelILi64ELi64ELi64EEvPKfS1_S1_PfiiiifE8V_shared+2360];
	fma.rn.f32 	%f22497, %f4496, %f18590, %f22497;
	@%p4879 bra 	$L__BB1_4887;
	setp.eq.s32 	%p4880, %r3, 7;
	ld.shared.f32 	%f18591, [_ZZ33flash_attention_v2_forward_kernelILi64ELi64ELi64EEvPKfS1_S1_PfiiiifE8V_shared+2364];
	fma.rn.f32 	%f22498, %f4496, %f18591, %f22498;
	@%p4880 bra 	$L__BB1_4887;
	setp.eq.s32 	%p4881, %r3, 8;
	ld.shared.f32 	%f18592, [_ZZ33flash_attention_v2_forward_kernelILi64ELi64ELi64EEvPKfS1_S1_PfiiiifE8V_shared+2368];
	fma.rn.f32 	%f22499, %f4496, %f18592, %f22499;
	@%p4881 bra 	$L__BB1_4887;
	setp.eq.s32 	%p4882, %r3, 9;
	ld.shared.f32 	%f18593, [_ZZ33flash_attention_v2_forward_kernelILi64ELi64ELi64EEvPKfS1_S1_PfiiiifE8V_shared+2372];
	fma.rn.f32 	%f22500, %f4496, %f18593, %f22500;
	@%p4882 bra 	$L__BB1_4887;
	setp.eq.s32 	%p4883, %r3, 10;
	ld.shared.f32 	%f18594, [_ZZ33flash_attention_v2_forward_kernelILi64ELi64ELi64EEvPKfS1_S1_PfiiiifE8V_shared+2376];
	fma.rn.f32 	%f22501, %f4496, %f18594, %f22501;
	@%p4883 bra 	$L__BB1_4887;
	setp.eq.s32 	%p4884, %r3, 11;
	ld.shared.f32 	%f18595, [_ZZ33flash_attention_v2_forward_kernelILi64ELi64ELi64EEvPKfS1_S1_PfiiiifE8V_shared+2380];
	fma.rn.f32 	%f22502, %f4496, %f18595, %f22502;
	@%p4884 bra 	$L__BB1_4887;
	setp.eq.s32 	%p4885, %r3, 12;
	ld.shared.f32 	%f18596, [_ZZ33flash_attention_v2_forward_kernelILi64ELi64ELi64EEvPKfS1_S1_PfiiiifE8V_shared+2384];
	fma.rn.f32 	%f22503, %f4496, %f18596, %f22503;
	@%p4885 bra 	$L__BB1_4887;
	setp.eq.s32 	%p4886, %r3, 13;
	ld.shared.f32 	%f18597, [_ZZ33flash_attention_v2_forward_kernelILi64ELi64ELi64EEvPKfS1_S1_PfiiiifE8V_shared+2388];
	fma.rn.f32 	%f22504, %f4496, %f18597, %f22504;
	@%p4886 bra 	$L__BB1_4887;
	setp.eq.s32 	%p4887, %r3, 14;
	ld.shared.f32 	%f18598, [_ZZ33flash_attention_v2_forward_kernelILi64ELi64ELi64EEvPKfS1_S1_PfiiiifE8V_shared+2392];
	fma.rn.f32 	%f22505, %f4496, %f18598, %f22505;
	@%p4887 bra 	$L__BB1_4887;
	setp.eq.s32 	%p4888, %r3, 15;
	ld.shared.f32 	%f18599, [_ZZ33flash_attention_v2_forward_kernelILi64ELi64ELi64EEvPKfS1_S1_PfiiiifE8V_shared+2396];
	fma.rn.f32 	%f22506, %f4496, %f18599, %f22506;
	@%p4888 bra 	$L__BB1_4887;
	setp.eq.s32 	%p4889, %r3, 16;
	ld.shared.f32 	%f18600, [_ZZ33flash_attention_v2_forward_kernelILi64ELi64ELi64EEvPKfS1_S1_PfiiiifE8V_shared+2400];
	fma.rn.f32 	%f22507, %f4496, %f18600, %f22507;
	@%p4889 bra 	$L__BB1_4887;
	setp.eq.s32 	%p4890, %r3, 17;
	ld.shared.f32 	%f18601, [_ZZ33flash_attention_v2_forward_kernelILi64ELi64ELi64EEvPKfS1_S1_PfiiiifE8V_shared+2404];
	fma.rn.f32 	%f22508, %f4496, %f18601, %f22508;
	@%p4890 bra 	$L__BB1_4887;
	setp.eq.s32 	%p4891, %r3, 18;
	ld.shared.f32 	%f18602, [_ZZ33flash_attention_v2_forward_kernelILi64ELi64ELi64EEvPKfS1_S1_PfiiiifE8V_shared+2408];
	fma.rn.f32 	%f22509, %f4496, %f18602, %f22509;
	@%p4891 bra 	$L__BB1_4887;
	setp.eq.s32 	%p4892, %r3, 19;
	ld.shared.f32 	%f18603, [_ZZ33flash_attention_v2_forward_kernelILi64ELi64ELi64EEvPKfS1_S1_PfiiiifE8V_shared+2412];
	fma.rn.f32 	%f22510, %f4496, %f18603, %f22510;
	@%p4892 bra 	$L__BB1_4887;
	setp.eq.s32 	%p4893, %r3, 20;
	ld.shared.f32 	%f18604, [_ZZ33flash_attention_v2_forward_kernelILi64ELi64ELi64EEvPKfS1_S1_PfiiiifE8V_shared+2416];
	fma.rn.f32 	%f22511, %f4496, %f18604, %f22511;
	@%p4893 bra 	$L__BB1_4887;
	setp.eq.s32 	%p4894, %r3, 21;
	ld.shared.f32 	%f18605, [_ZZ33flash_attention_v2_forward_kernelILi64ELi64ELi64EEvPKfS1_S1_PfiiiifE8V_shared+2420];
	fma.rn.f32 	%f22512, %f4496, %f18605, %f22512;
	@%p4894 bra 	$L__BB1_4887;
	setp.eq.s32 	%p4895, %r3, 22;
	ld.shared.f32 	%f18606, [_ZZ33flash_attention_v2_forward_kernelILi64ELi64ELi64EEvPKfS1_S1_PfiiiifE8V_shared+2424];
	fma.rn.f32 	%f22513, %f4496, %f18606, %f22513;
	@%p4895 bra 	$L__BB1_4887;
	setp.eq.s32 	%p4896, %r3, 23;
	ld.shared.f32 	%f18607, [_ZZ33flash_attention_v2_forward_kernelILi64ELi64ELi64EEvPKfS1_S1_PfiiiifE8V_shared+2428];
	fma.rn.f32 	%f22514, %f4496, %f18607, %f22514;
	@%p4896 bra 	$L__BB1_4887;
	setp.eq.s32 	%p4897, %r3, 24;
	ld.shared.f32 	%f18608, [_ZZ33flash_attention_v2_forward_kernelILi64ELi64ELi64EEvPKfS1_S1_PfiiiifE8V_shared+2432];
	fma.rn.f32 	%f22515, %f4496, %f18608, %f22515;
	@%p4897 bra 	$L__BB1_4887;
	setp.eq.s32 	%p4898, %r3, 25;
	ld.shared.f32 	%f18609, [_ZZ33flash_attention_v2_forward_kernelILi64ELi64ELi64EEvPKfS1_S1_PfiiiifE8V_shared+2436];
	fma.rn.f32 	%f22516, %f4496, %f18609, %f22516;
	@%p4898 bra 	$L__BB1_4887;
	setp.eq.s32 	%p4899, %r3, 26;
	ld.shared.f32 	%f18610, [_ZZ33flash_attention_v2_forward_kernelILi64ELi64ELi64EEvPKfS1_S1_PfiiiifE8V_shared+2440];
	fma.rn.f32 	%f22517, %f4496, %f18610, %f22517;
	@%p4899 bra 	$L__BB1_4887;
	setp.eq.s32 	%p4900, %r3, 27;
	ld.shared.f32 	%f18611, [_ZZ33flash_attention_v2_forward_kernelILi64ELi64ELi64EEvPKfS1_S1_PfiiiifE8V_shared+2444];
	fma.rn.f32 	%f22518, %f4496, %f18611, %f22518;
	@%p4900 bra 	$L__BB1_4887;
	setp.eq.s32 	%p4901, %r3, 28;
	ld.shared.f32 	%f18612, [_ZZ33flash_attention_v2_forward_kernelILi64ELi64ELi64EEvPKfS1_S1_PfiiiifE8V_shared+2448];
	fma.rn.f32 	%f22519, %f4496, %f18612, %f22519;
	@%p4901 bra 	$L__BB1_4887;
	setp.eq.s32 	%p4902, %r3, 29;
	ld.shared.f32 	%f18613, [_ZZ33flash_attention_v2_forward_kernelILi64ELi64ELi64EEvPKfS1_S1_PfiiiifE8V_shared+2452];
	fma.rn.f32 	%f22520, %f4496, %f18613, %f22520;
	@%p4902 bra 	$L__BB1_4887;
	setp.eq.s32 	%p4903, %r3, 30;
	ld.shared.f32 	%f18614, [_ZZ33flash_attention_v2_forward_kernelILi64ELi64ELi64EEvPKfS1_S1_PfiiiifE8V_shared+2456];
	fma.rn.f32 	%f22521, %f4496, %f18614, %f22521;
	@%p4903 bra 	$L__BB1_4887;
	setp.eq.s32 	%p4904, %r3, 31;
	ld.shared.f32 	%f18615, [_ZZ33flash_attention_v2_forward_kernelILi64ELi64ELi64EEvPKfS1_S1_PfiiiifE8V_shared+2460];
	fma.rn.f32 	%f22522, %f4496, %f18615, %f22522;
	@%p4904 bra 	$L__BB1_4887;
	setp.eq.s32 	%p4905, %r3, 32;
	ld.shared.f32 	%f18616, [_ZZ33flash_attention_v2_forward_kernelILi64ELi64ELi64EEvPKfS1_S1_PfiiiifE8V_shared+2464];
	fma.rn.f32 	%f22523, %f4496, %f18616, %f22523;
	@%p4905 bra 	$L__BB1_4887;
	setp.eq.s32 	%p4906, %r3, 33;
	ld.shared.f32 	%f18617, [_ZZ33flash_attention_v2_forward_kernelILi64ELi64ELi64EEvPKfS1_S1_PfiiiifE8V_shared+2468];
	fma.rn.f32 	%f22524, %f4496, %f18617, %f22524;
	@%p4906 bra 	$L__BB1_4887;
	setp.eq.s32 	%p4907, %r3, 34;
	ld.shared.f32 	%f18618, [_ZZ33flash_attention_v2_forward_kernelILi64ELi64ELi64EEvPKfS1_S1_PfiiiifE8V_shared+2472];
	fma.rn.f32 	%f22525, %f4496, %f18618, %f22525;
	@%p4907 bra 	$L__BB1_4887;
	setp.eq.s32 	%p4908, %r3, 35;
	ld.shared.f32 	%f18619, [_ZZ33flash_attention_v2_forward_kernelILi64ELi64ELi64EEvPKfS1_S1_PfiiiifE8V_shared+2476];
	fma.rn.f32 	%f22526, %f4496, %f18619, %f22526;
	@%p4908 bra 	$L__BB1_4887;
	setp.eq.s32 	%p4909, %r3, 36;
	ld.shared.f32 	%f18620, [_ZZ33flash_attention_v2_forward_kernelILi64ELi64ELi64EEvPKfS1_S1_PfiiiifE8V_shared+2480];
	fma.rn.f32 	%f22527, %f4496, %f18620, %f22527;
	@%p4909 bra 	$L__BB1_4887;
	setp.eq.s32 	%p4910, %r3, 37;
	ld.shared.f32 	%f18621, [_ZZ33flash_attention_v2_forward_kernelILi64ELi64ELi64EEvPKfS1_S1_PfiiiifE8V_shared+2484];
	fma.rn.f32 	%f22528, %f4496, %f18621, %f22528;
	@%p4910 bra 	$L__BB1_4887;
	setp.eq.s32 	%p4911, %r3, 38;
	ld.shared.f32 	%f18622, [_ZZ33flash_attention_v2_forward_kernelILi64ELi64ELi64EEvPKfS1_S1_PfiiiifE8V_shared+2488];
	fma.rn.f32 	%f22529, %f4496, %f18622, %f22529;
	@%p4911 bra 	$L__BB1_4887;
	setp.eq.s32 	%p4912, %r3, 39;
	ld.shared.f32 	%f18623, [_ZZ33flash_attention_v2_forward_kernelILi64ELi64ELi64EEvPKfS1_S1_PfiiiifE8V_shared+2492];
	fma.rn.f32 	%f22530, %f4496, %f18623, %f22530;
	@%p4912 bra 	$L__BB1_4887;
	setp.eq.s32 	%p4913, %r3, 40;
	ld.shared.f32 	%f18624, [_ZZ33flash_attention_v2_forward_kernelILi64ELi64ELi64EEvPKfS1_S1_PfiiiifE8V_shared+2496];
	fma.rn.f32 	%f22531, %f4496, %f18624, %f22531;
	@%p4913 bra 	$L__BB1_4887;
	setp.eq.s32 	%p4914, %r3, 41;
	ld.shared.f32 	%f18625, [_ZZ33flash_attention_v2_forward_kernelILi64ELi64ELi64EEvPKfS1_S1_PfiiiifE8V_shared+2500];
	fma.rn.f32 	%f22532, %f4496, %f18625, %f22532;
	@%p4914 bra 	$L__BB1_4887;
	setp.eq.s32 	%p4915, %r3, 42;
	ld.shared.f32 	%f18626, [_ZZ33flash_attention_v2_forward_kernelILi64ELi64ELi64EEvPKfS1_S1_PfiiiifE8V_shared+2504];
	fma.rn.f32 	%f22533, %f4496, %f18626, %f22533;
	@%p4915 bra 	$L__BB1_4887;
	setp.eq.s32 	%p4916, %r3, 43;
	ld.shared.f32 	%f18627, [_ZZ33flash_attention_v2_forward_kernelILi64ELi64ELi64EEvPKfS1_S1_PfiiiifE8V_shared+2508];
	fma.rn.f32 	%f22534, %f4496, %f18627, %f22534;
	@%p4916 bra 	$L__BB1_4887;
	setp.eq.s32 	%p4917, %r3, 44;
	ld.shared.f32 	%f18628, [_ZZ33flash_attention_v2_forward_kernelILi64ELi64ELi64EEvPKfS1_S1_PfiiiifE8V_shared+2512];
	fma.rn.f32 	%f22535, %f4496, %f18628, %f22535;
	@%p4917 bra 	$L__BB1_4887;
	setp.eq.s32 	%p4918, %r3, 45;
	ld.shared.f32 	%f18629, [_ZZ33flash_attention_v2_forward_kernelILi64ELi64ELi64EEvPKfS1_S1_PfiiiifE8V_shared+2516];
	fma.rn.f32 	%f22536, %f4496, %f18629, %f22536;
	@%p4918 bra 	$L__BB1_4887;
	setp.eq.s32 	%p4919, %r3, 46;
	ld.shared.f32 	%f18630, [_ZZ33flash_attention_v2_forward_kernelILi64ELi64ELi64EEvPKfS1_S1_PfiiiifE8V_shared+2520];
	fma.rn.f32 	%f22537, %f4496, %f18630, %f22537;
	@%p4919 bra 	$L__BB1_4887;
	setp.eq.s32 	%p4920, %r3, 47;
	ld.shared.f32 	%f18631, [_ZZ33flash_attention_v2_forward_kernelILi64ELi64ELi64EEvPKfS1_S1_PfiiiifE8V_shared+2524];
	fma.rn.f32 	%f22538, %f4496, %f18631, %f22538;
	@%p4920 bra 	$L__BB1_4887;
	setp.eq.s32 	%p4921, %r3, 48;
	ld.shared.f32 	%f18632, [_ZZ33flash_attention_v2_forward_kernelILi64ELi64ELi64EEvPKfS1_S1_PfiiiifE8V_shared+2528];
	fma.rn.f32 	%f22539, %f4496, %f18632, %f22539;
	@%p4921 bra 	$L__BB1_4887;
	setp.eq.s32 	%p4922, %r3, 49;
	ld.shared.f32 	%f18633, [_ZZ33flash_attention_v2_forward_kernelILi64ELi64ELi64EEvPKfS1_S1_PfiiiifE8V_shared+2532];
	fma.rn.f32 	%f22540, %f4496, %f18633, %f22540;
	@%p4922 bra 	$L__BB1_4887;
	setp.eq.s32 	%p4923, %r3, 50;
	ld.shared.f32 	%f18634, [_ZZ33flash_attention_v2_forward_kernelILi64ELi64ELi64EEvPKfS1_S1_PfiiiifE8V_shared+2536];
	fma.rn.f32 	%f22541, %f4496, %f18634, %f22541;
	@%p4923 bra 	$L__BB1_4887;
	setp.eq.s32 	%p4924, %r3, 51;
	ld.shared.f32 	%f18635, [_ZZ33flash_attention_v2_forward_kernelILi64ELi64ELi64EEvPKfS1_S1_PfiiiifE8V_shared+2540];
	fma.rn.f32 	%f22542, %f4496, %f18635, %f22542;
	@%p4924 bra 	$L__BB1_4887;
	setp.eq.s32 	%p4925, %r3, 52;
	ld.shared.f32 	%f18636, [_ZZ33flash_attention_v2_forward_kernelILi64ELi64ELi64EEvPKfS1_S1_PfiiiifE8V_shared+2544];
	fma.rn.f32 	%f22543, %f4496, %f18636, %f22543;
	@%p4925 bra 	$L__BB1_4887;
	setp.eq.s32 	%p4926, %r3, 53;
	ld.shared.f32 	%f18637, [_ZZ33flash_attention_v2_forward_kernelILi64ELi64ELi64EEvPKfS1_S1_PfiiiifE8V_shared+2548];
	fma.rn.f32 	%f22544, %f4496, %f18637, %f22544;
	@%p4926 bra 	$L__BB1_4887;
	setp.eq.s32 	%p4927, %r3, 54;
	ld.shared.f32 	%f18638, [_ZZ33flash_attention_v2_forward_kernelILi64ELi64ELi64EEvPKfS1_S1_PfiiiifE8V_shared+2552];
	fma.rn.f32 	%f22545, %f4496, %f18638, %f22545;
	@%p4927 bra 	$L__BB1_4887;
	setp.eq.s32 	%p4928, %r3, 55;
	ld.shared.f32 	%f18639, [_ZZ33flash_attention_v2_forward_kernelILi64ELi64ELi64EEvPKfS1_S1_PfiiiifE8V_shared+2556];
	fma.rn.f32 	%f22546, %f4496, %f18639, %f22546;
	@%p4928 bra 	$L__BB1_4887;
	setp.eq.s32 	%p4929, %r3, 56;
	ld.shared.f32 	%f18640, [_ZZ33flash_attention_v2_forward_kernelILi64ELi64ELi64EEvPKfS1_S1_PfiiiifE8V_shared+2560];
	fma.rn.f32 	%f22547, %f4496, %f18640, %f22547;
	@%p4929 bra 	$L__BB1_4887;
	setp.eq.s32 	%p4930, %r3, 57;
	ld.shared.f32 	%f18641, [_ZZ33flash_attention_v2_forward_kernelILi64ELi64ELi64EEvPKfS1_S1_PfiiiifE8V_shared+2564];
	fma.rn.f32 	%f22548, %f4496, %f18641, %f22548;
	@%p4930 bra 	$L__BB1_4887;
	setp.eq.s32 	%p4931, %r3, 58;
	ld.shared.f32 	%f18642, [_ZZ33flash_attention_v2_forward_kernelILi64ELi64ELi64EEvPKfS1_S1_PfiiiifE8V_shared+2568];
	fma.rn.f32 	%f22549, %f4496, %f18642, %f22549;
	@%p4931 bra 	$L__BB1_4887;
	setp.eq.s32 	%p4932, %r3, 59;
	ld.shared.f32 	%f18643, [_ZZ33flash_attention_v2_forward_kernelILi64ELi64ELi64EEvPKfS1_S1_PfiiiifE8V_shared+2572];
	fma.rn.f32 	%f22550, %f4496, %f18643, %f22550;
	@%p4932 bra 	$L__BB1_4887;
	setp.eq.s32 	%p4933, %r3, 60;
	ld.shared.f32 	%f18644, [_ZZ33flash_attention_v2_forward_kernelILi64ELi64ELi64EEvPKfS1_S1_PfiiiifE8V_shared+2576];
	fma.rn.f32 	%f22551, %f4496, %f18644, %f22551;
	@%p4933 bra 	$L__BB1_4887;
	setp.eq.s32 	%p4934, %r3, 61;
	ld.shared.f32 	%f18645, [_ZZ33flash_attention_v2_forward_kernelILi64ELi64ELi64EEvPKfS1_S1_PfiiiifE8V_shared+2580];
	fma.rn.f32 	%f22552, %f4496, %f18645, %f22552;
	@%p4934 bra 	$L__BB1_4887;
	setp.eq.s32 	%p4935, %r3, 62;
	ld.shared.f32 	%f18646, [_ZZ33flash_attention_v2_forward_kernelILi64ELi64ELi64EEvPKfS1_S1_PfiiiifE8V_shared+2584];
	fma.rn.f32 	%f22553, %f4496, %f18646, %f22553;
	@%p4935 bra 	$L__BB1_4887;
	setp.eq.s32 	%p4936, %r3, 63;
	ld.shared.f32 	%f18647, [_ZZ33flash_attention_v2_forward_kernelILi64ELi64ELi64EEvPKfS1_S1_PfiiiifE8V_shared+2588];
	fma.rn.f32 	%f22554, %f4496, %f18647, %f22554;
	@%p4936 bra 	$L__BB1_4887;
	ld.shared.f32 	%f18648, [_ZZ33flash_attention_v2_forward_kernelILi64ELi64ELi64EEvPKfS1_S1_PfiiiifE8V_shared+2592];
	fma.rn.f32 	%f22555, %f4496, %f18648, %f22555;
$L__BB1_4887:
	ld.param.u32 	%r558, [_Z33flash_attention_v2_forward_kernelILi64ELi64ELi64EEvPKfS1_S1_Pfiiiif_param_6];
	setp.ge.s32 	%p4937, %r25, %r558;
	@%p4937 bra 	$L__BB1_4952;
	setp.eq.s32 	%p4938, %r14, 0;
	ld.shared.f32 	%f18649, [_ZZ33flash_attention_v2_forward_kernelILi64ELi64ELi64EEvPKfS1_S1_PfiiiifE8V_shared+2600];
	fma.rn.f32 	%f22492, %f4497, %f18649, %f22492;
	@%p4938 bra 	$L__BB1_4952;
	setp.eq.s32 	%p4939, %r3, 2;
	ld.shared.f32 	%f18650, [_ZZ33flash_attention_v2_forward_kernelILi64ELi64ELi64EEvPKfS1_S1_PfiiiifE8V_shared+2604];
	fma.rn.f32 	%f22493, %f4497, %f18650, %f22493;
	@%p4939 bra 	$L__BB1_4952;
	setp.eq.s32 	%p4940, %r3, 3;
	ld.shared.f32 	%f18651, [_ZZ33flash_attention_v2_forward_kernelILi64ELi64ELi64EEvPKfS1_S1_PfiiiifE8V_shared+2608];
	fma.rn.f32 	%f22494, %f4497, %f18651, %f22494;
	@%p4940 bra 	$L__BB1_4952;
	setp.eq.s32 	%p4941, %r3, 4;
	ld.shared.f32 	%f18652, [_ZZ33flash_attention_v2_forward_kernelILi64ELi64ELi64EEvPKfS1_S1_PfiiiifE8V_shared+2612];
	fma.rn.f32 	%f22495, %f4497, %f18652, %f22495;
	@%p4941 bra 	$L__BB1_4952;
	setp.eq.s32 	%p4942, %r3, 5;
	ld.shared.f32 	%f18653, [_ZZ33flash_attention_v2_forward_kernelILi64ELi64ELi64EEvPKfS1_S1_PfiiiifE8V_shared+2616];
	fma.rn.f32 	%f22496, %f4497, %f18653, %f22496;
	@%p4942 bra 	$L__BB1_4952;
	setp.eq.s32 	%p4943, %r3, 6;
	ld.shared.f32 	%f18654, [_ZZ33flash_attention_v2_forward_kernelILi64ELi64ELi64EEvPKfS1_S1_PfiiiifE8V_shared+2620];
	fma.rn.f32 	%f22497, %f4497, %f18654, %f22497;
	@%p4943 bra 	$L__BB1_4952;
	setp.eq.s32 	%p4944, %r3, 7;
	ld.shared.f32 	%f18655, [_ZZ33flash_attention_v2_forward_kernelILi64ELi64ELi64EEvPKfS1_S1_PfiiiifE8V_shared+2624];
	fma.rn.f32 	%f22498, %f4497, %f18655, %f22498;
	@%p4944 bra 	$L__BB1_4952;
	setp.eq.s32 	%p4945, %r3, 8;
	ld.shared.f32 	%f18656, [_ZZ33flash_attention_v2_forward_kernelILi64ELi64ELi64EEvPKfS1_S1_PfiiiifE8V_shared+2628];
	fma.rn.f32 	%f22499, %f4497, %f18656, %f22499;
	@%p4945 bra 	$L__BB1_4952;
	setp.eq.s32 	%p4946, %r3, 9;
	ld.shared.f32 	%f18657, [_ZZ33flash_attention_v2_forward_kernelILi64ELi64ELi64EEvPKfS1_S1_PfiiiifE8V_shared+2632];
	fma.rn.f32 	%f22500, %f4497, %f18657, %f22500;
	@%p4946 bra 	$L__BB1_4952;
	setp.eq.s32 	%p4947, %r3, 10;
	ld.shared.f32 	%f18658, [_ZZ33flash_attention_v2_forward_kernelILi64ELi64ELi64EEvPKfS1_S1_PfiiiifE8V_shared+2636];
	fma.rn.f32 	%f22501, %f4497, %f18658, %f22501;
	@%p4947 bra 	$L__BB1_4952;
	setp.eq.s32 	%p4948, %r3, 11;
	ld.shared.f32 	%f18659, [_ZZ33flash_attention_v2_forward_kernelILi64ELi64ELi64EEvPKfS1_S1_PfiiiifE8V_shared+2640];
	fma.rn.f32 	%f22502, %f4497, %f18659, %f22502;
	@%p4948 bra 	$L__BB1_4952;
	setp.eq.s32 	%p4949, %r3, 12;
	ld.shared.f32 	%f18660, [_ZZ33flash_attention_v2_forward_kernelILi64ELi64ELi64EEvPKfS1_S1_PfiiiifE8V_shared+2644];
	fma.rn.f32 	%f22503, %f4497, %f18660, %f22503;
	@%p4949 bra 	$L__BB1_4952;
	setp.eq.s32 	%p4950, %r3, 13;
	ld.shared.f32 	%f18661, [_ZZ33flash_attention_v2_forward_kernelILi64ELi64ELi64EEvPKfS1_S1_PfiiiifE8V_shared+2648];
	fma.rn.f32 	%f22504, %f4497, %f18661, %f22504;
	@%p4950 bra 	$L__BB1_4952;
	setp.eq.s32 	%p4951, %r3, 14;
	ld.shared.f32 	%f18662, [_ZZ33flash_attention_v2_forward_kernelILi64ELi64ELi64EEvPKfS1_S1_PfiiiifE8V_shared+2652];
	fma.rn.f32 	%f22505, %f4497, %f18662, %f22505;
	@%p4951 bra 	$L__BB1_4952;
	setp.eq.s32 	%p4952, %r3, 15;
	ld.shared.f32 	%f18663, [_ZZ33flash_attention_v2_forward_kernelILi64ELi64ELi64EEvPKfS1_S1_PfiiiifE8V_shared+2656];
	fma.rn.f32 	%f22506, %f4497, %f18663, %f22506;
	@%p4952 bra 	$L__BB1_4952;
	setp.eq.s32 	%p4953, %r3, 16;
	ld.shared.f32 	%f18664, [_ZZ33flash_attention_v2_forward_kernelILi64ELi64ELi64EEvPKfS1_S1_PfiiiifE8V_shared+2660];
	fma.rn.f32 	%f22507, %f4497, %f18664, %f22507;
	@%p4953 bra 	$L__BB1_4952;
	setp.eq.s32 	%p4954, %r3, 17;
	ld.shared.f32 	%f18665, [_ZZ33flash_attention_v2_forward_kernelILi64ELi64ELi64EEvPKfS1_S1_PfiiiifE8V_shared+2664];
	fma.rn.f32 	%f22508, %f4497, %f18665, %f22508;
	@%p4954 bra 	$L__BB1_4952;
	setp.eq.s32 	%p4955, %r3, 18;
	ld.shared.f32 	%f18666, [_ZZ33flash_attention_v2_forward_kernelILi64ELi64ELi64EEvPKfS1_S1_PfiiiifE8V_shared+2668];
	fma.rn.f32 	%f22509, %f4497, %f18666, %f22509;
	@%p4955 bra 	$L__BB1_4952;
	setp.eq.s32 	%p4956, %r3, 19;
	ld.shared.f32 	%f18667, [_ZZ33flash_attention_v2_forward_kernelILi64ELi64ELi64EEvPKfS1_S1_PfiiiifE8V_shared+2672];
	fma.rn.f32 	%f22510, %f4497, %f18667, %f22510;
	@%p4956 bra 	$L__BB1_4952;
	setp.eq.s32 	%p4957, %r3, 20;
	ld.shared.f32 	%f18668, [_ZZ33flash_attention_v2_forward_kernelILi64ELi64ELi64EEvPKfS1_S1_PfiiiifE8V_shared+2676];
	fma.rn.f32 	%f22511, %f4497, %f18668, %f22511;
	@%p4957 bra 	$L__BB1_4952;
	setp.eq.s32 	%p4958, %r3, 21;
	ld.shared.f32 	%f18669, [_ZZ33flash_attention_v2_forward_kernelILi64ELi64ELi64EEvPKfS1_S1_PfiiiifE8V_shared+2680];
	fma.rn.f32 	%f22512, %f4497, %f18669, %f22512;
	@%p4958 bra 	$L__BB1_4952;
	setp.eq.s32 	%p4959, %r3, 22;
	ld.shared.f32 	%f18670, [_ZZ33flash_attention_v2_forward_kernelILi64ELi64ELi64EEvPKfS1_S1_PfiiiifE8V_shared+2684];
	fma.rn.f32 	%f22513, %f4497, %f18670, %f22513;
	@%p4959 bra 	$L__BB1_4952;
	setp.eq.s32 	%p4960, %r3, 23;
	ld.shared.f32 	%f18671, [_ZZ33flash_attention_v2_forward_kernelILi64ELi64ELi64EEvPKfS1_S1_PfiiiifE8V_shared+2688];
	fma.rn.f32 	%f22514, %f4497, %f18671, %f22514;
	@%p4960 bra 	$L__BB1_4952;
	setp.eq.s32 	%p4961, %r3, 24;
	ld.shared.f32 	%f18672, [_ZZ33flash_attention_v2_forward_kernelILi64ELi64ELi64EEvPKfS1_S1_PfiiiifE8V_shared+2692];
	fma.rn.f32 	%f22515, %f4497, %f18672, %f22515;
	@%p4961 bra 	$L__BB1_4952;
	setp.eq.s32 	%p4962, %r3, 25;
	ld.shared.f32 	%f18673, [_ZZ33flash_attention_v2_forward_kernelILi64ELi64ELi64EEvPKfS1_S1_PfiiiifE8V_shared+2696];
	fma.rn.f32 	%f22516, %f4497, %f18673, %f22516;
	@%p4962 bra 	$L__BB1_4952;
	setp.eq.s32 	%p4963, %r3, 26;
	ld.shared.f32 	%f18674, [_ZZ33flash_attention_v2_forward_kernelILi64ELi64ELi64EEvPKfS1_S1_PfiiiifE8V_shared+2700];
	fma.rn.f32 	%f22517, %f4497, %f18674, %f22517;
	@%p4963 bra 	$L__BB1_4952;
	setp.eq.s32 	%p4964, %r3, 27;
	ld.shared.f32 	%f18675, [_ZZ33flash_attention_v2_forward_kernelILi64ELi64ELi64EEvPKfS1_S1_PfiiiifE8V_shared+2704];
	fma.rn.f32 	%f22518, %f4497, %f18675, %f22518;
	@%p4964 bra 	$L__BB1_4952;
	setp.eq.s32 	%p4965, %r3, 28;
	ld.shared.f32 	%f18676, [_ZZ33flash_attention_v2_forward_kernelILi64ELi64ELi64EEvPKfS1_S1_PfiiiifE8V_shared+2708];
	fma.rn.f32 	%f22519, %f4497, %f18676, %f22519;
	@%p4965 bra 	$L__BB1_4952;
	setp.eq.s32 	%p4966, %r3, 29;
	ld.shared.f32 	%f18677, [_ZZ33flash_attention_v2_forward_kernelILi64ELi64ELi64EEvPKfS1_S1_PfiiiifE8V_shared+2712];
	fma.rn.f32 	%f22520, %f4497, %f18677, %f22520;
	@%p4966 bra 	$L__BB1_4952;
	setp.eq.s32 	%p4967, %r3, 30;
	ld.shared.f32 	%f18678, [_ZZ33flash_attention_v2_forward_kernelILi64ELi64ELi64EEvPKfS1_S1_PfiiiifE8V_shared+2716];
	fma.rn.f32 	%f22521, %f4497, %f18678, %f22521;
	@%p4967 bra 	$L__BB1_4952;
	setp.eq.s32 	%p4968, %r3, 31;
	ld.shared.f32 	%f18679, [_ZZ33flash_attention_v2_forward_kernelILi64ELi64ELi64EEvPKfS1_S1_PfiiiifE8V_shared+2720];
	fma.rn.f32 	%f22522, %f4497, %f18679, %f22522;
	@%p4968 bra 	$L__BB1_4952;
	setp.eq.s32 	%p4969, %r3, 32;
	ld.shared.f32 	%f18680, [_ZZ33flash_attention_v2_forward_kernelILi64ELi64ELi64EEvPKfS1_S1_PfiiiifE8V_shared+2724];
	fma.rn.f32 	%f22523, %f4497, %f18680, %f22523;
	@%p4969 bra 	$L__BB1_4952;
	setp.eq.s32 	%p4970, %r3, 33;
	ld.shared.f32 	%f18681, [_ZZ33flash_attention_v2_forward_kernelILi64ELi64ELi64EEvPKfS1_S1_PfiiiifE8V_shared+2728];
	fma.rn.f32 	%f22524, %f4497, %f18681, %f22524;
	@%p4970 bra 	$L__BB1_4952;
	setp.eq.s32 	%p4971, %r3, 34;
	ld.shared.f32 	%f18682, [_ZZ33flash_attention_v2_forward_kernelILi64ELi64ELi64EEvPKfS1_S1_PfiiiifE8V_shared+2732];
	fma.rn.f32 	%f22525, %f4497, %f18682, %f22525;
	@%p4971 bra 	$L__BB1_4952;
	setp.eq.s32 	%p4972, %r3, 35;
	ld.shared.f32 	%f18683, [_ZZ33flash_attention_v2_forward_kernelILi64ELi64ELi64EEvPKfS1_S1_PfiiiifE8V_shared+2736];
	fma.rn.f32 	%f22526, %f4497, %f18683, %f22526;
	@%p4972 bra 	$L__BB1_4952;
	setp.eq.s32 	%p4973, %r3, 36;
	ld.shared.f32 	%f18684, [_ZZ33flash_attention_v2_forward_kernelILi64ELi64ELi64EEvPKfS1_S1_PfiiiifE8V_shared+2740];
	fma.rn.f32 	%f22527, %f4497, %f18684, %f22527;
	@%p4973 bra 	$L__BB1_4952;
	setp.eq.s32 	%p4974, %r3, 37;
	ld.shared.f32 	%f18685, [_ZZ33flash_attention_v2_forward_kernelILi64ELi64ELi64EEvPKfS1_S1_PfiiiifE8V_shared+2744];
	fma.rn.f32 	%f22528, %f4497, %f18685, %f22528;
	@%p4974 bra 	$L__BB1_4952;
	setp.eq.s32 	%p4975, %r3, 38;
	ld.shared.f32 	%f18686, [_ZZ33flash_attention_v2_forward_kernelILi64ELi64ELi64EEvPKfS1_S1_PfiiiifE8V_shared+2748];
	fma.rn.f32 	%f22529, %f4497, %f18686, %f22529;
	@%p4975 bra 	$L__BB1_4952;
	setp.eq.s32 	%p4976, %r3, 39;
	ld.shared.f32 	%f18687, [_ZZ33flash_attention_v2_forward_kernelILi64ELi64ELi64EEvPKfS1_S1_PfiiiifE8V_shared+2752];
	fma.rn.f32 	%f22530, %f4497, %f18687, %f22530;
	@%p4976 bra 	$L__BB1_4952;
	setp.eq.s32 	%p4977, %r3, 40;
	ld.shared.f32 	%f18688, [_ZZ33flash_attention_v2_forward_kernelILi64ELi64ELi64EEvPKfS1_S1_PfiiiifE8V_shared+2756];
	fma.rn.f32 	%f22531, %f4497, %f18688, %f22531;
	@%p4977 bra 	$L__BB1_4952;
	setp.eq.s32 	%p4978, %r3, 41;
	ld.shared.f32 	%f18689, [_ZZ33flash_attention_v2_forward_kernelILi64ELi64ELi64EEvPKfS1_S1_PfiiiifE8V_shared+2760];
	fma.rn.f32 	%f22532, %f4497, %f18689, %f22532;
	@%p4978 bra 	$L__BB1_4952;
	setp.eq.s32 	%p4979, %r3, 42;
	ld.shared.f32 	%f18690, [_ZZ33flash_attention_v2_forward_kernelILi64ELi64ELi64EEvPKfS1_S1_PfiiiifE8V_shared+2764];
	fma.rn.f32 	%f22533, %f4497, %f18690, %f22533;
	@%p4979 bra 	$L__BB1_4952;
	setp.eq.s32 	%p4980, %r3, 43;
	ld.shared.f32 	%f18691, [_ZZ33flash_attention_v2_forward_kernelILi64ELi64ELi64EEvPKfS1_S1_PfiiiifE8V_shared+2768];
	fma.rn.f32 	%f22534, %f4497, %f18691, %f22534;
	@%p4980 bra 	$L__BB1_4952;
	setp.eq.s32 	%p4981, %r3, 44;
	ld.shared.f32 	%f18692, [_ZZ33flash_attention_v2_forward_kernelILi64ELi64ELi64EEvPKfS1_S1_PfiiiifE8V_shared+2772];
	fma.rn.f32 	%f22535, %f4497, %f18692, %f22535;
	@%p4981 bra 	$L__BB1_4952;
	setp.eq.s32 	%p4982, %r3, 45;
	ld.shared.f32 	%f18693, [_ZZ33flash_attention_v2_forward_kernelILi64ELi64ELi64EEvPKfS1_S1_PfiiiifE8V_shared+2776];
	fma.rn.f32 	%f22536, %f4497, %f18693, %f22536;
	@%p4982 bra 	$L__BB1_4952;
	setp.eq.s32 	%p4983, %r3, 46;
	ld.shared.f32 	%f18694, [_ZZ33flash_attention_v2_forward_kernelILi64ELi64ELi64EEvPKfS1_S1_PfiiiifE8V_shared+2780];
	fma.rn.f32 	%f22537, %f4497, %f18694, %f22537;
	@%p4983 bra 	$L__BB1_4952;
	setp.eq.s32 	%p4984, %r3, 47;
	ld.shared.f32 	%f18695, [_ZZ33flash_attention_v2_forward_kernelILi64ELi64ELi64EEvPKfS1_S1_PfiiiifE8V_shared+2784];
	fma.rn.f32 	%f22538, %f4497, %f18695, %f22538;
	@%p4984 bra 	$L__BB1_4952;
	setp.eq.s32 	%p4985, %r3, 48;
	ld.shared.f32 	%f18696, [_ZZ33flash_attention_v2_forward_kernelILi64ELi64ELi64EEvPKfS1_S1_PfiiiifE8V_shared+2788];
	fma.rn.f32 	%f22539, %f4497, %f18696, %f22539;
	@%p4985 bra 	$L__BB1_4952;
	setp.eq.s32 	%p4986, %r3, 49;
	ld.shared.f32 	%f18697, [_ZZ33flash_attention_v2_forward_kernelILi64ELi64ELi64EEvPKfS1_S1_PfiiiifE8V_shared+2792];
	fma.rn.f32 	%f22540, %f4497, %f18697, %f22540;
	@%p4986 bra 	$L__BB1_4952;
	setp.eq.s32 	%p4987, %r3, 50;
	ld.shared.f32 	%f18698, [_ZZ33flash_attention_v2_forward_kernelILi64ELi64ELi64EEvPKfS1_S1_PfiiiifE8V_shared+2796];
	fma.rn.f32 	%f22541, %f4497, %f18698, %f22541;
	@%p4987 bra 	$L__BB1_4952;
	setp.eq.s32 	%p4988, %r3, 51;
	ld.shared.f32 	%f18699, [_ZZ33flash_attention_v2_forward_kernelILi64ELi64ELi64EEvPKfS1_S1_PfiiiifE8V_shared+2800];
	fma.rn.f32 	%f22542, %f4497, %f18699, %f22542;
	@%p4988 bra 	$L__BB1_4952;
	setp.eq.s32 	%p4989, %r3, 52;
	ld.shared.f32 	%f18700, [_ZZ33flash_attention_v2_forward_kernelILi64ELi64ELi64EEvPKfS1_S1_PfiiiifE8V_shared+2804];
	fma.rn.f32 	%f22543, %f4497, %f18700, %f22543;
	@%p4989 bra 	$L__BB1_4952;
	setp.eq.s32 	%p4990, %r3, 53;
	ld.shared.f32 	%f18701, [_ZZ33flash_attention_v2_forward_kernelILi64ELi64ELi64EEvPKfS1_S1_PfiiiifE8V_shared+2808];
	fma.rn.f32 	%f22544, %f4497, %f18701, %f22544;
	@%p4990 bra 	$L__BB1_4952;
	setp.eq.s32 	%p4991, %r3, 54;
	ld.shared.f32 	%f18702, [_ZZ33flash_attention_v2_forward_kernelILi64ELi64ELi64EEvPKfS1_S1_PfiiiifE8V_shared+2812];
	fma.rn.f32 	%f22545, %f4497, %f18702, %f22545;
	@%p4991 bra 	$L__BB1_4952;
	setp.eq.s32 	%p4992, %r3, 55;
	ld.shared.f32 	%f18703, [_ZZ33flash_attention_v2_forward_kernelILi64ELi64ELi64EEvPKfS1_S1_PfiiiifE8V_shared+2816];
	fma.rn.f32 	%f22546, %f4497, %f18703, %f22546;
	@%p4992 bra 	$L__BB1_4952;
	setp.eq.s32 	%p4993, %r3, 56;
	ld.shared.f32 	%f18704, [_ZZ33flash_attention_v2_forward_kernelILi64ELi64ELi64EEvPKfS1_S1_PfiiiifE8V_shared+2820];
	fma.rn.f32 	%f22547, %f4497, %f18704, %f22547;
	@%p4993 bra 	$L__BB1_4952;
	setp.eq.s32 	%p4994, %r3, 57;
	ld.shared.f32 	%f18705, [_ZZ33flash_attention_v2_forward_kernelILi64ELi64ELi64EEvPKfS1_S1_PfiiiifE8V_shared+2824];
	fma.rn.f32 	%f22548, %f4497, %f18705, %f22548;
	@%p4994 bra 	$L__BB1_4952;
	setp.eq.s32 	%p4995, %r3, 58;
	ld.shared.f32 	%f18706, [_ZZ33flash_attention_v2_forward_kernelILi64ELi64ELi64EEvPKfS1_S1_PfiiiifE8V_shared+2828];
	fma.rn.f32 	%f22549, %f4497, %f18706, %f22549;
	@%p4995 bra 	$L__BB1_4952;
	setp.eq.s32 	%p4996, %r3, 59;
	ld.shared.f32 	%f18707, [_ZZ33flash_attention_v2_forward_kernelILi64ELi64ELi64EEvPKfS1_S1_PfiiiifE8V_shared+2832];
	fma.rn.f32 	%f22550, %f4497, %f18707, %f22550;
	@%p4996 bra 	$L__BB1_4952;
	setp.eq.s32 	%p4997, %r3, 60;
	ld.shared.f32 	%f18708, [_ZZ33flash_attention_v2_forward_kernelILi64ELi64ELi64EEvPKfS1_S1_PfiiiifE8V_shared+2836];
	fma.rn.f32 	%f22551, %f4497, %f18708, %f22551;
	@%p4997 bra 	$L__BB1_4952;
	setp.eq.s32 	%p4998, %r3, 61;
	ld.shared.f32 	%f18709, [_ZZ33flash_attention_v2_forward_kernelILi64ELi64ELi64EEvPKfS1_S1_PfiiiifE8V_shared+2840];
	fma.rn.f32 	%f22552, %f4497, %f18709, %f22552;
	@%p4998 bra 	$L__BB1_4952;
	setp.eq.s32 	%p4999, %r3, 62;
	ld.shared.f32 	%f18710, [_ZZ33flash_attention_v2_forward_kernelILi64ELi64ELi64EEvPKfS1_S1_PfiiiifE8V_shared+2844];
	fma.rn.f32 	%f22553, %f4497, %f18710, %f22553;
	@%p4999 bra 	$L__BB1_4952;
	setp.eq.s32 	%p5000, %r3, 63;
	ld.shared.f32 	%f18711, [_ZZ33flash_attention_v2_forward_kernelILi64ELi64ELi64EEvPKfS1_S1_PfiiiifE8V_shared+2848];
	fma.rn.f32 	%f22554, %f4497, %f18711, %f22554;
	@%p5000 bra 	$L__BB1_4952;
	ld.shared.f32 	%f18712, [_ZZ33flash_attention_v2_forward_kernelILi64ELi64ELi64EEvPKfS1_S1_PfiiiifE8V_shared+2852];
	fma.rn.f32 	%f22555, %f4497, %f18712, %f22555;
$L__BB1_4952:
	ld.param.u32 	%r559, [_Z33flash_attention_v2_forward_kernelILi64ELi64ELi64EEvPKfS1_S1_Pfiiiif_param_6];
	shl.b32 	%r374, %r625, 6;
	or.b32  	%r375, %r374, 11;
	setp.ge.s32 	%p5001, %r375, %r559;
	@%p5001 bra 	$L__BB1_5017;
	setp.eq.s32 	%p5002, %r14, 0;
	ld.shared.f32 	%f18713, [_ZZ33flash_attention_v2_forward_kernelILi64ELi64ELi64EEvPKfS1_S1_PfiiiifE8V_shared+2860];
	fma.rn.f32 	%f22492, %f4498, %f18713, %f22492;
	@%p5002 bra 	$L__BB1_5017;
	setp.eq.s32 	%p5003, %r3, 2;
	ld.shared.f32 	%f18714, [_ZZ33flash_attention_v2_forward_kernelILi64ELi64ELi64EEvPKfS1_S1_PfiiiifE8V_shared+2864];
	fma.rn.f32 	%f22493, %f4498, %f18714, %f22493;
	@%p5003 bra 	$L__BB1_5017;
	setp.eq.s32 	%p5004, %r3, 3;
	ld.shared.f32 	%f18715, [_ZZ33flash_attention_v2_forward_kernelILi64ELi64ELi64EEvPKfS1_S1_PfiiiifE8V_shared+2868];
	fma.rn.f32 	%f22494, %f4498, %f18715, %f22494;
	@%p5004 bra 	$L__BB1_5017;
	setp.eq.s32 	%p5005, %r3, 4;
	ld.shared.f32 	%f18716, [_ZZ33flash_attention_v2_forward_kernelILi64ELi64ELi64EEvPKfS1_S1_PfiiiifE8V_shared+2872];
	fma.rn.f32 	%f22495, %f4498, %f18716, %f22495;
	@%p5005 bra 	$L__BB1_5017;
	setp.eq.s32 	%p5006, %r3, 5;
	ld.shared.f32 	%f18717, [_ZZ33flash_attention_v2_forward_kernelILi64ELi64ELi64EEvPKfS1_S1_PfiiiifE8V_shared+2876];
	fma.rn.f32 	%f22496, %f4498, %f18717, %f22496;
	@%p5006 bra 	$L__BB1_5017;
	setp.eq.s32 	%p5007, %r3, 6;
	ld.shared.f32 	%f18718, [_ZZ33flash_attention_v2_forward_kernelILi64ELi64ELi64EEvPKfS1_S1_PfiiiifE8V_shared+2880];
	fma.rn.f32 	%f22497, %f4498, %f18718, %f22497;
	@%p5007 bra 	$L__BB1_5017;
	setp.eq.s32 	%p5008, %r3, 7;
	ld.shared.f32 	%f18719, [_ZZ33flash_attention_v2_forward_kernelILi64ELi64ELi64EEvPKfS1_S1_PfiiiifE8V_shared+2884];
	fma.rn.f32 	%f22498, %f4498, %f18719, %f22498;
	@%p5008 bra 	$L__BB1_5017;
	setp.eq.s32 	%p5009, %r3, 8;
	ld.shared.f32 	%f18720, [_ZZ33flash_attention_v2_forward_kernelILi64ELi64ELi64EEvPKfS1_S1_PfiiiifE8V_shared+2888];
	fma.rn.f32 	%f22499, %f4498, %f18720, %f22499;
	@%p5009 bra 	$L__BB1_5017;
	setp.eq.s32 	%p5010, %r3, 9;
	ld.shared.f32 	%f18721, [_ZZ33flash_attention_v2_forward_kernelILi64ELi64ELi64EEvPKfS1_S1_PfiiiifE8V_shared+2892];
	fma.rn.f32 	%f22500, %f4498, %f18721, %f22500;
	@%p5010 bra 	$L__BB1_5017;
	setp.eq.s32 	%p5011, %r3, 10;
	ld.shared.f32 	%f18722, [_ZZ33flash_attention_v2_forward_kernelILi64ELi64ELi64EEvPKfS1_S1_PfiiiifE8V_shared+2896];
	fma.rn.f32 	%f22501, %f4498, %f18722, %f22501;
	@%p5011 bra 	$L__BB1_5017;
	setp.eq.s32 	%p5012, %r3, 11;
	ld.shared.f32 	%f18723, [_ZZ33flash_attention_v2_forward_kernelILi64ELi64ELi64EEvPKfS1_S1_PfiiiifE8V_shared+2900];
	fma.rn.f32 	%f22502, %f4498, %f18723, %f22502;
	@%p5012 bra 	$L__BB1_5017;
	setp.eq.s32 	%p5013, %r3, 12;
	ld.shared.f32 	%f18724, [_ZZ33flash_attention_v2_forward_kernelILi64ELi64ELi64EEvPKfS1_S1_PfiiiifE8V_shared+2904];
	fma.rn.f32 	%f22503, %f4498, %f18724, %f22503;
	@%p5013 bra 	$L__BB1_5017;
	setp.eq.s32 	%p5014, %r3, 13;
	ld.shared.f32 	%f18725, [_ZZ33flash_attention_v2_forward_kernelILi64ELi64ELi64EEvPKfS1_S1_PfiiiifE8V_shared+2908];
	fma.rn.f32 	%f22504, %f4498, %f18725, %f22504;
	@%p5014 bra 	$L__BB1_5017;
	setp.eq.s32 	%p5015, %r3, 14;
	ld.shared.f32 	%f18726, [_ZZ33flash_attention_v2_forward_kernelILi64ELi64ELi64EEvPKfS1_S1_PfiiiifE8V_shared+2912];
	fma.rn.f32 	%f22505, %f4498, %f18726, %f22505;
	@%p5015 bra 	$L__BB1_5017;
	setp.eq.s32 	%p5016, %r3, 15;
	ld.shared.f32 	%f18727, [_ZZ33flash_attention_v2_forward_kernelILi64ELi64ELi64EEvPKfS1_S1_PfiiiifE8V_shared+2916];
	fma.rn.f32 	%f22506, %f4498, %f18727, %f22506;
	@%p5016 bra 	$L__BB1_5017;
	setp.eq.s32 	%p5017, %r3, 16;
	ld.shared.f32 	%f18728, [_ZZ33flash_attention_v2_forward_kernelILi64ELi64ELi64EEvPKfS1_S1_PfiiiifE8V_shared+2920];
	fma.rn.f32 	%f22507, %f4498, %f18728, %f22507;
	@%p5017 bra 	$L__BB1_5017;
	setp.eq.s32 	%p5018, %r3, 17;
	ld.shared.f32 	%f18729, [_ZZ33flash_attention_v2_forward_kernelILi64ELi64ELi64EEvPKfS1_S1_PfiiiifE8V_shared+2924];
	fma.rn.f32 	%f22508, %f4498, %f18729, %f22508;
	@%p5018 bra 	$L__BB1_5017;
	setp.eq.s32 	%p5019, %r3, 18;
	ld.shared.f32 	%f18730, [_ZZ33flash_attention_v2_forward_kernelILi64ELi64ELi64EEvPKfS1_S1_PfiiiifE8V_shared+2928];
	fma.rn.f32 	%f22509, %f4498, %f18730, %f22509;
	@%p5019 bra 	$L__BB1_5017;
	setp.eq.s32 	%p5020, %r3, 19;
	ld.shared.f32 	%f18731, [_ZZ33flash_attention_v2_forward_kernelILi64ELi64ELi64EEvPKfS1_S1_PfiiiifE8V_shared+2932];
	fma.rn.f32 	%f22510, %f4498, %f18731, %f22510;
	@%p5020 bra 	$L__BB1_5017;
	setp.eq.s32 	%p5021, %r3, 20;
	ld.shared.f32 	%f18732, [_ZZ33flash_attention_v2_forward_kernelILi64ELi64ELi64EEvPKfS1_S1_PfiiiifE8V_shared+2936];
	fma.rn.f32 	%f22511, %f4498, %f18732, %f22511;
	@%p5021 bra 	$L__BB1_5017;
	setp.eq.s32 	%p5022, %r3, 21;
	ld.shared.f32 	%f18733, [_ZZ33flash_attention_v2_forward_kernelILi64ELi64ELi64EEvPKfS1_S1_PfiiiifE8V_shared+2940];
	fma.rn.f32 	%f22512, %f4498, %f18733, %f22512;
	@%p5022 bra 	$L__BB1_5017;
	setp.eq.s32 	%p5023, %r3, 22;
	ld.shared.f32 	%f18734, [_ZZ33flash_attention_v2_forward_kernelILi64ELi64ELi64EEvPKfS1_S1_PfiiiifE8V_shared+2944];
	fma.rn.f32 	%f22513, %f4498, %f18734, %f22513;
	@%p5023 bra 	$L__BB1_5017;
	setp.eq.s32 	%p5024, %r3, 23;
	ld.shared.f32 	%f18735, [_ZZ33flash_attention_v2_forward_kernelILi64ELi64ELi64EEvPKfS1_S1_PfiiiifE8V_shared+2948];
	fma.rn.f32 	%f22514, %f4498, %f18735, %f22514;
	@%p5024 bra 	$L__BB1_5017;
	setp.eq.s32 	%p5025, %r3, 24;
	ld.shared.f32 	%f18736, [_ZZ33flash_attention_v2_forward_kernelILi64ELi64ELi64EEvPKfS1_S1_PfiiiifE8V_shared+2952];
	fma.rn.f32 	%f22515, %f4498, %f18736, %f22515;
	@%p5025 bra 	$L__BB1_5017;
	setp.eq.s32 	%p5026, %r3, 25;
	ld.shared.f32 	%f18737, [_ZZ33flash_attention_v2_forward_kernelILi64ELi64ELi64EEvPKfS1_S1_PfiiiifE8V_shared+2956];
	fma.rn.f32 	%f22516, %f4498, %f18737, %f22516;
	@%p5026 bra 	$L__BB1_5017;
	setp.eq.s32 	%p5027, %r3, 26;
	ld.shared.f32 	%f18738, [_ZZ33flash_attention_v2_forward_kernelILi64ELi64ELi64EEvPKfS1_S1_PfiiiifE8V_shared+2960];
	fma.rn.f32 	%f22517, %f4498, %f18738, %f22517;
	@%p5027 bra 	$L__BB1_5017;
	setp.eq.s32 	%p5028, %r3, 27;
	ld.shared.f32 	%f18739, [_ZZ33flash_attention_v2_forward_kernelILi64ELi64ELi64EEvPKfS1_S1_PfiiiifE8V_shared+2964];
	fma.rn.f32 	%f22518, %f4498, %f18739, %f22518;
	@%p5028 bra 	$L__BB1_5017;
	setp.eq.s32 	%p5029, %r3, 28;
	ld.shared.f32 	%f18740, [_ZZ33flash_attention_v2_forward_kernelILi64ELi64ELi64EEvPKfS1_S1_PfiiiifE8V_shared+2968];
	fma.rn.f32 	%f22519, %f4498, %f18740, %f22519;
	@%p5029 bra 	$L__BB1_5017;
	setp.eq.s32 	%p5030, %r3, 29;
	ld.shared.f32 	%f18741, [_ZZ33flash_attention_v2_forward_kernelILi64ELi64ELi64EEvPKfS1_S1_PfiiiifE8V_shared+2972];
	fma.rn.f32 	%f22520, %f4498, %f18741, %f22520;
	@%p5030 bra 	$L__BB1_5017;
	setp.eq.s32 	%p5031, %r3, 30;
	ld.shared.f32 	%f18742, [_ZZ33flash_attention_v2_forward_kernelILi64ELi64ELi64EEvPKfS1_S1_PfiiiifE8V_shared+2976];
	fma.rn.f32 	%f22521, %f4498, %f18742, %f22521;
	@%p5031 bra 	$L__BB1_5017;
	setp.eq.s32 	%p5032, %r3, 31;
	ld.shared.f32 	%f18743, [_ZZ33flash_attention_v2_forward_kernelILi64ELi64ELi64EEvPKfS1_S1_PfiiiifE8V_shared+2980];
	fma.rn.f32 	%f22522, %f4498, %f18743, %f22522;
	@%p5032 bra 	$L__BB1_5017;
	setp.eq.s32 	%p5033, %r3, 32;
	ld.shared.f32 	%f18744, [_ZZ33flash_attention_v2_forward_kernelILi64ELi64ELi64EEvPKfS1_S1_PfiiiifE8V_shared+2984];
	fma.rn.f32 	%f22523, %f4498, %f18744, %f22523;
	@%p5033 bra 	$L__BB1_5017;
	setp.eq.s32 	%p5034, %r3, 33;
	ld.shared.f32 	%f18745, [_ZZ33flash_attention_v2_forward_kernelILi64ELi64ELi64EEvPKfS1_S1_PfiiiifE8V_shared+2988];
	fma.rn.f32 	%f22524, %f4498, %f18745, %f22524;
	@%p5034 bra 	$L__BB1_5017;
	setp.eq.s32 	%p5035, %r3, 34;
	ld.shared.f32 	%f18746, [_ZZ33flash_attention_v2_forward_kernelILi64ELi64ELi64EEvPKfS1_S1_PfiiiifE8V_shared+2992];
	fma.rn.f32 	%f22525, %f4498, %f18746, %f22525;
	@%p5035 bra 	$L__BB1_5017;
	setp.eq.s32 	%p5036, %r3, 35;
	ld.shared.f32 	%f18747, [_ZZ33flash_attention_v2_forward_kernelILi64ELi64ELi64EEvPKfS1_S1_PfiiiifE8V_shared+2996];
	fma.rn.f32 	%f22526, %f4498, %f18747, %f22526;
	@%p5036 bra 	$L__BB1_5017;
	setp.eq.s32 	%p5037, %r3, 36;
	ld.shared.f32 	%f18748, [_ZZ33flash_attention_v2_forward_kernelILi64ELi64ELi64EEvPKfS1_S1_PfiiiifE8V_shared+3000];
	fma.rn.f32 	%f22527, %f4498, %f18748, %f22527;
	@%p5037 bra 	$L__BB1_5017;
	setp.eq.s32 	%p5038, %r3, 37;
	ld.shared.f32 	%f18749, [_ZZ33flash_attention_v2_forward_kernelILi64ELi64ELi64EEvPKfS1_S1_PfiiiifE8V_shared+3004];
	fma.rn.f32 	%f22528, %f4498, %f18749, %f22528;
	@%p5038 bra 	$L__BB1_5017;
	setp.eq.s32 	%p5039, %r3, 38;
	ld.shared.f32 	%f18750, [_ZZ33flash_attention_v2_forward_kernelILi64ELi64ELi64EEvPKfS1_S1_PfiiiifE8V_shared+3008];
	fma.rn.f32 	%f22529, %f4498, %f18750, %f22529;
	@%p5039 bra 	$L__BB1_5017;
	setp.eq.s32 	%p5040, %r3, 39;
	ld.shared.f32 	%f18751, [_ZZ33flash_attention_v2_forward_kernelILi64ELi64ELi64EEvPKfS1_S1_PfiiiifE8V_shared+3012];
	fma.rn.f32 	%f22530, %f4498, %f18751, %f22530;
	@%p5040 bra 	$L__BB1_5017;
	setp.eq.s32 	%p5041, %r3, 40;
	ld.shared.f32 	%f18752, [_ZZ33flash_attention_v2_forward_kernelILi64ELi64ELi64EEvPKfS1_S1_PfiiiifE8V_shared+3016];
	fma.rn.f32 	%f22531, %f4498, %f18752, %f22531;
	@%p5041 bra 	$L__BB1_5017;
	setp.eq.s32 	%p5042, %r3, 41;
	ld.shared.f32 	%f18753, [_ZZ33flash_attention_v2_forward_kernelILi64ELi64ELi64EEvPKfS1_S1_PfiiiifE8V_shared+3020];
	fma.rn.f32 	%f22532, %f4498, %f18753, %f22532;
	@%p5042 bra 	$L__BB1_5017;
	setp.eq.s32 	%p5043, %r3, 42;
	ld.shared.f32 	%f18754, [_ZZ33flash_attention_v2_forward_kernelILi64ELi64ELi64EEvPKfS1_S1_PfiiiifE8V_shared+3024];
	fma.rn.f32 	%f22533, %f4498, %f18754, %f22533;
	@%p5043 bra 	$L__BB1_5017;
	setp.eq.s32 	%p5044, %r3, 43;
	ld.shared.f32 	%f18755, [_ZZ33flash_attention_v2_forward_kernelILi64ELi64ELi64EEvPKfS1_S1_PfiiiifE8V_shared+3028];
	fma.rn.f32 	%f22534, %f4498, %f18755, %f22534;
	@%p5044 bra 	$L__BB1_5017;
	setp.eq.s32 	%p5045, %r3, 44;
	ld.shared.f32 	%f18756, [_ZZ33flash_attention_v2_forward_kernelILi64ELi64ELi64EEvPKfS1_S1_PfiiiifE8V_shared+3032];
	fma.rn.f32 	%f22535, %f4498, %f18756, %f22535;
	@%p5045 bra 	$L__BB1_5017;
	setp.eq.s32 	%p5046, %r3, 45;
	ld.shared.f32 	%f18757, [_ZZ33flash_attention_v2_forward_kernelILi64ELi64ELi64EEvPKfS1_S1_PfiiiifE8V_shared+3036];
	fma.rn.f32 	%f22536, %f4498, %f18757, %f22536;
	@%p5046 bra 	$L__BB1_5017;
	setp.eq.s32 	%p5047, %r3, 46;
	ld.shared.f32 	%f18758, [_ZZ33flash_attention_v2_forward_kernelILi64ELi64ELi64EEvPKfS1_S1_PfiiiifE8V_shared+3040];
	fma.rn.f32 	%f22537, %f4498, %f18758, %f22537;
	@%p5047 bra 	$L__BB1_5017;
	setp.eq.s32 	%p5048, %r3, 47;
	ld.shared.f32 	%f18759, [_ZZ33flash_attention_v2_forward_kernelILi64ELi64ELi64EEvPKfS1_S1_PfiiiifE8V_shared+3044];
	fma.rn.f32 	%f22538, %f4498, %f18759, %f22538;
	@%p5048 bra 	$L__BB1_5017;
	setp.eq.s32 	%p5049, %r3, 48;
	ld.shared.f32 	%f18760, [_ZZ33flash_attention_v2_forward_kernelILi64ELi64ELi64EEvPKfS1_S1_PfiiiifE8V_shared+3048];
	fma.rn.f32 	%f22539, %f4498, %f18760, %f22539;
	@%p5049 bra 	$L__BB1_5017;
	setp.eq.s32 	%p5050, %r3, 49;
	ld.shared.f32 	%f18761, [_ZZ33flash_attention_v2_forward_kernelILi64ELi64ELi64EEvPKfS1_S1_PfiiiifE8V_shared+3052];
	fma.rn.f32 	%f22540, %f4498, %f18761, %f22540;
	@%p5050 bra 	$L__BB1_5017;
	setp.eq.s32 	%p5051, %r3, 50;
	ld.shared.f32 	%f18762, [_ZZ33flash_attention_v2_forward_kernelILi64ELi64ELi64EEvPKfS1_S1_PfiiiifE8V_shared+3056];
	fma.rn.f32 	%f22541, %f4498, %f18762, %f22541;
	@%p5051 bra 	$L__BB1_5017;
	setp.eq.s32 	%p5052, %r3, 51;
	ld.shared.f32 	%f18763, [_ZZ33flash_attention_v2_forward_kernelILi64ELi64ELi64EEvPKfS1_S1_PfiiiifE8V_shared+3060];
	fma.rn.f32 	%f22542, %f4498, %f18763, %f22542;
	@%p5052 bra 	$L__BB1_5017;
	setp.eq.s32 	%p5053, %r3, 52;
	ld.shared.f32 	%f18764, [_ZZ33flash_attention_v2_forward_kernelILi64ELi64ELi64EEvPKfS1_S1_PfiiiifE8V_shared+3064];
	fma.rn.f32 	%f22543, %f4498, %f18764, %f22543;
	@%p5053 bra 	$L__BB1_5017;
	setp.eq.s32 	%p5054, %r3, 53;
	ld.shared.f32 	%f18765, [_ZZ33flash_attention_v2_forward_kernelILi64ELi64ELi64EEvPKfS1_S1_PfiiiifE8V_shared+3068];
	fma.rn.f32 	%f22544, %f4498, %f18765, %f22544;
	@%p5054 bra 	$L__BB1_5017;
	setp.eq.s32 	%p5055, %r3, 54;
	ld.shared.f32 	%f18766, [_ZZ33flash_attention_v2_forward_kernelILi64ELi64ELi64EEvPKfS1_S1_PfiiiifE8V_shared+3072];
	fma.rn.f32 	%f22545, %f4498, %f18766, %f22545;
	@%p5055 bra 	$L__BB1_5017;
	setp.eq.s32 	%p5056, %r3, 55;
	ld.shared.f32 	%f18767, [_ZZ33flash_attention_v2_forward_kernelILi64ELi64ELi64EEvPKfS1_S1_PfiiiifE8V_shared+3076];
	fma.rn.f32 	%f22546, %f4498, %f18767, %f22546;
	@%p5056 bra 	$L__BB1_5017;
	setp.eq.s32 	%p5057, %r3, 56;
	ld.shared.f32 	%f18768, [_ZZ33flash_attention_v2_forward_kernelILi64ELi64ELi64EEvPKfS1_S1_PfiiiifE8V_shared+3080];
	fma.rn.f32 	%f22547, %f4498, %f18768, %f22547;
	@%p5057 bra 	$L__BB1_5017;
	setp.eq.s32 	%p5058, %r3, 57;
	ld.shared.f32 	%f18769, [_ZZ33flash_attention_v2_forward_kernelILi64ELi64ELi64EEvPKfS1_S1_PfiiiifE8V_shared+3084];
	fma.rn.f32 	%f22548, %f4498, %f18769, %f22548;
	@%p5058 bra 	$L__BB1_5017;
	setp.eq.s32 	%p5059, %r3, 58;
	ld.shared.f32 	%f18770, [_ZZ33flash_attention_v2_forward_kernelILi64ELi64ELi64EEvPKfS1_S1_PfiiiifE8V_shared+3088];
	fma.rn.f32 	%f22549, %f4498, %f18770, %f22549;
	@%p5059 bra 	$L__BB1_5017;
	setp.eq.s32 	%p5060, %r3, 59;
	ld.shared.f32 	%f18771, [_ZZ33flash_attention_v2_forward_kernelILi64ELi64ELi64EEvPKfS1_S1_PfiiiifE8V_shared+3092];
	fma.rn.f32 	%f22550, %f4498, %f18771, %f22550;
	@%p5060 bra 	$L__BB1_5017;
	setp.eq.s32 	%p5061, %r3, 60;
	ld.shared.f32 	%f18772, [_ZZ33flash_attention_v2_forward_kernelILi64ELi64ELi64EEvPKfS1_S1_PfiiiifE8V_shared+3096];
	fma.rn.f32 	%f22551, %f4498, %f18772, %f22551;
	@%p5061 bra 	$L__BB1_5017;
	setp.eq.s32 	%p5062, %r3, 61;
	ld.shared.f32 	%f18773, [_ZZ33flash_attention_v2_forward_kernelILi64ELi64ELi64EEvPKfS1_S1_PfiiiifE8V_shared+3100];
	fma.rn.f32 	%f22552, %f4498, %f18773, %f22552;
	@%p5062 bra 	$L__BB1_5017;
	setp.eq.s32 	%p5063, %r3, 62;
	ld.shared.f32 	%f18774, [_ZZ33flash_attention_v2_forward_kernelILi64ELi64ELi64EEvPKfS1_S1_PfiiiifE8V_shared+3104];
	fma.rn.f32 	%f22553, %f4498, %f18774, %f22553;
	@%p5063 bra 	$L__BB1_5017;
	setp.eq.s32 	%p5064, %r3, 63;
	ld.shared.f32 	%f18775, [_ZZ33flash_attention_v2_forward_kernelILi64ELi64ELi64EEvPKfS1_S1_PfiiiifE8V_shared+3108];
	fma.rn.f32 	%f22554, %f4498, %f18775, %f22554;
	@%p5064 bra 	$L__BB1_5017;
	ld.shared.f32 	%f18776, [_ZZ33flash_attention_v2_forward_kernelILi64ELi64ELi64EEvPKfS1_S1_PfiiiifE8V_shared+3112];
	fma.rn.f32 	%f22555, %f4498, %f18776, %f22555;
$L__BB1_5017:
	ld.param.u32 	%r560, [_Z33flash_attention_v2_forward_kernelILi64ELi64ELi64EEvPKfS1_S1_Pfiiiif_param_6];
	shl.b32 	%r376, %r625, 6;
	or.b32  	%r377, %r376, 12;
	setp.ge.s32 	%p5065, %r377, %r560;
	@%p5065 bra 	$L__BB1_5082;
	setp.eq.s32 	%p5066, %r14, 0;
	ld.shared.f32 	%f18777, [_ZZ33flash_attention_v2_forward_kernelILi64ELi64ELi64EEvPKfS1_S1_PfiiiifE8V_shared+3120];
	fma.rn.f32 	%f22492, %f4499, %f18777, %f22492;
	@%p5066 bra 	$L__BB1_5082;
	setp.eq.s32 	%p5067, %r3, 2;
	ld.shared.f32 	%f18778, [_ZZ33flash_attention_v2_forward_kernelILi64ELi64ELi64EEvPKfS1_S1_PfiiiifE8V_shared+3124];
	fma.rn.f32 	%f22493, %f4499, %f18778, %f22493;
	@%p5067 bra 	$L__BB1_5082;
	setp.eq.s32 	%p5068, %r3, 3;
	ld.shared.f32 	%f18779, [_ZZ33flash_attention_v2_forward_kernelILi64ELi64ELi64EEvPKfS1_S1_PfiiiifE8V_shared+3128];
	fma.rn.f32 	%f22494, %f4499, %f18779, %f22494;
	@%p5068 bra 	$L__BB1_5082;
	setp.eq.s32 	%p5069, %r3, 4;
	ld.shared.f32 	%f18780, [_ZZ33flash_attention_v2_forward_kernelILi64ELi64ELi64EEvPKfS1_S1_PfiiiifE8V_shared+3132];
	fma.rn.f32 	%f22495, %f4499, %f18780, %f22495;
	@%p5069 bra 	$L__BB1_5082;
	setp.eq.s32 	%p5070, %r3, 5;
	ld.shared.f32 	%f18781, [_ZZ33flash_attention_v2_forward_kernelILi64ELi64ELi64EEvPKfS1_S1_PfiiiifE8V_shared+3136];
	fma.rn.f32 	%f22496, %f4499, %f18781, %f22496;
	@%p5070 bra 	$L__BB1_5082;
	setp.eq.s32 	%p5071, %r3, 6;
	ld.shared.f32 	%f18782, [_ZZ33flash_attention_v2_forward_kernelILi64ELi64ELi64EEvPKfS1_S1_PfiiiifE8V_shared+3140];
	fma.rn.f32 	%f22497, %f4499, %f18782, %f22497;
	@%p5071 bra 	$L__BB1_5082;
	setp.eq.s32 	%p5072, %r3, 7;
	ld.shared.f32 	%f18783, [_ZZ33flash_attention_v2_forward_kernelILi64ELi64ELi64EEvPKfS1_S1_PfiiiifE8V_shared+3144];
	fma.rn.f32 	%f22498, %f4499, %f18783, %f22498;
	@%p5072 bra 	$L__BB1_5082;
	setp.eq.s32 	%p5073, %r3, 8;
	ld.shared.f32 	%f18784, [_ZZ33flash_attention_v2_forward_kernelILi64ELi64ELi64EEvPKfS1_S1_PfiiiifE8V_shared+3148];
	fma.rn.f32 	%f22499, %f4499, %f18784, %f22499;
	@%p5073 bra 	$L__BB1_5082;
	setp.eq.s32 	%p5074, %r3, 9;
	ld.shared.f32 	%f18785, [_ZZ33flash_attention_v2_forward_kernelILi64ELi64ELi64EEvPKfS1_S1_PfiiiifE8V_shared+3152];
	fma.rn.f32 	%f22500, %f4499, %f18785, %f22500;
	@%p5074 bra 	$L__BB1_5082;
	setp.eq.s32 	%p5075, %r3, 10;
	ld.shared.f32 	%f18786, [_ZZ33flash_attention_v2_forward_kernelILi64ELi64ELi64EEvPKfS1_S1_PfiiiifE8V_shared+3156];
	fma.rn.f32 	%f22501, %f4499, %f18786, %f22501;
	@%p5075 bra 	$L__BB1_5082;
	setp.eq.s32 	%p5076, %r3, 11;
	ld.shared.f32 	%f18787, [_ZZ33flash_attention_v2_forward_kernelILi64ELi64ELi64EEvPKfS1_S1_PfiiiifE8V_shared+3160];
	fma.rn.f32 	%f22502, %f4499, %f18787, %f22502;
	@%p5076 bra 	$L__BB1_5082;
	setp.eq.s32 	%p5077, %r3, 12;
	ld.shared.f32 	%f18788, [_ZZ33flash_attention_v2_forward_kernelILi64ELi64ELi64EEvPKfS1_S1_PfiiiifE8V_shared+3164];
	fma.rn.f32 	%f22503, %f4499, %f18788, %f22503;
	@%p5077 bra 	$L__BB1_5082;
	setp.eq.s32 	%p5078, %r3, 13;
	ld.shared.f32 	%f18789, [_ZZ33flash_attention_v2_forward_kernelILi64ELi64ELi64EEvPKfS1_S1_PfiiiifE8V_shared+3168];
	fma.rn.f32 	%f22504, %f4499, %f18789, %f22504;
	@%p5078 bra 	$L__BB1_5082;
	setp.eq.s32 	%p5079, %r3, 14;
	ld.shared.f32 	%f18790, [_ZZ33flash_attention_v2_forward_kernelILi64ELi64ELi64EEvPKfS1_S1_PfiiiifE8V_shared+3172];
	fma.rn.f32 	%f22505, %f4499, %f18790, %f22505;
	@%p5079 bra 	$L__BB1_5082;
	setp.eq.s32 	%p5080, %r3, 15;
	ld.shared.f32 	%f18791, [_ZZ33flash_attention_v2_forward_kernelILi64ELi64ELi64EEvPKfS1_S1_PfiiiifE8V_shared+3176];
	fma.rn.f32 	%f22506, %f4499, %f18791, %f22506;
	@%p5080 bra 	$L__BB1_5082;
	setp.eq.s32 	%p5081, %r3, 16;
	ld.shared.f32 	%f18792, [_ZZ33flash_attention_v2_forward_kernelILi64ELi64ELi64EEvPKfS1_S1_PfiiiifE8V_shared+3180];
	fma.rn.f32 	%f22507, %f4499, %f18792, %f22507;
	@%p5081 bra 	$L__BB1_5082;
	setp.eq.s32 	%p5082, %r3, 17;
	ld.shared.f32 	%f18793, [_ZZ33flash_attention_v2_forward_kernelILi64ELi64ELi64EEvPKfS1_S1_PfiiiifE8V_shared+3184];
	fma.rn.f32 	%f22508, %f4499, %f18793, %f22508;
	@%p5082 bra 	$L__BB1_5082;
	setp.eq.s32 	%p5083, %r3, 18;
	ld.shared.f32 	%f18794, [_ZZ33flash_attention_v2_forward_kernelILi64ELi64ELi64EEvPKfS1_S1_PfiiiifE8V_shared+3188];
	fma.rn.f32 	%f22509, %f4499, %f18794, %f22509;
	@%p5083 bra 	$L__BB1_5082;
	setp.eq.s32 	%p5084, %r3, 19;
	ld.shared.f32 	%f18795, [_ZZ33flash_attention_v2_forward_kernelILi64ELi64ELi64EEvPKfS1_S1_PfiiiifE8V_shared+3192];
	fma.rn.f32 	%f22510, %f4499, %f18795, %f22510;
	@%p5084 bra 	$L__BB1_5082;
	setp.eq.s32 	%p5085, %r3, 20;
	ld.shared.f32 	%f18796, [_ZZ33flash_attention_v2_forward_kernelILi64ELi64ELi64EEvPKfS1_S1_PfiiiifE8V_shared+3196];
	fma.rn.f32 	%f22511, %f4499, %f18796, %f22511;
	@%p5085 bra 	$L__BB1_5082;
	setp.eq.s32 	%p5086, %r3, 21;
	ld.shared.f32 	%f18797, [_ZZ33flash_attention_v2_forward_kernelILi64ELi64ELi64EEvPKfS1_S1_PfiiiifE8V_shared+3200];
	fma.rn.f32 	%f22512, %f4499, %f18797, %f22512;
	@%p5086 bra 	$L__BB1_5082;
	setp.eq.s32 	%p5087, %r3, 22;
	ld.shared.f32 	%f18798, [_ZZ33flash_attention_v2_forward_kernelILi64ELi64ELi64EEvPKfS1_S1_PfiiiifE8V_shared+3204];
	fma.rn.f32 	%f22513, %f4499, %f18798, %f22513;
	@%p5087 bra 	$L__BB1_5082;
	setp.eq.s32 	%p5088, %r3, 23;
	ld.shared.f32 	%f18799, [_ZZ33flash_attention_v2_forward_kernelILi64ELi64ELi64EEvPKfS1_S1_PfiiiifE8V_shared+3208];
	fma.rn.f32 	%f22514, %f4499, %f18799, %f22514;
	@%p5088 bra 	$L__BB1_5082;
	setp.eq.s32 	%p5089, %r3, 24;
	ld.shared.f32 	%f18800, [_ZZ33flash_attention_v2_forward_kernelILi64ELi64ELi64EEvPKfS1_S1_PfiiiifE8V_shared+3212];
	fma.rn.f32 	%f22515, %f4499, %f18800, %f22515;
	@%p5089 bra 	$L__BB1_5082;
	setp.eq.s32 	%p5090, %r3, 25;
	ld.shared.f32 	%f18801, [_ZZ33flash_attention_v2_forward_kernelILi64ELi64ELi64EEvPKfS1_S1_PfiiiifE8V_shared+3216];
	fma.rn.f32 	%f22516, %f4499, %f18801, %f22516;
	@%p5090 bra 	$L__BB1_5082;
	setp.eq.s32 	%p5091, %r3, 26;
	ld.shared.f32 	%f18802, [_ZZ33flash_attention_v2_forward_kernelILi64ELi64ELi64EEvPKfS1_S1_PfiiiifE8V_shared+3220];
	fma.rn.f32 	%f22517, %f4499, %f18802, %f22517;
	@%p5091 bra 	$L__BB1_5082;
	setp.eq.s32 	%p5092, %r3, 27;
	ld.shared.f32 	%f18803, [_ZZ33flash_attention_v2_forward_kernelILi64ELi64ELi64EEvPKfS1_S1_PfiiiifE8V_shared+3224];
	fma.rn.f32 	%f22518, %f4499, %f18803, %f22518;
	@%p5092 bra 	$L__BB1_5082;
	setp.eq.s32 	%p5093, %r3, 28;
	ld.shared.f32 	%f18804, [_ZZ33flash_attention_v2_forward_kernelILi64ELi64ELi64EEvPKfS1_S1_PfiiiifE8V_shared+3228];
	fma.rn.f32 	%f22519, %f4499, %f18804, %f22519;
	@%p5093 bra 	$L__BB1_5082;
	setp.eq.s32 	%p5094, %r3, 29;
	ld.shared.f32 	%f18805, [_ZZ33flash_attention_v2_forward_kernelILi64ELi64ELi64EEvPKfS1_S1_PfiiiifE8V_shared+3232];
	fma.rn.f32 	%f22520, %f4499, %f18805, %f22520;
	@%p5094 bra 	$L__BB1_5082;
	setp.eq.s32 	%p5095, %r3, 30;
	ld.shared.f32 	%f18806, [_ZZ33flash_attention_v2_forward_kernelILi64ELi64ELi64EEvPKfS1_S1_PfiiiifE8V_shared+3236];
	fma.rn.f32 	%f22521, %f4499, %f18806, %f22521;
	@%p5095 bra 	$L__BB1_5082;
	setp.eq.s32 	%p5096, %r3, 31;
	ld.shared.f32 	%f18807, [_ZZ33flash_attention_v2_forward_kernelILi64ELi64ELi64EEvPKfS1_S1_PfiiiifE8V_shared+3240];
	fma.rn.f32 	%f22522, %f4499, %f18807, %f22522;
	@%p5096 bra 	$L__BB1_5082;
	setp.eq.s32 	%p5097, %r3, 32;
	ld.shared.f32 	%f18808, [_ZZ33flash_attention_v2_forward_kernelILi64ELi64ELi64EEvPKfS1_S1_PfiiiifE8V_shared+3244];
	fma.rn.f32 	%f22523, %f4499, %f18808, %f22523;
	@%p5097 bra 	$L__BB1_5082;
	setp.eq.s32 	%p5098, %r3, 33;
	ld.shared.f32 	%f18809, [_ZZ33flash_attention_v2_forward_kernelILi64ELi64ELi64EEvPKfS1_S1_PfiiiifE8V_shared+3248];
	fma.rn.f32 	%f22524, %f4499, %f18809, %f22524;
	@%p5098 bra 	$L__BB1_5082;
	setp.eq.s32 	%p5099, %r3, 34;
	ld.shared.f32 	%f18810, [_ZZ33flash_attention_v2_forward_kernelILi64ELi64ELi64EEvPKfS1_S1_PfiiiifE8V_shared+3252];
	fma.rn.f32 	%f22525, %f4499, %f18810, %f22525;
	@%p5099 bra 	$L__BB1_5082;
	setp.eq.s32 	%p5100, %r3, 35;
	ld.shared.f32 	%f18811, [_ZZ33flash_attention_v2_forward_kernelILi64ELi64ELi64EEvPKfS1_S1_PfiiiifE8V_shared+3256];
	fma.rn.f32 	%f22526, %f4499, %f18811, %f22526;
	@%p5100 bra 	$L__BB1_5082;
	setp.eq.s32 	%p5101, %r3, 36;
	ld.shared.f32 	%f18812, [_ZZ33flash_attention_v2_forward_kernelILi64ELi64ELi64EEvPKfS1_S1_PfiiiifE8V_shared+3260];
	fma.rn.f32 	%f22527, %f4499, %f18812, %f22527;
	@%p5101 bra 	$L__BB1_5082;
	setp.eq.s32 	%p5102, %r3, 37;
	ld.shared.f32 	%f18813, [_ZZ33flash_attention_v2_forward_kernelILi64ELi64ELi64EEvPKfS1_S1_PfiiiifE8V_shared+3264];
	fma.rn.f32 	%f22528, %f4499, %f18813, %f22528;
	@%p5102 bra 	$L__BB1_5082;
	setp.eq.s32 	%p5103, %r3, 38;
	ld.shared.f32 	%f18814, [_ZZ33flash_attention_v2_forward_kernelILi64ELi64ELi64EEvPKfS1_S1_PfiiiifE8V_shared+3268];
	fma.rn.f32 	%f22529, %f4499, %f18814, %f22529;
	@%p5103 bra 	$L__BB1_5082;
	setp.eq.s32 	%p5104, %r3, 39;
	ld.shared.f32 	%f18815, [_ZZ33flash_attention_v2_forward_kernelILi64ELi64ELi64EEvPKfS1_S1_PfiiiifE8V_shared+3272];
	fma.rn.f32 	%f22530, %f4499, %f18815, %f22530;
	@%p5104 bra 	$L__BB1_5082;
	setp.eq.s32 	%p5105, %r3, 40;
	ld.shared.f32 	%f18816, [_ZZ33flash_attention_v2_forward_kernelILi64ELi64ELi64EEvPKfS1_S1_PfiiiifE8V_shared+3276];
	fma.rn.f32 	%f22531, %f4499, %f18816, %f22531;
	@%p5105 bra 	$L__BB1_5082;
	setp.eq.s32 	%p5106, %r3, 41;
	ld.shared.f32 	%f18817, [_ZZ33flash_attention_v2_forward_kernelILi64ELi64ELi64EEvPKfS1_S1_PfiiiifE8V_shared+3280];
	fma.rn.f32 	%f22532, %f4499, %f18817, %f22532;
	@%p5106 bra 	$L__BB1_5082;
	setp.eq.s32 	%p5107, %r3, 42;
	ld.shared.f32 	%f18818, [_ZZ33flash_attention_v2_forward_kernelILi64ELi64ELi64EEvPKfS1_S1_PfiiiifE8V_shared+3284];
	fma.rn.f32 	%f22533, %f4499, %f18818, %f22533;
	@%p5107 bra 	$L__BB1_5082;
	setp.eq.s32 	%p5108, %r3, 43;
	ld.shared.f32 	%f18819, [_ZZ33flash_attention_v2_forward_kernelILi64ELi64ELi64EEvPKfS1_S1_PfiiiifE8V_shared+3288];
	fma.rn.f32 	%f22534, %f4499, %f18819, %f22534;
	@%p5108 bra 	$L__BB1_5082;
	setp.eq.s32 	%p5109, %r3, 44;
	ld.shared.f32 	%f18820, [_ZZ33flash_attention_v2_forward_kernelILi64ELi64ELi64EEvPKfS1_S1_PfiiiifE8V_shared+3292];
	fma.rn.f32 	%f22535, %f4499, %f18820, %f22535;
	@%p5109 bra 	$L__BB1_5082;
	setp.eq.s32 	%p5110, %r3, 45;
	ld.shared.f32 	%f18821, [_ZZ33flash_attention_v2_forward_kernelILi64ELi64ELi64EEvPKfS1_S1_PfiiiifE8V_shared+3296];
	fma.rn.f32 	%f22536, %f4499, %f18821, %f22536;
	@%p5110 bra 	$L__BB1_5082;
	setp.eq.s32 	%p5111, %r3, 46;
	ld.shared.f32 	%f18822, [_ZZ33flash_attention_v2_forward_kernelILi64ELi64ELi64EEvPKfS1_S1_PfiiiifE8V_shared+3300];
	fma.rn.f32 	%f22537, %f4499, %f18822, %f22537;
	@%p5111 bra 	$L__BB1_5082;
	setp.eq.s32 	%p5112, %r3, 47;
	ld.shared.f32 	%f18823, [_ZZ33flash_attention_v2_forward_kernelILi64ELi64ELi64EEvPKfS1_S1_PfiiiifE8V_shared+3304];
	fma.rn.f32 	%f22538, %f4499, %f18823, %f22538;
	@%p5112 bra 	$L__BB1_5082;
	setp.eq.s32 	%p5113, %r3, 48;
	ld.shared.f32 	%f18824, [_ZZ33flash_attention_v2_forward_kernelILi64ELi64ELi64EEvPKfS1_S1_PfiiiifE8V_shared+3308];
	fma.rn.f32 	%f22539, %f4499, %f18824, %f22539;
	@%p5113 bra 	$L__BB1_5082;
	setp.eq.s32 	%p5114, %r3, 49;
	ld.shared.f32 	%f18825, [_ZZ33flash_attention_v2_forward_kernelILi64ELi64ELi64EEvPKfS1_S1_PfiiiifE8V_shared+3312];
	fma.rn.f32 	%f22540, %f4499, %f18825, %f22540;
	@%p5114 bra 	$L__BB1_5082;
	setp.eq.s32 	%p5115, %r3, 50;
	ld.shared.f32 	%f18826, [_ZZ33flash_attention_v2_forward_kernelILi64ELi64ELi64EEvPKfS1_S1_PfiiiifE8V_shared+3316];
	fma.rn.f32 	%f22541, %f4499, %f18826, %f22541;
	@%p5115 bra 	$L__BB1_5082;
	setp.eq.s32 	%p5116, %r3, 51;
	ld.shared.f32 	%f18827, [_ZZ33flash_attention_v2_forward_kernelILi64ELi64ELi64EEvPKfS1_S1_PfiiiifE8V_shared+3320];
	fma.rn.f32 	%f22542, %f4499, %f18827, %f22542;
	@%p5116 bra 	$L__BB1_5082;
	setp.eq.s32 	%p5117, %r3, 52;
	ld.shared.f32 	%f18828, [_ZZ33flash_attention_v2_forward_kernelILi64ELi64ELi64EEvPKfS1_S1_PfiiiifE8V_shared+3324];
	fma.rn.f32 	%f22543, %f4499, %f18828, %f22543;
	@%p5117 bra 	$L__BB1_5082;
	setp.eq.s32 	%p5118, %r3, 53;
	ld.shared.f32 	%f18829, [_ZZ33flash_attention_v2_forward_kernelILi64ELi64ELi64EEvPKfS1_S1_PfiiiifE8V_shared+3328];
	fma.rn.f32 	%f22544, %f4499, %f18829, %f22544;
	@%p5118 bra 	$L__BB1_5082;
	setp.eq.s32 	%p5119, %r3, 54;
	ld.shared.f32 	%f18830, [_ZZ33flash_attention_v2_forward_kernelILi64ELi64ELi64EEvPKfS1_S1_PfiiiifE8V_shared+3332];
	fma.rn.f32 	%f22545, %f4499, %f18830, %f22545;
	@%p5119 bra 	$L__BB1_5082;
	setp.eq.s32 	%p5120, %r3, 55;
	ld.shared.f32 	%f18831, [_ZZ33flash_attention_v2_forward_kernelILi64ELi64ELi64EEvPKfS1_S1_PfiiiifE8V_shared+3336];
	fma.rn.f32 	%f22546, %f4499, %f18831, %f22546;
	@%p5120 bra 	$L__BB1_5082;
	setp.eq.s32 	%p5121, %r3, 56;
	ld.shared.f32 	%f18832, [_ZZ33flash_attention_v2_forward_kernelILi64ELi64ELi64EEvPKfS1_S1_PfiiiifE8V_shared+3340];
	fma.rn.f32 	%f22547, %f4499, %f18832, %f22547;
	@%p5121 bra 	$L__BB1_5082;
	setp.eq.s32 	%p5122, %r3, 57;
	ld.shared.f32 	%f18833, [_ZZ33flash_attention_v2_forward_kernelILi64ELi64ELi64EEvPKfS1_S1_PfiiiifE8V_shared+3344];
	fma.rn.f32 	%f22548, %f4499, %f18833, %f22548;
	@%p5122 bra 	$L__BB1_5082;
	setp.eq.s32 	%p5123, %r3, 58;
	ld.shared.f32 	%f18834, [_ZZ33flash_attention_v2_forward_kernelILi64ELi64ELi64EEvPKfS1_S1_PfiiiifE8V_shared+3348];
	fma.rn.f32 	%f22549, %f4499, %f18834, %f22549;
	@%p5123 bra 	$L__BB1_5082;
	setp.eq.s32 	%p5124, %r3, 59;
	ld.shared.f32 	%f18835, [_ZZ33flash_attention_v2_forward_kernelILi64ELi64ELi64EEvPKfS1_S1_PfiiiifE8V_shared+3352];
	fma.rn.f32 	%f22550, %f4499, %f18835, %f22550;
	@%p5124 bra 	$L__BB1_5082;
	setp.eq.s32 	%p5125, %r3, 60;
	ld.shared.f32 	%f18836, [_ZZ33flash_attention_v2_forward_kernelILi64ELi64ELi64EEvPKfS1_S1_PfiiiifE8V_shared+3356];
	fma.rn.f32 	%f22551, %f4499, %f18836, %f22551;
	@%p5125 bra 	$L__BB1_5082;
	setp.eq.s32 	%p5126, %r3, 61;
	ld.shared.f32 	%f18837, [_ZZ33flash_attention_v2_forward_kernelILi64ELi64ELi64EEvPKfS1_S1_PfiiiifE8V_shared+3360];
	fma.rn.f32 	%f22552, %f4499, %f18837, %f22552;
	@%p5126 bra 	$L__BB1_5082;
	setp.eq.s32 	%p5127, %r3, 62;
	ld.shared.f32 	%f18838, [_ZZ33flash_attention_v2_forward_kernelILi64ELi64ELi64EEvPKfS1_S1_PfiiiifE8V_shared+3364];
	fma.rn.f32 	%f22553, %f4499, %f18838, %f22553;
	@%p5127 bra 	$L__BB1_5082;
	setp.eq.s32 	%p5128, %r3, 63;
	ld.shared.f32 	%f18839, [_ZZ33flash_attention_v2_forward_kernelILi64ELi64ELi64EEvPKfS1_S1_PfiiiifE8V_shared+3368];
	fma.rn.f32 	%f22554, %f4499, %f18839, %f22554;
	@%p5128 bra 	$L__BB1_5082;
	ld.shared.f32 	%f18840, [_ZZ33flash_attention_v2_forward_kernelILi64ELi64ELi64EEvPKfS1_S1_PfiiiifE8V_shared+3372];
	fma.rn.f32 	%f22555, %f4499, %f18840, %f22555;
$L__BB1_5082:
	ld.param.u32 	%r561, [_Z33flash_attention_v2_forward_kernelILi64ELi64ELi64EEvPKfS1_S1_Pfiiiif_param_6];
	shl.b32 	%r378, %r625, 6;
	or.b32  	%r379, %r378, 13;
	setp.ge.s32 	%p5129, %r379, %r561;
	@%p5129 bra 	$L__BB1_5147;
	setp.eq.s32 	%p5130, %r14, 0;
	ld.shared.f32 	%f18841, [_ZZ33flash_attention_v2_forward_kernelILi64ELi64ELi64EEvPKfS1_S1_PfiiiifE8V_shared+3380];
	fma.rn.f32 	%f22492, %f4500, %f18841, %f22492;
	@%p5130 bra 	$L__BB1_5147;
	setp.eq.s32 	%p5131, %r3, 2;
	ld.shared.f32 	%f18842, [_ZZ33flash_attention_v2_forward_kernelILi64ELi64ELi64EEvPKfS1_S1_PfiiiifE8V_shared+3384];
	fma.rn.f32 	%f22493, %f4500, %f18842, %f22493;
	@%p5131 bra 	$L__BB1_5147;
	setp.eq.s32 	%p5132, %r3, 3;
	ld.shared.f32 	%f18843, [_ZZ33flash_attention_v2_forward_kernelILi64ELi64ELi64EEvPKfS1_S1_PfiiiifE8V_shared+3388];
	fma.rn.f32 	%f22494, %f4500, %f18843, %f22494;
	@%p5132 bra 	$L__BB1_5147;
	setp.eq.s32 	%p5133, %r3, 4;
	ld.shared.f32 	%f18844, [_ZZ33flash_attention_v2_forward_kernelILi64ELi64ELi64EEvPKfS1_S1_PfiiiifE8V_shared+3392];
	fma.rn.f32 	%f22495, %f4500, %f18844, %f22495;
	@%p5133 bra 	$L__BB1_5147;
	setp.eq.s32 	%p5134, %r3, 5;
	ld.shared.f32 	%f18845, [_ZZ33flash_attention_v2_forward_kernelILi64ELi64ELi64EEvPKfS1_S1_PfiiiifE8V_shared+3396];
	fma.rn.f32 	%f22496, %f4500, %f18845, %f22496;
	@%p5134 bra 	$L__BB1_5147;
	setp.eq.s32 	%p5135, %r3, 6;
	ld.shared.f32 	%f18846, [_ZZ33flash_attention_v2_forward_kernelILi64ELi64ELi64EEvPKfS1_S1_PfiiiifE8V_shared+3400];
	fma.rn.f32 	%f22497, %f4500, %f18846, %f22497;
	@%p5135 bra 	$L__BB1_5147;
	setp.eq.s32 	%p5136, %r3, 7;
	ld.shared.f32 	%f18847, [_ZZ33flash_attention_v2_forward_kernelILi64ELi64ELi64EEvPKfS1_S1_PfiiiifE8V_shared+3404];
	fma.rn.f32 	%f22498, %f4500, %f18847, %f22498;
	@%p5136 bra 	$L__BB1_5147;
	setp.eq.s32 	%p5137, %r3, 8;
	ld.shared.f32 	%f18848, [_ZZ33flash_attention_v2_forward_kernelILi64ELi64ELi64EEvPKfS1_S1_PfiiiifE8V_shared+3408];
	fma.rn.f32 	%f22499, %f4500, %f18848, %f22499;
	@%p5137 bra 	$L__BB1_5147;
	setp.eq.s32 	%p5138, %r3, 9;
	ld.shared.f32 	%f18849, [_ZZ33flash_attention_v2_forward_kernelILi64ELi64ELi64EEvPKfS1_S1_PfiiiifE8V_shared+3412];
	fma.rn.f32 	%f22500, %f4500, %f18849, %f22500;
	@%p5138 bra 	$L__BB1_5147;
	setp.eq.s32 	%p5139, %r3, 10;
	ld.shared.f32 	%f18850, [_ZZ33flash_attention_v2_forward_kernelILi64ELi64ELi64EEvPKfS1_S1_PfiiiifE8V_shared+3416];
	fma.rn.f32 	%f22501, %f4500, %f18850, %f22501;
	@%p5139 bra 	$L__BB1_5147;
	setp.eq.s32 	%p5140, %r3, 11;
	ld.shared.f32 	%f18851, [_ZZ33flash_attention_v2_forward_kernelILi64ELi64ELi64EEvPKfS1_S1_PfiiiifE8V_shared+3420];
	fma.rn.f32 	%f22502, %f4500, %f18851, %f22502;
	@%p5140 bra 	$L__BB1_5147;
	setp.eq.s32 	%p5141, %r3, 12;
	ld.shared.f32 	%f18852, [_ZZ33flash_attention_v2_forward_kernelILi64ELi64ELi64EEvPKfS1_S1_PfiiiifE8V_shared+3424];
	fma.rn.f32 	%f22503, %f4500, %f18852, %f22503;
	@%p5141 bra 	$L__BB1_5147;
	setp.eq.s32 	%p5142, %r3, 13;
	ld.shared.f32 	%f18853, [_ZZ33flash_attention_v2_forward_kernelILi64ELi64ELi64EEvPKfS1_S1_PfiiiifE8V_shared+3428];
	fma.rn.f32 	%f22504, %f4500, %f18853, %f22504;
	@%p5142 bra 	$L__BB1_5147;
	setp.eq.s32 	%p5143, %r3, 14;
	ld.shared.f32 	%f18854, [_ZZ33flash_attention_v2_forward_kernelILi64ELi64ELi64EEvPKfS1_S1_PfiiiifE8V_shared+3432];
	fma.rn.f32 	%f22505, %f4500, %f18854, %f22505;
	@%p5143 bra 	$L__BB1_5147;
	setp.eq.s32 	%p5144, %r3, 15;
	ld.shared.f32 	%f18855, [_ZZ33flash_attention_v2_forward_kernelILi64ELi64ELi64EEvPKfS1_S1_PfiiiifE8V_shared+3436];
	fma.rn.f32 	%f22506, %f4500, %f18855, %f22506;
	@%p5144 bra 	$L__BB1_5147;
	setp.eq.s32 	%p5145, %r3, 16;
	ld.shared.f32 	%f18856, [_ZZ33flash_attention_v2_forward_kernelILi64ELi64ELi64EEvPKfS1_S1_PfiiiifE8V_shared+3440];
	fma.rn.f32 	%f22507, %f4500, %f18856, %f22507;
	@%p5145 bra 	$L__BB1_5147;
	setp.eq.s32 	%p5146, %r3, 17;
	ld.shared.f32 	%f18857, [_ZZ33flash_attention_v2_forward_kernelILi64ELi64ELi64EEvPKfS1_S1_PfiiiifE8V_shared+3444];
	fma.rn.f32 	%f22508, %f4500, %f18857, %f22508;
	@%p5146 bra 	$L__BB1_5147;
	setp.eq.s32 	%p5147, %r3, 18;
	ld.shared.f32 	%f18858, [_ZZ33flash_attention_v2_forward_kernelILi64ELi64ELi64EEvPKfS1_S1_PfiiiifE8V_shared+3448];
	fma.rn.f32 	%f22509, %f4500, %f18858, %f22509;
	@%p5147 bra 	$L__BB1_5147;
	setp.eq.s32 	%p5148, %r3, 19;
	ld.shared.f32 	%f18859, [_ZZ33flash_attention_v2_forward_kernelILi64ELi64ELi64EEvPKfS1_S1_PfiiiifE8V_shared+3452];
	fma.rn.f32 	%f22510, %f4500, %f18859, %f22510;
	@%p5148 bra 	$L__BB1_5147;
	setp.eq.s32 	%p5149, %r3, 20;
	ld.shared.f32 	%f18860, [_ZZ33flash_attention_v2_forward_kernelILi64ELi64ELi64EEvPKfS1_S1_PfiiiifE8V_shared+3456];
	fma.rn.f32 	%f22511, %f4500, %f18860, %f22511;
	@%p5149 bra 	$L__BB1_5147;
	setp.eq.s32 	%p5150, %r3, 21;
	ld.shared.f32 	%f18861, [_ZZ33flash_attention_v2_forward_kernelILi64ELi64ELi64EEvPKfS1_S1_PfiiiifE8V_shared+3460];
	fma.rn.f32 	%f22512, %f4500, %f18861, %f22512;
	@%p5150 bra 	$L__BB1_5147;
	setp.eq.s32 	%p5151, %r3, 22;
	ld.shared.f32 	%f18862, [_ZZ33flash_attention_v2_forward_kernelILi64ELi64ELi64EEvPKfS1_S1_PfiiiifE8V_shared+3464];
	fma.rn.f32 	%f22513, %f4500, %f18862, %f22513;
	@%p5151 bra 	$L__BB1_5147;
	setp.eq.s32 	%p5152, %r3, 23;
	ld.shared.f32 	%f18863, [_ZZ33flash_attention_v2_forward_kernelILi64ELi64ELi64EEvPKfS1_S1_PfiiiifE8V_shared+3468];
	fma.rn.f32 	%f22514, %f4500, %f18863, %f22514;
	@%p5152 bra 	$L__BB1_5147;
	setp.eq.s32 	%p5153, %r3, 24;
	ld.shared.f32 	%f18864, [_ZZ33flash_attention_v2_forward_kernelILi64ELi64ELi64EEvPKfS1_S1_PfiiiifE8V_shared+3472];
	fma.rn.f32 	%f22515, %f4500, %f18864, %f22515;
	@%p5153 bra 	$L__BB1_5147;
	setp.eq.s32 	%p5154, %r3, 25;
	ld.shared.f32 	%f18865, [_ZZ33flash_attention_v2_forward_kernelILi64ELi64ELi64EEvPKfS1_S1_PfiiiifE8V_shared+3476];
	fma.rn.f32 	%f22516, %f4500, %f18865, %f22516;
	@%p5154 bra 	$L__BB1_5147;
	setp.eq.s32 	%p5155, %r3, 26;
	ld.shared.f32 	%f18866, [_ZZ33flash_attention_v2_forward_kernelILi64ELi64ELi64EEvPKfS1_S1_PfiiiifE8V_shared+3480];
	fma.rn.f32 	%f22517, %f4500, %f18866, %f22517;
	@%p5155 bra 	$L__BB1_5147;
	setp.eq.s32 	%p5156, %r3, 27;
	ld.shared.f32 	%f18867, [_ZZ33flash_attention_v2_forward_kernelILi64ELi64ELi64EEvPKfS1_S1_PfiiiifE8V_shared+3484];
	fma.rn.f32 	%f22518, %f4500, %f18867, %f22518;
	@%p5156 bra 	$L__BB1_5147;
	setp.eq.s32 	%p5157, %r3, 28;
	ld.shared.f32 	%f18868, [_ZZ33flash_attention_v2_forward_kernelILi64ELi64ELi64EEvPKfS1_S1_PfiiiifE8V_shared+3488];
	fma.rn.f32 	%f22519, %f4500, %f18868, %f22519;
	@%p5157 bra 	$L__BB1_5147;
	setp.eq.s32 	%p5158, %r3, 29;
	ld.shared.f32 	%f18869, [_ZZ33flash_attention_v2_forward_kernelILi64ELi64ELi64EEvPKfS1_S1_PfiiiifE8V_shared+3492];
	fma.rn.f32 	%f22520, %f4500, %f18869, %f22520;
	@%p5158 bra 	$L__BB1_5147;
	setp.eq.s32 	%p5159, %r3, 30;
	ld.shared.f32 	%f18870, [_ZZ33flash_attention_v2_forward_kernelILi64ELi64ELi64EEvPKfS1_S1_PfiiiifE8V_shared+3496];
	fma.rn.f32 	%f22521, %f4500, %f18870, %f22521;
	@%p5159 bra 	$L__BB1_5147;
	setp.eq.s32 	%p5160, %r3, 31;
	ld.shared.f32 	%f18871, [_ZZ33flash_attention_v2_forward_kernelILi64ELi64ELi64EEvPKfS1_S1_PfiiiifE8V_shared+3500];
	fma.rn.f32 	%f22522, %f4500, %f18871, %f22522;
	@%p5160 bra 	$L__BB1_5147;
	setp.eq.s32 	%p5161, %r3, 32;
	ld.shared.f32 	%f18872, [_ZZ33flash_attention_v2_forward_kernelILi64ELi64ELi64EEvPKfS1_S1_PfiiiifE8V_shared+3504];
	fma.rn.f32 	%f22523, %f4500, %f18872, %f22523;
	@%p5161 bra 	$L__BB1_5147;
	setp.eq.s32 	%p5162, %r3, 33;
	ld.shared.f32 	%f18873, [_ZZ33flash_attention_v2_forward_kernelILi64ELi64ELi64EEvPKfS1_S1_PfiiiifE8V_shared+3508];
	fma.rn.f32 	%f22524, %f4500, %f18873, %f22524;
	@%p5162 bra 	$L__BB1_5147;
	setp.eq.s32 	%p5163, %r3, 34;
	ld.shared.f32 	%f18874, [_ZZ33flash_attention_v2_forward_kernelILi64ELi64ELi64EEvPKfS1_S1_PfiiiifE8V_shared+3512];
	fma.rn.f32 	%f22525, %f4500, %f18874, %f22525;
	@%p5163 bra 	$L__BB1_5147;
	setp.eq.s32 	%p5164, %r3, 35;
	ld.shared.f32 	%f18875, [_ZZ33flash_attention_v2_forward_kernelILi64ELi64ELi64EEvPKfS1_S1_PfiiiifE8V_shared+3516];
	fma.rn.f32 	%f22526, %f4500, %f18875, %f22526;
	@%p5164 bra 	$L__BB1_5147;
	setp.eq.s32 	%p5165, %r3, 36;
	ld.shared.f32 	%f18876, [_ZZ33flash_attention_v2_forward_kernelILi64ELi64ELi64EEvPKfS1_S1_PfiiiifE8V_shared+3520];
	fma.rn.f32 	%f22527, %f4500, %f18876, %f22527;
	@%p5165 bra 	$L__BB1_5147;
	setp.eq.s32 	%p5166, %r3, 37;
	ld.shared.f32 	%f18877, [_ZZ33flash_attention_v2_forward_kernelILi64ELi64ELi64EEvPKfS1_S1_PfiiiifE8V_shared+3524];
	fma.rn.f32 	%f22528, %f4500, %f18877, %f22528;
	@%p5166 bra 	$L__BB1_5147;
	setp.eq.s32 	%p5167, %r3, 38;
	ld.shared.f32 	%f18878, [_ZZ33flash_attention_v2_forward_kernelILi64ELi64ELi64EEvPKfS1_S1_PfiiiifE8V_shared+3528];
	fma.rn.f32 	%f22529, %f4500, %f18878, %f22529;
	@%p5167 bra 	$L__BB1_5147;
	setp.eq.s32 	%p5168, %r3, 39;
	ld.shared.f32 	%f18879, [_ZZ33flash_attention_v2_forward_kernelILi64ELi64ELi64EEvPKfS1_S1_PfiiiifE8V_shared+3532];
	fma.rn.f32 	%f22530, %f4500, %f18879, %f22530;
	@%p5168 bra 	$L__BB1_5147;
	setp.eq.s32 	%p5169, %r3, 40;
	ld.shared.f32 	%f18880, [_ZZ33flash_attention_v2_forward_kernelILi64ELi64ELi64EEvPKfS1_S1_PfiiiifE8V_shared+3536];
	fma.rn.f32 	%f22531, %f4500, %f18880, %f22531;
	@%p5169 bra 	$L__BB1_5147;
	setp.eq.s32 	%p5170, %r3, 41;
	ld.shared.f32 	%f18881, [_ZZ33flash_attention_v2_forward_kernelILi64ELi64ELi64EEvPKfS1_S1_PfiiiifE8V_shared+3540];
	fma.rn.f32 	%f22532, %f4500, %f18881, %f22532;
	@%p5170 bra 	$L__BB1_5147;
	setp.eq.s32 	%p5171, %r3, 42;
	ld.shared.f32 	%f18882, [_ZZ33flash_attention_v2_forward_kernelILi64ELi64ELi64EEvPKfS1_S1_PfiiiifE8V_shared+3544];
	fma.rn.f32 	%f22533, %f4500, %f18882, %f22533;
	@%p5171 bra 	$L__BB1_5147;
	setp.eq.s32 	%p5172, %r3, 43;
	ld.shared.f32 	%f18883, [_ZZ33flash_attention_v2_forward_kernelILi64ELi64ELi64EEvPKfS1_S1_PfiiiifE8V_shared+3548];
	fma.rn.f32 	%f22534, %f4500, %f18883, %f22534;
	@%p5172 bra 	$L__BB1_5147;
	setp.eq.s32 	%p5173, %r3, 44;
	ld.shared.f32 	%f18884, [_ZZ33flash_attention_v2_forward_kernelILi64ELi64ELi64EEvPKfS1_S1_PfiiiifE8V_shared+3552];
	fma.rn.f32 	%f22535, %f4500, %f18884, %f22535;
	@%p5173 bra 	$L__BB1_5147;
	setp.eq.s32 	%p5174, %r3, 45;
	ld.shared.f32 	%f18885, [_ZZ33flash_attention_v2_forward_kernelILi64ELi64ELi64EEvPKfS1_S1_PfiiiifE8V_shared+3556];
	fma.rn.f32 	%f22536, %f4500, %f18885, %f22536;
	@%p5174 bra 	$L__BB1_5147;
	setp.eq.s32 	%p5175, %r3, 46;
	ld.shared.f32 	%f18886, [_ZZ33flash_attention_v2_forward_kernelILi64ELi64ELi64EEvPKfS1_S1_PfiiiifE8V_shared+3560];
	fma.rn.f32 	%f22537, %f4500, %f18886, %f22537;
	@%p5175 bra 	$L__BB1_5147;
	setp.eq.s32 	%p5176, %r3, 47;
	ld.shared.f32 	%f18887, [_ZZ33flash_attention_v2_forward_kernelILi64ELi64ELi64EEvPKfS1_S1_PfiiiifE8V_shared+3564];
	fma.rn.f32 	%f22538, %f4500, %f18887, %f22538;
	@%p5176 bra 	$L__BB1_5147;
	setp.eq.s32 	%p5177, %r3, 48;
	ld.shared.f32 	%f18888, [_ZZ33flash_attention_v2_forward_kernelILi64ELi64ELi64EEvPKfS1_S1_PfiiiifE8V_shared+3568];
	fma.rn.f32 	%f22539, %f4500, %f18888, %f22539;
	@%p5177 bra 	$L__BB1_5147;
	setp.eq.s32 	%p5178, %r3, 49;
	ld.shared.f32 	%f18889, [_ZZ33flash_attention_v2_forward_kernelILi64ELi64ELi64EEvPKfS1_S1_PfiiiifE8V_shared+3572];
	fma.rn.f32 	%f22540, %f4500, %f18889, %f22540;
	@%p5178 bra 	$L__BB1_5147;
	setp.eq.s32 	%p5179, %r3, 50;
	ld.shared.f32 	%f18890, [_ZZ33flash_attention_v2_forward_kernelILi64ELi64ELi64EEvPKfS1_S1_PfiiiifE8V_shared+3576];
	fma.rn.f32 	%f22541, %f4500, %f18890, %f22541;
	@%p5179 bra 	$L__BB1_5147;
	setp.eq.s32 	%p5180, %r3, 51;
	ld.shared.f32 	%f18891, [_ZZ33flash_attention_v2_forward_kernelILi64ELi64ELi64EEvPKfS1_S1_PfiiiifE8V_shared+3580];
	fma.rn.f32 	%f22542, %f4500, %f18891, %f22542;
	@%p5180 bra 	$L__BB1_5147;
	setp.eq.s32 	%p5181, %r3, 52;
	ld.shared.f32 	%f18892, [_ZZ33flash_attention_v2_forward_kernelILi64ELi64ELi64EEvPKfS1_S1_PfiiiifE8V_shared+3584];
	fma.rn.f32 	%f22543, %f4500, %f18892, %f22543;
	@%p5181 bra 	$L__BB1_5147;
	setp.eq.s32 	%p5182, %r3, 53;
	ld.shared.f32 	%f18893, [_ZZ33flash_attention_v2_forward_kernelILi64ELi64ELi64EEvPKfS1_S1_PfiiiifE8V_shared+3588];
	fma.rn.f32 	%f22544, %f4500, %f18893, %f22544;
	@%p5182 bra 	$L__BB1_5147;
	setp.eq.s32 	%p5183, %r3, 54;
	ld.shared.f32 	%f18894, [_ZZ33flash_attention_v2_forward_kernelILi64ELi64ELi64EEvPKfS1_S1_PfiiiifE8V_shared+3592];
	fma.rn.f32 	%f22545, %f4500, %f18894, %f22545;
	@%p5183 bra 	$L__BB1_5147;
	setp.eq.s32 	%p5184, %r3, 55;
	ld.shared.f32 	%f18895, [_ZZ33flash_attention_v2_forward_kernelILi64ELi64ELi64EEvPKfS1_S1_PfiiiifE8V_shared+3596];
	fma.rn.f32 	%f22546, %f4500, %f18895, %f22546;
	@%p5184 bra 	$L__BB1_5147;
	setp.eq.s32 	%p5185, %r3, 56;
	ld.shared.f32 	%f18896, [_ZZ33flash_attention_v2_forward_kernelILi64ELi64ELi64EEvPKfS1_S1_PfiiiifE8V_shared+3600];
	fma.rn.f32 	%f22547, %f4500, %f18896, %f22547;
	@%p5185 bra 	$L__BB1_5147;
	setp.eq.s32 	%p5186, %r3, 57;
	ld.shared.f32 	%f18897, [_ZZ33flash_attention_v2_forward_kernelILi64ELi64ELi64EEvPKfS1_S1_PfiiiifE8V_shared+3604];
	fma.rn.f32 	%f22548, %f4500, %f18897, %f22548;
	@%p5186 bra 	$L__BB1_5147;
	setp.eq.s32 	%p5187, %r3, 58;
	ld.shared.f32 	%f18898, [_ZZ33flash_attention_v2_forward_kernelILi64ELi64ELi64EEvPKfS1_S1_PfiiiifE8V_shared+3608];
	fma.rn.f32 	%f22549, %f4500, %f18898, %f22549;
	@%p5187 bra 	$L__BB1_5147;
	setp.eq.s32 	%p5188, %r3, 59;
	ld.shared.f32 	%f18899, [_ZZ33flash_attention_v2_forward_kernelILi64ELi64ELi64EEvPKfS1_S1_PfiiiifE8V_shared+3612];
	fma.rn.f32 	%f22550, %f4500, %f18899, %f22550;
	@%p5188 bra 	$L__BB1_5147;
	setp.eq.s32 	%p5189, %r3, 60;
	ld.shared.f32 	%f18900, [_ZZ33flash_attention_v2_forward_kernelILi64ELi64ELi64EEvPKfS1_S1_PfiiiifE8V_shared+3616];
	fma.rn.f32 	%f22551, %f4500, %f18900, %f22551;
	@%p5189 bra 	$L__BB1_5147;
	setp.eq.s32 	%p5190, %r3, 61;
	ld.shared.f32 	%f18901, [_ZZ33flash_attention_v2_forward_kernelILi64ELi64ELi64EEvPKfS1_S1_PfiiiifE8V_shared+3620];
	fma.rn.f32 	%f22552, %f4500, %f18901, %f22552;
	@%p5190 bra 	$L__BB1_5147;
	setp.eq.s32 	%p5191, %r3, 62;
	ld.shared.f32 	%f18902, [_ZZ33flash_attention_v2_forward_kernelILi64ELi64ELi64EEvPKfS1_S1_PfiiiifE8V_shared+3624];
	fma.rn.f32 	%f22553, %f4500, %f18902, %f22553;
	@%p5191 bra 	$L__BB1_5147;
	setp.eq.s32 	%p5192, %r3, 63;
	ld.shared.f32 	%f18903, [_ZZ33flash_attention_v2_forward_kernelILi64ELi64ELi64EEvPKfS1_S1_PfiiiifE8V_shared+3628];
	fma.rn.f32 	%f22554, %f4500, %f18903, %f22554;
	@%p5192 bra 	$L__BB1_5147;
	ld.shared.f32 	%f18904, [_ZZ33flash_attention_v2_forward_kernelILi64ELi64ELi64EEvPKfS1_S1_PfiiiifE8V_shared+3632];
	fma.rn.f32 	%f22555, %f4500, %f18904, %f22555;
$L__BB1_5147:
	ld.param.u32 	%r562, [_Z33flash_attention_v2_forward_kernelILi64ELi64ELi64EEvPKfS1_S1_Pfiiiif_param_6];
	shl.b32 	%r380, %r625, 6;
	or.b32  	%r381, %r380, 14;
	setp.ge.s32 	%p5193, %r381, %r562;
	@%p5193 bra 	$L__BB1_5212;
	setp.eq.s32 	%p5194, %r14, 0;
	ld.shared.f32 	%f18905, [_ZZ33flash_attention_v2_forward_kernelILi64ELi64ELi64EEvPKfS1_S1_PfiiiifE8V_shared+3640];
	fma.rn.f32 	%f22492, %f4501, %f18905, %f22492;
	@%p5194 bra 	$L__BB1_5212;
	setp.eq.s32 	%p5195, %r3, 2;
	ld.shared.f32 	%f18906, [_ZZ33flash_attention_v2_forward_kernelILi64ELi64ELi64EEvPKfS1_S1_PfiiiifE8V_shared+3644];
	fma.rn.f32 	%f22493, %f4501, %f18906, %f22493;
	@%p5195 bra 	$L__BB1_5212;
	setp.eq.s32 	%p5196, %r3, 3;
	ld.shared.f32 	%f18907, [_ZZ33flash_attention_v2_forward_kernelILi64ELi64ELi64EEvPKfS1_S1_PfiiiifE8V_shared+3648];
	fma.rn.f32 	%f22494, %f4501, %f18907, %f22494;
	@%p5196 bra 	$L__BB1_5212;
	setp.eq.s32 	%p5197, %r3, 4;
	ld.shared.f32 	%f18908, [_ZZ33flash_attention_v2_forward_kernelILi64ELi64ELi64EEvPKfS1_S1_PfiiiifE8V_shared+3652];
	fma.rn.f32 	%f22495, %f4501, %f18908, %f22495;
	@%p5197 bra 	$L__BB1_5212;
	setp.eq.s32 	%p5198, %r3, 5;
	ld.shared.f32 	%f18909, [_ZZ33flash_attention_v2_forward_kernelILi64ELi64ELi64EEvPKfS1_S1_PfiiiifE8V_shared+3656];
	fma.rn.f32 	%f22496, %f4501, %f18909, %f22496;
	@%p5198 bra 	$L__BB1_5212;
	setp.eq.s32 	%p5199, %r3, 6;
	ld.shared.f32 	%f18910, [_ZZ33flash_attention_v2_forward_kernelILi64ELi64ELi64EEvPKfS1_S1_PfiiiifE8V_shared+3660];
	fma.rn.f32 	%f22497, %f4501, %f18910, %f22497;
	@%p5199 bra 	$L__BB1_5212;
	setp.eq.s32 	%p5200, %r3, 7;
	ld.shared.f32 	%f18911, [_ZZ33flash_attention_v2_forward_kernelILi64ELi64ELi64EEvPKfS1_S1_PfiiiifE8V_shared+3664];
	fma.rn.f32 	%f22498, %f4501, %f18911, %f22498;
	@%p5200 bra 	$L__BB1_5212;
	setp.eq.s32 	%p5201, %r3, 8;
	ld.shared.f32 	%f18912, [_ZZ33flash_attention_v2_forward_kernelILi64ELi64ELi64EEvPKfS1_S1_PfiiiifE8V_shared+3668];
	fma.rn.f32 	%f22499, %f4501, %f18912, %f22499;
	@%p5201 bra 	$L__BB1_5212;
	setp.eq.s32 	%p5202, %r3, 9;
	ld.shared.f32 	%f18913, [_ZZ33flash_attention_v2_forward_kernelILi64ELi64ELi64EEvPKfS1_S1_PfiiiifE8V_shared+3672];
	fma.rn.f32 	%f22500, %f4501, %f18913, %f22500;
	@%p5202 bra 	$L__BB1_5212;
	setp.eq.s32 	%p5203, %r3, 10;
	ld.shared.f32 	%f18914, [_ZZ33flash_attention_v2_forward_kernelILi64ELi64ELi64EEvPKfS1_S1_PfiiiifE8V_shared+3676];
	fma.rn.f32 	%f22501, %f4501, %f18914, %f22501;
	@%p5203 bra 	$L__BB1_5212;
	setp.eq.s32 	%p5204, %r3, 11;
	ld.shared.f32 	%f18915, [_ZZ33flash_attention_v2_forward_kernelILi64ELi64ELi64EEvPKfS1_S1_PfiiiifE8V_shared+3680];
	fma.rn.f32 	%f22502, %f4501, %f18915, %f22502;
	@%p5204 bra 	$L__BB1_5212;
	setp.eq.s32 	%p5205, %r3, 12;
	ld.shared.f32 	%f18916, [_ZZ33flash_attention_v2_forward_kernelILi64ELi64ELi64EEvPKfS1_S1_PfiiiifE8V_shared+3684];
	fma.rn.f32 	%f22503, %f4501, %f18916, %f22503;
	@%p5205 bra 	$L__BB1_5212;
	setp.eq.s32 	%p5206, %r3, 13;
	ld.shared.f32 	%f18917, [_ZZ33flash_attention_v2_forward_kernelILi64ELi64ELi64EEvPKfS1_S1_PfiiiifE8V_shared+3688];
	fma.rn.f32 	%f22504, %f4501, %f18917, %f22504;
	@%p5206 bra 	$L__BB1_5212;
	setp.eq.s32 	%p5207, %r3, 14;
	ld.shared.f32 	%f18918, [_ZZ33flash_attention_v2_forward_kernelILi64ELi64ELi64EEvPKfS1_S1_PfiiiifE8V_shared+3692];
	fma.rn.f32 	%f22505, %f4501, %f18918, %f22505;
	@%p5207 bra 	$L__BB1_5212;
	setp.eq.s32 	%p5208, %r3, 15;
	ld.shared.f32 	%f18919, [_ZZ33flash_attention_v2_forward_kernelILi64ELi64ELi64EEvPKfS1_S1_PfiiiifE8V_shared+3696];
	fma.rn.f32 	%f22506, %f4501, %f18919, %f22506;
	@%p5208 bra 	$L__BB1_5212;
	setp.eq.s32 	%p5209, %r3, 16;
	ld.shared.f32 	%f18920, [_ZZ33flash_attention_v2_forward_kernelILi64ELi64ELi64EEvPKfS1_S1_PfiiiifE8V_shared+3700];
	fma.rn.f32 	%f22507, %f4501, %f18920, %f22507;
	@%p5209 bra 	$L__BB1_5212;
	setp.eq.s32 	%p5210, %r3, 17;
	ld.shared.f32 	%f18921, [_ZZ33flash_attention_v2_forward_kernelILi64ELi64ELi64EEvPKfS1_S1_PfiiiifE8V_shared+3704];
	fma.rn.f32 	%f22508, %f4501, %f18921, %f22508;
	@%p5210 bra 	$L__BB1_5212;
	setp.eq.s32 	%p5211, %r3, 18;
	ld.shared.f32 	%f18922, [_ZZ33flash_attention_v2_forward_kernelILi64ELi64ELi64EEvPKfS1_S1_PfiiiifE8V_shared+3708];
	fma.rn.f32 	%f22509, %f4501, %f18922, %f22509;
	@%p5211 bra 	$L__BB1_5212;
	setp.eq.s32 	%p5212, %r3, 19;
	ld.shared.f32 	%f18923, [_ZZ33flash_attention_v2_forward_kernelILi64ELi64ELi64EEvPKfS1_S1_PfiiiifE8V_shared+3712];
	fma.rn.f32 	%f22510, %f4501, %f18923, %f22510;
	@%p5212 bra 	$L__BB1_5212;
	setp.eq.s32 	%p5213, %r3, 20;
	ld.shared.f32 	%f18924, [_ZZ33flash_attention_v2_forward_kernelILi64ELi64ELi64EEvPKfS1_S1_PfiiiifE8V_shared+3716];
	fma.rn.f32 	%f22511, %f4501, %f18924, %f22511;
	@%p5213 bra 	$L__BB1_5212;
	setp.eq.s32 	%p5214, %r3, 21;
	ld.shared.f32 	%f18925, [_ZZ33flash_attention_v2_forward_kernelILi64ELi64ELi64EEvPKfS1_S1_PfiiiifE8V_shared+3720];
	fma.rn.f32 	%f22512, %f4501, %f18925, %f22512;
	@%p5214 bra 	$L__BB1_5212;
	setp.eq.s32 	%p5215, %r3, 22;
	ld.shared.f32 	%f18926, [_ZZ33flash_attention_v2_forward_kernelILi64ELi64ELi64EEvPKfS1_S1_PfiiiifE8V_shared+3724];
	fma.rn.f32 	%f22513, %f4501, %f18926, %f22513;
	@%p5215 bra 	$L__BB1_5212;
	setp.eq.s32 	%p5216, %r3, 23;
	ld.shared.f32 	%f18927, [_ZZ33flash_attention_v2_forward_kernelILi64ELi64ELi64EEvPKfS1_S1_PfiiiifE8V_shared+3728];
	fma.rn.f32 	%f22514, %f4501, %f18927, %f22514;
	@%p5216 bra 	$L__BB1_5212;
	setp.eq.s32 	%p5217, %r3, 24;
	ld.shared.f32 	%f18928, [_ZZ33flash_attention_v2_forward_kernelILi64ELi64ELi64EEvPKfS1_S1_PfiiiifE8V_shared+3732];
	fma.rn.f32 	%f22515, %f4501, %f18928, %f22515;
	@%p5217 bra 	$L__BB1_5212;
	setp.eq.s32 	%p5218, %r3, 25;
	ld.shared.f32 	%f18929, [_ZZ33flash_attention_v2_forward_kernelILi64ELi64ELi64EEvPKfS1_S1_PfiiiifE8V_shared+3736];
	fma.rn.f32 	%f22516, %f4501, %f18929, %f22516;
	@%p5218 bra 	$L__BB1_5212;
	setp.eq.s32 	%p5219, %r3, 26;
	ld.shared.f32 	%f18930, [_ZZ33flash_attention_v2_forward_kernelILi64ELi64ELi64EEvPKfS1_S1_PfiiiifE8V_shared+3740];
	fma.rn.f32 	%f22517, %f4501, %f18930, %f22517;
	@%p5219 bra 	$L__BB1_5212;
	setp.eq.s32 	%p5220, %r3, 27;
	ld.shared.f32 	%f18931, [_ZZ33flash_attention_v2_forward_kernelILi64ELi64ELi64EEvPKfS1_S1_PfiiiifE8V_shared+3744];
	fma.rn.f32 	%f22518, %f4501, %f18931, %f22518;
	@%p5220 bra 	$L__BB1_5212;
	setp.eq.s32 	%p5221, %r3, 28;
	ld.shared.f32 	%f18932, [_ZZ33flash_attention_v2_forward_kernelILi64ELi64ELi64EEvPKfS1_S1_PfiiiifE8V_shared+3748];
	fma.rn.f32 	%f22519, %f4501, %f18932, %f22519;
	@%p5221 bra 	$L__BB1_5212;
	setp.eq.s32 	%p5222, %r3, 29;
	ld.shared.f32 	%f18933, [_ZZ33flash_attention_v2_forward_kernelILi64ELi64ELi64EEvPKfS1_S1_PfiiiifE8V_shared+3752];
	fma.rn.f32 	%f22520, %f4501, %f18933, %f22520;
	@%p5222 bra 	$L__BB1_5212;
	setp.eq.s32 	%p5223, %r3, 30;
	ld.shared.f32 	%f18934, [_ZZ33flash_attention_v2_forward_kernelILi64ELi64ELi64EEvPKfS1_S1_PfiiiifE8V_shared+3756];
	fma.rn.f32 	%f22521, %f4501, %f18934, %f22521;
	@%p5223 bra 	$L__BB1_5212;
	setp.eq.s32 	%p5224, %r3, 31;
	ld.shared.f32 	%f18935, [_ZZ33flash_attention_v2_forward_kernelILi64ELi64ELi64EEvPKfS1_S1_PfiiiifE8V_shared+3760];
	fma.rn.f32 	%f22522, %f4501, %f18935, %f22522;
	@%p5224 bra 	$L__BB1_5212;
	setp.eq.s32 	%p5225, %r3, 32;
	ld.shared.f32 	%f18936, [_ZZ33flash_attention_v2_forward_kernelILi64ELi64ELi64EEvPKfS1_S1_PfiiiifE8V_shared+3764];
	fma.rn.f32 	%f22523, %f4501, %f18936, %f22523;
	@%p5225 bra 	$L__BB1_5212;
	setp.eq.s32 	%p5226, %r3, 33;
	ld.shared.f32 	%f18937, [_ZZ33flash_attention_v2_forward_kernelILi64ELi64ELi64EEvPKfS1_S1_PfiiiifE8V_shared+3768];
	fma.rn.f32 	%f22524, %f4501, %f18937, %f22524;
	@%p5226 bra 	$L__BB1_5212;
	setp.eq.s32 	%p5227, %r3, 34;
	ld.shared.f32 	%f18938, [_ZZ33flash_attention_v2_forward_kernelILi64ELi64ELi64EEvPKfS1_S1_PfiiiifE8V_shared+3772];
	fma.rn.f32 	%f22525, %f4501, %f18938, %f22525;
	@%p5227 bra 	$L__BB1_5212;
	setp.eq.s32 	%p5228, %r3, 35;
	ld.shared.f32 	%f18939, [_ZZ33flash_attention_v2_forward_kernelILi64ELi64ELi64EEvPKfS1_S1_PfiiiifE8V_shared+3776];
	fma.rn.f32 	%f22526, %f4501, %f18939, %f22526;
	@%p5228 bra 	$L__BB1_5212;
	setp.eq.s32 	%p5229, %r3, 36;
	ld.shared.f32 	%f18940, [_ZZ33flash_attention_v2_forward_kernelILi64ELi64ELi64EEvPKfS1_S1_PfiiiifE8V_shared+3780];
	fma.rn.f32 	%f22527, %f4501, %f18940, %f22527;
	@%p5229 bra 	$L__BB1_5212;
	setp.eq.s32 	%p5230, %r3, 37;
	ld.shared.f32 	%f18941, [_ZZ33flash_attention_v2_forward_kernelILi64ELi64ELi64EEvPKfS1_S1_PfiiiifE8V_shared+3784];
	fma.rn.f32 	%f22528, %f4501, %f18941, %f22528;
	@%p5230 bra 	$L__BB1_5212;
	setp.eq.s32 	%p5231, %r3, 38;
	ld.shared.f32 	%f18942, [_ZZ33flash_attention_v2_forward_kernelILi64ELi64ELi64EEvPKfS1_S1_PfiiiifE8V_shared+3788];
	fma.rn.f32 	%f22529, %f4501, %f18942, %f22529;
	@%p5231 bra 	$L__BB1_5212;
	setp.eq.s32 	%p5232, %r3, 39;
	ld.shared.f32 	%f18943, [_ZZ33flash_attention_v2_forward_kernelILi64ELi64ELi64EEvPKfS1_S1_PfiiiifE8V_shared+3792];
	fma.rn.f32 	%f22530, %f4501, %f18943, %f22530;
	@%p5232 bra 	$L__BB1_5212;
	setp.eq.s32 	%p5233, %r3, 40;
	ld.shared.f32 	%f18944, [_ZZ33flash_attention_v2_forward_kernelILi64ELi64ELi64EEvPKfS1_S1_PfiiiifE8V_shared+3796];
	fma.rn.f32 	%f22531, %f4501, %f18944, %f22531;
	@%p5233 bra 	$L__BB1_5212;
	setp.eq.s32 	%p5234, %r3, 41;
	ld.shared.f32 	%f18945, [_ZZ33flash_attention_v2_forward_kernelILi64ELi64ELi64EEvPKfS1_S1_PfiiiifE8V_shared+3800];
	fma.rn.f32 	%f22532, %f4501, %f18945, %f22532;
	@%p5234 bra 	$L__BB1_5212;
	setp.eq.s32 	%p5235, %r3, 42;
	ld.shared.f32 	%f18946, [_ZZ33flash_attention_v2_forward_kernelILi64ELi64ELi64EEvPKfS1_S1_PfiiiifE8V_shared+3804];
	fma.rn.f32 	%f22533, %f4501, %f18946, %f22533;
	@%p5235 bra 	$L__BB1_5212;
	setp.eq.s32 	%p5236, %r3, 43;
	ld.shared.f32 	%f18947, [_ZZ33flash_attention_v2_forward_kernelILi64ELi64ELi64EEvPKfS1_S1_PfiiiifE8V_shared+3808];
	fma.rn.f32 	%f22534, %f4501, %f18947, %f22534;
	@%p5236 bra 	$L__BB1_5212;
	setp.eq.s32 	%p5237, %r3, 44;
	ld.shared.f32 	%f18948, [_ZZ33flash_attention_v2_forward_kernelILi64ELi64ELi64EEvPKfS1_S1_PfiiiifE8V_shared+3812];
	fma.rn.f32 	%f22535, %f4501, %f18948, %f22535;
	@%p5237 bra 	$L__BB1_5212;
	setp.eq.s32 	%p5238, %r3, 45;
	ld.shared.f32 	%f18949, [_ZZ33flash_attention_v2_forward_kernelILi64ELi64ELi64EEvPKfS1_S1_PfiiiifE8V_shared+3816];
	fma.rn.f32 	%f22536, %f4501, %f18949, %f22536;
	@%p5238 bra 	$L__BB1_5212;
	setp.eq.s32 	%p5239, %r3, 46;
	ld.shared.f32 	%f18950, [_ZZ33flash_attention_v2_forward_kernelILi64ELi64ELi64EEvPKfS1_S1_PfiiiifE8V_shared+3820];
	fma.rn.f32 	%f22537, %f4501, %f18950, %f22537;
	@%p5239 bra 	$L__BB1_5212;
	setp.eq.s32 	%p5240, %r3, 47;
	ld.shared.f32 	%f18951, [_ZZ33flash_attention_v2_forward_kernelILi64ELi64ELi64EEvPKfS1_S1_PfiiiifE8V_shared+3824];
	fma.rn.f32 	%f22538, %f4501, %f18951, %f22538;
	@%p5240 bra 	$L__BB1_5212;
	setp.eq.s32 	%p5241, %r3, 48;
	ld.shared.f32 	%f18952, [_ZZ33flash_attention_v2_forward_kernelILi64ELi64ELi64EEvPKfS1_S1_PfiiiifE8V_shared+3828];
	fma.rn.f32 	%f22539, %f4501, %f18952, %f22539;
	@%p5241 bra 	$L__BB1_5212;
	setp.eq.s32 	%p5242, %r3, 49;
	ld.shared.f32 	%f18953, [_ZZ33flash_attention_v2_forward_kernelILi64ELi64ELi64EEvPKfS1_S1_PfiiiifE8V_shared+3832];
	fma.rn.f32 	%f22540, %f4501, %f18953, %f22540;
	@%p5242 bra 	$L__BB1_5212;
	setp.eq.s32 	%p5243, %r3, 50;
	ld.shared.f32 	%f18954, [_ZZ33flash_attention_v2_forward_kernelILi64ELi64ELi64EEvPKfS1_S1_PfiiiifE8V_shared+3836];
	fma.rn.f32 	%f22541, %f4501, %f18954, %f22541;
	@%p5243 bra 	$L__BB1_5212;
	setp.eq.s32 	%p5244, %r3, 51;
	ld.shared.f32 	%f18955, [_ZZ33flash_attention_v2_forward_kernelILi64ELi64ELi64EEvPKfS1_S1_PfiiiifE8V_shared+3840];
	fma.rn.f32 	%f22542, %f4501, %f18955, %f22542;
	@%p5244 bra 	$L__BB1_5212;
	setp.eq.s32 	%p5245, %r3, 52;
	ld.shared.f32 	%f18956, [_ZZ33flash_attention_v2_forward_kernelILi64ELi64ELi64EEvPKfS1_S1_PfiiiifE8V_shared+3844];
	fma.rn.f32 	%f22543, %f4501, %f18956, %f22543;
	@%p5245 bra 	$L__BB1_5212;
	setp.eq.s32 	%p5246, %r3, 53;
	ld.shared.f32 	%f18957, [_ZZ33flash_attention_v2_forward_kernelILi64ELi64ELi64EEvPKfS1_S1_PfiiiifE8V_shared+3848];
	fma.rn.f32 	%f22544, %f4501, %f18957, %f22544;
	@%p5246 bra 	$L__BB1_5212;
	setp.eq.s32 	%p5247, %r3, 54;
	ld.shared.f32 	%f18958, [_ZZ33flash_attention_v2_forward_kernelILi64ELi64ELi64EEvPKfS1_S1_PfiiiifE8V_shared+3852];
	fma.rn.f32 	%f22545, %f4501, %f18958, %f22545;
	@%p5247 bra 	$L__BB1_5212;
	setp.eq.s32 	%p5248, %r3, 55;
	ld.shared.f32 	%f18959, [_ZZ33flash_attention_v2_forward_kernelILi64ELi64ELi64EEvPKfS1_S1_PfiiiifE8V_shared+3856];
	fma.rn.f32 	%f22546, %f4501, %f18959, %f22546;
	@%p5248 bra 	$L__BB1_5212;
	setp.eq.s32 	%p5249, %r3, 56;
	ld.shared.f32 	%f18960, [_ZZ33flash_attention_v2_forward_kernelILi64ELi64ELi64EEvPKfS1_S1_PfiiiifE8V_shared+3860];
	fma.rn.f32 	%f22547, %f4501, %f18960, %f22547;
	@%p5249 bra 	$L__BB1_5212;
	setp.eq.s32 	%p5250, %r3, 57;
	ld.shared.f32 	%f18961, [_ZZ33flash_attention_v2_forward_kernelILi64ELi64ELi64EEvPKfS1_S1_PfiiiifE8V_shared+3864];
	fma.rn.f32 	%f22548, %f4501, %f18961, %f22548;
	@%p5250 bra 	$L__BB1_5212;
	setp.eq.s32 	%p5251, %r3, 58;
	ld.shared.f32 	%f18962, [_ZZ33flash_attention_v2_forward_kernelILi64ELi64ELi64EEvPKfS1_S1_PfiiiifE8V_shared+3868];
	fma.rn.f32 	%f22549, %f4501, %f18962, %f22549;
	@%p5251 bra 	$L__BB1_5212;
	setp.eq.s32 	%p5252, %r3, 59;
	ld.shared.f32 	%f18963, [_ZZ33flash_attention_v2_forward_kernelILi64ELi64ELi64EEvPKfS1_S1_PfiiiifE8V_shared+3872];
	fma.rn.f32 	%f22550, %f4501, %f18963, %f22550;
	@%p5252 bra 	$L__BB1_5212;
	setp.eq.s32 	%p5253, %r3, 60;
	ld.shared.f32 	%f18964, [_ZZ33flash_attention_v2_forward_kernelILi64ELi64ELi64EEvPKfS1_S1_PfiiiifE8V_shared+3876];
	fma.rn.f32 	%f22551, %f4501, %f18964, %f22551;
	@%p5253 bra 	$L__BB1_5212;
	setp.eq.s32 	%p5254, %r3, 61;
	ld.shared.f32 	%f18965, [_ZZ33flash_attention_v2_forward_kernelILi64ELi64ELi64EEvPKfS1_S1_PfiiiifE8V_shared+3880];
	fma.rn.f32 	%f22552, %f4501, %f18965, %f22552;
	@%p5254 bra 	$L__BB1_5212;
	setp.eq.s32 	%p5255, %r3, 62;
	ld.shared.f32 	%f18966, [_ZZ33flash_attention_v2_forward_kernelILi64ELi64ELi64EEvPKfS1_S1_PfiiiifE8V_shared+3884];
	fma.rn.f32 	%f22553, %f4501, %f18966, %f22553;
	@%p5255 bra 	$L__BB1_5212;
	setp.eq.s32 	%p5256, %r3, 63;
	ld.shared.f32 	%f18967, [_ZZ33flash_attention_v2_forward_kernelILi64ELi64ELi64EEvPKfS1_S1_PfiiiifE8V_shared+3888];
	fma.rn.f32 	%f22554, %f4501, %f18967, %f22554;
	@%p5256 bra 	$L__BB1_5212;
	ld.shared.f32 	%f18968, [_ZZ33flash_attention_v2_forward_kernelILi64ELi64ELi64EEvPKfS1_S1_PfiiiifE8V_shared+3892];
	fma.rn.f32 	%f22555, %f4501, %f18968, %f22555;
$L__BB1_5212:
	ld.param.u32 	%r563, [_Z33flash_attention_v2_forward_kernelILi64ELi64ELi64EEvPKfS1_S1_Pfiiiif_param_6];
	shl.b32 	%r382, %r625, 6;
	or.b32  	%r383, %r382, 15;
	setp.ge.s32 	%p5257, %r383, %r563;
	@%p5257 bra 	$L__BB1_5277;
	setp.eq.s32 	%p5258, %r14, 0;
	ld.shared.f32 	%f18969, [_ZZ33flash_attention_v2_forward_kernelILi64ELi64ELi64EEvPKfS1_S1_PfiiiifE8V_shared+3900];
	fma.rn.f32 	%f22492, %f4502, %f18969, %f22492;
	@%p5258 bra 	$L__BB1_5277;
	setp.eq.s32 	%p5259, %r3, 2;
	ld.shared.f32 	%f18970, [_ZZ33flash_attention_v2_forward_kernelILi64ELi64ELi64EEvPKfS1_S1_PfiiiifE8V_shared+3904];
	fma.rn.f32 	%f22493, %f4502, %f18970, %f22493;
	@%p5259 bra 	$L__BB1_5277;
	setp.eq.s32 	%p5260, %r3, 3;
	ld.shared.f32 	%f18971, [_ZZ33flash_attention_v2_forward_kernelILi64ELi64ELi64EEvPKfS1_S1_PfiiiifE8V_shared+3908];
	fma.rn.f32 	%f22494, %f4502, %f18971, %f22494;
	@%p5260 bra 	$L__BB1_5277;
	setp.eq.s32 	%p5261, %r3, 4;
	ld.shared.f32 	%f18972, [_ZZ33flash_attention_v2_forward_kernelILi64ELi64ELi64EEvPKfS1_S1_PfiiiifE8V_shared+3912];
	fma.rn.f32 	%f22495, %f4502, %f18972, %f22495;
	@%p5261 bra 	$L__BB1_5277;
	setp.eq.s32 	%p5262, %r3, 5;
	ld.shared.f32 	%f18973, [_ZZ33flash_attention_v2_forward_kernelILi64ELi64ELi64EEvPKfS1_S1_PfiiiifE8V_shared+3916];
	fma.rn.f32 	%f22496, %f4502, %f18973, %f22496;
	@%p5262 bra 	$L__BB1_5277;
	setp.eq.s32 	%p5263, %r3, 6;
	ld.shared.f32 	%f18974, [_ZZ33flash_attention_v2_forward_kernelILi64ELi64ELi64EEvPKfS1_S1_PfiiiifE8V_shared+3920];
	fma.rn.f32 	%f22497, %f4502, %f18974, %f22497;
	@%p5263 bra 	$L__BB1_5277;
	setp.eq.s32 	%p5264, %r3, 7;
	ld.shared.f32 	%f18975, [_ZZ33flash_attention_v2_forward_kernelILi64ELi64ELi64EEvPKfS1_S1_PfiiiifE8V_shared+3924];
	fma.rn.f32 	%f22498, %f4502, %f18975, %f22498;
	@%p5264 bra 	$L__BB1_5277;
	setp.eq.s32 	%p5265, %r3, 8;
	ld.shared.f32 	%f18976, [_ZZ33flash_attention_v2_forward_kernelILi64ELi64ELi64EEvPKfS1_S1_PfiiiifE8V_shared+3928];
	fma.rn.f32 	%f22499, %f4502, %f18976, %f22499;
	@%p5265 bra 	$L__BB1_5277;
	setp.eq.s32 	%p5266, %r3, 9;
	ld.shared.f32 	%f18977, [_ZZ33flash_attention_v2_forward_kernelILi64ELi64ELi64EEvPKfS1_S1_PfiiiifE8V_shared+3932];
	fma.rn.f32 	%f22500, %f4502, %f18977, %f22500;
	@%p5266 bra 	$L__BB1_5277;
	setp.eq.s32 	%p5267, %r3, 10;
	ld.shared.f32 	%f18978, [_ZZ33flash_attention_v2_forward_kernelILi64ELi64ELi64EEvPKfS1_S1_PfiiiifE8V_shared+3936];
	fma.rn.f32 	%f22501, %f4502, %f18978, %f22501;
	@%p5267 bra 	$L__BB1_5277;
	setp.eq.s32 	%p5268, %r3, 11;
	ld.shared.f32 	%f18979, [_ZZ33flash_attention_v2_forward_kernelILi64ELi64ELi64EEvPKfS1_S1_PfiiiifE8V_shared+3940];
	fma.rn.f32 	%f22502, %f4502, %f18979, %f22502;
	@%p5268 bra 	$L__BB1_5277;
	setp.eq.s32 	%p5269, %r3, 12;
	ld.shared.f32 	%f18980, [_ZZ33flash_attention_v2_forward_kernelILi64ELi64ELi64EEvPKfS1_S1_PfiiiifE8V_shared+3944];
	fma.rn.f32 	%f22503, %f4502, %f18980, %f22503;
	@%p5269 bra 	$L__BB1_5277;
	setp.eq.s32 	%p5270, %r3, 13;
	ld.shared.f32 	%f18981, [_ZZ33flash_attention_v2_forward_kernelILi64ELi64ELi64EEvPKfS1_S1_PfiiiifE8V_shared+3948];
	fma.rn.f32 	%f22504, %f4502, %f18981, %f22504;
	@%p5270 bra 	$L__BB1_5277;
	setp.eq.s32 	%p5271, %r3, 14;
	ld.shared.f32 	%f18982, [_ZZ33flash_attention_v2_forward_kernelILi64ELi64ELi64EEvPKfS1_S1_PfiiiifE8V_shared+3952];
	fma.rn.f32 	%f22505, %f4502, %f18982, %f22505;
	@%p5271 bra 	$L__BB1_5277;
	setp.eq.s32 	%p5272, %r3, 15;
	ld.shared.f32 	%f18983, [_ZZ33flash_attention_v2_forward_kernelILi64ELi64ELi64EEvPKfS1_S1_PfiiiifE8V_shared+3956];
	fma.rn.f32 	%f22506, %f4502, %f18983, %f22506;
	@%p5272 bra 	$L__BB1_5277;
	setp.eq.s32 	%p5273, %r3, 16;
	ld.shared.f32 	%f18984, [_ZZ33flash_attention_v2_forward_kernelILi64ELi64ELi64EEvPKfS1_S1_PfiiiifE8V_shared+3960];
	fma.rn.f32 	%f22507, %f4502, %f18984, %f22507;
	@%p5273 bra 	$L__BB1_5277;
	setp.eq.s32 	%p5274, %r3, 17;
	ld.shared.f32 	%f18985, [_ZZ33flash_attention_v2_forward_kernelILi64ELi64ELi64EEvPKfS1_S1_PfiiiifE8V_shared+3964];
	fma.rn.f32 	%f22508, %f4502, %f18985, %f22508;
	@%p5274 bra 	$L__BB1_5277;
	setp.eq.s32 	%p5275, %r3, 18;
	ld.shared.f32 	%f18986, [_ZZ33flash_attention_v2_forward_kernelILi64ELi64ELi64EEvPKfS1_S1_PfiiiifE8V_shared+3968];
	fma.rn.f32 	%f22509, %f4502, %f18986, %f22509;
	@%p5275 bra 	$L__BB1_5277;
	setp.eq.s32 	%p5276, %r3, 19;
	ld.shared.f32 	%f18987, [_ZZ33flash_attention_v2_forward_kernelILi64ELi64ELi64EEvPKfS1_S1_PfiiiifE8V_shared+3972];
	fma.rn.f32 	%f22510, %f4502, %f18987, %f22510;
	@%p5276 bra 	$L__BB1_5277;
	setp.eq.s32 	%p5277, %r3, 20;
	ld.shared.f32 	%f18988, [_ZZ33flash_attention_v2_forward_kernelILi64ELi64ELi64EEvPKfS1_S1_PfiiiifE8V_shared+3976];
	fma.rn.f32 	%f22511, %f4502, %f18988, %f22511;
	@%p5277 bra 	$L__BB1_5277;
	setp.eq.s32 	%p5278, %r3, 21;
	ld.shared.f32 	%f18989, [_ZZ33flash_attention_v2_forward_kernelILi64ELi64ELi64EEvPKfS1_S1_PfiiiifE8V_shared+3980];
	fma.rn.f32 	%f22512, %f4502, %f18989, %f22512;
	@%p5278 bra 	$L__BB1_5277;
	setp.eq.s32 	%p5279, %r3, 22;
	ld.shared.f32 	%f18990, [_ZZ33flash_attention_v2_forward_kernelILi64ELi64ELi64EEvPKfS1_S1_PfiiiifE8V_shared+3984];
	fma.rn.f32 	%f22513, %f4502, %f18990, %f22513;
	@%p5279 bra 	$L__BB1_5277;
	setp.eq.s32 	%p5280, %r3, 23;
	ld.shared.f32 	%f18991, [_ZZ33flash_attention_v2_forward_kernelILi64ELi64ELi64EEvPKfS1_S1_PfiiiifE8V_shared+3988];
	fma.rn.f32 	%f22514, %f4502, %f18991, %f22514;
	@%p5280 bra 	$L__BB1_5277;
	setp.eq.s32 	%p5281, %r3, 24;
	ld.shared.f32 	%f18992, [_ZZ33flash_attention_v2_forward_kernelILi64ELi64ELi64EEvPKfS1_S1_PfiiiifE8V_shared+3992];
	fma.rn.f32 	%f22515, %f4502, %f18992, %f22515;
	@%p5281 bra 	$L__BB1_5277;
	setp.eq.s32 	%p5282, %r3, 25;
	ld.shared.f32 	%f18993, [_ZZ33flash_attention_v2_forward_kernelILi64ELi64ELi64EEvPKfS1_S1_PfiiiifE8V_shared+3996];
	fma.rn.f32 	%f22516, %f4502, %f18993, %f22516;
	@%p5282 bra 	$L__BB1_5277;
	setp.eq.s32 	%p5283, %r3, 26;
	ld.shared.f32 	%f18994, [_ZZ33flash_attention_v2_forward_kernelILi64ELi64ELi64EEvPKfS1_S1_PfiiiifE8V_shared+4000];
	fma.rn.f32 	%f22517, %f4502, %f18994, %f22517;
	@%p5283 bra 	$L__BB1_5277;
	setp.eq.s32 	%p5284, %r3, 27;
	ld.shared.f32 	%f18995, [_ZZ33flash_attention_v2_forward_kernelILi64ELi64ELi64EEvPKfS1_S1_PfiiiifE8V_shared+4004];
	fma.rn.f32 	%f22518, %f4502, %f18995, %f22518;
	@%p5284 bra 	$L__BB1_5277;
	setp.eq.s32 	%p5285, %r3, 28;
	ld.shared.f32 	%f18996, [_ZZ33flash_attention_v2_forward_kernelILi64ELi64ELi64EEvPKfS1_S1_PfiiiifE8V_shared+4008];
	fma.rn.f32 	%f22519, %f4502, %f18996, %f22519;
	@%p5285 bra 	$L__BB1_5277;
	setp.eq.s32 	%p5286, %r3, 29;
	ld.shared.f32 	%f18997, [_ZZ33flash_attention_v2_forward_kernelILi64ELi64ELi64EEvPKfS1_S1_PfiiiifE8V_shared+4012];
	fma.rn.f32 	%f22520, %f4502, %f18997, %f22520;
	@%p5286 bra 	$L__BB1_5277;
	setp.eq.s32 	%p5287, %r3, 30;
	ld.shared.f32 	%f18998, [_ZZ33flash_attention_v2_forward_kernelILi64ELi64ELi64EEvPKfS1_S1_PfiiiifE8V_shared+4016];
	fma.rn.f32 	%f22521, %f4502, %f18998, %f22521;
	@%p5287 bra 	$L__BB1_5277;
	setp.eq.s32 	%p5288, %r3, 31;
	ld.shared.f32 	%f18999, [_ZZ33flash_attention_v2_forward_kernelILi64ELi64ELi64EEvPKfS1_S1_PfiiiifE8V_shared+4020];
	fma.rn.f32 	%f22522, %f4502, %f18999, %f22522;
	@%p5288 bra 	$L__BB1_5277;
	setp.eq.s32 	%p5289, %r3, 32;
	ld.shared.f32 	%f19000, [_ZZ33flash_attention_v2_forward_kernelILi64ELi64ELi64EEvPKfS1_S1_PfiiiifE8V_shared+4024];
	fma.rn.f32 	%f22523, %f4502, %f19000, %f22523;
	@%p5289 bra 	$L__BB1_5277;
	setp.eq.s32 	%p5290, %r3, 33;
	ld.shared.f32 	%f19001, [_ZZ33flash_attention_v2_forward_kernelILi64ELi64ELi64EEvPKfS1_S1_PfiiiifE8V_shared+4028];
	fma.rn.f32 	%f22524, %f4502, %f19001, %f22524;
	@%p5290 bra 	$L__BB1_5277;
	setp.eq.s32 	%p5291, %r3, 34;
	ld.shared.f32 	%f19002, [_ZZ33flash_attention_v2_forward_kernelILi64ELi64ELi64EEvPKfS1_S1_PfiiiifE8V_shared+4032];
	fma.rn.f32 	%f22525, %f4502, %f19002, %f22525;
	@%p5291 bra 	$L__BB1_5277;
	setp.eq.s32 	%p5292, %r3, 35;
	ld.shared.f32 	%f19003, [_ZZ33flash_attention_v2_forward_kernelILi64ELi64ELi64EEvPKfS1_S1_PfiiiifE8V_shared+4036];
	fma.rn.f32 	%f22526, %f4502, %f19003, %f22526;
	@%p5292 bra 	$L__BB1_5277;
	setp.eq.s32 	%p5293, %r3, 36;
	ld.shared.f32 	%f19004, [_ZZ33flash_attention_v2_forward_kernelILi64ELi64ELi64EEvPKfS1_S1_PfiiiifE8V_shared+4040];
	fma.rn.f32 	%f22527, %f4502, %f19004, %f22527;
	@%p5293 bra 	$L__BB1_5277;
	setp.eq.s32 	%p5294, %r3, 37;
	ld.shared.f32 	%f19005, [_ZZ33flash_attention_v2_forward_kernelILi64ELi64ELi64EEvPKfS1_S1_PfiiiifE8V_shared+4044];
	fma.rn.f32 	%f22528, %f4502, %f19005, %f22528;
	@%p5294 bra 	$L__BB1_5277;
	setp.eq.s32 	%p5295, %r3, 38;
	ld.shared.f32 	%f19006, [_ZZ33flash_attention_v2_forward_kernelILi64ELi64ELi64EEvPKfS1_S1_PfiiiifE8V_shared+4048];
	fma.rn.f32 	%f22529, %f4502, %f19006, %f22529;
	@%p5295 bra 	$L__BB1_5277;
	setp.eq.s32 	%p5296, %r3, 39;
	ld.shared.f32 	%f19007, [_ZZ33flash_attention_v2_forward_kernelILi64ELi64ELi64EEvPKfS1_S1_PfiiiifE8V_shared+4052];
	fma.rn.f32 	%f22530, %f4502, %f19007, %f22530;
	@%p5296 bra 	$L__BB1_5277;
	setp.eq.s32 	%p5297, %r3, 40;
	ld.shared.f32 	%f19008, [_ZZ33flash_attention_v2_forward_kernelILi64ELi64ELi64EEvPKfS1_S1_PfiiiifE8V_shared+4056];
	fma.rn.f32 	%f22531, %f4502, %f19008, %f22531;
	@%p5297 bra 	$L__BB1_5277;
	setp.eq.s32 	%p5298, %r3, 41;
	ld.shared.f32 	%f19009, [_ZZ33flash_attention_v2_forward_kernelILi64ELi64ELi64EEvPKfS1_S1_PfiiiifE8V_shared+4060];
	fma.rn.f32 	%f22532, %f4502, %f19009, %f22532;
	@%p5298 bra 	$L__BB1_5277;
	setp.eq.s32 	%p5299, %r3, 42;
	ld.shared.f32 	%f19010, [_ZZ33flash_attention_v2_forward_kernelILi64ELi64ELi64EEvPKfS1_S1_PfiiiifE8V_shared+4064];
	fma.rn.f32 	%f22533, %f4502, %f19010, %f22533;
	@%p5299 bra 	$L__BB1_5277;
	setp.eq.s32 	%p5300, %r3, 43;
	ld.shared.f32 	%f19011, [_ZZ33flash_attention_v2_forward_kernelILi64ELi64ELi64EEvPKfS1_S1_PfiiiifE8V_shared+4068];
	fma.rn.f32 	%f22534, %f4502, %f19011, %f22534;
	@%p5300 bra 	$L__BB1_5277;
	setp.eq.s32 	%p5301, %r3, 44;
	ld.shared.f32 	%f19012, [_ZZ33flash_attention_v2_forward_kernelILi64ELi64ELi64EEvPKfS1_S1_PfiiiifE8V_shared+4072];
	fma.rn.f32 	%f22535, %f4502, %f19012, %f22535;
	@%p5301 bra 	$L__BB1_5277;
	setp.eq.s32 	%p5302, %r3, 45;
	ld.shared.f32 	%f19013, [_ZZ33flash_attention_v2_forward_kernelILi64ELi64ELi64EEvPKfS1_S1_PfiiiifE8V_shared+4076];
	fma.rn.f32 	%f22536, %f4502, %f19013, %f22536;
	@%p5302 bra 	$L__BB1_5277;
	setp.eq.s32 	%p5303, %r3, 46;
	ld.shared.f32 	%f19014, [_ZZ33flash_attention_v2_forward_kernelILi64ELi64ELi64EEvPKfS1_S1_PfiiiifE8V_shared+4080];
	fma.rn.f32 	%f22537, %f4502, %f19014, %f22537;
	@%p5303 bra 	$L__BB1_5277;
	setp.eq.s32 	%p5304, %r3, 47;
	ld.shared.f32 	%f19015, [_ZZ33flash_attention_v2_forward_kernelILi64ELi64ELi64EEvPKfS1_S1_PfiiiifE8V_shared+4084];
	fma.rn.f32 	%f22538, %f4502, %f19015, %f22538;
	@%p5304 bra 	$L__BB1_5277;
	setp.eq.s32 	%p5305, %r3, 48;
	ld.shared.f32 	%f19016, [_ZZ33flash_attention_v2_forward_kernelILi64ELi64ELi64EEvPKfS1_S1_PfiiiifE8V_shared+4088];
	fma.rn.f32 	%f22539, %f4502, %f19016, %f22539;
	@%p5305 bra 	$L__BB1_5277;
	setp.eq.s32 	%p5306, %r3, 49;
	ld.shared.f32 	%f19017, [_ZZ33flash_attention_v2_forward_kernelILi64ELi64ELi64EEvPKfS1_S1_PfiiiifE8V_shared+4092];
	fma.rn.f32 	%f22540, %f4502, %f19017, %f22540;
	@%p5306 bra 	$L__BB1_5277;
	setp.eq.s32 	%p5307, %r3, 50;
	ld.shared.f32 	%f19018, [_ZZ33flash_attention_v2_forward_kernelILi64ELi64ELi64EEvPKfS1_S1_PfiiiifE8V_shared+4096];
	fma.rn.f32 	%f22541, %f4502, %f19018, %f22541;
	@%p5307 bra 	$L__BB1_5277;
	setp.eq.s32 	%p5308, %r3, 51;
	ld.shared.f32 	%f19019, [_ZZ33flash_attention_v2_forward_kernelILi64ELi64ELi64EEvPKfS1_S1_PfiiiifE8V_shared+4100];
	fma.rn.f32 	%f22542, %f4502, %f19019, %f22542;
	@%p5308 bra 	$L__BB1_5277;
	setp.eq.s32 	%p5309, %r3, 52;
	ld.shared.f32 	%f19020, [_ZZ33flash_attention_v2_forward_kernelILi64ELi64ELi64EEvPKfS1_S1_PfiiiifE8V_shared+4104];
	fma.rn.f32 	%f22543, %f4502, %f19020, %f22543;
	@%p5309 bra 	$L__BB1_5277;
	setp.eq.s32 	%p5310, %r3, 53;
	ld.shared.f32 	%f19021, [_ZZ33flash_attention_v2_forward_kernelILi64ELi64ELi64EEvPKfS1_S1_PfiiiifE8V_shared+4108];
	fma.rn.f32 	%f22544, %f4502, %f19021, %f22544;
	@%p5310 bra 	$L__BB1_5277;
	setp.eq.s32 	%p5311, %r3, 54;
	ld.shared.f32 	%f19022, [_ZZ33flash_attention_v2_forward_kernelILi64ELi64ELi64EEvPKfS1_S1_PfiiiifE8V_shared+4112];
	fma.rn.f32 	%f22545, %f4502, %f19022, %f22545;
	@%p5311 bra 	$L__BB1_5277;
	setp.eq.s32 	%p5312, %r3, 55;
	ld.shared.f32 	%f19023, [_ZZ33flash_attention_v2_forward_kernelILi64ELi64ELi64EEvPKfS1_S1_PfiiiifE8V_shared+4116];
	fma.rn.f32 	%f22546, %f4502, %f19023, %f22546;
	@%p5312 bra 	$L__BB1_5277;
	setp.eq.s32 	%p5313, %r3, 56;
	ld.shared.f32 	%f19024, [_ZZ33flash_attention_v2_forward_kernelILi64ELi64ELi64EEvPKfS1_S1_PfiiiifE8V_shared+4120];
	fma.rn.f32 	%f22547, %f4502, %f19024, %f22547;
	@%p5313 bra 	$L__BB1_5277;
	setp.eq.s32 	%p5314, %r3, 57;
	ld.shared.f32 	%f19025, [_ZZ33flash_attention_v2_forward_kernelILi64ELi64ELi64EEvPKfS1_S1_PfiiiifE8V_shared+4124];
	fma.rn.f32 	%f22548, %f4502, %f19025, %f22548;
	@%p5314 bra 	$L__BB1_5277;
	setp.eq.s32 	%p5315, %r3, 58;
	ld.shared.f32 	%f19026, [_ZZ33flash_attention_v2_forward_kernelILi64ELi64ELi64EEvPKfS1_S1_PfiiiifE8V_shared+4128];
	fma.rn.f32 	%f22549, %f4502, %f19026, %f22549;
	@%p5315 bra 	$L__BB1_5277;
	setp.eq.s32 	%p5316, %r3, 59;
	ld.shared.f32 	%f19027, [_ZZ33flash_attention_v2_forward_kernelILi64ELi64ELi64EEvPKfS1_S1_PfiiiifE8V_shared+4132];
	fma.rn.f32 	%f22550, %f4502, %f19027, %f22550;
	@%p5316 bra 	$L__BB1_5277;
	setp.eq.s32 	%p5317, %r3, 60;
	ld.shared.f32 	%f19028, [_ZZ33flash_attention_v2_forward_kernelILi64ELi64ELi64EEvPKfS1_S1_PfiiiifE8V_shared+4136];
	fma.rn.f32 	%f22551, %f4502, %f19028, %f22551;
	@%p5317 bra 	$L__BB1_5277;
	setp.eq.s32 	%p5318, %r3, 61;
	ld.shared.f32 	%f19029, [_ZZ33flash_attention_v2_forward_kernelILi64ELi64ELi64EEvPKfS1_S1_PfiiiifE8V_shared+4140];
	fma.rn.f32 	%f22552, %f4502, %f19029, %f22552;
	@%p5318 bra 	$L__BB1_5277;
	setp.eq.s32 	%p5319, %r3, 62;
	ld.shared.f32 	%f19030, [_ZZ33flash_attention_v2_forward_kernelILi64ELi64ELi64EEvPKfS1_S1_PfiiiifE8V_shared+4144];
	fma.rn.f32 	%f22553, %f4502, %f19030, %f22553;
	@%p5319 bra 	$L__BB1_5277;
	setp.eq.s32 	%p5320, %r3, 63;
	ld.shared.f32 	%f19031, [_ZZ33flash_attention_v2_forward_kernelILi64ELi64ELi64EEvPKfS1_S1_PfiiiifE8V_shared+4148];
	fma.rn.f32 	%f22554, %f4502, %f19031, %f22554;
	@%p5320 bra 	$L__BB1_5277;
	ld.shared.f32 	%f19032, [_ZZ33flash_attention_v2_forward_kernelILi64ELi64ELi64EEvPKfS1_S1_PfiiiifE8V_shared+4152];
	fma.rn.f32 	%f22555, %f4502, %f19032, %f22555;
$L__BB1_5277:
	ld.param.u32 	%r564, [_Z33flash_attention_v2_forward_kernelILi64ELi64ELi64EEvPKfS1_S1_Pfiiiif_param_6];
	shl.b32 	%r384, %r625, 6;
	or.b32  	%r385, %r384, 16;
	setp.ge.s32 	%p5321, %r385, %r564;
	@%p5321 bra 	$L__BB1_5342;
	setp.eq.s32 	%p5322, %r14, 0;
	ld.shared.f32 	%f19033, [_ZZ33flash_attention_v2_forward_kernelILi64ELi64ELi64EEvPKfS1_S1_PfiiiifE8V_shared+4160];
	fma.rn.f32 	%f22492, %f4503, %f19033, %f22492;
	@%p5322 bra 	$L__BB1_5342;
	setp.eq.s32 	%p5323, %r3, 2;
	ld.shared.f32 	%f19034, [_ZZ33flash_attention_v2_forward_kernelILi64ELi64ELi64EEvPKfS1_S1_PfiiiifE8V_shared+4164];
	fma.rn.f32 	%f22493, %f4503, %f19034, %f22493;
	@%p5323 bra 	$L__BB1_5342;
	setp.eq.s32 	%p5324, %r3, 3;
	ld.shared.f32 	%f19035, [_ZZ33flash_attention_v2_forward_kernelILi64ELi64ELi64EEvPKfS1_S1_PfiiiifE8V_shared+4168];
	fma.rn.f32 	%f22494, %f4503, %f19035, %f22494;
	@%p5324 bra 	$L__BB1_5342;
	setp.eq.s32 	%p5325, %r3, 4;
	ld.shared.f32 	%f19036, [_ZZ33flash_attention_v2_forward_kernelILi64ELi64ELi64EEvPKfS1_S1_PfiiiifE8V_shared+4172];
	fma.rn.f32 	%f22495, %f4503, %f19036, %f22495;
	@%p5325 bra 	$L__BB1_5342;
	setp.eq.s32 	%p5326, %r3, 5;
	ld.shared.f32 	%f19037, [_ZZ33flash_attention_v2_forward_kernelILi64ELi64ELi64EEvPKfS1_S1_PfiiiifE8V_shared+4176];
	fma.rn.f32 	%f22496, %f4503, %f19037, %f22496;
	@%p5326 bra 	$L__BB1_5342;
	setp.eq.s32 	%p5327, %r3, 6;
	ld.shared.f32 	%f19038, [_ZZ33flash_attention_v2_forward_kernelILi64ELi64ELi64EEvPKfS1_S1_PfiiiifE8V_shared+4180];
	fma.rn.f32 	%f22497, %f4503, %f19038, %f22497;
	@%p5327 bra 	$L__BB1_5342;
	setp.eq.s32 	%p5328, %r3, 7;
	ld.shared.f32 	%f19039, [_ZZ33flash_attention_v2_forward_kernelILi64ELi64ELi64EEvPKfS1_S1_PfiiiifE8V_shared+4184];
	fma.rn.f32 	%f22498, %f4503, %f19039, %f22498;
	@%p5328 bra 	$L__BB1_5342;
	setp.eq.s32 	%p5329, %r3, 8;
	ld.shared.f32 	%f19040, [_ZZ33flash_attention_v2_forward_kernelILi64ELi64ELi64EEvPKfS1_S1_PfiiiifE8V_shared+4188];
	fma.rn.f32 	%f22499, %f4503, %f19040, %f22499;
	@%p5329 bra 	$L__BB1_5342;
	setp.eq.s32 	%p5330, %r3, 9;
	ld.shared.f32 	%f19041, [_ZZ33flash_attention_v2_forward_kernelILi64ELi64ELi64EEvPKfS1_S1_PfiiiifE8V_shared+4192];
	fma.rn.f32 	%f22500, %f4503, %f19041, %f22500;
	@%p5330 bra 	$L__BB1_5342;
	setp.eq.s32 	%p5331, %r3, 10;
	ld.shared.f32 	%f19042, [_ZZ33flash_attention_v2_forward_kernelILi64ELi64ELi64EEvPKfS1_S1_PfiiiifE8V_shared+4196];
	fma.rn.f32 	%f22501, %f4503, %f19042, %f22501;
	@%p5331 bra 	$L__BB1_5342;
	setp.eq.s32 	%p5332, %r3, 11;
	ld.shared.f32 	%f19043, [_ZZ33flash_attention_v2_forward_kernelILi64ELi64ELi64EEvPKfS1_S1_PfiiiifE8V_shared+4200];
	fma.rn.f32 	%f22502, %f4503, %f19043, %f22502;
	@%p5332 bra 	$L__BB1_5342;
	setp.eq.s32 	%p5333, %r3, 12;
	ld.shared.f32 	%f19044, [_ZZ33flash_attention_v2_forward_kernelILi64ELi64ELi64EEvPKfS1_S1_PfiiiifE8V_shared+4204];
	fma.rn.f32 	%f22503, %f4503, %f19044, %f22503;
	@%p5333 bra 	$L__BB1_5342;
	setp.eq.s32 	%p5334, %r3, 13;
	ld.shared.f32 	%f19045, [_ZZ33flash_attention_v2_forward_kernelILi64ELi64ELi64EEvPKfS1_S1_PfiiiifE8V_shared+4208];
	fma.rn.f32 	%f22504, %f4503, %f19045, %f22504;
	@%p5334 bra 	$L__BB1_5342;
	setp.eq.s32 	%p5335, %r3, 14;
	ld.shared.f32 	%f19046, [_ZZ33flash_attention_v2_forward_kernelILi64ELi64ELi64EEvPKfS1_S1_PfiiiifE8V_shared+4212];
	fma.rn.f32 	%f22505, %f4503, %f19046, %f22505;
	@%p5335 bra 	$L__BB1_5342;
	setp.eq.s32 	%p5336, %r3, 15;
	ld.shared.f32 	%f19047, [_ZZ33flash_attention_v2_forward_kernelILi64ELi64ELi64EEvPKfS1_S1_PfiiiifE8V_shared+4216];
	fma.rn.f32 	%f22506, %f4503, %f19047, %f22506;
	@%p5336 bra 	$L__BB1_5342;
	setp.eq.s32 	%p5337, %r3, 16;
	ld.shared.f32 	%f19048, [_ZZ33flash_attention_v2_forward_kernelILi64ELi64ELi64EEvPKfS1_S1_PfiiiifE8V_shared+4220];
	fma.rn.f32 	%f22507, %f4503, %f19048, %f22507;
	@%p5337 bra 	$L__BB1_5342;
	setp.eq.s32 	%p5338, %r3, 17;
	ld.shared.f32 	%f19049, [_ZZ33flash_attention_v2_forward_kernelILi64ELi64ELi64EEvPKfS1_S1_PfiiiifE8V_shared+4224];
	fma.rn.f32 	%f22508, %f4503, %f19049, %f22508;
	@%p5338 bra 	$L__BB1_5342;
	setp.eq.s32 	%p5339, %r3, 18;
	ld.shared.f32 	%f19050, [_ZZ33flash_attention_v2_forward_kernelILi64ELi64ELi64EEvPKfS1_S1_PfiiiifE8V_shared+4228];
	fma.rn.f32 	%f22509, %f4503, %f19050, %f22509;
	@%p5339 bra 	$L__BB1_5342;
	setp.eq.s32 	%p5340, %r3, 19;
	ld.shared.f32 	%f19051, [_ZZ33flash_attention_v2_forward_kernelILi64ELi64ELi64EEvPKfS1_S1_PfiiiifE8V_shared+4232];
	fma.rn.f32 	%f22510, %f4503, %f19051, %f22510;
	@%p5340 bra 	$L__BB1_5342;
	setp.eq.s32 	%p5341, %r3, 20;
	ld.shared.f32 	%f19052, [_ZZ33flash_attention_v2_forward_kernelILi64ELi64ELi64EEvPKfS1_S1_PfiiiifE8V_shared+4236];
	fma.rn.f32 	%f22511, %f4503, %f19052, %f22511;
	@%p5341 bra 	$L__BB1_5342;
	setp.eq.s32 	%p5342, %r3, 21;
	ld.shared.f32 	%f19053, [_ZZ33flash_attention_v2_forward_kernelILi64ELi64ELi64EEvPKfS1_S1_PfiiiifE8V_shared+4240];
	fma.rn.f32 	%f22512, %f4503, %f19053, %f22512;
	@%p5342 bra 	$L__BB1_5342;
	setp.eq.s32 	%p5343, %r3, 22;
	ld.shared.f32 	%f19054, [_ZZ33flash_attention_v2_forward_kernelILi64ELi64ELi64EEvPKfS1_S1_PfiiiifE8V_shared+4244];
	fma.rn.f32 	%f22513, %f4503, %f19054, %f22513;
	@%p5343 bra 	$L__BB1_5342;
	setp.eq.s32 	%p5344, %r3, 23;
	ld.shared.f32 	%f19055, [_ZZ33flash_attention_v2_forward_kernelILi64ELi64ELi64EEvPKfS1_S1_PfiiiifE8V_shared+4248];
	fma.rn.f32 	%f22514, %f4503, %f19055, %f22514;
	@%p5344 bra 	$L__BB1_5342;
	setp.eq.s32 	%p5345, %r3, 24;
	ld.shared.f32 	%f19056, [_ZZ33flash_attention_v2_forward_kernelILi64ELi64ELi64EEvPKfS1_S1_PfiiiifE8V_shared+4252];
	fma.rn.f32 	%f22515, %f4503, %f19056, %f22515;
	@%p5345 bra 	$L__BB1_5342;
	setp.eq.s32 	%p5346, %r3, 25;
	ld.shared.f32 	%f19057, [_ZZ33flash_attention_v2_forward_kernelILi64ELi64ELi64EEvPKfS1_S1_PfiiiifE8V_shared+4256];
	fma.rn.f32 	%f22516, %f4503, %f19057, %f22516;
	@%p5346 bra 	$L__BB1_5342;
	setp.eq.s32 	%p5347, %r3, 26;
	ld.shared.f32 	%f19058, [_ZZ33flash_attention_v2_forward_kernelILi64ELi64ELi64EEvPKfS1_S1_PfiiiifE8V_shared+4260];
	fma.rn.f32 	%f22517, %f4503, %f19058, %f22517;
	@%p5347 bra 	$L__BB1_5342;
	setp.eq.s32 	%p5348, %r3, 27;
	ld.shared.f32 	%f19059, [_ZZ33flash_attention_v2_forward_kernelILi64ELi64ELi64EEvPKfS1_S1_PfiiiifE8V_shared+4264];
	fma.rn.f32 	%f22518, %f4503, %f19059, %f22518;
	@%p5348 bra 	$L__BB1_5342;
	setp.eq.s32 	%p5349, %r3, 28;
	ld.shared.f32 	%f19060, [_ZZ33flash_attention_v2_forward_kernelILi64ELi64ELi64EEvPKfS1_S1_PfiiiifE8V_shared+4268];
	fma.rn.f32 	%f22519, %f4503, %f19060, %f22519;
	@%p5349 bra 	$L__BB1_5342;
	setp.eq.s32 	%p5350, %r3, 29;
	ld.shared.f32 	%f19061, [_ZZ33flash_attention_v2_forward_kernelILi64ELi64ELi64EEvPKfS1_S1_PfiiiifE8V_shared+4272];
	fma.rn.f32 	%f22520, %f4503, %f19061, %f22520;
	@%p5350 bra 	$L__BB1_5342;
	setp.eq.s32 	%p5351, %r3, 30;
	ld.shared.f32 	%f19062, [_ZZ33flash_attention_v2_forward_kernelILi64ELi64ELi64EEvPKfS1_S1_PfiiiifE8V_shared+4276];
	fma.rn.f32 	%f22521, %f4503, %f19062, %f22521;
	@%p5351 bra 	$L__BB1_5342;
	setp.eq.s32 	%p5352, %r3, 31;
	ld.shared.f32 	%f19063, [_ZZ33flash_attention_v2_forward_kernelILi64ELi64ELi64EEvPKfS1_S1_PfiiiifE8V_shared+4280];
	fma.rn.f32 	%f22522, %f4503, %f19063, %f22522;
	@%p5352 bra 	$L__BB1_5342;
	setp.eq.s32 	%p5353, %r3, 32;
	ld.shared.f32 	%f19064, [_ZZ33flash_attention_v2_forward_kernelILi64ELi64ELi64EEvPKfS1_S1_PfiiiifE8V_shared+4284];
	fma.rn.f32 	%f22523, %f4503, %f19064, %f22523;
	@%p5353 bra 	$L__BB1_5342;
	setp.eq.s32 	%p5354, %r3, 33;
	ld.shared.f32 	%f19065, [_ZZ33flash_attention_v2_forward_kernelILi64ELi64ELi64EEvPKfS1_S1_PfiiiifE8V_shared+4288];
	fma.rn.f32 	%f22524, %f4503, %f19065, %f22524;
	@%p5354 bra 	$L__BB1_5342;
	setp.eq.s32 	%p5355, %r3, 34;
	ld.shared.f32 	%f19066, [_ZZ33flash_attention_v2_forward_kernelILi64ELi64ELi64EEvPKfS1_S1_PfiiiifE8V_shared+4292];
	fma.rn.f32 	%f22525, %f4503, %f19066, %f22525;
	@%p5355 bra 	$L__BB1_5342;
	setp.eq.s32 	%p5356, %r3, 35;
	ld.shared.f32 	%f19067, [_ZZ33flash_attention_v2_forward_kernelILi64ELi64ELi64EEvPKfS1_S1_PfiiiifE8V_shared+4296];
	fma.rn.f32 	%f22526, %f4503, %f19067, %f22526;
	@%p5356 bra 	$L__BB1_5342;
	setp.eq.s32 	%p5357, %r3, 36;
	ld.shared.f32 	%f19068, [_ZZ33flash_attention_v2_forward_kernelILi64ELi64ELi64EEvPKfS1_S1_PfiiiifE8V_shared+4300];
	fma.rn.f32 	%f22527, %f4503, %f19068, %f22527;
	@%p5357 bra 	$L__BB1_5342;
	setp.eq.s32 	%p5358, %r3, 37;
	ld.shared.f32 	%f19069, [_ZZ33flash_attention_v2_forward_kernelILi64ELi64ELi64EEvPKfS1_S1_PfiiiifE8V_shared+4304];
	fma.rn.f32 	%f22528, %f4503, %f19069, %f22528;
	@%p5358 bra 	$L__BB1_5342;
	setp.eq.s32 	%p5359, %r3, 38;
	ld.shared.f32 	%f19070, [_ZZ33flash_attention_v2_forward_kernelILi64ELi64ELi64EEvPKfS1_S1_PfiiiifE8V_shared+4308];
	fma.rn.f32 	%f22529, %f4503, %f19070, %f22529;
	@%p5359 bra 	$L__BB1_5342;
	setp.eq.s32 	%p5360, %r3, 39;
	ld.shared.f32 	%f19071, [_ZZ33flash_attention_v2_forward_kernelILi64ELi64ELi64EEvPKfS1_S1_PfiiiifE8V_shared+4312];
	fma.rn.f32 	%f22530, %f4503, %f19071, %f22530;
	@%p5360 bra 	$L__BB1_5342;
	setp.eq.s32 	%p5361, %r3, 40;
	ld.shared.f32 	%f19072, [_ZZ33flash_attention_v2_forward_kernelILi64ELi64ELi64EEvPKfS1_S1_PfiiiifE8V_shared+4316];
	fma.rn.f32 	%f22531, %f4503, %f19072, %f22531;
	@%p5361 bra 	$L__BB1_5342;
	setp.eq.s32 	%p5362, %r3, 41;
	ld.shared.f32 	%f19073, [_ZZ33flash_attention_v2_forward_kernelILi64ELi64ELi64EEvPKfS1_S1_PfiiiifE8V_shared+4320];
	fma.rn.f32 	%f22532, %f4503, %f19073, %f22532;
	@%p5362 bra 	$L__BB1_5342;
	setp.eq.s32 	%p5363, %r3, 42;
	ld.shared.f32 	%f19074, [_ZZ33flash_attention_v2_forward_kernelILi64ELi64ELi64EEvPKfS1_S1_PfiiiifE8V_shared+4324];
	fma.rn.f32 	%f22533, %f4503, %f19074, %f22533;
	@%p5363 bra 	$L__BB1_5342;
	setp.eq.s32 	%p5364, %r3, 43;
	ld.shared.f32 	%f19075, [_ZZ33flash_attention_v2_forward_kernelILi64ELi64ELi64EEvPKfS1_S1_PfiiiifE8V_shared+4328];
	fma.rn.f32 	%f22534, %f4503, %f19075, %f22534;
	@%p5364 bra 	$L__BB1_5342;
	setp.eq.s32 	%p5365, %r3, 44;
	ld.shared.f32 	%f19076, [_ZZ33flash_attention_v2_forward_kernelILi64ELi64ELi64EEvPKfS1_S1_PfiiiifE8V_shared+4332];
	fma.rn.f32 	%f22535, %f4503, %f19076, %f22535;
	@%p5365 bra 	$L__BB1_5342;
	setp.eq.s32 	%p5366, %r3, 45;
	ld.shared.f32 	%f19077, [_ZZ33flash_attention_v2_forward_kernelILi64ELi64ELi64EEvPKfS1_S1_PfiiiifE8V_shared+4336];
	fma.rn.f32 	%f22536, %f4503, %f19077, %f22536;
	@%p5366 bra 	$L__BB1_5342;
	setp.eq.s32 	%p5367, %r3, 46;
	ld.shared.f32 	%f19078, [_ZZ33flash_attention_v2_forward_kernelILi64ELi64ELi64EEvPKfS1_S1_PfiiiifE8V_shared+4340];
	fma.rn.f32 	%f22537, %f4503, %f19078, %f22537;
	@%p5367 bra 	$L__BB1_5342;
	setp.eq.s32 	%p5368, %r3, 47;
	ld.shared.f32 	%f19079, [_ZZ33flash_attention_v2_forward_kernelILi64ELi64ELi64EEvPKfS1_S1_PfiiiifE8V_shared+4344];
	fma.rn.f32 	%f22538, %f4503, %f19079, %f22538;
	@%p5368 bra 	$L__BB1_5342;
	setp.eq.s32 	%p5369, %r3, 48;
	ld.shared.f32 	%f19080, [_ZZ33flash_attention_v2_forward_kernelILi64ELi64ELi64EEvPKfS1_S1_PfiiiifE8V_shared+4348];
	fma.rn.f32 	%f22539, %f4503, %f19080, %f22539;
	@%p5369 bra 	$L__BB1_5342;
	setp.eq.s32 	%p5370, %r3, 49;
	ld.shared.f32 	%f19081, [_ZZ33flash_attention_v2_forward_kernelILi64ELi64ELi64EEvPKfS1_S1_PfiiiifE8V_shared+4352];
	fma.rn.f32 	%f22540, %f4503, %f19081, %f22540;
	@%p5370 bra 	$L__BB1_5342;
	setp.eq.s32 	%p5371, %r3, 50;
	ld.shared.f32 	%f19082, [_ZZ33flash_attention_v2_forward_kernelILi64ELi64ELi64EEvPKfS1_S1_PfiiiifE8V_shared+4356];
	fma.rn.f32 	%f22541, %f4503, %f19082, %f22541;
	@%p5371 bra 	$L__BB1_5342;
	setp.eq.s32 	%p5372, %r3, 51;
	ld.shared.f32 	%f19083, [_ZZ33flash_attention_v2_forward_kernelILi64ELi64ELi64EEvPKfS1_S1_PfiiiifE8V_shared+4360];
	fma.rn.f32 	%f22542, %f4503, %f19083, %f22542;
	@%p5372 bra 	$L__BB1_5342;
	setp.eq.s32 	%p5373, %r3, 52;
	ld.shared.f32 	%f19084, [_ZZ33flash_attention_v2_forward_kernelILi64ELi64ELi64EEvPKfS1_S1_PfiiiifE8V_shared+4364];
	fma.rn.f32 	%f22543, %f4503, %f19084, %f22543;
	@%p5373 bra 	$L__BB1_5342;
	setp.eq.s32 	%p5374, %r3, 53;
	ld.shared.f32 	%f19085, [_ZZ33flash_attention_v2_forward_kernelILi64ELi64ELi64EEvPKfS1_S1_PfiiiifE8V_shared+4368];
	fma.rn.f32 	%f22544, %f4503, %f19085, %f22544;
	@%p5374 bra 	$L__BB1_5342;
	setp.eq.s32 	%p5375, %r3, 54;
	ld.shared.f32 	%f19086, [_ZZ33flash_attention_v2_forward_kernelILi64ELi64ELi64EEvPKfS1_S1_PfiiiifE8V_shared+4372];
	fma.rn.f32 	%f22545, %f4503, %f19086, %f22545;
	@%p5375 bra 	$L__BB1_5342;
	setp.eq.s32 	%p5376, %r3, 55;
	ld.shared.f32 	%f19087, [_ZZ33flash_attention_v2_forward_kernelILi64ELi64ELi64EEvPKfS1_S1_PfiiiifE8V_shared+4376];
	fma.rn.f32 	%f22546, %f4503, %f19087, %f22546;
	@%p5376 bra 	$L__BB1_5342;
	setp.eq.s32 	%p5377, %r3, 56;
	ld.shared.f32 	%f19088, [_ZZ33flash_attention_v2_forward_kernelILi64ELi64ELi64EEvPKfS1_S1_PfiiiifE8V_shared+4380];
	fma.rn.f32 	%f22547, %f4503, %f19088, %f22547;
	@%p5377 bra 	$L__BB1_5342;
	setp.eq.s32 	%p5378, %r3, 57;
	ld.shared.f32 	%f19089, [_ZZ33flash_attention_v2_forward_kernelILi64ELi64ELi64EEvPKfS1_S1_PfiiiifE8V_shared+4384];
	fma.rn.f32 	%f22548, %f4503, %f19089, %f22548;
	@%p5378 bra 	$L__BB1_5342;
	setp.eq.s32 	%p5379, %r3, 58;
	ld.shared.f32 	%f19090, [_ZZ33flash_attention_v2_forward_kernelILi64ELi64ELi64EEvPKfS1_S1_PfiiiifE8V_shared+4388];
	fma.rn.f32 	%f22549, %f4503, %f19090, %f22549;
	@%p5379 bra 	$L__BB1_5342;
	setp.eq.s32 	%p5380, %r3, 59;
	ld.shared.f32 	%f19091, [_ZZ33flash_attention_v2_forward_kernelILi64ELi64ELi64EEvPKfS1_S1_PfiiiifE8V_shared+4392];
	fma.rn.f32 	%f22550, %f4503, %f19091, %f22550;
	@%p5380 bra 	$L__BB1_5342;
	setp.eq.s32 	%p5381, %r3, 60;
	ld.shared.f32 	%f19092, [_ZZ33flash_attention_v2_forward_kernelILi64ELi64ELi64EEvPKfS1_S1_PfiiiifE8V_shared+4396];
	fma.rn.f32 	%f22551, %f4503, %f19092, %f22551;
	@%p5381 bra 	$L__BB1_5342;
	setp.eq.s32 	%p5382, %r3, 61;
	ld.shared.f32 	%f19093, [_ZZ33flash_attention_v2_forward_kernelILi64ELi64ELi64EEvPKfS1_S1_PfiiiifE8V_shared+4400];
	fma.rn.f32 	%f22552, %f4503, %f19093, %f22552;
	@%p5382 bra 	$L__BB1_5342;
	setp.eq.s32 	%p5383, %r3, 62;
	ld.shared.f32 	%f19094, [_ZZ33flash_attention_v2_forward_kernelILi64ELi64ELi64EEvPKfS1_S1_PfiiiifE8V_shared+4404];
	fma.rn.f32 	%f22553, %f4503, %f19094, %f22553;
	@%p5383 bra 	$L__BB1_5342;
	setp.eq.s32 	%p5384, %r3, 63;
	ld.shared.f32 	%f19095, [_ZZ33flash_attention_v2_forward_kernelILi64ELi64ELi64EEvPKfS1_S1_PfiiiifE8V_shared+4408];
	fma.rn.f32 	%f22554, %f4503, %f19095, %f22554;
	@%p5384 bra 	$L__BB1_5342;
	ld.shared.f32 	%f19096, [_ZZ33flash_attention_v2_forward_kernelILi64ELi64ELi64EEvPKfS1_S1_PfiiiifE8V_shared+4412];
	fma.rn.f32 	%f22555, %f4503, %f19096, %f22555;
$L__BB1_5342:
	ld.param.u32 	%r565, [_Z33flash_attention_v2_forward_kernelILi64ELi64ELi64EEvPKfS1_S1_Pfiiiif_param_6];
	shl.b32 	%r386, %r625, 6;
	or.b32  	%r387, %r386, 17;
	setp.ge.s32 	%p5385, %r387, %r565;
	@%p5385 bra 	$L__BB1_5407;
	setp.eq.s32 	%p5386, %r14, 0;
	ld.shared.f32 	%f19097, [_ZZ33flash_attention_v2_forward_kernelILi64ELi64ELi64EEvPKfS1_S1_PfiiiifE8V_shared+4420];
	fma.rn.f32 	%f22492, %f4504, %f19097, %f22492;
	@%p5386 bra 	$L__BB1_5407;
	setp.eq.s32 	%p5387, %r3, 2;
	ld.shared.f32 	%f19098, [_ZZ33flash_attention_v2_forward_kernelILi64ELi64ELi64EEvPKfS1_S1_PfiiiifE8V_shared+4424];
	fma.rn.f32 	%f22493, %f4504, %f19098, %f22493;
	@%p5387 bra 	$L__BB1_5407;
	setp.eq.s32 	%p5388, %r3, 3;
	ld.shared.f32 	%f19099, [_ZZ33flash_attention_v2_forward_kernelILi64ELi64ELi64EEvPKfS1_S1_PfiiiifE8V_shared+4428];
	fma.rn.f32 	%f22494, %f4504, %f19099, %f22494;
	@%p5388 bra 	$L__BB1_5407;
	setp.eq.s32 	%p5389, %r3, 4;
	ld.shared.f32 	%f19100, [_ZZ33flash_attention_v2_forward_kernelILi64ELi64ELi64EEvPKfS1_S1_PfiiiifE8V_shared+4432];
	fma.rn.f32 	%f22495, %f4504, %f19100, %f22495;
	@%p5389 bra 	$L__BB1_5407;
	setp.eq.s32 	%p5390, %r3, 5;
	ld.shared.f32 	%f19101, [_ZZ33flash_attention_v2_forward_kernelILi64ELi64ELi64EEvPKfS1_S1_PfiiiifE8V_shared+4436];
	fma.rn.f32 	%f22496, %f4504, %f19101, %f22496;
	@%p5390 bra 	$L__BB1_5407;
	setp.eq.s32 	%p5391, %r3, 6;
	ld.shared.f32 	%f19102, [_ZZ33flash_attention_v2_forward_kernelILi64ELi64ELi64EEvPKfS1_S1_PfiiiifE8V_shared+4440];
	fma.rn.f32 	%f22497, %f4504, %f19102, %f22497;
	@%p5391 bra 	$L__BB1_5407;
	setp.eq.s32 	%p5392, %r3, 7;
	ld.shared.f32 	%f19103, [_ZZ33flash_attention_v2_forward_kernelILi64ELi64ELi64EEvPKfS1_S1_PfiiiifE8V_shared+4444];
	fma.rn.f32 	%f22498, %f4504, %f19103, %f22498;
	@%p5392 bra 	$L__BB1_5407;
	setp.eq.s32 	%p5393, %r3, 8;
	ld.shared.f32 	%f19104, [_ZZ33flash_attention_v2_forward_kernelILi64ELi64ELi64EEvPKfS1_S1_PfiiiifE8V_shared+4448];
	fma.rn.f32 	%f22499, %f4504, %f19104, %f22499;
	@%p5393 bra 	$L__BB1_5407;
	setp.eq.s32 	%p5394, %r3, 9;
	ld.shared.f32 	%f19105, [_ZZ33flash_attention_v2_forward_kernelILi64ELi64ELi64EEvPKfS1_S1_PfiiiifE8V_shared+4452];
	fma.rn.f32 	%f22500, %f4504, %f19105, %f22500;
	@%p5394 bra 	$L__BB1_5407;
	setp.eq.s32 	%p5395, %r3, 10;
	ld.shared.f32 	%f19106, [_ZZ33flash_attention_v2_forward_kernelILi64ELi64ELi64EEvPKfS1_S1_PfiiiifE8V_shared+4456];
	fma.rn.f32 	%f22501, %f4504, %f19106, %f22501;
	@%p5395 bra 	$L__BB1_5407;
	setp.eq.s32 	%p5396, %r3, 11;
	ld.shared.f32 	%f19107, [_ZZ33flash_attention_v2_forward_kernelILi64ELi64ELi64EEvPKfS1_S1_PfiiiifE8V_shared+4460];
	fma.rn.f32 	%f22502, %f4504, %f19107, %f22502;
	@%p5396 bra 	$L__BB1_5407;
	setp.eq.s32 	%p5397, %r3, 12;
	ld.shared.f32 	%f19108, [_ZZ33flash_attention_v2_forward_kernelILi64ELi64ELi64EEvPKfS1_S1_PfiiiifE8V_shared+4464];
	fma.rn.f32 	%f22503, %f4504, %f19108, %f22503;
	@%p5397 bra 	$L__BB1_5407;
	setp.eq.s32 	%p5398, %r3, 13;
	ld.shared.f32 	%f19109, [_ZZ33flash_attention_v2_forward_kernelILi64ELi64ELi64EEvPKfS1_S1_PfiiiifE8V_shared+4468];
	fma.rn.f32 	%f22504, %f4504, %f19109, %f22504;
	@%p5398 bra 	$L__BB1_5407;
	setp.eq.s32 	%p5399, %r3, 14;
	ld.shared.f32 	%f19110, [_ZZ33flash_attention_v2_forward_kernelILi64ELi64ELi64EEvPKfS1_S1_PfiiiifE8V_shared+4472];
	fma.rn.f32 	%f22505, %f4504, %f19110, %f22505;
	@%p5399 bra 	$L__BB1_5407;
	setp.eq.s32 	%p5400, %r3, 15;
	ld.shared.f32 	%f19111, [_ZZ33flash_attention_v2_forward_kernelILi64ELi64ELi64EEvPKfS1_S1_PfiiiifE8V_shared+4476];
	fma.rn.f32 	%f22506, %f4504, %f19111, %f22506;
	@%p5400 bra 	$L__BB1_5407;
	setp.eq.s32 	%p5401, %r3, 16;
	ld.shared.f32 	%f19112, [_ZZ33flash_attention_v2_forward_kernelILi64ELi64ELi64EEvPKfS1_S1_PfiiiifE8V_shared+4480];
	fma.rn.f32 	%f22507, %f4504, %f19112, %f22507;
	@%p5401 bra 	$L__BB1_5407;
	setp.eq.s32 	%p5402, %r3, 17;
	ld.shared.f32 	%f19113, [_ZZ33flash_attention_v2_forward_kernelILi64ELi64ELi64EEvPKfS1_S1_PfiiiifE8V_shared+4484];
	fma.rn.f32 	%f22508, %f4504, %f19113, %f22508;
	@%p5402 bra 	$L__BB1_5407;
	setp.eq.s32 	%p5403, %r3, 18;
	ld.shared.f32 	%f19114, [_ZZ33flash_attention_v2_forward_kernelILi64ELi64ELi64EEvPKfS1_S1_PfiiiifE8V_shared+4488];
	fma.rn.f32 	%f22509, %f4504, %f19114, %f22509;
	@%p5403 bra 	$L__BB1_5407;
	setp.eq.s32 	%p5404, %r3, 19;
	ld.shared.f32 	%f19115, [_ZZ33flash_attention_v2_forward_kernelILi64ELi64ELi64EEvPKfS1_S1_PfiiiifE8V_shared+4492];
	fma.rn.f32 	%f22510, %f4504, %f19115, %f22510;
	@%p5404 bra 	$L__BB1_5407;
	setp.eq.s32 	%p5405, %r3, 20;
	ld.shared.f32 	%f19116, [_ZZ33flash_attention_v2_forward_kernelILi64ELi64ELi64EEvPKfS1_S1_PfiiiifE8V_shared+4496];
	fma.rn.f32 	%f22511, %f4504, %f19116, %f22511;
	@%p5405 bra 	$L__BB1_5407;
	setp.eq.s32 	%p5406, %r3, 21;
	ld.shared.f32 	%f19117, [_ZZ33flash_attention_v2_forward_kernelILi64ELi64ELi64EEvPKfS1_S1_PfiiiifE8V_shared+4500];
	fma.rn.f32 	%f22512, %f4504, %f19117, %f22512;
	@%p5406 bra 	$L__BB1_5407;
	setp.eq.s32 	%p5407, %r3, 22;
	ld.shared.f32 	%f19118, [_ZZ33flash_attention_v2_forward_kernelILi64ELi64ELi64EEvPKfS1_S1_PfiiiifE8V_shared+4504];
	fma.rn.f32 	%f22513, %f4504, %f19118, %f22513;
	@%p5407 bra 	$L__BB1_5407;
	setp.eq.s32 	%p5408, %r3, 23;
	ld.shared.f32 	%f19119, [_ZZ33flash_attention_v2_forward_kernelILi64ELi64ELi64EEvPKfS1_S1_PfiiiifE8V_shared+4508];
	fma.rn.f32 	%f22514, %f4504, %f19119, %f22514;
	@%p5408 bra 	$L__BB1_5407;
	setp.eq.s32 	%p5409, %r3, 24;
	ld.shared.f32 	%f19120, [_ZZ33flash_attention_v2_forward_kernelILi64ELi64ELi64EEvPKfS1_S1_PfiiiifE8V_shared+4512];
	fma.rn.f32 	%f22515, %f4504, %f19120, %f22515;
	@%p5409 bra 	$L__BB1_5407;
	setp.eq.s32 	%p5410, %r3, 25;
	ld.shared.f32 	%f19121, [_ZZ33flash_attention_v2_forward_kernelILi64ELi64ELi64EEvPKfS1_S1_PfiiiifE8V_shared+4516];
	fma.rn.f32 	%f22516, %f4504, %f19121, %f22516;
	@%p5410 bra 	$L__BB1_5407;
	setp.eq.s32 	%p5411, %r3, 26;
	ld.shared.f32 	%f19122, [_ZZ33flash_attention_v2_forward_kernelILi64ELi64ELi64EEvPKfS1_S1_PfiiiifE8V_shared+4520];
	fma.rn.f32 	%f22517, %f4504, %f19122, %f22517;
	@%p5411 bra 	$L__BB1_5407;
	setp.eq.s32 	%p5412, %r3, 27;
	ld.shared.f32 	%f19123, [_ZZ33flash_attention_v2_forward_kernelILi64ELi64ELi64EEvPKfS1_S1_PfiiiifE8V_shared+4524];
	fma.rn.f32 	%f22518, %f4504, %f19123, %f22518;
	@%p5412 bra 	$L__BB1_5407;
	setp.eq.s32 	%p5413, %r3, 28;
	ld.shared.f32 	%f19124, [_ZZ33flash_attention_v2_forward_kernelILi64ELi64ELi64EEvPKfS1_S1_PfiiiifE8V_shared+4528];
	fma.rn.f32 	%f22519, %f4504, %f19124, %f22519;
	@%p5413 bra 	$L__BB1_5407;
	setp.eq.s32 	%p5414, %r3, 29;
	ld.shared.f32 	%f19125, [_ZZ33flash_attention_v2_forward_kernelILi64ELi64ELi64EEvPKfS1_S1_PfiiiifE8V_shared+4532];
	fma.rn.f32 	%f22520, %f4504, %f19125, %f22520;
	@%p5414 bra 	$L__BB1_5407;
	setp.eq.s32 	%p5415, %r3, 30;
	ld.shared.f32 	%f19126, [_ZZ33flash_attention_v2_forward_kernelILi64ELi64ELi64EEvPKfS1_S1_PfiiiifE8V_shared+4536];
	fma.rn.f32 	%f22521, %f4504, %f19126, %f22521;
	@%p5415 bra 	$L__BB1_5407;
	setp.eq.s32 	%p5416, %r3, 31;
	ld.shared.f32 	%f19127, [_ZZ33flash_attention_v2_forward_kernelILi64ELi64ELi64EEvPKfS1_S1_PfiiiifE8V_shared+4540];
	fma.rn.f32 	%f22522, %f4504, %f19127, %f22522;
	@%p5416 bra 	$L__BB1_5407;
	setp.eq.s32 	%p5417, %r3, 32;
	ld.shared.f32 	%f19128, [_ZZ33flash_attention_v2_forward_kernelILi64ELi64ELi64EEvPKfS1_S1_PfiiiifE8V_shared+4544];
	fma.rn.f32 	%f22523, %f4504, %f19128, %f22523;
	@%p5417 bra 	$L__BB1_5407;
	setp.eq.s32 	%p5418, %r3, 33;
	ld.shared.f32 	%f19129, [_ZZ33flash_attention_v2_forward_kernelILi64ELi64ELi64EEvPKfS1_S1_PfiiiifE8V_shared+4548];
	fma.rn.f32 	%f22524, %f4504, %f19129, %f22524;
	@%p5418 bra 	$L__BB1_5407;
	setp.eq.s32 	%p5419, %r3, 34;
	ld.shared.f32 	%f19130, [_ZZ33flash_attention_v2_forward_kernelILi64ELi64ELi64EEvPKfS1_S1_PfiiiifE8V_shared+4552];
	fma.rn.f32 	%f22525, %f4504, %f19130, %f22525;
	@%p5419 bra 	$L__BB1_5407;
	setp.eq.s32 	%p5420, %r3, 35;
	ld.shared.f32 	%f19131, [_ZZ33flash_attention_v2_forward_kernelILi64ELi64ELi64EEvPKfS1_S1_PfiiiifE8V_shared+4556];
	fma.rn.f32 	%f22526, %f4504, %f19131, %f22526;
	@%p5420 bra 	$L__BB1_5407;
	setp.eq.s32 	%p5421, %r3, 36;
	ld.shared.f32 	%f19132, [_ZZ33flash_attention_v2_forward_kernelILi64ELi64ELi64EEvPKfS1_S1_PfiiiifE8V_shared+4560];
	fma.rn.f32 	%f22527, %f4504, %f19132, %f22527;
	@%p5421 bra 	$L__BB1_5407;
	setp.eq.s32 	%p5422, %r3, 37;
	ld.shared.f32 	%f19133, [_ZZ33flash_attention_v2_forward_kernelILi64ELi64ELi64EEvPKfS1_S1_PfiiiifE8V_shared+4564];
	fma.rn.f32 	%f22528, %f4504, %f19133, %f22528;
	@%p5422 bra 	$L__BB1_5407;
	setp.eq.s32 	%p5423, %r3, 38;
	ld.shared.f32 	%f19134, [_ZZ33flash_attention_v2_forward_kernelILi64ELi64ELi64EEvPKfS1_S1_PfiiiifE8V_shared+4568];
	fma.rn.f32 	%f22529, %f4504, %f19134, %f22529;
	@%p5423 bra 	$L__BB1_5407;
	setp.eq.s32 	%p5424, %r3, 39;
	ld.shared.f32 	%f19135, [_ZZ33flash_attention_v2_forward_kernelILi64ELi64ELi64EEvPKfS1_S1_PfiiiifE8V_shared+4572];
	fma.rn.f32 	%f22530, %f4504, %f19135, %f22530;
	@%p5424 bra 	$L__BB1_5407;
	setp.eq.s32 	%p5425, %r3, 40;
	ld.shared.f32 	%f19136, [_ZZ33flash_attention_v2_forward_kernelILi64ELi64ELi64EEvPKfS1_S1_PfiiiifE8V_shared+4576];
	fma.rn.f32 	%f22531, %f4504, %f19136, %f22531;
	@%p5425 bra 	$L__BB1_5407;
	setp.eq.s32 	%p5426, %r3, 41;
	ld.shared.f32 	%f19137, [_ZZ33flash_attention_v2_forward_kernelILi64ELi64ELi64EEvPKfS1_S1_PfiiiifE8V_shared+4580];
	fma.rn.f32 	%f22532, %f4504, %f19137, %f22532;
	@%p5426 bra 	$L__BB1_5407;
	setp.eq.s32 	%p5427, %r3, 42;
	ld.shared.f32 	%f19138, [_ZZ33flash_attention_v2_forward_kernelILi64ELi64ELi64EEvPKfS1_S1_PfiiiifE8V_shared+4584];
	fma.rn.f32 	%f22533, %f4504, %f19138, %f22533;
	@%p5427 bra 	$L__BB1_5407;
	setp.eq.s32 	%p5428, %r3, 43;
	ld.shared.f32 	%f19139, [_ZZ33flash_attention_v2_forward_kernelILi64ELi64ELi64EEvPKfS1_S1_PfiiiifE8V_shared+4588];
	fma.rn.f32 	%f22534, %f4504, %f19139, %f22534;
	@%p5428 bra 	$L__BB1_5407;
	setp.eq.s32 	%p5429, %r3, 44;
	ld.shared.f32 	%f19140, [_ZZ33flash_attention_v2_forward_kernelILi64ELi64ELi64EEvPKfS1_S1_PfiiiifE8V_shared+4592];
	fma.rn.f32 	%f22535, %f4504, %f19140, %f22535;
	@%p5429 bra 	$L__BB1_5407;
	setp.eq.s32 	%p5430, %r3, 45;
	ld.shared.f32 	%f19141, [_ZZ33flash_attention_v2_forward_kernelILi64ELi64ELi64EEvPKfS1_S1_PfiiiifE8V_shared+4596];
	fma.rn.f32 	%f22536, %f4504, %f19141, %f22536;
	@%p5430 bra 	$L__BB1_5407;
	setp.eq.s32 	%p5431, %r3, 46;
	ld.shared.f32 	%f19142, [_ZZ33flash_attention_v2_forward_kernelILi64ELi64ELi64EEvPKfS1_S1_PfiiiifE8V_shared+4600];
	fma.rn.f32 	%f22537, %f4504, %f19142, %f22537;
	@%p5431 bra 	$L__BB1_5407;
	setp.eq.s32 	%p5432, %r3, 47;
	ld.shared.f32 	%f19143, [_ZZ33flash_attention_v2_forward_kernelILi64ELi64ELi64EEvPKfS1_S1_PfiiiifE8V_shared+4604];
	fma.rn.f32 	%f22538, %f4504, %f19143, %f22538;
	@%p5432 bra 	$L__BB1_5407;
	setp.eq.s32 	%p5433, %r3, 48;
	ld.shared.f32 	%f19144, [_ZZ33flash_attention_v2_forward_kernelILi64ELi64ELi64EEvPKfS1_S1_PfiiiifE8V_shared+4608];
	fma.rn.f32 	%f22539, %f4504, %f19144, %f22539;
	@%p5433 bra 	$L__BB1_5407;
	setp.eq.s32 	%p5434, %r3, 49;
	ld.shared.f32 	%f19145, [_ZZ33flash_attention_v2_forward_kernelILi64ELi64ELi64EEvPKfS1_S1_PfiiiifE8V_shared+4612];
	fma.rn.f32 	%f22540, %f4504, %f19145, %f22540;
	@%p5434 bra 	$L__BB1_5407;
	setp.eq.s32 	%p5435, %r3, 50;
	ld.shared.f32 	%f19146, [_ZZ33flash_attention_v2_forward_kernelILi64ELi64ELi64EEvPKfS1_S1_PfiiiifE8V_shared+4616];
	fma.rn.f32 	%f22541, %f4504, %f19146, %f22541;
	@%p5435 bra 	$L__BB1_5407;
	setp.eq.s32 	%p5436, %r3, 51;
	ld.shared.f32 	%f19147, [_ZZ33flash_attention_v2_forward_kernelILi64ELi64ELi64EEvPKfS1_S1_PfiiiifE8V_shared+4620];
	fma.rn.f32 	%f22542, %f4504, %f19147, %f22542;
	@%p5436 bra 	$L__BB1_5407;
	setp.eq.s32 	%p5437, %r3, 52;
	ld.shared.f32 	%f19148, [_ZZ33flash_attention_v2_forward_kernelILi64ELi64ELi64EEvPKfS1_S1_PfiiiifE8V_shared+4624];
	fma.rn.f32 	%f22543, %f4504, %f19148, %f22543;
	@%p5437 bra 	$L__BB1_5407;
	setp.eq.s32 	%p5438, %r3, 53;
	ld.shared.f32 	%f19149, [_ZZ33flash_attention_v2_forward_kernelILi64ELi64ELi64EEvPKfS1_S1_PfiiiifE8V_shared+4628];
	fma.rn.f32 	%f22544, %f4504, %f19149, %f22544;
	@%p5438 bra 	$L__BB1_5407;
	setp.eq.s32 	%p5439, %r3, 54;
	ld.shared.f32 	%f19150, [_ZZ33flash_attention_v2_forward_kernelILi64ELi64ELi64EEvPKfS1_S1_PfiiiifE8V_shared+4632];
	fma.rn.f32 	%f22545, %f4504, %f19150, %f22545;
	@%p5439 bra 	$L__BB1_5407;
	setp.eq.s32 	%p5440, %r3, 55;
	ld.shared.f32 	%f19151, [_ZZ33flash_attention_v2_forward_kernelILi64ELi64ELi64EEvPKfS1_S1_PfiiiifE8V_shared+4636];
	fma.rn.f32 	%f22546, %f4504, %f19151, %f22546;
	@%p5440 bra 	$L__BB1_5407;
	setp.eq.s32 	%p5441, %r3, 56;
	ld.shared.f32 	%f19152, [_ZZ33flash_attention_v2_forward_kernelILi64ELi64ELi64EEvPKfS1_S1_PfiiiifE8V_shared+4640];
	fma.rn.f32 	%f22547, %f4504, %f19152, %f22547;
	@%p5441 bra 	$L__BB1_5407;
	setp.eq.s32 	%p5442, %r3, 57;
	ld.shared.f32 	%f19153, [_ZZ33flash_attention_v2_forward_kernelILi64ELi64ELi64EEvPKfS1_S1_PfiiiifE8V_shared+4644];
	fma.rn.f32 	%f22548, %f4504, %f19153, %f22548;
	@%p5442 bra 	$L__BB1_5407;
	setp.eq.s32 	%p5443, %r3, 58;
	ld.shared.f32 	%f19154, [_ZZ33flash_attention_v2_forward_kernelILi64ELi64ELi64EEvPKfS1_S1_PfiiiifE8V_shared+4648];
	fma.rn.f32 	%f22549, %f4504, %f19154, %f22549;
	@%p5443 bra 	$L__BB1_5407;
	setp.eq.s32 	%p5444, %r3, 59;
	ld.shared.f32 	%f19155, [_ZZ33flash_attention_v2_forward_kernelILi64ELi64ELi64EEvPKfS1_S1_PfiiiifE8V_shared+4652];
	fma.rn.f32 	%f22550, %f4504, %f19155, %f22550;
	@%p5444 bra 	$L__BB1_5407;
	setp.eq.s32 	%p5445, %r3, 60;
	ld.shared.f32 	%f19156, [_ZZ33flash_attention_v2_forward_kernelILi64ELi64ELi64EEvPKfS1_S1_PfiiiifE8V_shared+4656];
	fma.rn.f32 	%f22551, %f4504, %f19156, %f22551;
	@%p5445 bra 	$L__BB1_5407;
	setp.eq.s32 	%p5446, %r3, 61;
	ld.shared.f32 	%f19157, [_ZZ33flash_attention_v2_forward_kernelILi64ELi64ELi64EEvPKfS1_S1_PfiiiifE8V_shared+4660];
	fma.rn.f32 	%f22552, %f4504, %f19157, %f22552;
	@%p5446 bra 	$L__BB1_5407;
	setp.eq.s32 	%p5447, %r3, 62;
	ld.shared.f32 	%f19158, [_ZZ33flash_attention_v2_forward_kernelILi64ELi64ELi64EEvPKfS1_S1_PfiiiifE8V_shared+4664];
	fma.rn.f32 	%f22553, %f4504, %f19158, %f22553;
	@%p5447 bra 	$L__BB1_5407;
	setp.eq.s32 	%p5448, %r3, 63;
	ld.shared.f32 	%f19159, [_ZZ33flash_attention_v2_forward_kernelILi64ELi64ELi64EEvPKfS1_S1_PfiiiifE8V_shared+4668];
	fma.rn.f32 	%f22554, %f4504, %f19159, %f22554;
	@%p5448 bra 	$L__BB1_5407;
	ld.shared.f32 	%f19160, [_ZZ33flash_attention_v2_forward_kernelILi64ELi64ELi64EEvPKfS1_S1_PfiiiifE8V_shared+4672];
	fma.rn.f32 	%f22555, %f4504, %f19160, %f22555;
$L__BB1_5407:
	ld.param.u32 	%r566, [_Z33flash_attention_v2_forward_kernelILi64ELi64ELi64EEvPKfS1_S1_Pfiiiif_param_6];
	shl.b32 	%r388, %r625, 6;
	or.b32  	%r389, %r388, 18;
	setp.ge.s32 	%p5449, %r389, %r566;
	@%p5449 bra 	$L__BB1_5472;
	setp.eq.s32 	%p5450, %r14, 0;
	ld.shared.f32 	%f19161, [_ZZ33flash_attention_v2_forward_kernelILi64ELi64ELi64EEvPKfS1_S1_PfiiiifE8V_shared+4680];
	fma.rn.f32 	%f22492, %f4505, %f19161, %f22492;
	@%p5450 bra 	$L__BB1_5472;
	setp.eq.s32 	%p5451, %r3, 2;
	ld.shared.f32 	%f19162, [_ZZ33flash_attention_v2_forward_kernelILi64ELi64ELi64EEvPKfS1_S1_PfiiiifE8V_shared+4684];
	fma.rn.f32 	%f22493, %f4505, %f19162, %f22493;
	@%p5451 bra 	$L__BB1_5472;
	setp.eq.s32 	%p5452, %r3, 3;
	ld.shared.f32 	%f19163, [_ZZ33flash_attention_v2_forward_kernelILi64ELi64ELi64EEvPKfS1_S1_PfiiiifE8V_shared+4688];
	fma.rn.f32 	%f22494, %f4505, %f19163, %f22494;
	@%p5452 bra 	$L__BB1_5472;
	setp.eq.s32 	%p5453, %r3, 4;
	ld.shared.f32 	%f19164, [_ZZ33flash_attention_v2_forward_kernelILi64ELi64ELi64EEvPKfS1_S1_PfiiiifE8V_shared+4692];
	fma.rn.f32 	%f22495, %f4505, %f19164, %f22495;
	@%p5453 bra 	$L__BB1_5472;
	setp.eq.s32 	%p5454, %r3, 5;
	ld.shared.f32 	%f19165, [_ZZ33flash_attention_v2_forward_kernelILi64ELi64ELi64EEvPKfS1_S1_PfiiiifE8V_shared+4696];
	fma.rn.f32 	%f22496, %f4505, %f19165, %f22496;
	@%p5454 bra 	$L__BB1_5472;
	setp.eq.s32 	%p5455, %r3, 6;
	ld.shared.f32 	%f19166, [_ZZ33flash_attention_v2_forward_kernelILi64ELi64ELi64EEvPKfS1_S1_PfiiiifE8V_shared+4700];
	fma.rn.f32 	%f22497, %f4505, %f19166, %f22497;
	@%p5455 bra 	$L__BB1_5472;
	setp.eq.s32 	%p5456, %r3, 7;
	ld.shared.f32 	%f19167, [_ZZ33flash_attention_v2_forward_kernelILi64ELi64ELi64EEvPKfS1_S1_PfiiiifE8V_shared+4704];
	fma.rn.f32 	%f22498, %f4505, %f19167, %f22498;
	@%p5456 bra 	$L__BB1_5472;
	setp.eq.s32 	%p5457, %r3, 8;
	ld.shared.f32 	%f19168, [_ZZ33flash_attention_v2_forward_kernelILi64ELi64ELi64EEvPKfS1_S1_PfiiiifE8V_shared+4708];
	fma.rn.f32 	%f22499, %f4505, %f19168, %f22499;
	@%p5457 bra 	$L__BB1_5472;
	setp.eq.s32 	%p5458, %r3, 9;
	ld.shared.f32 	%f19169, [_ZZ33flash_attention_v2_forward_kernelILi64ELi64ELi64EEvPKfS1_S1_PfiiiifE8V_shared+4712];
	fma.rn.f32 	%f22500, %f4505, %f19169, %f22500;
	@%p5458 bra 	$L__BB1_5472;
	setp.eq.s32 	%p5459, %r3, 10;
	ld.shared.f32 	%f19170, [_ZZ33flash_attention_v2_forward_kernelILi64ELi64ELi64EEvPKfS1_S1_PfiiiifE8V_shared+4716];
	fma.rn.f32 	%f22501, %f4505, %f19170, %f22501;
	@%p5459 bra 	$L__BB1_5472;
	setp.eq.s32 	%p5460, %r3, 11;
	ld.shared.f32 	%f19171, [_ZZ33flash_attention_v2_forward_kernelILi64ELi64ELi64EEvPKfS1_S1_PfiiiifE8V_shared+4720];
	fma.rn.f32 	%f22502, %f4505, %f19171, %f22502;
	@%p5460 bra 	$L__BB1_5472;
	setp.eq.s32 	%p5461, %r3, 12;
	ld.shared.f32 	%f19172, [_ZZ33flash_attention_v2_forward_kernelILi64ELi64ELi64EEvPKfS1_S1_PfiiiifE8V_shared+4724];
	fma.rn.f32 	%f22503, %f4505, %f19172, %f22503;
	@%p5461 bra 	$L__BB1_5472;
	setp.eq.s32 	%p5462, %r3, 13;
	ld.shared.f32 	%f19173, [_ZZ33flash_attention_v2_forward_kernelILi64ELi64ELi64EEvPKfS1_S1_PfiiiifE8V_shared+4728];
	fma.rn.f32 	%f22504, %f4505, %f19173, %f22504;
	@%p5462 bra 	$L__BB1_5472;
	setp.eq.s32 	%p5463, %r3, 14;
	ld.shared.f32 	%f19174, [_ZZ33flash_attention_v2_forward_kernelILi64ELi64ELi64EEvPKfS1_S1_PfiiiifE8V_shared+4732];
	fma.rn.f32 	%f22505, %f4505, %f19174, %f22505;
	@%p5463 bra 	$L__BB1_5472;
	setp.eq.s32 	%p5464, %r3, 15;
	ld.shared.f32 	%f19175, [_ZZ33flash_attention_v2_forward_kernelILi64ELi64ELi64EEvPKfS1_S1_PfiiiifE8V_shared+4736];
	fma.rn.f32 	%f22506, %f4505, %f19175, %f22506;
	@%p5464 bra 	$L__BB1_5472;
	setp.eq.s32 	%p5465, %r3, 16;
	ld.shared.f32 	%f19176, [_ZZ33flash_attention_v2_forward_kernelILi64ELi64ELi64EEvPKfS1_S1_PfiiiifE8V_shared+4740];
	fma.rn.f32 	%f22507, %f4505, %f19176, %f22507;
	@%p5465 bra 	$L__BB1_5472;
	setp.eq.s32 	%p5466, %r3, 17;
	ld.shared.f32 	%f19177, [_ZZ33flash_attention_v2_forward_kernelILi64ELi64ELi64EEvPKfS1_S1_PfiiiifE8V_shared+4744];
	fma.rn.f32 	%f22508, %f4505, %f19177, %f22508;
	@%p5466 bra 	$L__BB1_5472;
	setp.eq.s32 	%p5467, %r3, 18;
	ld.shared.f32 	%f19178, [_ZZ33flash_attention_v2_forward_kernelILi64ELi64ELi64EEvPKfS1_S1_PfiiiifE8V_shared+4748];
	fma.rn.f32 	%f22509, %f4505, %f19178, %f22509;
	@%p5467 bra 	$L__BB1_5472;
	setp.eq.s32 	%p5468, %r3, 19;
	ld.shared.f32 	%f19179, [_ZZ33flash_attention_v2_forward_kernelILi64ELi64ELi64EEvPKfS1_S1_PfiiiifE8V_shared+4752];
	fma.rn.f32 	%f22510, %f4505, %f19179, %f22510;
	@%p5468 bra 	$L__BB1_5472;
	setp.eq.s32 	%p5469, %r3, 20;
	ld.shared.f32 	%f19180, [_ZZ33flash_attention_v2_forward_kernelILi64ELi64ELi64EEvPKfS1_S1_PfiiiifE8V_shared+4756];
	fma.rn.f32 	%f22511, %f4505, %f19180, %f22511;
	@%p5469 bra 	$L__BB1_5472;
	setp.eq.s32 	%p5470, %r3, 21;
	ld.shared.f32 	%f19181, [_ZZ33flash_attention_v2_forward_kernelILi64ELi64ELi64EEvPKfS1_S1_PfiiiifE8V_shared+4760];
	fma.rn.f32 	%f22512, %f4505, %f19181, %f22512;
	@%p5470 bra 	$L__BB1_5472;
	setp.eq.s32 	%p5471, %r3, 22;
	ld.shared.f32 	%f19182, [_ZZ33flash_attention_v2_forward_kernelILi64ELi64ELi64EEvPKfS1_S1_PfiiiifE8V_shared+4764];
	fma.rn.f32 	%f22513, %f4505, %f19182, %f22513;
	@%p5471 bra 	$L__BB1_5472;
	setp.eq.s32 	%p5472, %r3, 23;
	ld.shared.f32 	%f19183, [_ZZ33flash_attention_v2_forward_kernelILi64ELi64ELi64EEvPKfS1_S1_PfiiiifE8V_shared+4768];
	fma.rn.f32 	%f22514, %f4505, %f19183, %f22514;
	@%p5472 bra 	$L__BB1_5472;
	setp.eq.s32 	%p5473, %r3, 24;
	ld.shared.f32 	%f19184, [_ZZ33flash_attention_v2_forward_kernelILi64ELi64ELi64EEvPKfS1_S1_PfiiiifE8V_shared+4772];
	fma.rn.f32 	%f22515, %f4505, %f19184, %f22515;
	@%p5473 bra 	$L__BB1_5472;
	setp.eq.s32 	%p5474, %r3, 25;
	ld.shared.f32 	%f19185, [_ZZ33flash_attention_v2_forward_kernelILi64ELi64ELi64EEvPKfS1_S1_PfiiiifE8V_shared+4776];
	fma.rn.f32 	%f22516, %f4505, %f19185, %f22516;
	@%p5474 bra 	$L__BB1_5472;
	setp.eq.s32 	%p5475, %r3, 26;
	ld.shared.f32 	%f19186, [_ZZ33flash_attention_v2_forward_kernelILi64ELi64ELi64EEvPKfS1_S1_PfiiiifE8V_shared+4780];
	fma.rn.f32 	%f22517, %f4505, %f19186, %f22517;
	@%p5475 bra 	$L__BB1_5472;
	setp.eq.s32 	%p5476, %r3, 27;
	ld.shared.f32 	%f19187, [_ZZ33flash_attention_v2_forward_kernelILi64ELi64ELi64EEvPKfS1_S1_PfiiiifE8V_shared+4784];
	fma.rn.f32 	%f22518, %f4505, %f19187, %f22518;
	@%p5476 bra 	$L__BB1_5472;
	setp.eq.s32 	%p5477, %r3, 28;
	ld.shared.f32 	%f19188, [_ZZ33flash_attention_v2_forward_kernelILi64ELi64ELi64EEvPKfS1_S1_PfiiiifE8V_shared+4788];
	fma.rn.f32 	%f22519, %f4505, %f19188, %f22519;
	@%p5477 bra 	$L__BB1_5472;
	setp.eq.s32 	%p5478, %r3, 29;
	ld.shared.f32 	%f19189, [_ZZ33flash_attention_v2_forward_kernelILi64ELi64ELi64EEvPKfS1_S1_PfiiiifE8V_shared+4792];
	fma.rn.f32 	%f22520, %f4505, %f19189, %f22520;
	@%p5478 bra 	$L__BB1_5472;
	setp.eq.s32 	%p5479, %r3, 30;
	ld.shared.f32 	%f19190, [_ZZ33flash_attention_v2_forward_kernelILi64ELi64ELi64EEvPKfS1_S1_PfiiiifE8V_shared+4796];
	fma.rn.f32 	%f22521, %f4505, %f19190, %f22521;
	@%p5479 bra 	$L__BB1_5472;
	setp.eq.s32 	%p5480, %r3, 31;
	ld.shared.f32 	%f19191, [_ZZ33flash_attention_v2_forward_kernelILi64ELi64ELi64EEvPKfS1_S1_PfiiiifE8V_shared+4800];
	fma.rn.f32 	%f22522, %f4505, %f19191, %f22522;
	@%p5480 bra 	$L__BB1_5472;
	setp.eq.s32 	%p5481, %r3, 32;
	ld.shared.f32 	%f19192, [_ZZ33flash_attention_v2_forward_kernelILi64ELi64ELi64EEvPKfS1_S1_PfiiiifE8V_shared+4804];
	fma.rn.f32 	%f22523, %f4505, %f19192, %f22523;
	@%p5481 bra 	$L__BB1_5472;
	setp.eq.s32 	%p5482, %r3, 33;
	ld.shared.f32 	%f19193, [_ZZ33flash_attention_v2_forward_kernelILi64ELi64ELi64EEvPKfS1_S1_PfiiiifE8V_shared+4808];
	fma.rn.f32 	%f22524, %f4505, %f19193, %f22524;
	@%p5482 bra 	$L__BB1_5472;
	setp.eq.s32 	%p5483, %r3, 34;
	ld.shared.f32 	%f19194, [_ZZ33flash_attention_v2_forward_kernelILi64ELi64ELi64EEvPKfS1_S1_PfiiiifE8V_shared+4812];
	fma.rn.f32 	%f22525, %f4505, %f19194, %f22525;
	@%p5483 bra 	$L__BB1_5472;
	setp.eq.s32 	%p5484, %r3, 35;
	ld.shared.f32 	%f19195, [_ZZ33flash_attention_v2_forward_kernelILi64ELi64ELi64EEvPKfS1_S1_PfiiiifE8V_shared+4816];
	fma.rn.f32 	%f22526, %f4505, %f19195, %f22526;
	@%p5484 bra 	$L__BB1_5472;
	setp.eq.s32 	%p5485, %r3, 36;
	ld.shared.f32 	%f19196, [_ZZ33flash_attention_v2_forward_kernelILi64ELi64ELi64EEvPKfS1_S1_PfiiiifE8V_shared+4820];
	fma.rn.f32 	%f22527, %f4505, %f19196, %f22527;
	@%p5485 bra 	$L__BB1_5472;
	setp.eq.s32 	%p5486, %r3, 37;
	ld.shared.f32 	%f19197, [_ZZ33flash_attention_v2_forward_kernelILi64ELi64ELi64EEvPKfS1_S1_PfiiiifE8V_shared+4824];
	fma.rn.f32 	%f22528, %f4505, %f19197, %f22528;
	@%p5486 bra 	$L__BB1_5472;
	setp.eq.s32 	%p5487, %r3, 38;
	ld.shared.f32 	%f19198, [_ZZ33flash_attention_v2_forward_kernelILi64ELi64ELi64EEvPKfS1_S1_PfiiiifE8V_shared+4828];
	fma.rn.f32 	%f22529, %f4505, %f19198, %f22529;
	@%p5487 bra 	$L__BB1_5472;
	setp.eq.s32 	%p5488, %r3, 39;
	ld.shared.f32 	%f19199, [_ZZ33flash_attention_v2_forward_kernelILi64ELi64ELi64EEvPKfS1_S1_PfiiiifE8V_shared+4832];
	fma.rn.f32 	%f22530, %f4505, %f19199, %f22530;
	@%p5488 bra 	$L__BB1_5472;
	setp.eq.s32 	%p5489, %r3, 40;
	ld.shared.f32 	%f19200, [_ZZ33flash_attention_v2_forward_kernelILi64ELi64ELi64EEvPKfS1_S1_PfiiiifE8V_shared+4836];
	fma.rn.f32 	%f22531, %f4505, %f19200, %f22531;
	@%p5489 bra 	$L__BB1_5472;
	setp.eq.s32 	%p5490, %r3, 41;
	ld.shared.f32 	%f19201, [_ZZ33flash_attention_v2_forward_kernelILi64ELi64ELi64EEvPKfS1_S1_PfiiiifE8V_shared+4840];
	fma.rn.f32 	%f22532, %f4505, %f19201, %f22532;
	@%p5490 bra 	$L__BB1_5472;
	setp.eq.s32 	%p5491, %r3, 42;
	ld.shared.f32 	%f19202, [_ZZ33flash_attention_v2_forward_kernelILi64ELi64ELi64EEvPKfS1_S1_PfiiiifE8V_shared+4844];
	fma.rn.f32 	%f22533, %f4505, %f19202, %f22533;
	@%p5491 bra 	$L__BB1_5472;
	setp.eq.s32 	%p5492, %r3, 43;
	ld.shared.f32 	%f19203, [_ZZ33flash_attention_v2_forward_kernelILi64ELi64ELi64EEvPKfS1_S1_PfiiiifE8V_shared+4848];
	fma.rn.f32 	%f22534, %f4505, %f19203, %f22534;
	@%p5492 bra 	$L__BB1_5472;
	setp.eq.s32 	%p5493, %r3, 44;
	ld.shared.f32 	%f19204, [_ZZ33flash_attention_v2_forward_kernelILi64ELi64ELi64EEvPKfS1_S1_PfiiiifE8V_shared+4852];
	fma.rn.f32 	%f22535, %f4505, %f19204, %f22535;
	@%p5493 bra 	$L__BB1_5472;
	setp.eq.s32 	%p5494, %r3, 45;
	ld.shared.f32 	%f19205, [_ZZ33flash_attention_v2_forward_kernelILi64ELi64ELi64EEvPKfS1_S1_PfiiiifE8V_shared+4856];
	fma.rn.f32 	%f22536, %f4505, %f19205, %f22536;
	@%p5494 bra 	$L__BB1_5472;
	setp.eq.s32 	%p5495, %r3, 46;
	ld.shared.f32 	%f19206, [_ZZ33flash_attention_v2_forward_kernelILi64ELi64ELi64EEvPKfS1_S1_PfiiiifE8V_shared+4860];
	fma.rn.f32 	%f22537, %f4505, %f19206, %f22537;
	@%p5495 bra 	$L__BB1_5472;
	setp.eq.s32 	%p5496, %r3, 47;
	ld.shared.f32 	%f19207, [_ZZ33flash_attention_v2_forward_kernelILi64ELi64ELi64EEvPKfS1_S1_PfiiiifE8V_shared+4864];
	fma.rn.f32 	%f22538, %f4505, %f19207, %f22538;
	@%p5496 bra 	$L__BB1_5472;
	setp.eq.s32 	%p5497, %r3, 48;
	ld.shared.f32 	%f19208, [_ZZ33flash_attention_v2_forward_kernelILi64ELi64ELi64EEvPKfS1_S1_PfiiiifE8V_shared+4868];
	fma.rn.f32 	%f22539, %f4505, %f19208, %f22539;
	@%p5497 bra 	$L__BB1_5472;
	setp.eq.s32 	%p5498, %r3, 49;
	ld.shared.f32 	%f19209, [_ZZ33flash_attention_v2_forward_kernelILi64ELi64ELi64EEvPKfS1_S1_PfiiiifE8V_shared+4872];
	fma.rn.f32 	%f22540, %f4505, %f19209, %f22540;
	@%p5498 bra 	$L__BB1_5472;
	setp.eq.s32 	%p5499, %r3, 50;
	ld.shared.f32 	%f19210, [_ZZ33flash_attention_v2_forward_kernelILi64ELi64ELi64EEvPKfS1_S1_PfiiiifE8V_shared+4876];
	fma.rn.f32 	%f22541, %f4505, %f19210, %f22541;
	@%p5499 bra 	$L__BB1_5472;
	setp.eq.s32 	%p5500, %r3, 51;
	ld.shared.f32 	%f19211, [_ZZ33flash_attention_v2_forward_kernelILi64ELi64ELi64EEvPKfS1_S1_PfiiiifE8V_shared+4880];
	fma.rn.f32 	%f22542, %f4505, %f19211, %f22542;
	@%p5500 bra 	$L__BB1_5472;
	setp.eq.s32 	%p5501, %r3, 52;
	ld.shared.f32 	%f19212, [_ZZ33flash_attention_v2_forward_kernelILi64ELi64ELi64EEvPKfS1_S1_PfiiiifE8V_shared+4884];
	fma.rn.f32 	%f22543, %f4505, %f19212, %f22543;
	@%p5501 bra 	$L__BB1_5472;
	setp.eq.s32 	%p5502, %r3, 53;
	ld.shared.f32 	%f19213, [_ZZ33flash_attention_v2_forward_kernelILi64ELi64ELi64EEvPKfS1_S1_PfiiiifE8V_shared+4888];
	fma.rn.f32 	%f22544, %f4505, %f19213, %f22544;
	@%p5502 bra 	$L__BB1_5472;
	setp.eq.s32 	%p5503, %r3, 54;
	ld.shared.f32 	%f19214, [_ZZ33flash_attention_v2_forward_kernelILi64ELi64ELi64EEvPKfS1_S1_PfiiiifE8V_shared+4892];
	fma.rn.f32 	%f22545, %f4505, %f19214, %f22545;
	@%p5503 bra 	$L__BB1_5472;
	setp.eq.s32 	%p5504, %r3, 55;
	ld.shared.f32 	%f19215, [_ZZ33flash_attention_v2_forward_kernelILi64ELi64ELi64EEvPKfS1_S1_PfiiiifE8V_shared+4896];
	fma.rn.f32 	%f22546, %f4505, %f19215, %f22546;
	@%p5504 bra 	$L__BB1_5472;
	setp.eq.s32 	%p5505, %r3, 56;
	ld.shared.f32 	%f19216, [_ZZ33flash_attention_v2_forward_kernelILi64ELi64ELi64EEvPKfS1_S1_PfiiiifE8V_shared+4900];
	fma.rn.f32 	%f22547, %f4505, %f19216, %f22547;
	@%p5505 bra 	$L__BB1_5472;
	setp.eq.s32 	%p5506, %r3, 57;
	ld.shared.f32 	%f19217, [_ZZ33flash_attention_v2_forward_kernelILi64ELi64ELi64EEvPKfS1_S1_PfiiiifE8V_shared+4904];
	fma.rn.f32 	%f22548, %f4505, %f19217, %f22548;
	@%p5506 bra 	$L__BB1_5472;
	setp.eq.s32 	%p5507, %r3, 58;
	ld.shared.f32 	%f19218, [_ZZ33flash_attention_v2_forward_kernelILi64ELi64ELi64EEvPKfS1_S1_PfiiiifE8V_shared+4908];
	fma.rn.f32 	%f22549, %f4505, %f19218, %f22549;
	@%p5507 bra 	$L__BB1_5472;
	setp.eq.s32 	%p5508, %r3, 59;
	ld.shared.f32 	%f19219, [_ZZ33flash_attention_v2_forward_kernelILi64ELi64ELi64EEvPKfS1_S1_PfiiiifE8V_shared+4912];
	fma.rn.f32 	%f22550, %f4505, %f19219, %f22550;
	@%p5508 bra 	$L__BB1_5472;
	setp.eq.s32 	%p5509, %r3, 60;
	ld.shared.f32 	%f19220, [_ZZ33flash_attention_v2_forward_kernelILi64ELi64ELi64EEvPKfS1_S1_PfiiiifE8V_shared+4916];
	fma.rn.f32 	%f22551, %f4505, %f19220, %f22551;
	@%p5509 bra 	$L__BB1_5472;
	setp.eq.s32 	%p5510, %r3, 61;
	ld.shared.f32 	%f19221, [_ZZ33flash_attention_v2_forward_kernelILi64ELi64ELi64EEvPKfS1_S1_PfiiiifE8V_shared+4920];
	fma.rn.f32 	%f22552, %f4505, %f19221, %f22552;
	@%p5510 bra 	$L__BB1_5472;
	setp.eq.s32 	%p5511, %r3, 62;
	ld.shared.f32 	%f19222, [_ZZ33flash_attention_v2_forward_kernelILi64ELi64ELi64EEvPKfS1_S1_PfiiiifE8V_shared+4924];
	fma.rn.f32 	%f22553, %f4505, %f19222, %f22553;
	@%p5511 bra 	$L__BB1_5472;
	setp.eq.s32 	%p5512, %r3, 63;
	ld.shared.f32 	%f19223, [_ZZ33flash_attention_v2_forward_kernelILi64ELi64ELi64EEvPKfS1_S1_PfiiiifE8V_shared+4928];
	fma.rn.f32 	%f22554, %f4505, %f19223, %f22554;
	@%p5512 bra 	$L__BB1_5472;
	ld.shared.f32 	%f19224, [_ZZ33flash_attention_v2_forward_kernelILi64ELi64ELi64EEvPKfS1_S1_PfiiiifE8V_shared+4932];
	fma.rn.f32 	%f22555, %f4505, %f19224, %f22555;
$L__BB1_5472:
	ld.param.u32 	%r567, [_Z33flash_attention_v2_forward_kernelILi64ELi64ELi64EEvPKfS1_S1_Pfiiiif_param_6];
	shl.b32 	%r390, %r625, 6;
	or.b32  	%r391, %r390, 19;
	setp.ge.s32 	%p5513, %r391, %r567;
	@%p5513 bra 	$L__BB1_5537;
	setp.eq.s32 	%p5514, %r14, 0;
	ld.shared.f32 	%f19225, [_ZZ33flash_attention_v2_forward_kernelILi64ELi64ELi64EEvPKfS1_S1_PfiiiifE8V_shared+4940];
	fma.rn.f32 	%f22492, %f4506, %f19225, %f22492;
	@%p5514 bra 	$L__BB1_5537;
	setp.eq.s32 	%p5515, %r3, 2;
	ld.shared.f32 	%f19226, [_ZZ33flash_attention_v2_forward_kernelILi64ELi64ELi64EEvPKfS1_S1_PfiiiifE8V_shared+4944];
	fma.rn.f32 	%f22493, %f4506, %f19226, %f22493;
	@%p5515 bra 	$L__BB1_5537;
	setp.eq.s32 	%p5516, %r3, 3;
	ld.shared.f32 	%f19227, [_ZZ33flash_attention_v2_forward_kernelILi64ELi64ELi64EEvPKfS1_S1_PfiiiifE8V_shared+4948];
	fma.rn.f32 	%f22494, %f4506, %f19227, %f22494;
	@%p5516 bra 	$L__BB1_5537;
	setp.eq.s32 	%p5517, %r3, 4;
	ld.shared.f32 	%f19228, [_ZZ33flash_attention_v2_forward_kernelILi64ELi64ELi64EEvPKfS1_S1_PfiiiifE8V_shared+4952];
	fma.rn.f32 	%f22495, %f4506, %f19228, %f22495;
	@%p5517 bra 	$L__BB1_5537;
	setp.eq.s32 	%p5518, %r3, 5;
	ld.shared.f32 	%f19229, [_ZZ33flash_attention_v2_forward_kernelILi64ELi64ELi64EEvPKfS1_S1_PfiiiifE8V_shared+4956];
	fma.rn.f32 	%f22496, %f4506, %f19229, %f22496;
	@%p5518 bra 	$L__BB1_5537;
	setp.eq.s32 	%p5519, %r3, 6;
	ld.shared.f32 	%f19230, [_ZZ33flash_attention_v2_forward_kernelILi64ELi64ELi64EEvPKfS1_S1_PfiiiifE8V_shared+4960];
	fma.rn.f32 	%f22497, %f4506, %f19230, %f22497;
	@%p5519 bra 	$L__BB1_5537;
	setp.eq.s32 	%p5520, %r3, 7;
	ld.shared.f32 	%f19231, [_ZZ33flash_attention_v2_forward_kernelILi64ELi64ELi64EEvPKfS1_S1_PfiiiifE8V_shared+4964];
	fma.rn.f32 	%f22498, %f4506, %f19231, %f22498;
	@%p5520 bra 	$L__BB1_5537;
	setp.eq.s32 	%p5521, %r3, 8;
	ld.shared.f32 	%f19232, [_ZZ33flash_attention_v2_forward_kernelILi64ELi64ELi64EEvPKfS1_S1_PfiiiifE8V_shared+4968];
	fma.rn.f32 	%f22499, %f4506, %f19232, %f22499;
	@%p5521 bra 	$L__BB1_5537;
	setp.eq.s32 	%p5522, %r3, 9;
	ld.shared.f32 	%f19233, [_ZZ33flash_attention_v2_forward_kernelILi64ELi64ELi64EEvPKfS1_S1_PfiiiifE8V_shared+4972];
	fma.rn.f32 	%f22500, %f4506, %f19233, %f22500;
	@%p5522 bra 	$L__BB1_5537;
	setp.eq.s32 	%p5523, %r3, 10;
	ld.shared.f32 	%f19234, [_ZZ33flash_attention_v2_forward_kernelILi64ELi64ELi64EEvPKfS1_S1_PfiiiifE8V_shared+4976];
	fma.rn.f32 	%f22501, %f4506, %f19234, %f22501;
	@%p5523 bra 	$L__BB1_5537;
	setp.eq.s32 	%p5524, %r3, 11;
	ld.shared.f32 	%f19235, [_ZZ33flash_attention_v2_forward_kernelILi64ELi64ELi64EEvPKfS1_S1_PfiiiifE8V_shared+4980];
	fma.rn.f32 	%f22502, %f4506, %f19235, %f22502;
	@%p5524 bra 	$L__BB1_5537;
	setp.eq.s32 	%p5525, %r3, 12;
	ld.shared.f32 	%f19236, [_ZZ33flash_attention_v2_forward_kernelILi64ELi64ELi64EEvPKfS1_S1_PfiiiifE8V_shared+4984];
	fma.rn.f32 	%f22503, %f4506, %f19236, %f22503;
	@%p5525 bra 	$L__BB1_5537;
	setp.eq.s32 	%p5526, %r3, 13;
	ld.shared.f32 	%f19237, [_ZZ33flash_attention_v2_forward_kernelILi64ELi64ELi64EEvPKfS1_S1_PfiiiifE8V_shared+4988];
	fma.rn.f32 	%f22504, %f4506, %f19237, %f22504;
	@%p5526 bra 	$L__BB1_5537;
	setp.eq.s32 	%p5527, %r3, 14;
	ld.shared.f32 	%f19238, [_ZZ33flash_attention_v2_forward_kernelILi64ELi64ELi64EEvPKfS1_S1_PfiiiifE8V_shared+4992];
	fma.rn.f32 	%f22505, %f4506, %f19238, %f22505;
	@%p5527 bra 	$L__BB1_5537;
	setp.eq.s32 	%p5528, %r3, 15;
	ld.shared.f32 	%f19239, [_ZZ33flash_attention_v2_forward_kernelILi64ELi64ELi64EEvPKfS1_S1_PfiiiifE8V_shared+4996];
	fma.rn.f32 	%f22506, %f4506, %f19239, %f22506;
	@%p5528 bra 	$L__BB1_5537;
	setp.eq.s32 	%p5529, %r3, 16;
	ld.shared.f32 	%f19240, [_ZZ33flash_attention_v2_forward_kernelILi64ELi64ELi64EEvPKfS1_S1_PfiiiifE8V_shared+5000];
	fma.rn.f32 	%f22507, %f4506, %f19240, %f22507;
	@%p5529 bra 	$L__BB1_5537;
	setp.eq.s32 	%p5530, %r3, 17;
	ld.shared.f32 	%f19241, [_ZZ33flash_attention_v2_forward_kernelILi64ELi64ELi64EEvPKfS1_S1_PfiiiifE8V_shared+5004];
	fma.rn.f32 	%f22508, %f4506, %f19241, %f22508;
	@%p5530 bra 	$L__BB1_5537;
	setp.eq.s32 	%p5531, %r3, 18;
	ld.shared.f32 	%f19242, [_ZZ33flash_attention_v2_forward_kernelILi64ELi64ELi64EEvPKfS1_S1_PfiiiifE8V_shared+5008];
	fma.rn.f32 	%f22509, %f4506, %f19242, %f22509;
	@%p5531 bra 	$L__BB1_5537;
	setp.eq.s32 	%p5532, %r3, 19;
	ld.shared.f32 	%f19243, [_ZZ33flash_attention_v2_forward_kernelILi64ELi64ELi64EEvPKfS1_S1_PfiiiifE8V_shared+5012];
	fma.rn.f32 	%f22510, %f4506, %f19243, %f22510;
	@%p5532 bra 	$L__BB1_5537;
	setp.eq.s32 	%p5533, %r3, 20;
	ld.shared.f32 	%f19244, [_ZZ33flash_attention_v2_forward_kernelILi64ELi64ELi64EEvPKfS1_S1_PfiiiifE8V_shared+5016];
	fma.rn.f32 	%f22511, %f4506, %f19244, %f22511;
	@%p5533 bra 	$L__BB1_5537;
	setp.eq.s32 	%p5534, %r3, 21;
	ld.shared.f32 	%f19245, [_ZZ33flash_attention_v2_forward_kernelILi64ELi64ELi64EEvPKfS1_S1_PfiiiifE8V_shared+5020];
	fma.rn.f32 	%f22512, %f4506, %f19245, %f22512;
	@%p5534 bra 	$L__BB1_5537;
	setp.eq.s32 	%p5535, %r3, 22;
	ld.shared.f32 	%f19246, [_ZZ33flash_attention_v2_forward_kernelILi64ELi64ELi64EEvPKfS1_S1_PfiiiifE8V_shared+5024];
	fma.rn.f32 	%f22513, %f4506, %f19246, %f22513;
	@%p5535 bra 	$L__BB1_5537;
	setp.eq.s32 	%p5536, %r3, 23;
	ld.shared.f32 	%f19247, [_ZZ33flash_attention_v2_forward_kernelILi64ELi64ELi64EEvPKfS1_S1_PfiiiifE8V_shared+5028];
	fma.rn.f32 	%f22514, %f4506, %f19247, %f22514;
	@%p5536 bra 	$L__BB1_5537;
	setp.eq.s32 	%p5537, %r3, 24;
	ld.shared.f32 	%f19248, [_ZZ33flash_attention_v2_forward_kernelILi64ELi64ELi64EEvPKfS1_S1_PfiiiifE8V_shared+5032];
	fma.rn.f32 	%f22515, %f4506, %f19248, %f22515;
	@%p5537 bra 	$L__BB1_5537;
	setp.eq.s32 	%p5538, %r3, 25;
	ld.shared.f32 	%f19249, [_ZZ33flash_attention_v2_forward_kernelILi64ELi64ELi64EEvPKfS1_S1_PfiiiifE8V_shared+5036];
	fma.rn.f32 	%f22516, %f4506, %f19249, %f22516;
	@%p5538 bra 	$L__BB1_5537;
	setp.eq.s32 	%p5539, %r3, 26;
	ld.shared.f32 	%f19250, [_ZZ33flash_attention_v2_forward_kernelILi64ELi64ELi64EEvPKfS1_S1_PfiiiifE8V_shared+5040];
	fma.rn.f32 	%f22517, %f4506, %f19250, %f22517;
	@%p5539 bra 	$L__BB1_5537;
	setp.eq.s32 	%p5540, %r3, 27;
	ld.shared.f32 	%f19251, [_ZZ33flash_attention_v2_forward_kernelILi64ELi64ELi64EEvPKfS1_S1_PfiiiifE8V_shared+5044];
	fma.rn.f32 	%f22518, %f4506, %f19251, %f22518;
	@%p5540 bra 	$L__BB1_5537;
	setp.eq.s32 	%p5541, %r3, 28;
	ld.shared.f32 	%f19252, [_ZZ33flash_attention_v2_forward_kernelILi64ELi64ELi64EEvPKfS1_S1_PfiiiifE8V_shared+5048];
	fma.rn.f32 	%f22519, %f4506, %f19252, %f22519;
	@%p5541 bra 	$L__BB1_5537;
	setp.eq.s32 	%p5542, %r3, 29;
	ld.shared.f32 	%f19253, [_ZZ33flash_attention_v2_forward_kernelILi64ELi64ELi64EEvPKfS1_S1_PfiiiifE8V_shared+5052];
	fma.rn.f32 	%f22520, %f4506, %f19253, %f22520;
	@%p5542 bra 	$L__BB1_5537;
	setp.eq.s32 	%p5543, %r3, 30;
	ld.shared.f32 	%f19254, [_ZZ33flash_attention_v2_forward_kernelILi64ELi64ELi64EEvPKfS1_S1_PfiiiifE8V_shared+5056];
	fma.rn.f32 	%f22521, %f4506, %f19254, %f22521;
	@%p5543 bra 	$L__BB1_5537;
	setp.eq.s32 	%p5544, %r3, 31;
	ld.shared.f32 	%f19255, [_ZZ33flash_attention_v2_forward_kernelILi64ELi64ELi64EEvPKfS1_S1_PfiiiifE8V_shared+5060];
	fma.rn.f32 	%f22522, %f4506, %f19255, %f22522;
	@%p5544 bra 	$L__BB1_5537;
	setp.eq.s32 	%p5545, %r3, 32;
	ld.shared.f32 	%f19256, [_ZZ33flash_attention_v2_forward_kernelILi64ELi64ELi64EEvPKfS1_S1_PfiiiifE8V_shared+5064];
	fma.rn.f32 	%f22523, %f4506, %f19256, %f22523;
	@%p5545 bra 	$L__BB1_5537;
	setp.eq.s32 	%p5546, %r3, 33;
	ld.shared.f32 	%f19257, [_ZZ33flash_attention_v2_forward_kernelILi64ELi64ELi64EEvPKfS1_S1_PfiiiifE8V_shared+5068];
	fma.rn.f32 	%f22524, %f4506, %f19257, %f22524;
	@%p5546 bra 	$L__BB1_5537;
	setp.eq.s32 	%p5547, %r3, 34;
	ld.shared.f32 	%f19258, [_ZZ33flash_attention_v2_forward_kernelILi64ELi64ELi64EEvPKfS1_S1_PfiiiifE8V_shared+5072];
	fma.rn.f32 	%f22525, %f4506, %f19258, %f22525;
	@%p5547 bra 	$L__BB1_5537;
	setp.eq.s32 	%p5548, %r3, 35;
	ld.shared.f32 	%f19259, [_ZZ33flash_attention_v2_forward_kernelILi64ELi64ELi64EEvPKfS1_S1_PfiiiifE8V_shared+5076];
	fma.rn.f32 	%f22526, %f4506, %f19259, %f22526;
	@%p5548 bra 	$L__BB1_5537;
	setp.eq.s32 	%p5549, %r3, 36;
	ld.shared.f32 	%f19260, [_ZZ33flash_attention_v2_forward_kernelILi64ELi64ELi64EEvPKfS1_S1_PfiiiifE8V_shared+5080];
	fma.rn.f32 	%f22527, %f4506, %f19260, %f22527;
	@%p5549 bra 	$L__BB1_5537;
	setp.eq.s32 	%p5550, %r3, 37;
	ld.shared.f32 	%f19261, [_ZZ33flash_attention_v2_forward_kernelILi64ELi64ELi64EEvPKfS1_S1_PfiiiifE8V_shared+5084];
	fma.rn.f32 	%f22528, %f4506, %f19261, %f22528;
	@%p5550 bra 	$L__BB1_5537;
	setp.eq.s32 	%p5551, %r3, 38;
	ld.shared.f32 	%f19262, [_ZZ33flash_attention_v2_forward_kernelILi64ELi64ELi64EEvPKfS1_S1_PfiiiifE8V_shared+5088];
	fma.rn.f32 	%f22529, %f4506, %f19262, %f22529;
	@%p5551 bra 	$L__BB1_5537;
	setp.eq.s32 	%p5552, %r3, 39;
	ld.shared.f32 	%f19263, [_ZZ33flash_attention_v2_forward_kernelILi64ELi64ELi64EEvPKfS1_S1_PfiiiifE8V_shared+5092];
	fma.rn.f32 	%f22530, %f4506, %f19263, %f22530;
	@%p5552 bra 	$L__BB1_5537;
	setp.eq.s32 	%p5553, %r3, 40;
	ld.shared.f32 	%f19264, [_ZZ33flash_attention_v2_forward_kernelILi64ELi64ELi64EEvPKfS1_S1_PfiiiifE8V_shared+5096];
	fma.rn.f32 	%f22531, %f4506, %f19264, %f22531;
	@%p5553 bra 	$L__BB1_5537;
	setp.eq.s32 	%p5554, %r3, 41;
	ld.shared.f32 	%f19265, [_ZZ33flash_attention_v2_forward_kernelILi64ELi64ELi64EEvPKfS1_S1_PfiiiifE8V_shared+5100];
	fma.rn.f32 	%f22532, %f4506, %f19265, %f22532;
	@%p5554 bra 	$L__BB1_5537;
	setp.eq.s32 	%p5555, %r3, 42;
	ld.shared.f32 	%f19266, [_ZZ33flash_attention_v2_forward_kernelILi64ELi64ELi64EEvPKfS1_S1_PfiiiifE8V_shared+5104];
	fma.rn.f32 	%f22533, %f4506, %f19266, %f22533;
	@%p5555 bra 	$L__BB1_5537;
	setp.eq.s32 	%p5556, %r3, 43;
	ld.shared.f32 	%f19267, [_ZZ33flash_attention_v2_forward_kernelILi64ELi64ELi64EEvPKfS1_S1_PfiiiifE8V_shared+5108];
	fma.rn.f32 	%f22534, %f4506, %f19267, %f22534;
	@%p5556 bra 	$L__BB1_5537;
	setp.eq.s32 	%p5557, %r3, 44;
	ld.shared.f32 	%f19268, [_ZZ33flash_attention_v2_forward_kernelILi64ELi64ELi64EEvPKfS1_S1_PfiiiifE8V_shared+5112];
	fma.rn.f32 	%f22535, %f4506, %f19268, %f22535;
	@%p5557 bra 	$L__BB1_5537;
	setp.eq.s32 	%p5558, %r3, 45;
	ld.shared.f32 	%f19269, [_ZZ33flash_attention_v2_forward_kernelILi64ELi64ELi64EEvPKfS1_S1_PfiiiifE8V_shared+5116];
	fma.rn.f32 	%f22536, %f4506, %f19269, %f22536;
	@%p5558 bra 	$L__BB1_5537;
	setp.eq.s32 	%p5559, %r3, 46;
	ld.shared.f32 	%f19270, [_ZZ33flash_attention_v2_forward_kernelILi64ELi64ELi64EEvPKfS1_S1_PfiiiifE8V_shared+5120];
	fma.rn.f32 	%f22537, %f4506, %f19270, %f22537;
	@%p5559 bra 	$L__BB1_5537;
	setp.eq.s32 	%p5560, %r3, 47;
	ld.shared.f32 	%f19271, [_ZZ33flash_attention_v2_forward_kernelILi64ELi64ELi64EEvPKfS1_S1_PfiiiifE8V_shared+5124];
	fma.rn.f32 	%f22538, %f4506, %f19271, %f22538;
	@%p5560 bra 	$L__BB1_5537;
	setp.eq.s32 	%p5561, %r3, 48;
	ld.shared.f32 	%f19272, [_ZZ33flash_attention_v2_forward_kernelILi64ELi64ELi64EEvPKfS1_S1_PfiiiifE8V_shared+5128];
	fma.rn.f32 	%f22539, %f4506, %f19272, %f22539;
	@%p5561 bra 	$L__BB1_5537;
	setp.eq.s32 	%p5562, %r3, 49;
	ld.shared.f32 	%f19273, [_ZZ33flash_attention_v2_forward_kernelILi64ELi64ELi64EEvPKfS1_S1_PfiiiifE8V_shared+5132];
	fma.rn.f32 	%f22540, %f4506, %f19273, %f22540;
	@%p5562 bra 	$L__BB1_5537;
	setp.eq.s32 	%p5563, %r3, 50;
	ld.shared.f32 	%f19274, [_ZZ33flash_attention_v2_forward_kernelILi64ELi64ELi64EEvPKfS1_S1_PfiiiifE8V_shared+5136];
	fma.rn.f32 	%f22541, %f4506, %f19274, %f22541;
	@%p5563 bra 	$L__BB1_5537;
	setp.eq.s32 	%p5564, %r3, 51;
	ld.shared.f32 	%f19275, [_ZZ33flash_attention_v2_forward_kernelILi64ELi64ELi64EEvPKfS1_S1_PfiiiifE8V_shared+5140];
	fma.rn.f32 	%f22542, %f4506, %f19275, %f22542;
	@%p5564 bra 	$L__BB1_5537;
	setp.eq.s32 	%p5565, %r3, 52;
	ld.shared.f32 	%f19276, [_ZZ33flash_attention_v2_forward_kernelILi64ELi64ELi64EEvPKfS1_S1_PfiiiifE8V_shared+5144];
	fma.rn.f32 	%f22543, %f4506, %f19276, %f22543;
	@%p5565 bra 	$L__BB1_5537;
	setp.eq.s32 	%p5566, %r3, 53;
	ld.shared.f32 	%f19277, [_ZZ33flash_attention_v2_forward_kernelILi64ELi64ELi64EEvPKfS1_S1_PfiiiifE8V_shared+5148];
	fma.rn.f32 	%f22544, %f4506, %f19277, %f22544;
	@%p5566 bra 	$L__BB1_5537;
	setp.eq.s32 	%p5567, %r3, 54;
	ld.shared.f32 	%f19278, [_ZZ33flash_attention_v2_forward_kernelILi64ELi64ELi64EEvPKfS1_S1_PfiiiifE8V_shared+5152];
	fma.rn.f32 	%f22545, %f4506, %f19278, %f22545;
	@%p5567 bra 	$L__BB1_5537;
	setp.eq.s32 	%p5568, %r3, 55;
	ld.shared.f32 	%f19279, [_ZZ33flash_attention_v2_forward_kernelILi64ELi64ELi64EEvPKfS1_S1_PfiiiifE8V_shared+5156];
	fma.rn.f32 	%f22546, %f4506, %f19279, %f22546;
	@%p5568 bra 	$L__BB1_5537;
	setp.eq.s32 	%p5569, %r3, 56;
	ld.shared.f32 	%f19280, [_ZZ33flash_attention_v2_forward_kernelILi64ELi64ELi64EEvPKfS1_S1_PfiiiifE8V_shared+5160];
	fma.rn.f32 	%f22547, %f4506, %f19280, %f22547;
	@%p5569 bra 	$L__BB1_5537;
	setp.eq.s32 	%p5570, %r3, 57;
	ld.shared.f32 	%f19281, [_ZZ33flash_attention_v2_forward_kernelILi64ELi64ELi64EEvPKfS1_S1_PfiiiifE8V_shared+5164];
	fma.rn.f32 	%f22548, %f4506, %f19281, %f22548;
	@%p5570 bra 	$L__BB1_5537;
	setp.eq.s32 	%p5571, %r3, 58;
	ld.shared.f32 	%f19282, [_ZZ33flash_attention_v2_forward_kernelILi64ELi64ELi64EEvPKfS1_S1_PfiiiifE8V_shared+5168];
	fma.rn.f32 	%f22549, %f4506, %f19282, %f22549;
	@%p5571 bra 	$L__BB1_5537;
	setp.eq.s32 	%p5572, %r3, 59;
	ld.shared.f32 	%f19283, [_ZZ33flash_attention_v2_forward_kernelILi64ELi64ELi64EEvPKfS1_S1_PfiiiifE8V_shared+5172];
	fma.rn.f32 	%f22550, %f4506, %f19283, %f22550;
	@%p5572 bra 	$L__BB1_5537;
	setp.eq.s32 	%p5573, %r3, 60;
	ld.shared.f32 	%f19284, [_ZZ33flash_attention_v2_forward_kernelILi64ELi64ELi64EEvPKfS1_S1_PfiiiifE8V_shared+5176];
	fma.rn.f32 	%f22551, %f4506, %f19284, %f22551;
	@%p5573 bra 	$L__BB1_5537;
	setp.eq.s32 	%p5574, %r3, 61;
	ld.shared.f32 	%f19285, [_ZZ33flash_attention_v2_forward_kernelILi64ELi64ELi64EEvPKfS1_S1_PfiiiifE8V_shared+5180];
	fma.rn.f32 	%f22552, %f4506, %f19285, %f22552;
	@%p5574 bra 	$L__BB1_5537;
	setp.eq.s32 	%p5575, %r3, 62;
	ld.shared.f32 	%f19286, [_ZZ33flash_attention_v2_forward_kernelILi64ELi64ELi64EEvPKfS1_S1_PfiiiifE8V_shared+5184];
	fma.rn.f32 	%f22553, %f4506, %f19286, %f22553;
	@%p5575 bra 	$L__BB1_5537;
	setp.eq.s32 	%p5576, %r3, 63;
	ld.shared.f32 	%f19287, [_ZZ33flash_attention_v2_forward_kernelILi64ELi64ELi64EEvPKfS1_S1_PfiiiifE8V_shared+5188];
	fma.rn.f32 	%f22554, %f4506, %f19287, %f22554;
	@%p5576 bra 	$L__BB1_5537;
	ld.shared.f32 	%f19288, [_ZZ33flash_attention_v2_forward_kernelILi64ELi64ELi64EEvPKfS1_S1_PfiiiifE8V_shared+5192];
	fma.rn.f32 	%f22555, %f4506, %f19288, %f22555;
$L__BB1_5537:
	ld.param.u32 	%r568, [_Z33flash_attention_v2_forward_kernelILi64ELi64ELi64EEvPKfS1_S1_Pfiiiif_param_6];
	shl.b32 	%r392, %r625, 6;
	or.b32  	%r393, %r392, 20;
	setp.ge.s32 	%p5577, %r393, %r568;
	@%p5577 bra 	$L__BB1_5602;
	setp.eq.s32 	%p5578, %r14, 0;
	ld.shared.f32 	%f19289, [_ZZ33flash_attention_v2_forward_kernelILi64ELi64ELi64EEvPKfS1_S1_PfiiiifE8V_shared+5200];
	fma.rn.f32 	%f22492, %f4507, %f19289, %f22492;
	@%p5578 bra 	$L__BB1_5602;
	setp.eq.s32 	%p5579, %r3, 2;
	ld.shared.f32 	%f19290, [_ZZ33flash_attention_v2_forward_kernelILi64ELi64ELi64EEvPKfS1_S1_PfiiiifE8V_shared+5204];
	fma.rn.f32 	%f22493, %f4507, %f19290, %f22493;
	@%p5579 bra 	$L__BB1_5602;
	setp.eq.s32 	%p5580, %r3, 3;
	ld.shared.f32 	%f19291, [_ZZ33flash_attention_v2_forward_kernelILi64ELi64ELi64EEvPKfS1_S1_PfiiiifE8V_shared+5208];
	fma.rn.f32 	%f22494, %f4507, %f19291, %f22494;
	@%p5580 bra 	$L__BB1_5602;
	setp.eq.s32 	%p5581, %r3, 4;
	ld.shared.f32 	%f19292, [_ZZ33flash_attention_v2_forward_kernelILi64ELi64ELi64EEvPKfS1_S1_PfiiiifE8V_shared+5212];
	fma.rn.f32 	%f22495, %f4507, %f19292, %f22495;
	@%p5581 bra 	$L__BB1_5602;
	setp.eq.s32 	%p5582, %r3, 5;
	ld.shared.f32 	%f19293, [_ZZ33flash_attention_v2_forward_kernelILi64ELi64ELi64EEvPKfS1_S1_PfiiiifE8V_shared+5216];
	fma.rn.f32 	%f22496, %f4507, %f19293, %f22496;
	@%p5582 bra 	$L__BB1_5602;
	setp.eq.s32 	%p5583, %r3, 6;
	ld.shared.f32 	%f19294, [_ZZ33flash_attention_v2_forward_kernelILi64ELi64ELi64EEvPKfS1_S1_PfiiiifE8V_shared+5220];
	fma.rn.f32 	%f22497, %f4507, %f19294, %f22497;
	@%p5583 bra 	$L__BB1_5602;
	setp.eq.s32 	%p5584, %r3, 7;
	ld.shared.f32 	%f19295, [_ZZ33flash_attention_v2_forward_kernelILi64ELi64ELi64EEvPKfS1_S1_PfiiiifE8V_shared+5224];
	fma.rn.f32 	%f22498, %f4507, %f19295, %f22498;
	@%p5584 bra 	$L__BB1_5602;
	setp.eq.s32 	%p5585, %r3, 8;
	ld.shared.f32 	%f19296, [_ZZ33flash_attention_v2_forward_kernelILi64ELi64ELi64EEvPKfS1_S1_PfiiiifE8V_shared+5228];
	fma.rn.f32 	%f22499, %f4507, %f19296, %f22499;
	@%p5585 bra 	$L__BB1_5602;
	setp.eq.s32 	%p5586, %r3, 9;
	ld.shared.f32 	%f19297, [_ZZ33flash_attention_v2_forward_kernelILi64ELi64ELi64EEvPKfS1_S1_PfiiiifE8V_shared+5232];
	fma.rn.f32 	%f22500, %f4507, %f19297, %f22500;
	@%p5586 bra 	$L__BB1_5602;
	setp.eq.s32 	%p5587, %r3, 10;
	ld.shared.f32 	%f19298, [_ZZ33flash_attention_v2_forward_kernelILi64ELi64ELi64EEvPKfS1_S1_PfiiiifE8V_shared+5236];
	fma.rn.f32 	%f22501, %f4507, %f19298, %f22501;
	@%p5587 bra 	$L__BB1_5602;
	setp.eq.s32 	%p5588, %r3, 11;
	ld.shared.f32 	%f19299, [_ZZ33flash_attention_v2_forward_kernelILi64ELi64ELi64EEvPKfS1_S1_PfiiiifE8V_shared+5240];
	fma.rn.f32 	%f22502, %f4507, %f19299, %f22502;
	@%p5588 bra 	$L__BB1_5602;
	setp.eq.s32 	%p5589, %r3, 12;
	ld.shared.f32 	%f19300, [_ZZ33flash_attention_v2_forward_kernelILi64ELi64ELi64EEvPKfS1_S1_PfiiiifE8V_shared+5244];
	fma.rn.f32 	%f22503, %f4507, %f19300, %f22503;
	@%p5589 bra 	$L__BB1_5602;
	setp.eq.s32 	%p5590, %r3, 13;
	ld.shared.f32 	%f19301, [_ZZ33flash_attention_v2_forward_kernelILi64ELi64ELi64EEvPKfS1_S1_PfiiiifE8V_shared+5248];
	fma.rn.f32 	%f22504, %f4507, %f19301, %f22504;
	@%p5590 bra 	$L__BB1_5602;
	setp.eq.s32 	%p5591, %r3, 14;
	ld.shared.f32 	%f19302, [_ZZ33flash_attention_v2_forward_kernelILi64ELi64ELi64EEvPKfS1_S1_PfiiiifE8V_shared+5252];
	fma.rn.f32 	%f22505, %f4507, %f19302, %f22505;
	@%p5591 bra 	$L__BB1_5602;
	setp.eq.s32 	%p5592, %r3, 15;
	ld.shared.f32 	%f19303, [_ZZ33flash_attention_v2_forward_kernelILi64ELi64ELi64EEvPKfS1_S1_PfiiiifE8V_shared+5256];
	fma.rn.f32 	%f22506, %f4507, %f19303, %f22506;
	@%p5592 bra 	$L__BB1_5602;
	setp.eq.s32 	%p5593, %r3, 16;
	ld.shared.f32 	%f19304, [_ZZ33flash_attention_v2_forward_kernelILi64ELi64ELi64EEvPKfS1_S1_PfiiiifE8V_shared+5260];
	fma.rn.f32 	%f22507, %f4507, %f19304, %f22507;
	@%p5593 bra 	$L__BB1_5602;
	setp.eq.s32 	%p5594, %r3, 17;
	ld.shared.f32 	%f19305, [_ZZ33flash_attention_v2_forward_kernelILi64ELi64ELi64EEvPKfS1_S1_PfiiiifE8V_shared+5264];
	fma.rn.f32 	%f22508, %f4507, %f19305, %f22508;
	@%p5594 bra 	$L__BB1_5602;
	setp.eq.s32 	%p5595, %r3, 18;
	ld.shared.f32 	%f19306, [_ZZ33flash_attention_v2_forward_kernelILi64ELi64ELi64EEvPKfS1_S1_PfiiiifE8V_shared+5268];
	fma.rn.f32 	%f22509, %f4507, %f19306, %f22509;
	@%p5595 bra 	$L__BB1_5602;
	setp.eq.s32 	%p5596, %r3, 19;
	ld.shared.f32 	%f19307, [_ZZ33flash_attention_v2_forward_kernelILi64ELi64ELi64EEvPKfS1_S1_PfiiiifE8V_shared+5272];
	fma.rn.f32 	%f22510, %f4507, %f19307, %f22510;
	@%p5596 bra 	$L__BB1_5602;
	setp.eq.s32 	%p5597, %r3, 20;
	ld.shared.f32 	%f19308, [_ZZ33flash_attention_v2_forward_kernelILi64ELi64ELi64EEvPKfS1_S1_PfiiiifE8V_shared+5276];
	fma.rn.f32 	%f22511, %f4507, %f19308, %f22511;
	@%p5597 bra 	$L__BB1_5602;
	setp.eq.s32 	%p5598, %r3, 21;
	ld.shared.f32 	%f19309, [_ZZ33flash_attention_v2_forward_kernelILi64ELi64ELi64EEvPKfS1_S1_PfiiiifE8V_shared+5280];
	fma.rn.f32 	%f22512, %f4507, %f19309, %f22512;
	@%p5598 bra 	$L__BB1_5602;
	setp.eq.s32 	%p5599, %r3, 22;
	ld.shared.f32 	%f19310, [_ZZ33flash_attention_v2_forward_kernelILi64ELi64ELi64EEvPKfS1_S1_PfiiiifE8V_shared+5284];
	fma.rn.f32 	%f22513, %f4507, %f19310, %f22513;
	@%p5599 bra 	$L__BB1_5602;
	setp.eq.s32 	%p5600, %r3, 23;
	ld.shared.f32 	%f19311, [_ZZ33flash_attention_v2_forward_kernelILi64ELi64ELi64EEvPKfS1_S1_PfiiiifE8V_shared+5288];
	fma.rn.f32 	%f22514, %f4507, %f19311, %f22514;
	@%p5600 bra 	$L__BB1_5602;
	setp.eq.s32 	%p5601, %r3, 24;
	ld.shared.f32 	%f19312, [_ZZ33flash_attention_v2_forward_kernelILi64ELi64ELi64EEvPKfS1_S1_PfiiiifE8V_shared+5292];
	fma.rn.f32 	%f22515, %f4507, %f19312, %f22515;
	@%p5601 bra 	$L__BB1_5602;
	setp.eq.s32 	%p5602, %r3, 25;
	ld.shared.f32 	%f19313, [_ZZ33flash_attention_v2_forward_kernelILi64ELi64ELi64EEvPKfS1_S1_PfiiiifE8V_shared+5296];
	fma.rn.f32 	%f22516, %f4507, %f19313, %f22516;
	@%p5602 bra 	$L__BB1_5602;
	setp.eq.s32 	%p5603, %r3, 26;
	ld.shared.f32 	%f19314, [_ZZ33flash_attention_v2_forward_kernelILi64ELi64ELi64EEvPKfS1_S1_PfiiiifE8V_shared+5300];
	fma.rn.f32 	%f22517, %f4507, %f19314, %f22517;
	@%p5603 bra 	$L__BB1_5602;
	setp.eq.s32 	%p5604, %r3, 27;
	ld.shared.f32 	%f19315, [_ZZ33flash_attention_v2_forward_kernelILi64ELi64ELi64EEvPKfS1_S1_PfiiiifE8V_shared+5304];
	fma.rn.f32 	%f22518, %f4507, %f19315, %f22518;
	@%p5604 bra 	$L__BB1_5602;
	setp.eq.s32 	%p5605, %r3, 28;
	ld.shared.f32 	%f19316, [_ZZ33flash_attention_v2_forward_kernelILi64ELi64ELi64EEvPKfS1_S1_PfiiiifE8V_shared+5308];
	fma.rn.f32 	%f22519, %f4507, %f19316, %f22519;
	@%p5605 bra 	$L__BB1_5602;
	setp.eq.s32 	%p5606, %r3, 29;
	ld.shared.f32 	%f19317, [_ZZ33flash_attention_v2_forward_kernelILi64ELi64ELi64EEvPKfS1_S1_PfiiiifE8V_shared+5312];
	fma.rn.f32 	%f22520, %f4507, %f19317, %f22520;
	@%p5606 bra 	$L__BB1_5602;
	setp.eq.s32 	%p5607, %r3, 30;
	ld.shared.f32 	%f19318, [_ZZ33flash_attention_v2_forward_kernelILi64ELi64ELi64EEvPKfS1_S1_PfiiiifE8V_shared+5316];
	fma.rn.f32 	%f22521, %f4507, %f19318, %f22521;
	@%p5607 bra 	$L__BB1_5602;
	setp.eq.s32 	%p5608, %r3, 31;
	ld.shared.f32 	%f19319, [_ZZ33flash_attention_v2_forward_kernelILi64ELi64ELi64EEvPKfS1_S1_PfiiiifE8V_shared+5320];
	fma.rn.f32 	%f22522, %f4507, %f19319, %f22522;
	@%p5608 bra 	$L__BB1_5602;
	setp.eq.s32 	%p5609, %r3, 32;
	ld.shared.f32 	%f19320, [_ZZ33flash_attention_v2_forward_kernelILi64ELi64ELi64EEvPKfS1_S1_PfiiiifE8V_shared+5324];
	fma.rn.f32 	%f22523, %f4507, %f19320, %f22523;
	@%p5609 bra 	$L__BB1_5602;
	setp.eq.s32 	%p5610, %r3, 33;
	ld.shared.f32 	%f19321, [_ZZ33flash_attention_v2_forward_kernelILi64ELi64ELi64EEvPKfS1_S1_PfiiiifE8V_shared+5328];
	fma.rn.f32 	%f22524, %f4507, %f19321, %f22524;
	@%p5610 bra 	$L__BB1_5602;
	setp.eq.s32 	%p5611, %r3, 34;
	ld.shared.f32 	%f19322, [_ZZ33flash_attention_v2_forward_kernelILi64ELi64ELi64EEvPKfS1_S1_PfiiiifE8V_shared+5332];
	fma.rn.f32 	%f22525, %f4507, %f19322, %f22525;
	@%p5611 bra 	$L__BB1_5602;
	setp.eq.s32 	%p5612, %r3, 35;
	ld.shared.f32 	%f19323, [_ZZ33flash_attention_v2_forward_kernelILi64ELi64ELi64EEvPKfS1_S1_PfiiiifE8V_shared+5336];
	fma.rn.f32 	%f22526, %f4507, %f19323, %f22526;
	@%p5612 bra 	$L__BB1_5602;
	setp.eq.s32 	%p5613, %r3, 36;
	ld.shared.f32 	%f19324, [_ZZ33flash_attention_v2_forward_kernelILi64ELi64ELi64EEvPKfS1_S1_PfiiiifE8V_shared+5340];
	fma.rn.f32 	%f22527, %f4507, %f19324, %f22527;
	@%p5613 bra 	$L__BB1_5602;
	setp.eq.s32 	%p5614, %r3, 37;
	ld.shared.f32 	%f19325, [_ZZ33flash_attention_v2_forward_kernelILi64ELi64ELi64EEvPKfS1_S1_PfiiiifE8V_shared+5344];
	fma.rn.f32 	%f22528, %f4507, %f19325, %f22528;
	@%p5614 bra 	$L__BB1_5602;
	setp.eq.s32 	%p5615, %r3, 38;
	ld.shared.f32 	%f19326, [_ZZ33flash_attention_v2_forward_kernelILi64ELi64ELi64EEvPKfS1_S1_PfiiiifE8V_shared+5348];
	fma.rn.f32 	%f22529, %f4507, %f19326, %f22529;
	@%p5615 bra 	$L__BB1_5602;
	setp.eq.s32 	%p5616, %r3, 39;
	ld.shared.f32 	%f19327, [_ZZ33flash_attention_v2_forward_kernelILi64ELi64ELi64EEvPKfS1_S1_PfiiiifE8V_shared+5352];
	fma.rn.f32 	%f22530, %f4507, %f19327, %f22530;
	@%p5616 bra 	$L__BB1_5602;
	setp.eq.s32 	%p5617, %r3, 40;
	ld.shared.f32 	%f19328, [_ZZ33flash_attention_v2_forward_kernelILi64ELi64ELi64EEvPKfS1_S1_PfiiiifE8V_shared+5356];
	fma.rn.f32 	%f22531, %f4507, %f19328, %f22531;
	@%p5617 bra 	$L__BB1_5602;
	setp.eq.s32 	%p5618, %r3, 41;
	ld.shared.f32 	%f19329, [_ZZ33flash_attention_v2_forward_kernelILi64ELi64ELi64EEvPKfS1_S1_PfiiiifE8V_shared+5360];
	fma.rn.f32 	%f22532, %f4507, %f19329, %f22532;
	@%p5618 bra 	$L__BB1_5602;
	setp.eq.s32 	%p5619, %r3, 42;
	ld.shared.f32 	%f19330, [_ZZ33flash_attention_v2_forward_kernelILi64ELi64ELi64EEvPKfS1_S1_PfiiiifE8V_shared+5364];
	fma.rn.f32 	%f22533, %f4507, %f19330, %f22533;
	@%p5619 bra 	$L__BB1_5602;
	setp.eq.s32 	%p5620, %r3, 43;
	ld.shared.f32 	%f19331, [_ZZ33flash_attention_v2_forward_kernelILi64ELi64ELi64EEvPKfS1_S1_PfiiiifE8V_shared+5368];
	fma.rn.f32 	%f22534, %f4507, %f19331, %f22534;
	@%p5620 bra 	$L__BB1_5602;
	setp.eq.s32 	%p5621, %r3, 44;
	ld.shared.f32 	%f19332, [_ZZ33flash_attention_v2_forward_kernelILi64ELi64ELi64EEvPKfS1_S1_PfiiiifE8V_shared+5372];
	fma.rn.f32 	%f22535, %f4507, %f19332, %f22535;
	@%p5621 bra 	$L__BB1_5602;
	setp.eq.s32 	%p5622, %r3, 45;
	ld.shared.f32 	%f19333, [_ZZ33flash_attention_v2_forward_kernelILi64ELi64ELi64EEvPKfS1_S1_PfiiiifE8V_shared+5376];
	fma.rn.f32 	%f22536, %f4507, %f19333, %f22536;
	@%p5622 bra 	$L__BB1_5602;
	setp.eq.s32 	%p5623, %r3, 46;
	ld.shared.f32 	%f19334, [_ZZ33flash_attention_v2_forward_kernelILi64ELi64ELi64EEvPKfS1_S1_PfiiiifE8V_shared+5380];
	fma.rn.f32 	%f22537, %f4507, %f19334, %f22537;
	@%p5623 bra 	$L__BB1_5602;
	setp.eq.s32 	%p5624, %r3, 47;
	ld.shared.f32 	%f19335, [_ZZ33flash_attention_v2_forward_kernelILi64ELi64ELi64EEvPKfS1_S1_PfiiiifE8V_shared+5384];
	fma.rn.f32 	%f22538, %f4507, %f19335, %f22538;
	@%p5624 bra 	$L__BB1_5602;
	setp.eq.s32 	%p5625, %r3, 48;
	ld.shared.f32 	%f19336, [_ZZ33flash_attention_v2_forward_kernelILi64ELi64ELi64EEvPKfS1_S1_PfiiiifE8V_shared+5388];
	fma.rn.f32 	%f22539, %f4507, %f19336, %f22539;
	@%p5625 bra 	$L__BB1_5602;
	setp.eq.s32 	%p5626, %r3, 49;
	ld.shared.f32 	%f19337, [_ZZ33flash_attention_v2_forward_kernelILi64ELi64ELi64EEvPKfS1_S1_PfiiiifE8V_shared+5392];
	fma.rn.f32 	%f22540, %f4507, %f19337, %f22540;
	@%p5626 bra 	$L__BB1_5602;
	setp.eq.s32 	%p5627, %r3, 50;
	ld.shared.f32 	%f19338, [_ZZ33flash_attention_v2_forward_kernelILi64ELi64ELi64EEvPKfS1_S1_PfiiiifE8V_shared+5396];
	fma.rn.f32 	%f22541, %f4507, %f19338, %f22541;
	@%p5627 bra 	$L__BB1_5602;
	setp.eq.s32 	%p5628, %r3, 51;
	ld.shared.f32 	%f19339, [_ZZ33flash_attention_v2_forward_kernelILi64ELi64ELi64EEvPKfS1_S1_PfiiiifE8V_shared+5400];
	fma.rn.f32 	%f22542, %f4507, %f19339, %f22542;
	@%p5628 bra 	$L__BB1_5602;
	setp.eq.s32 	%p5629, %r3, 52;
	ld.shared.f32 	%f19340, [_ZZ33flash_attention_v2_forward_kernelILi64ELi64ELi64EEvPKfS1_S1_PfiiiifE8V_shared+5404];
	fma.rn.f32 	%f22543, %f4507, %f19340, %f22543;
	@%p5629 bra 	$L__BB1_5602;
	setp.eq.s32 	%p5630, %r3, 53;
	ld.shared.f32 	%f19341, [_ZZ33flash_attention_v2_forward_kernelILi64ELi64ELi64EEvPKfS1_S1_PfiiiifE8V_shared+5408];
	fma.rn.f32 	%f22544, %f4507, %f19341, %f22544;
	@%p5630 bra 	$L__BB1_5602;
	setp.eq.s32 	%p5631, %r3, 54;
	ld.shared.f32 	%f19342, [_ZZ33flash_attention_v2_forward_kernelILi64ELi64ELi64EEvPKfS1_S1_PfiiiifE8V_shared+5412];
	fma.rn.f32 	%f22545, %f4507, %f19342, %f22545;
	@%p5631 bra 	$L__BB1_5602;
	setp.eq.s32 	%p5632, %r3, 55;
	ld.shared.f32 	%f19343, [_ZZ33flash_attention_v2_forward_kernelILi64ELi64ELi64EEvPKfS1_S1_PfiiiifE8V_shared+5416];
	fma.rn.f32 	%f22546, %f4507, %f19343, %f22546;
	@%p5632 bra 	$L__BB1_5602;
	setp.eq.s32 	%p5633, %r3, 56;
	ld.shared.f32 	%f19344, [_ZZ33flash_attention_v2_forward_kernelILi64ELi64ELi64EEvPKfS1_S1_PfiiiifE8V_shared+5420];
	fma.rn.f32 	%f22547, %f4507, %f19344, %f22547;
	@%p5633 bra 	$L__BB1_5602;
	setp.eq.s32 	%p5634, %r3, 57;
	ld.shared.f32 	%f19345, [_ZZ33flash_attention_v2_forward_kernelILi64ELi64ELi64EEvPKfS1_S1_PfiiiifE8V_shared+5424];
	fma.rn.f32 	%f22548, %f4507, %f19345, %f22548;
	@%p5634 bra 	$L__BB1_5602;
	setp.eq.s32 	%p5635, %r3, 58;
	ld.shared.f32 	%f19346, [_ZZ33flash_attention_v2_forward_kernelILi64ELi64ELi64EEvPKfS1_S1_PfiiiifE8V_shared+5428];
	fma.rn.f32 	%f22549, %f4507, %f19346, %f22549;
	@%p5635 bra 	$L__BB1_5602;
	setp.eq.s32 	%p5636, %r3, 59;
	ld.shared.f32 	%f19347, [_ZZ33flash_attention_v2_forward_kernelILi64ELi64ELi64EEvPKfS1_S1_PfiiiifE8V_shared+5432];
	fma.rn.f32 	%f22550, %f4507, %f19347, %f22550;
	@%p5636 bra 	$L__BB1_5602;
	setp.eq.s32 	%p5637, %r3, 60;
	ld.shared.f32 	%f19348, [_ZZ33flash_attention_v2_forward_kernelILi64ELi64ELi64EEvPKfS1_S1_PfiiiifE8V_shared+5436];
	fma.rn.f32 	%f22551, %f4507, %f19348, %f22551;
	@%p5637 bra 	$L__BB1_5602;
	setp.eq.s32 	%p5638, %r3, 61;
	ld.shared.f32 	%f19349, [_ZZ33flash_attention_v2_forward_kernelILi64ELi64ELi64EEvPKfS1_S1_PfiiiifE8V_shared+5440];
	fma.rn.f32 	%f22552, %f4507, %f19349, %f22552;
	@%p5638 bra 	$L__BB1_5602;
	setp.eq.s32 	%p5639, %r3, 62;
	ld.shared.f32 	%f19350, [_ZZ33flash_attention_v2_forward_kernelILi64ELi64ELi64EEvPKfS1_S1_PfiiiifE8V_shared+5444];
	fma.rn.f32 	%f22553, %f4507, %f19350, %f22553;
	@%p5639 bra 	$L__BB1_5602;
	setp.eq.s32 	%p5640, %r3, 63;
	ld.shared.f32 	%f19351, [_ZZ33flash_attention_v2_forward_kernelILi64ELi64ELi64EEvPKfS1_S1_PfiiiifE8V_shared+5448];
	fma.rn.f32 	%f22554, %f4507, %f19351, %f22554;
	@%p5640 bra 	$L__BB1_5602;
	ld.shared.f32 	%f19352, [_ZZ33flash_attention_v2_forward_kernelILi64ELi64ELi64EEvPKfS1_S1_PfiiiifE8V_shared+5452];
	fma.rn.f32 	%f22555, %f4507, %f19352, %f22555;
$L__BB1_5602:
	ld.param.u32 	%r569, [_Z33flash_attention_v2_forward_kernelILi64ELi64ELi64EEvPKfS1_S1_Pfiiiif_param_6];
	shl.b32 	%r394, %r625, 6;
	or.b32  	%r395, %r394, 21;
	setp.ge.s32 	%p5641, %r395, %r569;
	@%p5641 bra 	$L__BB1_5667;
	setp.eq.s32 	%p5642, %r14, 0;
	ld.shared.f32 	%f19353, [_ZZ33flash_attention_v2_forward_kernelILi64ELi64ELi64EEvPKfS1_S1_PfiiiifE8V_shared+5460];
	fma.rn.f32 	%f22492, %f4508, %f19353, %f22492;
	@%p5642 bra 	$L__BB1_5667;
	setp.eq.s32 	%p5643, %r3, 2;
	ld.shared.f32 	%f19354, [_ZZ33flash_attention_v2_forward_kernelILi64ELi64ELi64EEvPKfS1_S1_PfiiiifE8V_shared+5464];
	fma.rn.f32 	%f22493, %f4508, %f19354, %f22493;
	@%p5643 bra 	$L__BB1_5667;
	setp.eq.s32 	%p5644, %r3, 3;
	ld.shared.f32 	%f19355, [_ZZ33flash_attention_v2_forward_kernelILi64ELi64ELi64EEvPKfS1_S1_PfiiiifE8V_shared+5468];
	fma.rn.f32 	%f22494, %f4508, %f19355, %f22494;
	@%p5644 bra 	$L__BB1_5667;
	setp.eq.s32 	%p5645, %r3, 4;
	ld.shared.f32 	%f19356, [_ZZ33flash_attention_v2_forward_kernelILi64ELi64ELi64EEvPKfS1_S1_PfiiiifE8V_shared+5472];
	fma.rn.f32 	%f22495, %f4508, %f19356, %f22495;
	@%p5645 bra 	$L__BB1_5667;
	setp.eq.s32 	%p5646, %r3, 5;
	ld.shared.f32 	%f19357, [_ZZ33flash_attention_v2_forward_kernelILi64ELi64ELi64EEvPKfS1_S1_PfiiiifE8V_shared+5476];
	fma.rn.f32 	%f22496, %f4508, %f19357, %f22496;
	@%p5646 bra 	$L__BB1_5667;
	setp.eq.s32 	%p5647, %r3, 6;
	ld.shared.f32 	%f19358, [_ZZ33flash_attention_v2_forward_kernelILi64ELi64ELi64EEvPKfS1_S1_PfiiiifE8V_shared+5480];
	fma.rn.f32 	%f22497, %f4508, %f19358, %f22497;
	@%p5647 bra 	$L__BB1_5667;
	setp.eq.s32 	%p5648, %r3, 7;
	ld.shared.f32 	%f19359, [_ZZ33flash_attention_v2_forward_kernelILi64ELi64ELi64EEvPKfS1_S1_PfiiiifE8V_shared+5484];
	fma.rn.f32 	%f22498, %f4508, %f19359, %f22498;
	@%p5648 bra 	$L__BB1_5667;
	setp.eq.s32 	%p5649, %r3, 8;
	ld.shared.f32 	%f19360, [_ZZ33flash_attention_v2_forward_kernelILi64ELi64ELi64EEvPKfS1_S1_PfiiiifE8V_shared+5488];
	fma.rn.f32 	%f22499, %f4508, %f19360, %f22499;
	@%p5649 bra 	$L__BB1_5667;
	setp.eq.s32 	%p5650, %r3, 9;
	ld.shared.f32 	%f19361, [_ZZ33flash_attention_v2_forward_kernelILi64ELi64ELi64EEvPKfS1_S1_PfiiiifE8V_shared+5492];
	fma.rn.f32 	%f22500, %f4508, %f19361, %f22500;
	@%p5650 bra 	$L__BB1_5667;
	setp.eq.s32 	%p5651, %r3, 10;
	ld.shared.f32 	%f19362, [_ZZ33flash_attention_v2_forward_kernelILi64ELi64ELi64EEvPKfS1_S1_PfiiiifE8V_shared+5496];
	fma.rn.f32 	%f22501, %f4508, %f19362, %f22501;
	@%p5651 bra 	$L__BB1_5667;
	setp.eq.s32 	%p5652, %r3, 11;
	ld.shared.f32 	%f19363, [_ZZ33flash_attention_v2_forward_kernelILi64ELi64ELi64EEvPKfS1_S1_PfiiiifE8V_shared+5500];
	fma.rn.f32 	%f22502, %f4508, %f19363, %f22502;
	@%p5652 bra 	$L__BB1_5667;
	setp.eq.s32 	%p5653, %r3, 12;
	ld.shared.f32 	%f19364, [_ZZ33flash_attention_v2_forward_kernelILi64ELi64ELi64EEvPKfS1_S1_PfiiiifE8V_shared+5504];
	fma.rn.f32 	%f22503, %f4508, %f19364, %f22503;
	@%p5653 bra 	$L__BB1_5667;
	setp.eq.s32 	%p5654, %r3, 13;
	ld.shared.f32 	%f19365, [_ZZ33flash_attention_v2_forward_kernelILi64ELi64ELi64EEvPKfS1_S1_PfiiiifE8V_shared+5508];
	fma.rn.f32 	%f22504, %f4508, %f19365, %f22504;
	@%p5654 bra 	$L__BB1_5667;
	setp.eq.s32 	%p5655, %r3, 14;
	ld.shared.f32 	%f19366, [_ZZ33flash_attention_v2_forward_kernelILi64ELi64ELi64EEvPKfS1_S1_PfiiiifE8V_shared+5512];
	fma.rn.f32 	%f22505, %f4508, %f19366, %f22505;
	@%p5655 bra 	$L__BB1_5667;
	setp.eq.s32 	%p5656, %r3, 15;
	ld.shared.f32 	%f19367, [_ZZ33flash_attention_v2_forward_kernelILi64ELi64ELi64EEvPKfS1_S1_PfiiiifE8V_shared+5516];
	fma.rn.f32 	%f22506, %f4508, %f19367, %f22506;
	@%p5656 bra 	$L__BB1_5667;
	setp.eq.s32 	%p5657, %r3, 16;
	ld.shared.f32 	%f19368, [_ZZ33flash_attention_v2_forward_kernelILi64ELi64ELi64EEvPKfS1_S1_PfiiiifE8V_shared+5520];
	fma.rn.f32 	%f22507, %f4508, %f19368, %f22507;
	@%p5657 bra 	$L__BB1_5667;
	setp.eq.s32 	%p5658, %r3, 17;
	ld.shared.f32 	%f19369, [_ZZ33flash_attention_v2_forward_kernelILi64ELi64ELi64EEvPKfS1_S1_PfiiiifE8V_shared+5524];
	fma.rn.f32 	%f22508, %f4508, %f19369, %f22508;
	@%p5658 bra 	$L__BB1_5667;
	setp.eq.s32 	%p5659, %r3, 18;
	ld.shared.f32 	%f19370, [_ZZ33flash_attention_v2_forward_kernelILi64ELi64ELi64EEvPKfS1_S1_PfiiiifE8V_shared+5528];
	fma.rn.f32 	%f22509, %f4508, %f19370, %f22509;
	@%p5659 bra 	$L__BB1_5667;
	setp.eq.s32 	%p5660, %r3, 19;
	ld.shared.f32 	%f19371, [_ZZ33flash_attention_v2_forward_kernelILi64ELi64ELi64EEvPKfS1_S1_PfiiiifE8V_shared+5532];
	fma.rn.f32 	%f22510, %f4508, %f19371, %f22510;
	@%p5660 bra 	$L__BB1_5667;
	setp.eq.s32 	%p5661, %r3, 20;
	ld.shared.f32 	%f19372, [_ZZ33flash_attention_v2_forward_kernelILi64ELi64ELi64EEvPKfS1_S1_PfiiiifE8V_shared+5536];
	fma.rn.f32 	%f22511, %f4508, %f19372, %f22511;
	@%p5661 bra 	$L__BB1_5667;
	setp.eq.s32 	%p5662, %r3, 21;
	ld.shared.f32 	%f19373, [_ZZ33flash_attention_v2_forward_kernelILi64ELi64ELi64EEvPKfS1_S1_PfiiiifE8V_shared+5540];
	fma.rn.f32 	%f22512, %f4508, %f19373, %f22512;
	@%p5662 bra 	$L__BB1_5667;
	setp.eq.s32 	%p5663, %r3, 22;
	ld.shared.f32 	%f19374, [_ZZ33flash_attention_v2_forward_kernelILi64ELi64ELi64EEvPKfS1_S1_PfiiiifE8V_shared+5544];
	fma.rn.f32 	%f22513, %f4508, %f19374, %f22513;
	@%p5663 bra 	$L__BB1_5667;
	setp.eq.s32 	%p5664, %r3, 23;
	ld.shared.f32 	%f19375, [_ZZ33flash_attention_v2_forward_kernelILi64ELi64ELi64EEvPKfS1_S1_PfiiiifE8V_shared+5548];
	fma.rn.f32 	%f22514, %f4508, %f19375, %f22514;
	@%p5664 bra 	$L__BB1_5667;
	setp.eq.s32 	%p5665, %r3, 24;
	ld.shared.f32 	%f19376, [_ZZ33flash_attention_v2_forward_kernelILi64ELi64ELi64EEvPKfS1_S1_PfiiiifE8V_shared+5552];
	fma.rn.f32 	%f22515, %f4508, %f19376, %f22515;
	@%p5665 bra 	$L__BB1_5667;
	setp.eq.s32 	%p5666, %r3, 25;
	ld.shared.f32 	%f19377, [_ZZ33flash_attention_v2_forward_kernelILi64ELi64ELi64EEvPKfS1_S1_PfiiiifE8V_shared+5556];
	fma.rn.f32 	%f22516, %f4508, %f19377, %f22516;
	@%p5666 bra 	$L__BB1_5667;
	setp.eq.s32 	%p5667, %r3, 26;
	ld.shared.f32 	%f19378, [_ZZ33flash_attention_v2_forward_kernelILi64ELi64ELi64EEvPKfS1_S1_PfiiiifE8V_shared+5560];
	fma.rn.f32 	%f22517, %f4508, %f19378, %f22517;
	@%p5667 bra 	$L__BB1_5667;
	setp.eq.s32 	%p5668, %r3, 27;
	ld.shared.f32 	%f19379, [_ZZ33flash_attention_v2_forward_kernelILi64ELi64ELi64EEvPKfS1_S1_PfiiiifE8V_shared+5564];
	fma.rn.f32 	%f22518, %f4508, %f19379, %f22518;
	@%p5668 bra 	$L__BB1_5667;
	setp.eq.s32 	%p5669, %r3, 28;
	ld.shared.f32 	%f19380, [_ZZ33flash_attention_v2_forward_kernelILi64ELi64ELi64EEvPKfS1_S1_PfiiiifE8V_shared+5568];
	fma.rn.f32 	%f22519, %f4508, %f19380, %f22519;
	@%p5669 bra 	$L__BB1_5667;
	setp.eq.s32 	%p5670, %r3, 29;
	ld.shared.f32 	%f19381, [_ZZ33flash_attention_v2_forward_kernelILi64ELi64ELi64EEvPKfS1_S1_PfiiiifE8V_shared+5572];
	fma.rn.f32 	%f22520, %f4508, %f19381, %f22520;
	@%p5670 bra 	$L__BB1_5667;
	setp.eq.s32 	%p5671, %r3, 30;
	ld.shared.f32 	%f19382, [_ZZ33flash_attention_v2_forward_kernelILi64ELi64ELi64EEvPKfS1_S1_PfiiiifE8V_shared+5576];
	fma.rn.f32 	%f22521, %f4508, %f19382, %f22521;
	@%p5671 bra 	$L__BB1_5667;
	setp.eq.s32 	%p5672, %r3, 31;
	ld.shared.f32 	%f19383, [_ZZ33flash_attention_v2_forward_kernelILi64ELi64ELi64EEvPKfS1_S1_PfiiiifE8V_shared+5580];
	fma.rn.f32 	%f22522, %f4508, %f19383, %f22522;
	@%p5672 bra 	$L__BB1_5667;
	setp.eq.s32 	%p5673, %r3, 32;
	ld.shared.f32 	%f19384, [_ZZ33flash_attention_v2_forward_kernelILi64ELi64ELi64EEvPKfS1_S1_PfiiiifE8V_shared+5584];
	fma.rn.f32 	%f22523, %f4508, %f19384, %f22523;
	@%p5673 bra 	$L__BB1_5667;
	setp.eq.s32 	%p5674, %r3, 33;
	ld.shared.f32 	%f19385, [_ZZ33flash_attention_v2_forward_kernelILi64ELi64ELi64EEvPKfS1_S1_PfiiiifE8V_shared+5588];
	fma.rn.f32 	%f22524, %f4508, %f19385, %f22524;
	@%p5674 bra 	$L__BB1_5667;
	setp.eq.s32 	%p5675, %r3, 34;
	ld.shared.f32 	%f19386, [_ZZ33flash_attention_v2_forward_kernelILi64ELi64ELi64EEvPKfS1_S1_PfiiiifE8V_shared+5592];
	fma.rn.f32 	%f22525, %f4508, %f19386, %f22525;
	@%p5675 bra 	$L__BB1_5667;
	setp.eq.s32 	%p5676, %r3, 35;
	ld.shared.f32 	%f19387, [_ZZ33flash_attention_v2_forward_kernelILi64ELi64ELi64EEvPKfS1_S1_PfiiiifE8V_shared+5596];
	fma.rn.f32 	%f22526, %f4508, %f19387, %f22526;
	@%p5676 bra 	$L__BB1_5667;
	setp.eq.s32 	%p5677, %r3, 36;
	ld.shared.f32 	%f19388, [_ZZ33flash_attention_v2_forward_kernelILi64ELi64ELi64EEvPKfS1_S1_PfiiiifE8V_shared+5600];
	fma.rn.f32 	%f22527, %f4508, %f19388, %f22527;
	@%p5677 bra 	$L__BB1_5667;
	setp.eq.s32 	%p5678, %r3, 37;
	ld.shared.f32 	%f19389, [_ZZ33flash_attention_v2_forward_kernelILi64ELi64ELi64EEvPKfS1_S1_PfiiiifE8V_shared+5604];
	fma.rn.f32 	%f22528, %f4508, %f19389, %f22528;
	@%p5678 bra 	$L__BB1_5667;
	setp.eq.s32 	%p5679, %r3, 38;
	ld.shared.f32 	%f19390, [_ZZ33flash_attention_v2_forward_kernelILi64ELi64ELi64EEvPKfS1_S1_PfiiiifE8V_shared+5608];
	fma.rn.f32 	%f22529, %f4508, %f19390, %f22529;
	@%p5679 bra 	$L__BB1_5667;
	setp.eq.s32 	%p5680, %r3, 39;
	ld.shared.f32 	%f19391, [_ZZ33flash_attention_v2_forward_kernelILi64ELi64ELi64EEvPKfS1_S1_PfiiiifE8V_shared+5612];
	fma.rn.f32 	%f22530, %f4508, %f19391, %f22530;
	@%p5680 bra 	$L__BB1_5667;
	setp.eq.s32 	%p5681, %r3, 40;
	ld.shared.f32 	%f19392, [_ZZ33flash_attention_v2_forward_kernelILi64ELi64ELi64EEvPKfS1_S1_PfiiiifE8V_shared+5616];
	fma.rn.f32 	%f22531, %f4508, %f19392, %f22531;
	@%p5681 bra 	$L__BB1_5667;
	setp.eq.s32 	%p5682, %r3, 41;
	ld.shared.f32 	%f19393, [_ZZ33flash_attention_v2_forward_kernelILi64ELi64ELi64EEvPKfS1_S1_PfiiiifE8V_shared+5620];
	fma.rn.f32 	%f22532, %f4508, %f19393, %f22532;
	@%p5682 bra 	$L__BB1_5667;
	setp.eq.s32 	%p5683, %r3, 42;
	ld.shared.f32 	%f19394, [_ZZ33flash_attention_v2_forward_kernelILi64ELi64ELi64EEvPKfS1_S1_PfiiiifE8V_shared+5624];
	fma.rn.f32 	%f22533, %f4508, %f19394, %f22533;
	@%p5683 bra 	$L__BB1_5667;
	setp.eq.s32 	%p5684, %r3, 43;
	ld.shared.f32 	%f19395, [_ZZ33flash_attention_v2_forward_kernelILi64ELi64ELi64EEvPKfS1_S1_PfiiiifE8V_shared+5628];
	fma.rn.f32 	%f22534, %f4508, %f19395, %f22534;
	@%p5684 bra 	$L__BB1_5667;
	setp.eq.s32 	%p5685, %r3, 44;
	ld.shared.f32 	%f19396, [_ZZ33flash_attention_v2_forward_kernelILi64ELi64ELi64EEvPKfS1_S1_PfiiiifE8V_shared+5632];
	fma.rn.f32 	%f22535, %f4508, %f19396, %f22535;
	@%p5685 bra 	$L__BB1_5667;
	setp.eq.s32 	%p5686, %r3, 45;
	ld.shared.f32 	%f19397, [_ZZ33flash_attention_v2_forward_kernelILi64ELi64ELi64EEvPKfS1_S1_PfiiiifE8V_shared+5636];
	fma.rn.f32 	%f22536, %f4508, %f19397, %f22536;
	@%p5686 bra 	$L__BB1_5667;
	setp.eq.s32 	%p5687, %r3, 46;
	ld.shared.f32 	%f19398, [_ZZ33flash_attention_v2_forward_kernelILi64ELi64ELi64EEvPKfS1_S1_PfiiiifE8V_shared+5640];
	fma.rn.f32 	%f22537, %f4508, %f19398, %f22537;
	@%p5687 bra 	$L__BB1_5667;
	setp.eq.s32 	%p5688, %r3, 47;
	ld.shared.f32 	%f19399, [_ZZ33flash_attention_v2_forward_kernelILi64ELi64ELi64EEvPKfS1_S1_PfiiiifE8V_shared+5644];
	fma.rn.f32 	%f22538, %f4508, %f19399, %f22538;
	@%p5688 bra 	$L__BB1_5667;
	setp.eq.s32 	%p5689, %r3, 48;
	ld.shared.f32 	%f19400, [_ZZ33flash_attention_v2_forward_kernelILi64ELi64ELi64EEvPKfS1_S1_PfiiiifE8V_shared+5648];
	fma.rn.f32 	%f22539, %f4508, %f19400, %f22539;
	@%p5689 bra 	$L__BB1_5667;
	setp.eq.s32 	%p5690, %r3, 49;
	ld.shared.f32 	%f19401, [_ZZ33flash_attention_v2_forward_kernelILi64ELi64ELi64EEvPKfS1_S1_PfiiiifE8V_shared+5652];
	fma.rn.f32 	%f22540, %f4508, %f19401, %f22540;
	@%p5690 bra 	$L__BB1_5667;
	setp.eq.s32 	%p5691, %r3, 50;
	ld.shared.f32 	%f19402, [_ZZ33flash_attention_v2_forward_kernelILi64ELi64ELi64EEvPKfS1_S1_PfiiiifE8V_shared+5656];
	fma.rn.f32 	%f22541, %f4508, %f19402, %f22541;
	@%p5691 bra 	$L__BB1_5667;
	setp.eq.s32 	%p5692, %r3, 51;
	ld.shared.f32 	%f19403, [_ZZ33flash_attention_v2_forward_kernelILi64ELi64ELi64EEvPKfS1_S1_PfiiiifE8V_shared+5660];
	fma.rn.f32 	%f22542, %f4508, %f19403, %f22542;
	@%p5692 bra 	$L__BB1_5667;
	setp.eq.s32 	%p5693, %r3, 52;
	ld.shared.f32 	%f19404, [_ZZ33flash_attention_v2_forward_kernelILi64ELi64ELi64EEvPKfS1_S1_PfiiiifE8V_shared+5664];
	fma.rn.f32 	%f22543, %f4508, %f19404, %f22543;
	@%p5693 bra 	$L__BB1_5667;
	setp.eq.s32 	%p5694, %r3, 53;
	ld.shared.f32 	%f19405, [_ZZ33flash_attention_v2_forward_kernelILi64ELi64ELi64EEvPKfS1_S1_PfiiiifE8V_shared+5668];
	fma.rn.f32 	%f22544, %f4508, %f19405, %f22544;
	@%p5694 bra 	$L__BB1_5667;
	setp.eq.s32 	%p5695, %r3, 54;
	ld.shared.f32 	%f19406, [_ZZ33flash_attention_v2_forward_kernelILi64ELi64ELi64EEvPKfS1_S1_PfiiiifE8V_shared+5672];
	fma.rn.f32 	%f22545, %f4508, %f19406, %f22545;
	@%p5695 bra 	$L__BB1_5667;
	setp.eq.s32 	%p5696, %r3, 55;
	ld.shared.f32 	%f19407, [_ZZ33flash_attention_v2_forward_kernelILi64ELi64ELi64EEvPKfS1_S1_PfiiiifE8V_shared+5676];
	fma.rn.f32 	%f22546, %f4508, %f19407, %f22546;
	@%p5696 bra 	$L__BB1_5667;
	setp.eq.s32 	%p5697, %r3, 56;
	ld.shared.f32 	%f19408, [_ZZ33flash_attention_v2_forward_kernelILi64ELi64ELi64EEvPKfS1_S1_PfiiiifE8V_shared+5680];
	fma.rn.f32 	%f22547, %f4508, %f19408, %f22547;
	@%p5697 bra 	$L__BB1_5667;
	setp.eq.s32 	%p5698, %r3, 57;
	ld.shared.f32 	%f19409, [_ZZ33flash_attention_v2_forward_kernelILi64ELi64ELi64EEvPKfS1_S1_PfiiiifE8V_shared+5684];
	fma.rn.f32 	%f22548, %f4508, %f19409, %f22548;
	@%p5698 bra 	$L__BB1_5667;
	setp.eq.s32 	%p5699, %r3, 58;
	ld.shared.f32 	%f19410, [_ZZ33flash_attention_v2_forward_kernelILi64ELi64ELi64EEvPKfS1_S1_PfiiiifE8V_shared+5688];
	fma.rn.f32 	%f22549, %f4508, %f19410, %f22549;
	@%p5699 bra 	$L__BB1_5667;
	setp.eq.s32 	%p5700, %r3, 59;
	ld.shared.f32 	%f19411, [_ZZ33flash_attention_v2_forward_kernelILi64ELi64ELi64EEvPKfS1_S1_PfiiiifE8V_shared+5692];
	fma.rn.f32 	%f22550, %f4508, %f19411, %f22550;
	@%p5700 bra 	$L__BB1_5667;
	setp.eq.s32 	%p5701, %r3, 60;
	ld.shared.f32 	%f19412, [_ZZ33flash_attention_v2_forward_kernelILi64ELi64ELi64EEvPKfS1_S1_PfiiiifE8V_shared+5696];
	fma.rn.f32 	%f22551, %f4508, %f19412, %f22551;
	@%p5701 bra 	$L__BB1_5667;
	setp.eq.s32 	%p5702, %r3, 61;
	ld.shared.f32 	%f19413, [_ZZ33flash_attention_v2_forward_kernelILi64ELi64ELi64EEvPKfS1_S1_PfiiiifE8V_shared+5700];
	fma.rn.f32 	%f22552, %f4508, %f19413, %f22552;
	@%p5702 bra 	$L__BB1_5667;
	setp.eq.s32 	%p5703, %r3, 62;
	ld.shared.f32 	%f19414, [_ZZ33flash_attention_v2_forward_kernelILi64ELi64ELi64EEvPKfS1_S1_PfiiiifE8V_shared+5704];
	fma.rn.f32 	%f22553, %f4508, %f19414, %f22553;
	@%p5703 bra 	$L__BB1_5667;
	setp.eq.s32 	%p5704, %r3, 63;
	ld.shared.f32 	%f19415, [_ZZ33flash_attention_v2_forward_kernelILi64ELi64ELi64EEvPKfS1_S1_PfiiiifE8V_shared+5708];
	fma.rn.f32 	%f22554, %f4508, %f19415, %f22554;
	@%p5704 bra 	$L__BB1_5667;
	ld.shared.f32 	%f19416, [_ZZ33flash_attention_v2_forward_kernelILi64ELi64ELi64EEvPKfS1_S1_PfiiiifE8V_shared+5712];
	fma.rn.f32 	%f22555, %f4508, %f19416, %f22555;
$L__BB1_5667:
	ld.param.u32 	%r570, [_Z33flash_attention_v2_forward_kernelILi64ELi64ELi64EEvPKfS1_S1_Pfiiiif_param_6];
	shl.b32 	%r396, %r625, 6;
	or.b32  	%r397, %r396, 22;
	setp.ge.s32 	%p5705, %r397, %r570;
	@%p5705 bra 	$L__BB1_5732;
	setp.eq.s32 	%p5706, %r14, 0;
	ld.shared.f32 	%f19417, [_ZZ33flash_attention_v2_forward_kernelILi64ELi64ELi64EEvPKfS1_S1_PfiiiifE8V_shared+5720];
	fma.rn.f32 	%f22492, %f4509, %f19417, %f22492;
	@%p5706 bra 	$L__BB1_5732;
	setp.eq.s32 	%p5707, %r3, 2;
	ld.shared.f32 	%f19418, [_ZZ33flash_attention_v2_forward_kernelILi64ELi64ELi64EEvPKfS1_S1_PfiiiifE8V_shared+5724];
	fma.rn.f32 	%f22493, %f4509, %f19418, %f22493;
	@%p5707 bra 	$L__BB1_5732;
	setp.eq.s32 	%p5708, %r3, 3;
	ld.shared.f32 	%f19419, [_ZZ33flash_attention_v2_forward_kernelILi64ELi64ELi64EEvPKfS1_S1_PfiiiifE8V_shared+5728];
	fma.rn.f32 	%f22494, %f4509, %f19419, %f22494;
	@%p5708 bra 	$L__BB1_5732;
	setp.eq.s32 	%p5709, %r3, 4;
	ld.shared.f32 	%f19420, [_ZZ33flash_attention_v2_forward_kernelILi64ELi64ELi64EEvPKfS1_S1_PfiiiifE8V_shared+5732];
	fma.rn.f32 	%f22495, %f4509, %f19420, %f22495;
	@%p5709 bra 	$L__BB1_5732;
	setp.eq.s32 	%p5710, %r3, 5;
	ld.shared.f32 	%f19421, [_ZZ33flash_attention_v2_forward_kernelILi64ELi64ELi64EEvPKfS1_S1_PfiiiifE8V_shared+5736];
	fma.rn.f32 	%f22496, %f4509, %f19421, %f22496;
	@%p5710 bra 	$L__BB1_5732;
	setp.eq.s32 	%p5711, %r3, 6;
	ld.shared.f32 	%f19422, [_ZZ33flash_attention_v2_forward_kernelILi64ELi64ELi64EEvPKfS1_S1_PfiiiifE8V_shared+5740];
	fma.rn.f32 	%f22497, %f4509, %f19422, %f22497;
	@%p5711 bra 	$L__BB1_5732;
	setp.eq.s32 	%p5712, %r3, 7;
	ld.shared.f32 	%f19423, [_ZZ33flash_attention_v2_forward_kernelILi64ELi64ELi64EEvPKfS1_S1_PfiiiifE8V_shared+5744];
	fma.rn.f32 	%f22498, %f4509, %f19423, %f22498;
	@%p5712 bra 	$L__BB1_5732;
	setp.eq.s32 	%p5713, %r3, 8;
	ld.shared.f32 	%f19424, [_ZZ33flash_attention_v2_forward_kernelILi64ELi64ELi64EEvPKfS1_S1_PfiiiifE8V_shared+5748];
	fma.rn.f32 	%f22499, %f4509, %f19424, %f22499;
	@%p5713 bra 	$L__BB1_5732;
	setp.eq.s32 	%p5714, %r3, 9;
	ld.shared.f32 	%f19425, [_ZZ33flash_attention_v2_forward_kernelILi64ELi64ELi64EEvPKfS1_S1_PfiiiifE8V_shared+5752];
	fma.rn.f32 	%f22500, %f4509, %f19425, %f22500;
	@%p5714 bra 	$L__BB1_5732;
	setp.eq.s32 	%p5715, %r3, 10;
	ld.shared.f32 	%f19426, [_ZZ33flash_attention_v2_forward_kernelILi64ELi64ELi64EEvPKfS1_S1_PfiiiifE8V_shared+5756];
	fma.rn.f32 	%f22501, %f4509, %f19426, %f22501;
	@%p5715 bra 	$L__BB1_5732;
	setp.eq.s32 	%p5716, %r3, 11;
	ld.shared.f32 	%f19427, [_ZZ33flash_attention_v2_forward_kernelILi64ELi64ELi64EEvPKfS1_S1_PfiiiifE8V_shared+5760];
	fma.rn.f32 	%f22502, %f4509, %f19427, %f22502;
	@%p5716 bra 	$L__BB1_5732;
	setp.eq.s32 	%p5717, %r3, 12;
	ld.shared.f32 	%f19428, [_ZZ33flash_attention_v2_forward_kernelILi64ELi64ELi64EEvPKfS1_S1_PfiiiifE8V_shared+5764];
	fma.rn.f32 	%f22503, %f4509, %f19428, %f22503;
	@%p5717 bra 	$L__BB1_5732;
	setp.eq.s32 	%p5718, %r3, 13;
	ld.shared.f32 	%f19429, [_ZZ33flash_attention_v2_forward_kernelILi64ELi64ELi64EEvPKfS1_S1_PfiiiifE8V_shared+5768];
	fma.rn.f32 	%f22504, %f4509, %f19429, %f22504;
	@%p5718 bra 	$L__BB1_5732;
	setp.eq.s32 	%p5719, %r3, 14;
	ld.shared.f32 	%f19430, [_ZZ33flash_attention_v2_forward_kernelILi64ELi64ELi64EEvPKfS1_S1_PfiiiifE8V_shared+5772];
	fma.rn.f32 	%f22505, %f4509, %f19430, %f22505;
	@%p5719 bra 	$L__BB1_5732;
	setp.eq.s32 	%p5720, %r3, 15;
	ld.shared.f32 	%f19431, [_ZZ33flash_attention_v2_forward_kernelILi64ELi64ELi64EEvPKfS1_S1_PfiiiifE8V_shared+5776];
	fma.rn.f32 	%f22506, %f4509, %f19431, %f22506;
	@%p5720 bra 	$L__BB1_5732;
	setp.eq.s32 	%p5721, %r3, 16;
	ld.shared.f32 	%f19432, [_ZZ33flash_attention_v2_forward_kernelILi64ELi64ELi64EEvPKfS1_S1_PfiiiifE8V_shared+5780];
	fma.rn.f32 	%f22507, %f4509, %f19432, %f22507;
	@%p5721 bra 	$L__BB1_5732;
	setp.eq.s32 	%p5722, %r3, 17;
	ld.shared.f32 	%f19433, [_ZZ33flash_attention_v2_forward_kernelILi64ELi64ELi64EEvPKfS1_S1_PfiiiifE8V_shared+5784];
	fma.rn.f32 	%f22508, %f4509, %f19433, %f22508;
	@%p5722 bra 	$L__BB1_5732;
	setp.eq.s32 	%p5723, %r3, 18;
	ld.shared.f32 	%f19434, [_ZZ33flash_attention_v2_forward_kernelILi64ELi64ELi64EEvPKfS1_S1_PfiiiifE8V_shared+5788];
	fma.rn.f32 	%f22509, %f4509, %f19434, %f22509;
	@%p5723 bra 	$L__BB1_5732;
	setp.eq.s32 	%p5724, %r3, 19;
	ld.shared.f32 	%f19435, [_ZZ33flash_attention_v2_forward_kernelILi64ELi64ELi64EEvPKfS1_S1_PfiiiifE8V_shared+5792];
	fma.rn.f32 	%f22510, %f4509, %f19435, %f22510;
	@%p5724 bra 	$L__BB1_5732;
	setp.eq.s32 	%p5725, %r3, 20;
	ld.shared.f32 	%f19436, [_ZZ33flash_attention_v2_forward_kernelILi64ELi64ELi64EEvPKfS1_S1_PfiiiifE8V_shared+5796];
	fma.rn.f32 	%f22511, %f4509, %f19436, %f22511;
	@%p5725 bra 	$L__BB1_5732;
	setp.eq.s32 	%p5726, %r3, 21;
	ld.shared.f32 	%f19437, [_ZZ33flash_attention_v2_forward_kernelILi64ELi64ELi64EEvPKfS1_S1_PfiiiifE8V_shared+5800];
	fma.rn.f32 	%f22512, %f4509, %f19437, %f22512;
	@%p5726 bra 	$L__BB1_5732;
	setp.eq.s32 	%p5727, %r3, 22;
	ld.shared.f32 	%f19438, [_ZZ33flash_attention_v2_forward_kernelILi64ELi64ELi64EEvPKfS1_S1_PfiiiifE8V_shared+5804];
	fma.rn.f32 	%f22513, %f4509, %f19438, %f22513;
	@%p5727 bra 	$L__BB1_5732;
	setp.eq.s32 	%p5728, %r3, 23;
	ld.shared.f32 	%f19439, [_ZZ33flash_attention_v2_forward_kernelILi64ELi64ELi64EEvPKfS1_S1_PfiiiifE8V_shared+5808];
	fma.rn.f32 	%f22514, %f4509, %f19439, %f22514;
	@%p5728 bra 	$L__BB1_5732;
	setp.eq.s32 	%p5729, %r3, 24;
	ld.shared.f32 	%f19440, [_ZZ33flash_attention_v2_forward_kernelILi64ELi64ELi64EEvPKfS1_S1_PfiiiifE8V_shared+5812];
	fma.rn.f32 	%f22515, %f4509, %f19440, %f22515;
	@%p5729 bra 	$L__BB1_5732;
	setp.eq.s32 	%p5730, %r3, 25;
	ld.shared.f32 	%f19441, [_ZZ33flash_attention_v2_forward_kernelILi64ELi64ELi64EEvPKfS1_S1_PfiiiifE8V_shared+5816];
	fma.rn.f32 	%f22516, %f4509, %f19441, %f22516;
	@%p5730 bra 	$L__BB1_5732;
	setp.eq.s32 	%p5731, %r3, 26;
	ld.shared.f32 	%f19442, [_ZZ33flash_attention_v2_forward_kernelILi64ELi64ELi64EEvPKfS1_S1_PfiiiifE8V_shared+5820];
	fma.rn.f32 	%f22517, %f4509, %f19442, %f22517;
	@%p5731 bra 	$L__BB1_5732;
	setp.eq.s32 	%p5732, %r3, 27;
	ld.shared.f32 	%f19443, [_ZZ33flash_attention_v2_forward_kernelILi64ELi64ELi64EEvPKfS1_S1_PfiiiifE8V_shared+5824];
	fma.rn.f32 	%f22518, %f4509, %f19443, %f22518;
	@%p5732 bra 	$L__BB1_5732;
	setp.eq.s32 	%p5733, %r3, 28;
	ld.shared.f32 	%f19444, [_ZZ33flash_attention_v2_forward_kernelILi64ELi64ELi64EEvPKfS1_S1_PfiiiifE8V_shared+5828];
	fma.rn.f32 	%f22519, %f4509, %f19444, %f22519;
	@%p5733 bra 	$L__BB1_5732;
	setp.eq.s32 	%p5734, %r3, 29;
	ld.shared.f32 	%f19445, [_ZZ33flash_attention_v2_forward_kernelILi64ELi64ELi64EEvPKfS1_S1_PfiiiifE8V_shared+5832];
	fma.rn.f32 	%f22520, %f4509, %f19445, %f22520;
	@%p5734 bra 	$L__BB1_5732;
	setp.eq.s32 	%p5735, %r3, 30;
	ld.shared.f32 	%f19446, [_ZZ33flash_attention_v2_forward_kernelILi64ELi64ELi64EEvPKfS1_S1_PfiiiifE8V_shared+5836];
	fma.rn.f32 	%f22521, %f4509, %f19446, %f22521;
	@%p5735 bra 	$L__BB1_5732;
	setp.eq.s32 	%p5736, %r3, 31;
	ld.shared.f32 	%f19447, [_ZZ33flash_attention_v2_forward_kernelILi64ELi64ELi64EEvPKfS1_S1_PfiiiifE8V_shared+5840];
	fma.rn.f32 	%f22522, %f4509, %f19447, %f22522;
	@%p5736 bra 	$L__BB1_5732;
	setp.eq.s32 	%p5737, %r3, 32;
	ld.shared.f32 	%f19448, [_ZZ33flash_attention_v2_forward_kernelILi64ELi64ELi64EEvPKfS1_S1_PfiiiifE8V_shared+5844];
	fma.rn.f32 	%f22523, %f4509, %f19448, %f22523;
	@%p5737 bra 	$L__BB1_5732;
	setp.eq.s32 	%p5738, %r3, 33;
	ld.shared.f32 	%f19449, [_ZZ33flash_attention_v2_forward_kernelILi64ELi64ELi64EEvPKfS1_S1_PfiiiifE8V_shared+5848];
	fma.rn.f32 	%f22524, %f4509, %f19449, %f22524;
	@%p5738 bra 	$L__BB1_5732;
	setp.eq.s32 	%p5739, %r3, 34;
	ld.shared.f32 	%f19450, [_ZZ33flash_attention_v2_forward_kernelILi64ELi64ELi64EEvPKfS1_S1_PfiiiifE8V_shared+5852];
	fma.rn.f32 	%f22525, %f4509, %f19450, %f22525;
	@%p5739 bra 	$L__BB1_5732;
	setp.eq.s32 	%p5740, %r3, 35;
	ld.shared.f32 	%f19451, [_ZZ33flash_attention_v2_forward_kernelILi64ELi64ELi64EEvPKfS1_S1_PfiiiifE8V_shared+5856];
	fma.rn.f32 	%f22526, %f4509, %f19451, %f22526;
	@%p5740 bra 	$L__BB1_5732;
	setp.eq.s32 	%p5741, %r3, 36;
	ld.shared.f32 	%f19452, [_ZZ33flash_attention_v2_forward_kernelILi64ELi64ELi64EEvPKfS1_S1_PfiiiifE8V_shared+5860];
	fma.rn.f32 	%f22527, %f4509, %f19452, %f22527;
	@%p5741 bra 	$L__BB1_5732;
	setp.eq.s32 	%p5742, %r3, 37;
	ld.shared.f32 	%f19453, [_ZZ33flash_attention_v2_forward_kernelILi64ELi64ELi64EEvPKfS1_S1_PfiiiifE8V_shared+5864];
	fma.rn.f32 	%f22528, %f4509, %f19453, %f22528;
	@%p5742 bra 	$L__BB1_5732;
	setp.eq.s32 	%p5743, %r3, 38;
	ld.shared.f32 	%f19454, [_ZZ33flash_attention_v2_forward_kernelILi64ELi64ELi64EEvPKfS1_S1_PfiiiifE8V_shared+5868];
	fma.rn.f32 	%f22529, %f4509, %f19454, %f22529;
	@%p5743 bra 	$L__BB1_5732;
	setp.eq.s32 	%p5744, %r3, 39;
	ld.shared.f32 	%f19455, [_ZZ33flash_attention_v2_forward_kernelILi64ELi64ELi64EEvPKfS1_S1_PfiiiifE8V_shared+5872];
	fma.rn.f32 	%f22530, %f4509, %f19455, %f22530;
	@%p5744 bra 	$L__BB1_5732;
	setp.eq.s32 	%p5745, %r3, 40;
	ld.shared.f32 	%f19456, [_ZZ33flash_attention_v2_forward_kernelILi64ELi64ELi64EEvPKfS1_S1_PfiiiifE8V_shared+5876];
	fma.rn.f32 	%f22531, %f4509, %f19456, %f22531;
	@%p5745 bra 	$L__BB1_5732;
	setp.eq.s32 	%p5746, %r3, 41;
	ld.shared.f32 	%f19457, [_ZZ33flash_attention_v2_forward_kernelILi64ELi64ELi64EEvPKfS1_S1_PfiiiifE8V_shared+5880];
	fma.rn.f32 	%f22532, %f4509, %f19457, %f22532;
	@%p5746 bra 	$L__BB1_5732;
	setp.eq.s32 	%p5747, %r3, 42;
	ld.shared.f32 	%f19458, [_ZZ33flash_attention_v2_forward_kernelILi64ELi64ELi64EEvPKfS1_S1_PfiiiifE8V_shared+5884];
	fma.rn.f32 	%f22533, %f4509, %f19458, %f22533;
	@%p5747 bra 	$L__BB1_5732;
	setp.eq.s32 	%p5748, %r3, 43;
	ld.shared.f32 	%f19459, [_ZZ33flash_attention_v2_forward_kernelILi64ELi64ELi64EEvPKfS1_S1_PfiiiifE8V_shared+5888];
	fma.rn.f32 	%f22534, %f4509, %f19459, %f22534;
	@%p5748 bra 	$L__BB1_5732;
	setp.eq.s32 	%p5749, %r3, 44;
	ld.shared.f32 	%f19460, [_ZZ33flash_attention_v2_forward_kernelILi64ELi64ELi64EEvPKfS1_S1_PfiiiifE8V_shared+5892];
	fma.rn.f32 	%f22535, %f4509, %f19460, %f22535;
	@%p5749 bra 	$L__BB1_5732;
	setp.eq.s32 	%p5750, %r3, 45;
	ld.shared.f32 	%f19461, [_ZZ33flash_attention_v2_forward_kernelILi64ELi64ELi64EEvPKfS1_S1_PfiiiifE8V_shared+5896];
	fma.rn.f32 	%f22536, %f4509, %f19461, %f22536;
	@%p5750 bra 	$L__BB1_5732;
	setp.eq.s32 	%p5751, %r3, 46;
	ld.shared.f32 	%f19462, [_ZZ33flash_attention_v2_forward_kernelILi64ELi64ELi64EEvPKfS1_S1_PfiiiifE8V_shared+5900];
	fma.rn.f32 	%f22537, %f4509, %f19462, %f22537;
	@%p5751 bra 	$L__BB1_5732;
	setp.eq.s32 	%p5752, %r3, 47;
	ld.shared.f32 	%f19463, [_ZZ33flash_attention_v2_forward_kernelILi64ELi64ELi64EEvPKfS1_S1_PfiiiifE8V_shared+5904];
	fma.rn.f32 	%f22538, %f4509, %f19463, %f22538;
	@%p5752 bra 	$L__BB1_5732;
	setp.eq.s32 	%p5753, %r3, 48;
	ld.shared.f32 	%f19464, [_ZZ33flash_attention_v2_forward_kernelILi64ELi64ELi64EEvPKfS1_S1_PfiiiifE8V_shared+5908];
	fma.rn.f32 	%f22539, %f4509, %f19464, %f22539;
	@%p5753 bra 	$L__BB1_5732;
	setp.eq.s32 	%p5754, %r3, 49;
	ld.shared.f32 	%f19465, [_ZZ33flash_attention_v2_forward_kernelILi64ELi64ELi64EEvPKfS1_S1_PfiiiifE8V_shared+5912];
	fma.rn.f32 	%f22540, %f4509, %f19465, %f22540;
	@%p5754 bra 	$L__BB1_5732;
	setp.eq.s32 	%p5755, %r3, 50;
	ld.shared.f32 	%f19466, [_ZZ33flash_attention_v2_forward_kernelILi64ELi64ELi64EEvPKfS1_S1_PfiiiifE8V_shared+5916];
	fma.rn.f32 	%f22541, %f4509, %f19466, %f22541;
	@%p5755 bra 	$L__BB1_5732;
	setp.eq.s32 	%p5756, %r3, 51;
	ld.shared.f32 	%f19467, [_ZZ33flash_attention_v2_forward_kernelILi64ELi64ELi64EEvPKfS1_S1_PfiiiifE8V_shared+5920];
	fma.rn.f32 	%f22542, %f4509, %f19467, %f22542;
	@%p5756 bra 	$L__BB1_5732;
	setp.eq.s32 	%p5757, %r3, 52;
	ld.shared.f32 	%f19468, [_ZZ33flash_attention_v2_forward_kernelILi64ELi64ELi64EEvPKfS1_S1_PfiiiifE8V_shared+5924];
	fma.rn.f32 	%f22543, %f4509, %f19468, %f22543;
	@%p5757 bra 	$L__BB1_5732;
	setp.eq.s32 	%p5758, %r3, 53;
	ld.shared.f32 	%f19469, [_ZZ33flash_attention_v2_forward_kernelILi64ELi64ELi64EEvPKfS1_S1_PfiiiifE8V_shared+5928];
	fma.rn.f32 	%f22544, %f4509, %f19469, %f22544;
	@%p5758 bra 	$L__BB1_5732;
	setp.eq.s32 	%p5759, %r3, 54;
	ld.shared.f32 	%f19470, [_ZZ33flash_attention_v2_forward_kernelILi64ELi64ELi64EEvPKfS1_S1_PfiiiifE8V_shared+5932];
	fma.rn.f32 	%f22545, %f4509, %f19470, %f22545;
	@%p5759 bra 	$L__BB1_5732;
	setp.eq.s32 	%p5760, %r3, 55;
	ld.shared.f32 	%f19471, [_ZZ33flash_attention_v2_forward_kernelILi64ELi64ELi64EEvPKfS1_S1_PfiiiifE8V_shared+5936];
	fma.rn.f32 	%f22546, %f4509, %f19471, %f22546;
	@%p5760 bra 	$L__BB1_5732;
	setp.eq.s32 	%p5761, %r3, 56;
	ld.shared.f32 	%f19472, [_ZZ33flash_attention_v2_forward_kernelILi64ELi64ELi64EEvPKfS1_S1_PfiiiifE8V_shared+5940];
	fma.rn.f32 	%f22547, %f4509, %f19472, %f22547;
	@%p5761 bra 	$L__BB1_5732;
	setp.eq.s32 	%p5762, %r3, 57;
	ld.shared.f32 	%f19473, [_ZZ33flash_attention_v2_forward_kernelILi64ELi64ELi64EEvPKfS1_S1_PfiiiifE8V_shared+5944];
	fma.rn.f32 	%f22548, %f4509, %f19473, %f22548;
	@%p5762 bra 	$L__BB1_5732;
	setp.eq.s32 	%p5763, %r3, 58;
	ld.shared.f32 	%f19474, [_ZZ33flash_attention_v2_forward_kernelILi64ELi64ELi64EEvPKfS1_S1_PfiiiifE8V_shared+5948];
	fma.rn.f32 	%f22549, %f4509, %f19474, %f22549;
	@%p5763 bra 	$L__BB1_5732;
	setp.eq.s32 	%p5764, %r3, 59;
	ld.shared.f32 	%f19475, [_ZZ33flash_attention_v2_forward_kernelILi64ELi64ELi64EEvPKfS1_S1_PfiiiifE8V_shared+5952];
	fma.rn.f32 	%f22550, %f4509, %f19475, %f22550;
	@%p5764 bra 	$L__BB1_5732;
	setp.eq.s32 	%p5765, %r3, 60;
	ld.shared.f32 	%f19476, [_ZZ33flash_attention_v2_forward_kernelILi64ELi64ELi64EEvPKfS1_S1_PfiiiifE8V_shared+5956];
	fma.rn.f32 	%f22551, %f4509, %f19476, %f22551;
	@%p5765 bra 	$L__BB1_5732;
	setp.eq.s32 	%p5766, %r3, 61;
	ld.shared.f32 	%f19477, [_ZZ33flash_attention_v2_forward_kernelILi64ELi64ELi64EEvPKfS1_S1_PfiiiifE8V_shared+5960];
	fma.rn.f32 	%f22552, %f4509, %f19477, %f22552;
	@%p5766 bra 	$L__BB1_5732;
	setp.eq.s32 	%p5767, %r3, 62;
	ld.shared.f32 	%f19478, [_ZZ33flash_attention_v2_forward_kernelILi64ELi64ELi64EEvPKfS1_S1_PfiiiifE8V_shared+5964];
	fma.rn.f32 	%f22553, %f4509, %f19478, %f22553;
	@%p5767 bra 	$L__BB1_5732;
	setp.eq.s32 	%p5768, %r3, 63;
	ld.shared.f32 	%f19479, [_ZZ33flash_attention_v2_forward_kernelILi64ELi64ELi64EEvPKfS1_S1_PfiiiifE8V_shared+5968];
	fma.rn.f32 	%f22554, %f4509, %f19479, %f22554;
	@%p5768 bra 	$L__BB1_5732;
	ld.shared.f32 	%f19480, [_ZZ33flash_attention_v2_forward_kernelILi64ELi64ELi64EEvPKfS1_S1_PfiiiifE8V_shared+5972];
	fma.rn.f32 	%f22555, %f4509, %f19480, %f22555;
$L__BB1_5732:
	ld.param.u32 	%r571, [_Z33flash_attention_v2_forward_kernelILi64ELi64ELi64EEvPKfS1_S1_Pfiiiif_param_6];
	shl.b32 	%r398, %r625, 6;
	or.b32  	%r399, %r398, 23;
	setp.ge.s32 	%p5769, %r399, %r571;
	@%p5769 bra 	$L__BB1_5797;
	setp.eq.s32 	%p5770, %r14, 0;
	ld.shared.f32 	%f19481, [_ZZ33flash_attention_v2_forward_kernelILi64ELi64ELi64EEvPKfS1_S1_PfiiiifE8V_shared+5980];
	fma.rn.f32 	%f22492, %f4510, %f19481, %f22492;
	@%p5770 bra 	$L__BB1_5797;
	setp.eq.s32 	%p5771, %r3, 2;
	ld.shared.f32 	%f19482, [_ZZ33flash_attention_v2_forward_kernelILi64ELi64ELi64EEvPKfS1_S1_PfiiiifE8V_shared+5984];
	fma.rn.f32 	%f22493, %f4510, %f19482, %f22493;
	@%p5771 bra 	$L__BB1_5797;
	setp.eq.s32 	%p5772, %r3, 3;
	ld.shared.f32 	%f19483, [_ZZ33flash_attention_v2_forward_kernelILi64ELi64ELi64EEvPKfS1_S1_PfiiiifE8V_shared+5988];
	fma.rn.f32 	%f22494, %f4510, %f19483, %f22494;
	@%p5772 bra 	$L__BB1_5797;
	setp.eq.s32 	%p5773, %r3, 4;
	ld.shared.f32 	%f19484, [_ZZ33flash_attention_v2_forward_kernelILi64ELi64ELi64EEvPKfS1_S1_PfiiiifE8V_shared+5992];
	fma.rn.f32 	%f22495, %f4510, %f19484, %f22495;
	@%p5773 bra 	$L__BB1_5797;
	setp.eq.s32 	%p5774, %r3, 5;
	ld.shared.f32 	%f19485, [_ZZ33flash_attention_v2_forward_kernelILi64ELi64ELi64EEvPKfS1_S1_PfiiiifE8V_shared+5996];
	fma.rn.f32 	%f22496, %f4510, %f19485, %f22496;
	@%p5774 bra 	$L__BB1_5797;
	setp.eq.s32 	%p5775, %r3, 6;
	ld.shared.f32 	%f19486, [_ZZ33flash_attention_v2_forward_kernelILi64ELi64ELi64EEvPKfS1_S1_PfiiiifE8V_shared+6000];
	fma.rn.f32 	%f22497, %f4510, %f19486, %f22497;
	@%p5775 bra 	$L__BB1_5797;
	setp.eq.s32 	%p5776, %r3, 7;
	ld.shared.f32 	%f19487, [_ZZ33flash_attention_v2_forward_kernelILi64ELi64ELi64EEvPKfS1_S1_PfiiiifE8V_shared+6004];
	fma.rn.f32 	%f22498, %f4510, %f19487, %f22498;
	@%p5776 bra 	$L__BB1_5797;
	setp.eq.s32 	%p5777, %r3, 8;
	ld.shared.f32 	%f19488, [_ZZ33flash_attention_v2_forward_kernelILi64ELi64ELi64EEvPKfS1_S1_PfiiiifE8V_shared+6008];
	fma.rn.f32 	%f22499, %f4510, %f19488, %f22499;
	@%p5777 bra 	$L__BB1_5797;
	setp.eq.s32 	%p5778, %r3, 9;
	ld.shared.f32 	%f19489, [_ZZ33flash_attention_v2_forward_kernelILi64ELi64ELi64EEvPKfS1_S1_PfiiiifE8V_shared+6012];
	fma.rn.f32 	%f22500, %f4510, %f19489, %f22500;
	@%p5778 bra 	$L__BB1_5797;
	setp.eq.s32 	%p5779, %r3, 10;
	ld.shared.f32 	%f19490, [_ZZ33flash_attention_v2_forward_kernelILi64ELi64ELi64EEvPKfS1_S1_PfiiiifE8V_shared+6016];
	fma.rn.f32 	%f22501, %f4510, %f19490, %f22501;
	@%p5779 bra 	$L__BB1_5797;
	setp.eq.s32 	%p5780, %r3, 11;
	ld.shared.f32 	%f19491, [_ZZ33flash_attention_v2_forward_kernelILi64ELi64ELi64EEvPKfS1_S1_PfiiiifE8V_shared+6020];
	fma.rn.f32 	%f22502, %f4510, %f19491, %f22502;
	@%p5780 bra 	$L__BB1_5797;
	setp.eq.s32 	%p5781, %r3, 12;
	ld.shared.f32 	%f19492, [_ZZ33flash_attention_v2_forward_kernelILi64ELi64ELi64EEvPKfS1_S1_PfiiiifE8V_shared+6024];
	fma.rn.f32 	%f22503, %f4510, %f19492, %f22503;
	@%p5781 bra 	$L__BB1_5797;
	setp.eq.s32 	%p5782, %r3, 13;
	ld.shared.f32 	%f19493, [_ZZ33flash_attention_v2_forward_kernelILi64ELi64ELi64EEvPKfS1_S1_PfiiiifE8V_shared+6028];
	fma.rn.f32 	%f22504, %f4510, %f19493, %f22504;
	@%p5782 bra 	$L__BB1_5797;
	setp.eq.s32 	%p5783, %r3, 14;
	ld.shared.f32 	%f19494, [_ZZ33flash_attention_v2_forward_kernelILi64ELi64ELi64EEvPKfS1_S1_PfiiiifE8V_shared+6032];
	fma.rn.f32 	%f22505, %f4510, %f19494, %f22505;
	@%p5783 bra 	$L__BB1_5797;
	setp.eq.s32 	%p5784, %r3, 15;
	ld.shared.f32 	%f19495, [_ZZ33flash_attention_v2_forward_kernelILi64ELi64ELi64EEvPKfS1_S1_PfiiiifE8V_shared+6036];
	fma.rn.f32 	%f22506, %f4510, %f19495, %f22506;
	@%p5784 bra 	$L__BB1_5797;
	setp.eq.s32 	%p5785, %r3, 16;
	ld.shared.f32 	%f19496, [_ZZ33flash_attention_v2_forward_kernelILi64ELi64ELi64EEvPKfS1_S1_PfiiiifE8V_shared+6040];
	fma.rn.f32 	%f22507, %f4510, %f19496, %f22507;
	@%p5785 bra 	$L__BB1_5797;
	setp.eq.s32 	%p5786, %r3, 17;
	ld.shared.f32 	%f19497, [_ZZ33flash_attention_v2_forward_kernelILi64ELi64ELi64EEvPKfS1_S1_PfiiiifE8V_shared+6044];
	fma.rn.f32 	%f22508, %f4510, %f19497, %f22508;
	@%p5786 bra 	$L__BB1_5797;
	setp.eq.s32 	%p5787, %r3, 18;
	ld.shared.f32 	%f19498, [_ZZ33flash_attention_v2_forward_kernelILi64ELi64ELi64EEvPKfS1_S1_PfiiiifE8V_shared+6048];
	fma.rn.f32 	%f22509, %f4510, %f19498, %f22509;
	@%p5787 bra 	$L__BB1_5797;
	setp.eq.s32 	%p5788, %r3, 19;
	ld.shared.f32 	%f19499, [_ZZ33flash_attention_v2_forward_kernelILi64ELi64ELi64EEvPKfS1_S1_PfiiiifE8V_shared+6052];
	fma.rn.f32 	%f22510, %f4510, %f19499, %f22510;
	@%p5788 bra 	$L__BB1_5797;
	setp.eq.s32 	%p5789, %r3, 20;
	ld.shared.f32 	%f19500, [_ZZ33flash_attention_v2_forward_kernelILi64ELi64ELi64EEvPKfS1_S1_PfiiiifE8V_shared+6056];
	fma.rn.f32 	%f22511, %f4510, %f19500, %f22511;
	@%p5789 bra 	$L__BB1_5797;
	setp.eq.s32 	%p5790, %r3, 21;
	ld.shared.f32 	%f19501, [_ZZ33flash_attention_v2_forward_kernelILi64ELi64ELi64EEvPKfS1_S1_PfiiiifE8V_shared+6060];
	fma.rn.f32 	%f22512, %f4510, %f19501, %f22512;
	@%p5790 bra 	$L__BB1_5797;
	setp.eq.s32 	%p5791, %r3, 22;
	ld.shared.f32 	%f19502, [_ZZ33flash_attention_v2_forward_kernelILi64ELi64ELi64EEvPKfS1_S1_PfiiiifE8V_shared+6064];
	fma.rn.f32 	%f22513, %f4510, %f19502, %f22513;
	@%p5791 bra 	$L__BB1_5797;
	setp.eq.s32 	%p5792, %r3, 23;
	ld.shared.f32 	%f19503, [_ZZ33flash_attention_v2_forward_kernelILi64ELi64ELi64EEvPKfS1_S1_PfiiiifE8V_shared+6068];
	fma.rn.f32 	%f22514, %f4510, %f19503, %f22514;
	@%p5792 bra 	$L__BB1_5797;
	setp.eq.s32 	%p5793, %r3, 24;
	ld.shared.f32 	%f19504, [_ZZ33flash_attention_v2_forward_kernelILi64ELi64ELi64EEvPKfS1_S1_PfiiiifE8V_shared+6072];
	fma.rn.f32 	%f22515, %f4510, %f19504, %f22515;
	@%p5793 bra 	$L__BB1_5797;
	setp.eq.s32 	%p5794, %r3, 25;
	ld.shared.f32 	%f19505, [_ZZ33flash_attention_v2_forward_kernelILi64ELi64ELi64EEvPKfS1_S1_PfiiiifE8V_shared+6076];
	fma.rn.f32 	%f22516, %f4510, %f19505, %f22516;
	@%p5794 bra 	$L__BB1_5797;
	setp.eq.s32 	%p5795, %r3, 26;
	ld.shared.f32 	%f19506, [_ZZ33flash_attention_v2_forward_kernelILi64ELi64ELi64EEvPKfS1_S1_PfiiiifE8V_shared+6080];
	fma.rn.f32 	%f22517, %f4510, %f19506, %f22517;
	@%p5795 bra 	$L__BB1_5797;
	setp.eq.s32 	%p5796, %r3, 27;
	ld.shared.f32 	%f19507, [_ZZ33flash_attention_v2_forward_kernelILi64ELi64ELi64EEvPKfS1_S1_PfiiiifE8V_shared+6084];
	fma.rn.f32 	%f22518, %f4510, %f19507, %f22518;
	@%p5796 bra 	$L__BB1_5797;
	setp.eq.s32 	%p5797, %r3, 28;
	ld.shared.f32 	%f19508, [_ZZ33flash_attention_v2_forward_kernelILi64ELi64ELi64EEvPKfS1_S1_PfiiiifE8V_shared+6088];
	fma.rn.f32 	%f22519, %f4510, %f19508, %f22519;
	@%p5797 bra 	$L__BB1_5797;
	setp.eq.s32 	%p5798, %r3, 29;
	ld.shared.f32 	%f19509, [_ZZ33flash_attention_v2_forward_kernelILi64ELi64ELi64EEvPKfS1_S1_PfiiiifE8V_shared+6092];
	fma.rn.f32 	%f22520, %f4510, %f19509, %f22520;
	@%p5798 bra 	$L__BB1_5797;
	setp.eq.s32 	%p5799, %r3, 30;
	ld.shared.f32 	%f19510, [_ZZ33flash_attention_v2_forward_kernelILi64ELi64ELi64EEvPKfS1_S1_PfiiiifE8V_shared+6096];
	fma.rn.f32 	%f22521, %f4510, %f19510, %f22521;
	@%p5799 bra 	$L__BB1_5797;
	setp.eq.s32 	%p5800, %r3, 31;
	ld.shared.f32 	%f19511, [_ZZ33flash_attention_v2_forward_kernelILi64ELi64ELi64EEvPKfS1_S1_PfiiiifE8V_shared+6100];
	fma.rn.f32 	%f22522, %f4510, %f19511, %f22522;
	@%p5800 bra 	$L__BB1_5797;
	setp.eq.s32 	%p5801, %r3, 32;
	ld.shared.f32 	%f19512, [_ZZ33flash_attention_v2_forward_kernelILi64ELi64ELi64EEvPKfS1_S1_PfiiiifE8V_shared+6104];
	fma.rn.f32 	%f22523, %f4510, %f19512, %f22523;
	@%p5801 bra 	$L__BB1_5797;
	setp.eq.s32 	%p5802, %r3, 33;
	ld.shared.f32 	%f19513, [_ZZ33flash_attention_v2_forward_kernelILi64ELi64ELi64EEvPKfS1_S1_PfiiiifE8V_shared+6108];
	fma.rn.f32 	%f22524, %f4510, %f19513, %f22524;
	@%p5802 bra 	$L__BB1_5797;
	setp.eq.s32 	%p5803, %r3, 34;
	ld.shared.f32 	%f19514, [_ZZ33flash_attention_v2_forward_kernelILi64ELi64ELi64EEvPKfS1_S1_PfiiiifE8V_shared+6112];
	fma.rn.f32 	%f22525, %f4510, %f19514, %f22525;
	@%p5803 bra 	$L__BB1_5797;
	setp.eq.s32 	%p5804, %r3, 35;
	ld.shared.f32 	%f19515, [_ZZ33flash_attention_v2_forward_kernelILi64ELi64ELi64EEvPKfS1_S1_PfiiiifE8V_shared+6116];
	fma.rn.f32 	%f22526, %f4510, %f19515, %f22526;
	@%p5804 bra 	$L__BB1_5797;
	setp.eq.s32 	%p5805, %r3, 36;
	ld.shared.f32 	%f19516, [_ZZ33flash_attention_v2_forward_kernelILi64ELi64ELi64EEvPKfS1_S1_PfiiiifE8V_shared+6120];
	fma.rn.f32 	%f22527, %f4510, %f19516, %f22527;
	@%p5805 bra 	$L__BB1_5797;
	setp.eq.s32 	%p5806, %r3, 37;
	ld.shared.f32 	%f19517, [_ZZ33flash_attention_v2_forward_kernelILi64ELi64ELi64EEvPKfS1_S1_PfiiiifE8V_shared+6124];
	fma.rn.f32 	%f22528, %f4510, %f19517, %f22528;
	@%p5806 bra 	$L__BB1_5797;
	setp.eq.s32 	%p5807, %r3, 38;
	ld.shared.f32 	%f19518, [_ZZ33flash_attention_v2_forward_kernelILi64ELi64ELi64EEvPKfS1_S1_PfiiiifE8V_shared+6128];
	fma.rn.f32 	%f22529, %f4510, %f19518, %f22529;
	@%p5807 bra 	$L__BB1_5797;
	setp.eq.s32 	%p5808, %r3, 39;
	ld.shared.f32 	%f19519, [_ZZ33flash_attention_v2_forward_kernelILi64ELi64ELi64EEvPKfS1_S1_PfiiiifE8V_shared+6132];
	fma.rn.f32 	%f22530, %f4510, %f19519, %f22530;
	@%p5808 bra 	$L__BB1_5797;
	setp.eq.s32 	%p5809, %r3, 40;
	ld.shared.f32 	%f19520, [_ZZ33flash_attention_v2_forward_kernelILi64ELi64ELi64EEvPKfS1_S1_PfiiiifE8V_shared+6136];
	fma.rn.f32 	%f22531, %f4510, %f19520, %f22531;
	@%p5809 bra 	$L__BB1_5797;
	setp.eq.s32 	%p5810, %r3, 41;
	ld.shared.f32 	%f19521, [_ZZ33flash_attention_v2_forward_kernelILi64ELi64ELi64EEvPKfS1_S1_PfiiiifE8V_shared+6140];
	fma.rn.f32 	%f22532, %f4510, %f19521, %f22532;
	@%p5810 bra 	$L__BB1_5797;
	setp.eq.s32 	%p5811, %r3, 42;
	ld.shared.f32 	%f19522, [_ZZ33flash_attention_v2_forward_kernelILi64ELi64ELi64EEvPKfS1_S1_PfiiiifE8V_shared+6144];
	fma.rn.f32 	%f22533, %f4510, %f19522, %f22533;
	@%p5811 bra 	$L__BB1_5797;
	setp.eq.s32 	%p5812, %r3, 43;
	ld.shared.f32 	%f19523, [_ZZ33flash_attention_v2_forward_kernelILi64ELi64ELi64EEvPKfS1_S1_PfiiiifE8V_shared+6148];
	fma.rn.f32 	%f22534, %f4510, %f19523, %f22534;
	@%p5812 bra 	$L__BB1_5797;
	setp.eq.s32 	%p5813, %r3, 44;
	ld.shared.f32 	%f19524, [_ZZ33flash_attention_v2_forward_kernelILi64ELi64ELi64EEvPKfS1_S1_PfiiiifE8V_shared+6152];
	fma.rn.f32 	%f22535, %f4510, %f19524, %f22535;
	@%p5813 bra 	$L__BB1_5797;
	setp.eq.s32 	%p5814, %r3, 45;
	ld.shared.f32 	%f19525, [_ZZ33flash_attention_v2_forward_kernelILi64ELi64ELi64EEvPKfS1_S1_PfiiiifE8V_shared+6156];
	fma.rn.f32 	%f22536, %f4510, %f19525, %f22536;
	@%p5814 bra 	$L__BB1_5797;
	setp.eq.s32 	%p5815, %r3, 46;
	ld.shared.f32 	%f19526, [_ZZ33flash_attention_v2_forward_kernelILi64ELi64ELi64EEvPKfS1_S1_PfiiiifE8V_shared+6160];
	fma.rn.f32 	%f22537, %f4510, %f19526, %f22537;
	@%p5815 bra 	$L__BB1_5797;
	setp.eq.s32 	%p5816, %r3, 47;
	ld.shared.f32 	%f19527, [_ZZ33flash_attention_v2_forward_kernelILi64ELi64ELi64EEvPKfS1_S1_PfiiiifE8V_shared+6164];
	fma.rn.f32 	%f22538, %f4510, %f19527, %f22538;
	@%p5816 bra 	$L__BB1_5797;
	setp.eq.s32 	%p5817, %r3, 48;
	ld.shared.f32 	%f19528, [_ZZ33flash_attention_v2_forward_kernelILi64ELi64ELi64EEvPKfS1_S1_PfiiiifE8V_shared+6168];
	fma.rn.f32 	%f22539, %f4510, %f19528, %f22539;
	@%p5817 bra 	$L__BB1_5797;
	setp.eq.s32 	%p5818, %r3, 49;
	ld.shared.f32 	%f19529, [_ZZ33flash_attention_v2_forward_kernelILi64ELi64ELi64EEvPKfS1_S1_PfiiiifE8V_shared+6172];
	fma.rn.f32 	%f22540, %f4510, %f19529, %f22540;
	@%p5818 bra 	$L__BB1_5797;
	setp.eq.s32 	%p5819, %r3, 50;
	ld.shared.f32 	%f19530, [_ZZ33flash_attention_v2_forward_kernelILi64ELi64ELi64EEvPKfS1_S1_PfiiiifE8V_shared+6176];
	fma.rn.f32 	%f22541, %f4510, %f19530, %f22541;
	@%p5819 bra 	$L__BB1_5797;
	setp.eq.s32 	%p5820, %r3, 51;
	ld.shared.f32 	%f19531, [_ZZ33flash_attention_v2_forward_kernelILi64ELi64ELi64EEvPKfS1_S1_PfiiiifE8V_shared+6180];
	fma.rn.f32 	%f22542, %f4510, %f19531, %f22542;
	@%p5820 bra 	$L__BB1_5797;
	setp.eq.s32 	%p5821, %r3, 52;
	ld.shared.f32 	%f19532, [_ZZ33flash_attention_v2_forward_kernelILi64ELi64ELi64EEvPKfS1_S1_PfiiiifE8V_shared+6184];
	fma.rn.f32 	%f22543, %f4510, %f19532, %f22543;
	@%p5821 bra 	$L__BB1_5797;
	setp.eq.s32 	%p5822, %r3, 53;
	ld.shared.f32 	%f19533, [_ZZ33flash_attention_v2_forward_kernelILi64ELi64ELi64EEvPKfS1_S1_PfiiiifE8V_shared+6188];
	fma.rn.f32 	%f22544, %f4510, %f19533, %f22544;
	@%p5822 bra 	$L__BB1_5797;
	setp.eq.s32 	%p5823, %r3, 54;
	ld.shared.f32 	%f19534, [_ZZ33flash_attention_v2_forward_kernelILi64ELi64ELi64EEvPKfS1_S1_PfiiiifE8V_shared+6192];
	fma.rn.f32 	%f22545, %f4510, %f19534, %f22545;
	@%p5823 bra 	$L__BB1_5797;
	setp.eq.s32 	%p5824, %r3, 55;
	ld.shared.f32 	%f19535, [_ZZ33flash_attention_v2_forward_kernelILi64ELi64ELi64EEvPKfS1_S1_PfiiiifE8V_shared+6196];
	fma.rn.f32 	%f22546, %f4510, %f19535, %f22546;
	@%p5824 bra 	$L__BB1_5797;
	setp.eq.s32 	%p5825, %r3, 56;
	ld.shared.f32 	%f19536, [_ZZ33flash_attention_v2_forward_kernelILi64ELi64ELi64EEvPKfS1_S1_PfiiiifE8V_shared+6200];
	fma.rn.f32 	%f22547, %f4510, %f19536, %f22547;
	@%p5825 bra 	$L__BB1_5797;
	setp.eq.s32 	%p5826, %r3, 57;
	ld.shared.f32 	%f19537, [_ZZ33flash_attention_v2_forward_kernelILi64ELi64ELi64EEvPKfS1_S1_PfiiiifE8V_shared+6204];
	fma.rn.f32 	%f22548, %f4510, %f19537, %f22548;
	@%p5826 bra 	$L__BB1_5797;
	setp.eq.s32 	%p5827, %r3, 58;
	ld.shared.f32 	%f19538, [_ZZ33flash_attention_v2_forward_kernelILi64ELi64ELi64EEvPKfS1_S1_PfiiiifE8V_shared+6208];
	fma.rn.f32 	%f22549, %f4510, %f19538, %f22549;
	@%p5827 bra 	$L__BB1_5797;
	setp.eq.s32 	%p5828, %r3, 59;
	ld.shared.f32 	%f19539, [_ZZ33flash_attention_v2_forward_kernelILi64ELi64ELi64EEvPKfS1_S1_PfiiiifE8V_shared+6212];
	fma.rn.f32 	%f22550, %f4510, %f19539, %f22550;
	@%p5828 bra 	$L__BB1_5797;
	setp.eq.s32 	%p5829, %r3, 60;
	ld.shared.f32 	%f19540, [_ZZ33flash_attention_v2_forward_kernelILi64ELi64ELi64EEvPKfS1_S1_PfiiiifE8V_shared+6216];
	fma.rn.f32 	%f22551, %f4510, %f19540, %f22551;
	@%p5829 bra 	$L__BB1_5797;
	setp.eq.s32 	%p5830, %r3, 61;
	ld.shared.f32 	%f19541, [_ZZ33flash_attention_v2_forward_kernelILi64ELi64ELi64EEvPKfS1_S1_PfiiiifE8V_shared+6220];
	fma.rn.f32 	%f22552, %f4510, %f19541, %f22552;
	@%p5830 bra 	$L__BB1_5797;
	setp.eq.s32 	%p5831, %r3, 62;
	ld.shared.f32 	%f19542, [_ZZ33flash_attention_v2_forward_kernelILi64ELi64ELi64EEvPKfS1_S1_PfiiiifE8V_shared+6224];
	fma.rn.f32 	%f22553, %f4510, %f19542, %f22553;
	@%p5831 bra 	$L__BB1_5797;
	setp.eq.s32 	%p5832, %r3, 63;
	ld.shared.f32 	%f19543, [_ZZ33flash_attention_v2_forward_kernelILi64ELi64ELi64EEvPKfS1_S1_PfiiiifE8V_shared+6228];
	fma.rn.f32 	%f22554, %f4510, %f19543, %f22554;
	@%p5832 bra 	$L__BB1_5797;
	ld.shared.f32 	%f19544, [_ZZ33flash_attention_v2_forward_kernelILi64ELi64ELi64EEvPKfS1_S1_PfiiiifE8V_shared+6232];
	fma.rn.f32 	%f22555, %f4510, %f19544, %f22555;
$L__BB1_5797:
	ld.param.u32 	%r572, [_Z33flash_attention_v2_forward_kernelILi64ELi64ELi64EEvPKfS1_S1_Pfiiiif_param_6];
	shl.b32 	%r400, %r625, 6;
	or.b32  	%r401, %r400, 24;
	setp.ge.s32 	%p5833, %r401, %r572;
	@%p5833 bra 	$L__BB1_5862;
	setp.eq.s32 	%p5834, %r14, 0;
	ld.shared.f32 	%f19545, [_ZZ33flash_attention_v2_forward_kernelILi64ELi64ELi64EEvPKfS1_S1_PfiiiifE8V_shared+6240];
	fma.rn.f32 	%f22492, %f4511, %f19545, %f22492;
	@%p5834 bra 	$L__BB1_5862;
	setp.eq.s32 	%p5835, %r3, 2;
	ld.shared.f32 	%f19546, [_ZZ33flash_attention_v2_forward_kernelILi64ELi64ELi64EEvPKfS1_S1_PfiiiifE8V_shared+6244];
	fma.rn.f32 	%f22493, %f4511, %f19546, %f22493;
	@%p5835 bra 	$L__BB1_5862;
	setp.eq.s32 	%p5836, %r3, 3;
	ld.shared.f32 	%f19547, [_ZZ33flash_attention_v2_forward_kernelILi64ELi64ELi64EEvPKfS1_S1_PfiiiifE8V_shared+6248];
	fma.rn.f32 	%f22494, %f4511, %f19547, %f22494;
	@%p5836 bra 	$L__BB1_5862;
	setp.eq.s32 	%p5837, %r3, 4;
	ld.shared.f32 	%f19548, [_ZZ33flash_attention_v2_forward_kernelILi64ELi64ELi64EEvPKfS1_S1_PfiiiifE8V_shared+6252];
	fma.rn.f32 	%f22495, %f4511, %f19548, %f22495;
	@%p5837 bra 	$L__BB1_5862;
	setp.eq.s32 	%p5838, %r3, 5;
	ld.shared.f32 	%f19549, [_ZZ33flash_attention_v2_forward_kernelILi64ELi64ELi64EEvPKfS1_S1_PfiiiifE8V_shared+6256];
	fma.rn.f32 	%f22496, %f4511, %f19549, %f22496;
	@%p5838 bra 	$L__BB1_5862;
	setp.eq.s32 	%p5839, %r3, 6;
	ld.shared.f32 	%f19550, [_ZZ33flash_attention_v2_forward_kernelILi64ELi64ELi64EEvPKfS1_S1_PfiiiifE8V_shared+6260];
	fma.rn.f32 	%f22497, %f4511, %f19550, %f22497;
	@%p5839 bra 	$L__BB1_5862;
	setp.eq.s32 	%p5840, %r3, 7;
	ld.shared.f32 	%f19551, [_ZZ33flash_attention_v2_forward_kernelILi64ELi64ELi64EEvPKfS1_S1_PfiiiifE8V_shared+6264];
	fma.rn.f32 	%f22498, %f4511, %f19551, %f22498;
	@%p5840 bra 	$L__BB1_5862;
	setp.eq.s32 	%p5841, %r3, 8;
	ld.shared.f32 	%f19552, [_ZZ33flash_attention_v2_forward_kernelILi64ELi64ELi64EEvPKfS1_S1_PfiiiifE8V_shared+6268];
	fma.rn.f32 	%f22499, %f4511, %f19552, %f22499;
	@%p5841 bra 	$L__BB1_5862;
	setp.eq.s32 	%p5842, %r3, 9;
	ld.shared.f32 	%f19553, [_ZZ33flash_attention_v2_forward_kernelILi64ELi64ELi64EEvPKfS1_S1_PfiiiifE8V_shared+6272];
	fma.rn.f32 	%f22500, %f4511, %f19553, %f22500;
	@%p5842 bra 	$L__BB1_5862;
	setp.eq.s32 	%p5843, %r3, 10;
	ld.shared.f32 	%f19554, [_ZZ33flash_attention_v2_forward_kernelILi64ELi64ELi64EEvPKfS1_S1_PfiiiifE8V_shared+6276];
	fma.rn.f32 	%f22501, %f4511, %f19554, %f22501;
	@%p5843 bra 	$L__BB1_5862;
	setp.eq.s32 	%p5844, %r3, 11;
	ld.shared.f32 	%f19555, [_ZZ33flash_attention_v2_forward_kernelILi64ELi64ELi64EEvPKfS1_S1_PfiiiifE8V_shared+6280];
	fma.rn.f32 	%f22502, %f4511, %f19555, %f22502;
	@%p5844 bra 	$L__BB1_5862;
	setp.eq.s32 	%p5845, %r3, 12;
	ld.shared.f32 	%f19556, [_ZZ33flash_attention_v2_forward_kernelILi64ELi64ELi64EEvPKfS1_S1_PfiiiifE8V_shared+6284];
	fma.rn.f32 	%f22503, %f4511, %f19556, %f22503;
	@%p5845 bra 	$L__BB1_5862;
	setp.eq.s32 	%p5846, %r3, 13;
	ld.shared.f32 	%f19557, [_ZZ33flash_attention_v2_forward_kernelILi64ELi64ELi64EEvPKfS1_S1_PfiiiifE8V_shared+6288];
	fma.rn.f32 	%f22504, %f4511, %f19557, %f22504;
	@%p5846 bra 	$L__BB1_5862;
	setp.eq.s32 	%p5847, %r3, 14;
	ld.shared.f32 	%f19558, [_ZZ33flash_attention_v2_forward_kernelILi64ELi64ELi64EEvPKfS1_S1_PfiiiifE8V_shared+6292];
	fma.rn.f32 	%f22505, %f4511, %f19558, %f22505;
	@%p5847 bra 	$L__BB1_5862;
	setp.eq.s32 	%p5848, %r3, 15;
	ld.shared.f32 	%f19559, [_ZZ33flash_attention_v2_forward_kernelILi64ELi64ELi64EEvPKfS1_S1_PfiiiifE8V_shared+6296];
	fma.rn.f32 	%f22506, %f4511, %f19559, %f22506;
	@%p5848 bra 	$L__BB1_5862;
	setp.eq.s32 	%p5849, %r3, 16;
	ld.shared.f32 	%f19560, [_ZZ33flash_attention_v2_forward_kernelILi64ELi64ELi64EEvPKfS1_S1_PfiiiifE8V_shared+6300];
	fma.rn.f32 	%f22507, %f4511, %f19560, %f22507;
	@%p5849 bra 	$L__BB1_5862;
	setp.eq.s32 	%p5850, %r3, 17;
	ld.shared.f32 	%f19561, [_ZZ33flash_attention_v2_forward_kernelILi64ELi64ELi64EEvPKfS1_S1_PfiiiifE8V_shared+6304];
	fma.rn.f32 	%f22508, %f4511, %f19561, %f22508;
	@%p5850 bra 	$L__BB1_5862;
	setp.eq.s32 	%p5851, %r3, 18;
	ld.shared.f32 	%f19562, [_ZZ33flash_attention_v2_forward_kernelILi64ELi64ELi64EEvPKfS1_S1_PfiiiifE8V_shared+6308];
	fma.rn.f32 	%f22509, %f4511, %f19562, %f22509;
	@%p5851 bra 	$L__BB1_5862;
	setp.eq.s32 	%p5852, %r3, 19;
	ld.shared.f32 	%f19563, [_ZZ33flash_attention_v2_forward_kernelILi64ELi64ELi64EEvPKfS1_S1_PfiiiifE8V_shared+6312];
	fma.rn.f32 	%f22510, %f4511, %f19563, %f22510;
	@%p5852 bra 	$L__BB1_5862;
	setp.eq.s32 	%p5853, %r3, 20;
	ld.shared.f32 	%f19564, [_ZZ33flash_attention_v2_forward_kernelILi64ELi64ELi64EEvPKfS1_S1_PfiiiifE8V_shared+6316];
	fma.rn.f32 	%f22511, %f4511, %f19564, %f22511;
	@%p5853 bra 	$L__BB1_5862;
	setp.eq.s32 	%p5854, %r3, 21;
	ld.shared.f32 	%f19565, [_ZZ33flash_attention_v2_forward_kernelILi64ELi64ELi64EEvPKfS1_S1_PfiiiifE8V_shared+6320];
	fma.rn.f32 	%f22512, %f4511, %f19565, %f22512;
	@%p5854 bra 	$L__BB1_5862;
	setp.eq.s32 	%p5855, %r3, 22;
	ld.shared.f32 	%f19566, [_ZZ33flash_attention_v2_forward_kernelILi64ELi64ELi64EEvPKfS1_S1_PfiiiifE8V_shared+6324];
	fma.rn.f32 	%f22513, %f4511, %f19566, %f22513;
	@%p5855 bra 	$L__BB1_5862;
	setp.eq.s32 	%p5856, %r3, 23;
	ld.shared.f32 	%f19567, [_ZZ33flash_attention_v2_forward_kernelILi64ELi64ELi64EEvPKfS1_S1_PfiiiifE8V_shared+6328];
	fma.rn.f32 	%f22514, %f4511, %f19567, %f22514;
	@%p5856 bra 	$L__BB1_5862;
	setp.eq.s32 	%p5857, %r3, 24;
	ld.shared.f32 	%f19568, [_ZZ33flash_attention_v2_forward_kernelILi64ELi64ELi64EEvPKfS1_S1_PfiiiifE8V_shared+6332];
	fma.rn.f32 	%f22515, %f4511, %f19568, %f22515;
	@%p5857 bra 	$L__BB1_5862;
	setp.eq.s32 	%p5858, %r3, 25;
	ld.shared.f32 	%f19569, [_ZZ33flash_attention_v2_forward_kernelILi64ELi64ELi64EEvPKfS1_S1_PfiiiifE8V_shared+6336];
	fma.rn.f32 	%f22516, %f4511, %f19569, %f22516;
	@%p5858 bra 	$L__BB1_5862;
	setp.eq.s32 	%p5859, %r3, 26;
	ld.shared.f32 	%f19570, [_ZZ33flash_attention_v2_forward_kernelILi64ELi64ELi64EEvPKfS1_S1_PfiiiifE8V_shared+6340];
	fma.rn.f32 	%f22517, %f4511, %f19570, %f22517;
	@%p5859 bra 	$L__BB1_5862;
	setp.eq.s32 	%p5860, %r3, 27;
	ld.shared.f32 	%f19571, [_ZZ33flash_attention_v2_forward_kernelILi64ELi64ELi64EEvPKfS1_S1_PfiiiifE8V_shared+6344];
	fma.rn.f32 	%f22518, %f4511, %f19571, %f22518;
	@%p5860 bra 	$L__BB1_5862;
	setp.eq.s32 	%p5861, %r3, 28;
	ld.shared.f32 	%f19572, [_ZZ33flash_attention_v2_forward_kernelILi64ELi64ELi64EEvPKfS1_S1_PfiiiifE8V_shared+6348];
	fma.rn.f32 	%f22519, %f4511, %f19572, %f22519;
	@%p5861 bra 	$L__BB1_5862;
	setp.eq.s32 	%p5862, %r3, 29;
	ld.shared.f32 	%f19573, [_ZZ33flash_attention_v2_forward_kernelILi64ELi64ELi64EEvPKfS1_S1_PfiiiifE8V_shared+6352];
	fma.rn.f32 	%f22520, %f4511, %f19573, %f22520;
	@%p5862 bra 	$L__BB1_5862;
	setp.eq.s32 	%p5863, %r3, 30;
	ld.shared.f32 	%f19574, [_ZZ33flash_attention_v2_forward_kernelILi64ELi64ELi64EEvPKfS1_S1_PfiiiifE8V_shared+6356];
	fma.rn.f32 	%f22521, %f4511, %f19574, %f22521;
	@%p5863 bra 	$L__BB1_5862;
	setp.eq.s32 	%p5864, %r3, 31;
	ld.shared.f32 	%f19575, [_ZZ33flash_attention_v2_forward_kernelILi64ELi64ELi64EEvPKfS1_S1_PfiiiifE8V_shared+6360];
	fma.rn.f32 	%f22522, %f4511, %f19575, %f22522;
	@%p5864 bra 	$L__BB1_5862;
	setp.eq.s32 	%p5865, %r3, 32;
	ld.shared.f32 	%f19576, [_ZZ33flash_attention_v2_forward_kernelILi64ELi64ELi64EEvPKfS1_S1_PfiiiifE8V_shared+6364];
	fma.rn.f32 	%f22523, %f4511, %f19576, %f22523;
	@%p5865 bra 	$L__BB1_5862;
	setp.eq.s32 	%p5866, %r3, 33;
	ld.shared.f32 	%f19577, [_ZZ33flash_attention_v2_forward_kernelILi64ELi64ELi64EEvPKfS1_S1_PfiiiifE8V_shared+6368];
	fma.rn.f32 	%f22524, %f4511, %f19577, %f22524;
	@%p5866 bra 	$L__BB1_5862;
	setp.eq.s32 	%p5867, %r3, 34;
	ld.shared.f32 	%f19578, [_ZZ33flash_attention_v2_forward_kernelILi64ELi64ELi64EEvPKfS1_S1_PfiiiifE8V_shared+6372];
	fma.rn.f32 	%f22525, %f4511, %f19578, %f22525;
	@%p5867 bra 	$L__BB1_5862;
	setp.eq.s32 	%p5868, %r3, 35;
	ld.shared.f32 	%f19579, [_ZZ33flash_attention_v2_forward_kernelILi64ELi64ELi64EEvPKfS1_S1_PfiiiifE8V_shared+6376];
	fma.rn.f32 	%f22526, %f4511, %f19579, %f22526;
	@%p5868 bra 	$L__BB1_5862;
	setp.eq.s32 	%p5869, %r3, 36;
	ld.shared.f32 	%f19580, [_ZZ33flash_attention_v2_forward_kernelILi64ELi64ELi64EEvPKfS1_S1_PfiiiifE8V_shared+6380];
	fma.rn.f32 	%f22527, %f4511, %f19580, %f22527;
	@%p5869 bra 	$L__BB1_5862;
	setp.eq.s32 	%p5870, %r3, 37;
	ld.shared.f32 	%f19581, [_ZZ33flash_attention_v2_forward_kernelILi64ELi64ELi64EEvPKfS1_S1_PfiiiifE8V_shared+6384];
	fma.rn.f32 	%f22528, %f4511, %f19581, %f22528;
	@%p5870 bra 	$L__BB1_5862;
	setp.eq.s32 	%p5871, %r3, 38;
	ld.shared.f32 	%f19582, [_ZZ33flash_attention_v2_forward_kernelILi64ELi64ELi64EEvPKfS1_S1_PfiiiifE8V_shared+6388];
	fma.rn.f32 	%f22529, %f4511, %f19582, %f22529;
	@%p5871 bra 	$L__BB1_5862;
	setp.eq.s32 	%p5872, %r3, 39;
	ld.shared.f32 	%f19583, [_ZZ33flash_attention_v2_forward_kernelILi64ELi64ELi64EEvPKfS1_S1_PfiiiifE8V_shared+6392];
	fma.rn.f32 	%f22530, %f4511, %f19583, %f22530;
	@%p5872 bra 	$L__BB1_5862;
	setp.eq.s32 	%p5873, %r3, 40;
	ld.shared.f32 	%f19584, [_ZZ33flash_attention_v2_forward_kernelILi64ELi64ELi64EEvPKfS1_S1_PfiiiifE8V_shared+6396];
	fma.rn.f32 	%f22531, %f4511, %f19584, %f22531;
	@%p5873 bra 	$L__BB1_5862;
	setp.eq.s32 	%p5874, %r3, 41;
	ld.shared.f32 	%f19585, [_ZZ33flash_attention_v2_forward_kernelILi64ELi64ELi64EEvPKfS1_S1_PfiiiifE8V_shared+6400];
	fma.rn.f32 	%f22532, %f4511, %f19585, %f22532;
	@%p5874 bra 	$L__BB1_5862;
	setp.eq.s32 	%p5875, %r3, 42;
	ld.shared.f32 	%f19586, [_ZZ33flash_attention_v2_forward_kernelILi64ELi64ELi64EEvPKfS1_S1_PfiiiifE8V_shared+6404];
	fma.rn.f32 	%f22533, %f4511, %f19586, %f22533;
	@%p5875 bra 	$L__BB1_5862;
	setp.eq.s32 	%p5876, %r3, 43;
	ld.shared.f32 	%f19587, [_ZZ33flash_attention_v2_forward_kernelILi64ELi64ELi64EEvPKfS1_S1_PfiiiifE8V_shared+6408];
	fma.rn.f32 	%f22534, %f4511, %f19587, %f22534;
	@%p5876 bra 	$L__BB1_5862;
	setp.eq.s32 	%p5877, %r3, 44;
	ld.shared.f32 	%f19588, [_ZZ33flash_attention_v2_forward_kernelILi64ELi64ELi64EEvPKfS1_S1_PfiiiifE8V_shared+6412];
	fma.rn.f32 	%f22535, %f4511, %f19588, %f22535;
	@%p5877 bra 	$L__BB1_5862;
	setp.eq.s32 	%p5878, %r3, 45;
	ld.shared.f32 	%f19589, [_ZZ33flash_attention_v2_forward_kernelILi64ELi64ELi64EEvPKfS1_S1_PfiiiifE8V_shared+6416];
	fma.rn.f32 	%f22536, %f4511, %f19589, %f22536;
	@%p5878 bra 	$L__BB1_5862;
	setp.eq.s32 	%p5879, %r3, 46;
	ld.shared.f32 	%f19590, [_ZZ33flash_attention_v2_forward_kernelILi64ELi64ELi64EEvPKfS1_S1_PfiiiifE8V_shared+6420];
	fma.rn.f32 	%f22537, %f4511, %f19590, %f22537;
	@%p5879 bra 	$L__BB1_5862;
	setp.eq.s32 	%p5880, %r3, 47;
	ld.shared.f32 	%f19591, [_ZZ33flash_attention_v2_forward_kernelILi64ELi64ELi64EEvPKfS1_S1_PfiiiifE8V_shared+6424];
	fma.rn.f32 	%f22538, %f4511, %f19591, %f22538;
	@%p5880 bra 	$L__BB1_5862;
	setp.eq.s32 	%p5881, %r3, 48;
	ld.shared.f32 	%f19592, [_ZZ33flash_attention_v2_forward_kernelILi64ELi64ELi64EEvPKfS1_S1_PfiiiifE8V_shared+6428];
	fma.rn.f32 	%f22539, %f4511, %f19592, %f22539;
	@%p5881 bra 	$L__BB1_5862;
	setp.eq.s32 	%p5882, %r3, 49;
	ld.shared.f32 	%f19593, [_ZZ33flash_attention_v2_forward_kernelILi64ELi64ELi64EEvPKfS1_S1_PfiiiifE8V_shared+6432];
	fma.rn.f32 	%f22540, %f4511, %f19593, %f22540;
	@%p5882 bra 	$L__BB1_5862;
	setp.eq.s32 	%p5883, %r3, 50;
	ld.shared.f32 	%f19594, [_ZZ33flash_attention_v2_forward_kernelILi64ELi64ELi64EEvPKfS1_S1_PfiiiifE8V_shared+6436];
	fma.rn.f32 	%f22541, %f4511, %f19594, %f22541;
	@%p5883 bra 	$L__BB1_5862;
	setp.eq.s32 	%p5884, %r3, 51;
	ld.shared.f32 	%f19595, [_ZZ33flash_attention_v2_forward_kernelILi64ELi64ELi64EEvPKfS1_S1_PfiiiifE8V_shared+6440];
	fma.rn.f32 	%f22542, %f4511, %f19595, %f22542;
	@%p5884 bra 	$L__BB1_5862;
	setp.eq.s32 	%p5885, %r3, 52;
	ld.shared.f32 	%f19596, [_ZZ33flash_attention_v2_forward_kernelILi64ELi64ELi64EEvPKfS1_S1_PfiiiifE8V_shared+6444];
	fma.rn.f32 	%f22543, %f4511, %f19596, %f22543;
	@%p5885 bra 	$L__BB1_5862;
	setp.eq.s32 	%p5886, %r3, 53;
	ld.shared.f32 	%f19597, [_ZZ33flash_attention_v2_forward_kernelILi64ELi64ELi64EEvPKfS1_S1_PfiiiifE8V_shared+6448];
	fma.rn.f32 	%f22544, %f4511, %f19597, %f22544;
	@%p5886 bra 	$L__BB1_5862;
	setp.eq.s32 	%p5887, %r3, 54;
	ld.shared.f32 	%f19598, [_ZZ33flash_attention_v2_forward_kernelILi64ELi64ELi64EEvPKfS1_S1_PfiiiifE8V_shared+6452];
	fma.rn.f32 	%f22545, %f4511, %f19598, %f22545;
	@%p5887 bra 	$L__BB1_5862;
	setp.eq.s32 	%p5888, %r3, 55;
	ld.shared.f32 	%f19599, [_ZZ33flash_attention_v2_forward_kernelILi64ELi64ELi64EEvPKfS1_S1_PfiiiifE8V_shared+6456];
	fma.rn.f32 	%f22546, %f4511, %f19599, %f22546;
	@%p5888 bra 	$L__BB1_5862;
	setp.eq.s32 	%p5889, %r3, 56;
	ld.shared.f32 	%f19600, [_ZZ33flash_attention_v2_forward_kernelILi64ELi64ELi64EEvPKfS1_S1_PfiiiifE8V_shared+6460];
	fma.rn.f32 	%f22547, %f4511, %f19600, %f22547;
	@%p5889 bra 	$L__BB1_5862;
	setp.eq.s32 	%p5890, %r3, 57;
	ld.shared.f32 	%f19601, [_ZZ33flash_attention_v2_forward_kernelILi64ELi64ELi64EEvPKfS1_S1_PfiiiifE8V_shared+6464];
	fma.rn.f32 	%f22548, %f4511, %f19601, %f22548;
	@%p5890 bra 	$L__BB1_5862;
	setp.eq.s32 	%p5891, %r3, 58;
	ld.shared.f32 	%f19602, [_ZZ33flash_attention_v2_forward_kernelILi64ELi64ELi64EEvPKfS1_S1_PfiiiifE8V_shared+6468];
	fma.rn.f32 	%f22549, %f4511, %f19602, %f22549;
	@%p5891 bra 	$L__BB1_5862;
	setp.eq.s32 	%p5892, %r3, 59;
	ld.shared.f32 	%f19603, [_ZZ33flash_attention_v2_forward_kernelILi64ELi64ELi64EEvPKfS1_S1_PfiiiifE8V_shared+6472];
	fma.rn.f32 	%f22550, %f4511, %f19603, %f22550;
	@%p5892 bra 	$L__BB1_5862;
	setp.eq.s32 	%p5893, %r3, 60;
	ld.shared.f32 	%f19604, [_ZZ33flash_attention_v2_forward_kernelILi64ELi64ELi64EEvPKfS1_S1_PfiiiifE8V_shared+6476];
	fma.rn.f32 	%f22551, %f4511, %f19604, %f22551;
	@%p5893 bra 	$L__BB1_5862;
	setp.eq.s32 	%p5894, %r3, 61;
	ld.shared.f32 	%f19605, [_ZZ33flash_attention_v2_forward_kernelILi64ELi64ELi64EEvPKfS1_S1_PfiiiifE8V_shared+6480];
	fma.rn.f32 	%f22552, %f4511, %f19605, %f22552;
	@%p5894 bra 	$L__BB1_5862;
	setp.eq.s32 	%p5895, %r3, 62;
	ld.shared.f32 	%f19606, [_ZZ33flash_attention_v2_forward_kernelILi64ELi64ELi64EEvPKfS1_S1_PfiiiifE8V_shared+6484];
	fma.rn.f32 	%f22553, %f4511, %f19606, %f22553;
	@%p5895 bra 	$L__BB1_5862;
	setp.eq.s32 	%p5896, %r3, 63;
	ld.shared.f32 	%f19607, [_ZZ33flash_attention_v2_forward_kernelILi64ELi64ELi64EEvPKfS1_S1_PfiiiifE8V_shared+6488];
	fma.rn.f32 	%f22554, %f4511, %f19607, %f22554;
	@%p5896 bra 	$L__BB1_5862;
	ld.shared.f32 	%f19608, [_ZZ33flash_attention_v2_forward_kernelILi64ELi64ELi64EEvPKfS1_S1_PfiiiifE8V_shared+6492];
	fma.rn.f32 	%f22555, %f4511, %f19608, %f22555;
$L__BB1_5862:
	ld.param.u32 	%r573, [_Z33flash_attention_v2_forward_kernelILi64ELi64ELi64EEvPKfS1_S1_Pfiiiif_param_6];
	shl.b32 	%r402, %r625, 6;
	or.b32  	%r403, %r402, 25;
	setp.ge.s32 	%p5897, %r403, %r573;
	@%p5897 bra 	$L__BB1_5927;
	setp.eq.s32 	%p5898, %r14, 0;
	ld.shared.f32 	%f19609, [_ZZ33flash_attention_v2_forward_kernelILi64ELi64ELi64EEvPKfS1_S1_PfiiiifE8V_shared+6500];
	fma.rn.f32 	%f22492, %f4512, %f19609, %f22492;
	@%p5898 bra 	$L__BB1_5927;
	setp.eq.s32 	%p5899, %r3, 2;
	ld.shared.f32 	%f19610, [_ZZ33flash_attention_v2_forward_kernelILi64ELi64ELi64EEvPKfS1_S1_PfiiiifE8V_shared+6504];
	fma.rn.f32 	%f22493, %f4512, %f19610, %f22493;
	@%p5899 bra 	$L__BB1_5927;
	setp.eq.s32 	%p5900, %r3, 3;
	ld.shared.f32 	%f19611, [_ZZ33flash_attention_v2_forward_kernelILi64ELi64ELi64EEvPKfS1_S1_PfiiiifE8V_shared+6508];
	fma.rn.f32 	%f22494, %f4512, %f19611, %f22494;
	@%p5900 bra 	$L__BB1_5927;
	setp.eq.s32 	%p5901, %r3, 4;
	ld.shared.f32 	%f19612, [_ZZ33flash_attention_v2_forward_kernelILi64ELi64ELi64EEvPKfS1_S1_PfiiiifE8V_shared+6512];
	fma.rn.f32 	%f22495, %f4512, %f19612, %f22495;
	@%p5901 bra 	$L__BB1_5927;
	setp.eq.s32 	%p5902, %r3, 5;
	ld.shared.f32 	%f19613, [_ZZ33flash_attention_v2_forward_kernelILi64ELi64ELi64EEvPKfS1_S1_PfiiiifE8V_shared+6516];
	fma.rn.f32 	%f22496, %f4512, %f19613, %f22496;
	@%p5902 bra 	$L__BB1_5927;
	setp.eq.s32 	%p5903, %r3, 6;
	ld.shared.f32 	%f19614, [_ZZ33flash_attention_v2_forward_kernelILi64ELi64ELi64EEvPKfS1_S1_PfiiiifE8V_shared+6520];
	fma.rn.f32 	%f22497, %f4512, %f19614, %f22497;
	@%p5903 bra 	$L__BB1_5927;
	setp.eq.s32 	%p5904, %r3, 7;
	ld.shared.f32 	%f19615, [_ZZ33flash_attention_v2_forward_kernelILi64ELi64ELi64EEvPKfS1_S1_PfiiiifE8V_shared+6524];
	fma.rn.f32 	%f22498, %f4512, %f19615, %f22498;
	@%p5904 bra 	$L__BB1_5927;
	setp.eq.s32 	%p5905, %r3, 8;
	ld.shared.f32 	%f19616, [_ZZ33flash_attention_v2_forward_kernelILi64ELi64ELi64EEvPKfS1_S1_PfiiiifE8V_shared+6528];
	fma.rn.f32 	%f22499, %f4512, %f19616, %f22499;
	@%p5905 bra 	$L__BB1_5927;
	setp.eq.s32 	%p5906, %r3, 9;
	ld.shared.f32 	%f19617, [_ZZ33flash_attention_v2_forward_kernelILi64ELi64ELi64EEvPKfS1_S1_PfiiiifE8V_shared+6532];
	fma.rn.f32 	%f22500, %f4512, %f19617, %f22500;
	@%p5906 bra 	$L__BB1_5927;
	setp.eq.s32 	%p5907, %r3, 10;
	ld.shared.f32 	%f19618, [_ZZ33flash_attention_v2_forward_kernelILi64ELi64ELi64EEvPKfS1_S1_PfiiiifE8V_shared+6536];
	fma.rn.f32 	%f22501, %f4512, %f19618, %f22501;
	@%p5907 bra 	$L__BB1_5927;
	setp.eq.s32 	%p5908, %r3, 11;
	ld.shared.f32 	%f19619, [_ZZ33flash_attention_v2_forward_kernelILi64ELi64ELi64EEvPKfS1_S1_PfiiiifE8V_shared+6540];
	fma.rn.f32 	%f22502, %f4512, %f19619, %f22502;
	@%p5908 bra 	$L__BB1_5927;
	setp.eq.s32 	%p5909, %r3, 12;
	ld.shared.f32 	%f19620, [_ZZ33flash_attention_v2_forward_kernelILi64ELi64ELi64EEvPKfS1_S1_PfiiiifE8V_shared+6544];
	fma.rn.f32 	%f22503, %f4512, %f19620, %f22503;
	@%p5909 bra 	$L__BB1_5927;
	setp.eq.s32 	%p5910, %r3, 13;
	ld.shared.f32 	%f19621, [_ZZ33flash_attention_v2_forward_kernelILi64ELi64ELi64EEvPKfS1_S1_PfiiiifE8V_shared+6548];
	fma.rn.f32 	%f22504, %f4512, %f19621, %f22504;
	@%p5910 bra 	$L__BB1_5927;
	setp.eq.s32 	%p5911, %r3, 14;
	ld.shared.f32 	%f19622, [_ZZ33flash_attention_v2_forward_kernelILi64ELi64ELi64EEvPKfS1_S1_PfiiiifE8V_shared+6552];
	fma.rn.f32 	%f22505, %f4512, %f19622, %f22505;
	@%p5911 bra 	$L__BB1_5927;
	setp.eq.s32 	%p5912, %r3, 15;
	ld.shared.f32 	%f19623, [_ZZ33flash_attention_v2_forward_kernelILi64ELi64ELi64EEvPKfS1_S1_PfiiiifE8V_shared+6556];
	fma.rn.f32 	%f22506, %f4512, %f19623, %f22506;
	@%p5912 bra 	$L__BB1_5927;
	setp.eq.s32 	%p5913, %r3, 16;
	ld.shared.f32 	%f19624, [_ZZ33flash_attention_v2_forward_kernelILi64ELi64ELi64EEvPKfS1_S1_PfiiiifE8V_shared+6560];
	fma.rn.f32 	%f22507, %f4512, %f19624, %f22507;
	@%p5913 bra 	$L__BB1_5927;
	setp.eq.s32 	%p5914, %r3, 17;
	ld.shared.f32 	%f19625, [_ZZ33flash_attention_v2_forward_kernelILi64ELi64ELi64EEvPKfS1_S1_PfiiiifE8V_shared+6564];
	fma.rn.f32 	%f22508, %f4512, %f19625, %f22508;
	@%p5914 bra 	$L__BB1_5927;
	setp.eq.s32 	%p5915, %r3, 18;
	ld.shared.f32 	%f19626, [_ZZ33flash_attention_v2_forward_kernelILi64ELi64ELi64EEvPKfS1_S1_PfiiiifE8V_shared+6568];
	fma.rn.f32 	%f22509, %f4512, %f19626, %f22509;
	@%p5915 bra 	$L__BB1_5927;
	setp.eq.s32 	%p5916, %r3, 19;
	ld.shared.f32 	%f19627, [_ZZ33flash_attention_v2_forward_kernelILi64ELi64ELi64EEvPKfS1_S1_PfiiiifE8V_shared+6572];
	fma.rn.f32 	%f22510, %f4512, %f19627, %f22510;
	@%p5916 bra 	$L__BB1_5927;
	setp.eq.s32 	%p5917, %r3, 20;
	ld.shared.f32 	%f19628, [_ZZ33flash_attention_v2_forward_kernelILi64ELi64ELi64EEvPKfS1_S1_PfiiiifE8V_shared+6576];
	fma.rn.f32 	%f22511, %f4512, %f19628, %f22511;
	@%p5917 bra 	$L__BB1_5927;
	setp.eq.s32 	%p5918, %r3, 21;
	ld.shared.f32 	%f19629, [_ZZ33flash_attention_v2_forward_kernelILi64ELi64ELi64EEvPKfS1_S1_PfiiiifE8V_shared+6580];
	fma.rn.f32 	%f22512, %f4512, %f19629, %f22512;
	@%p5918 bra 	$L__BB1_5927;
	setp.eq.s32 	%p5919, %r3, 22;
	ld.shared.f32 	%f19630, [_ZZ33flash_attention_v2_forward_kernelILi64ELi64ELi64EEvPKfS1_S1_PfiiiifE8V_shared+6584];
	fma.rn.f32 	%f22513, %f4512, %f19630, %f22513;
	@%p5919 bra 	$L__BB1_5927;
	setp.eq.s32 	%p5920, %r3, 23;
	ld.shared.f32 	%f19631, [_ZZ33flash_attention_v2_forward_kernelILi64ELi64ELi64EEvPKfS1_S1_PfiiiifE8V_shared+6588];
	fma.rn.f32 	%f22514, %f4512, %f19631, %f22514;
	@%p5920 bra 	$L__BB1_5927;
	setp.eq.s32 	%p5921, %r3, 24;
	ld.shared.f32 	%f19632, [_ZZ33flash_attention_v2_forward_kernelILi64ELi64ELi64EEvPKfS1_S1_PfiiiifE8V_shared+6592];
	fma.rn.f32 	%f22515, %f4512, %f19632, %f22515;
	@%p5921 bra 	$L__BB1_5927;
	setp.eq.s32 	%p5922, %r3, 25;
	ld.shared.f32 	%f19633, [_ZZ33flash_attention_v2_forward_kernelILi64ELi64ELi64EEvPKfS1_S1_PfiiiifE8V_shared+6596];
	fma.rn.f32 	%f22516, %f4512, %f19633, %f22516;
	@%p5922 bra 	$L__BB1_5927;
	setp.eq.s32 	%p5923, %r3, 26;
	ld.shared.f32 	%f19634, [_ZZ33flash_attention_v2_forward_kernelILi64ELi64ELi64EEvPKfS1_S1_PfiiiifE8V_shared+6600];
	fma.rn.f32 	%f22517, %f4512, %f19634, %f22517;
	@%p5923 bra 	$L__BB1_5927;
	setp.eq.s32 	%p5924, %r3, 27;
	ld.shared.f32 	%f19635, [_ZZ33flash_attention_v2_forward_kernelILi64ELi64ELi64EEvPKfS1_S1_PfiiiifE8V_shared+6604];
	fma.rn.f32 	%f22518, %f4512, %f19635, %f22518;
	@%p5924 bra 	$L__BB1_5927;
	setp.eq.s32 	%p5925, %r3, 28;
	ld.shared.f32 	%f19636, [_ZZ33flash_attention_v2_forward_kernelILi64ELi64ELi64EEvPKfS1_S1_PfiiiifE8V_shared+6608];
	fma.rn.f32 	%f22519, %f4512, %f19636, %f22519;
	@%p5925 bra 	$L__BB1_5927;
	setp.eq.s32 	%p5926, %r3, 29;
	ld.shared.f32 	%f19637, [_ZZ33flash_attention_v2_forward_kernelILi64ELi64ELi64EEvPKfS1_S1_PfiiiifE8V_shared+6612];
	fma.rn.f32 	%f22520, %f4512, %f19637, %f22520;
	@%p5926 bra 	$L__BB1_5927;
	setp.eq.s32 	%p5927, %r3, 30;
	ld.shared.f32 	%f19638, [_ZZ33flash_attention_v2_forward_kernelILi64ELi64ELi64EEvPKfS1_S1_PfiiiifE8V_shared+6616];
	fma.rn.f32 	%f22521, %f4512, %f19638, %f22521;
	@%p5927 bra 	$L__BB1_5927;
	setp.eq.s32 	%p5928, %r3, 31;
	ld.shared.f32 	%f19639, [_ZZ33flash_attention_v2_forward_kernelILi64ELi64ELi64EEvPKfS1_S1_PfiiiifE8V_shared+6620];
	fma.rn.f32 	%f22522, %f4512, %f19639, %f22522;
	@%p5928 bra 	$L__BB1_5927;
	setp.eq.s32 	%p5929, %r3, 32;
	ld.shared.f32 	%f19640, [_ZZ33flash_attention_v2_forward_kernelILi64ELi64ELi64EEvPKfS1_S1_PfiiiifE8V_shared+6624];
	fma.rn.f32 	%f22523, %f4512, %f19640, %f22523;
	@%p5929 bra 	$L__BB1_5927;
	setp.eq.s32 	%p5930, %r3, 33;
	ld.shared.f32 	%f19641, [_ZZ33flash_attention_v2_forward_kernelILi64ELi64ELi64EEvPKfS1_S1_PfiiiifE8V_shared+6628];
	fma.rn.f32 	%f22524, %f4512, %f19641, %f22524;
	@%p5930 bra 	$L__BB1_5927;
	setp.eq.s32 	%p5931, %r3, 34;
	ld.shared.f32 	%f19642, [_ZZ33flash_attention_v2_forward_kernelILi64ELi64ELi64EEvPKfS1_S1_PfiiiifE8V_shared+6632];
	fma.rn.f32 	%f22525, %f4512, %f19642, %f22525;
	@%p5931 bra 	$L__BB1_5927;
	setp.eq.s32 	%p5932, %r3, 35;
	ld.shared.f32 	%f19643, [_ZZ33flash_attention_v2_forward_kernelILi64ELi64ELi64EEvPKfS1_S1_PfiiiifE8V_shared+6636];
	fma.rn.f32 	%f22526, %f4512, %f19643, %f22526;
	@%p5932 bra 	$L__BB1_5927;
	setp.eq.s32 	%p5933, %r3, 36;
	ld.shared.f32 	%f19644, [_ZZ33flash_attention_v2_forward_kernelILi64ELi64ELi64EEvPKfS1_S1_PfiiiifE8V_shared+6640];
	fma.rn.f32 	%f22527, %f4512, %f19644, %f22527;
	@%p5933 bra 	$L__BB1_5927;
	setp.eq.s32 	%p5934, %r3, 37;
	ld.shared.f32 	%f19645, [_ZZ33flash_attention_v2_forward_kernelILi64ELi64ELi64EEvPKfS1_S1_PfiiiifE8V_shared+6644];
	fma.rn.f32 	%f22528, %f4512, %f19645, %f22528;
	@%p5934 bra 	$L__BB1_5927;
	setp.eq.s32 	%p5935, %r3, 38;
	ld.shared.f32 	%f19646, [_ZZ33flash_attention_v2_forward_kernelILi64ELi64ELi64EEvPKfS1_S1_PfiiiifE8V_shared+6648];
	fma.rn.f32 	%f22529, %f4512, %f19646, %f22529;
	@%p5935 bra 	$L__BB1_5927;
	setp.eq.s32 	%p5936, %r3, 39;
	ld.shared.f32 	%f19647, [_ZZ33flash_attention_v2_forward_kernelILi64ELi64ELi64EEvPKfS1_S1_PfiiiifE8V_shared+6652];
	fma.rn.f32 	%f22530, %f4512, %f19647, %f22530;
	@%p5936 bra 	$L__BB1_5927;
	setp.eq.s32 	%p5937, %r3, 40;
	ld.shared.f32 	%f19648, [_ZZ33flash_attention_v2_forward_kernelILi64ELi64ELi64EEvPKfS1_S1_PfiiiifE8V_shared+6656];
	fma.rn.f32 	%f22531, %f4512, %f19648, %f22531;
	@%p5937 bra 	$L__BB1_5927;
	setp.eq.s32 	%p5938, %r3, 41;
	ld.shared.f32 	%f19649, [_ZZ33flash_attention_v2_forward_kernelILi64ELi64ELi64EEvPKfS1_S1_PfiiiifE8V_shared+6660];
	fma.rn.f32 	%f22532, %f4512, %f19649, %f22532;
	@%p5938 bra 	$L__BB1_5927;
	setp.eq.s32 	%p5939, %r3, 42;
	ld.shared.f32 	%f19650, [_ZZ33flash_attention_v2_forward_kernelILi64ELi64ELi64EEvPKfS1_S1_PfiiiifE8V_shared+6664];
	fma.rn.f32 	%f22533, %f4512, %f19650, %f22533;
	@%p5939 bra 	$L__BB1_5927;
	setp.eq.s32 	%p5940, %r3, 43;
	ld.shared.f32 	%f19651, [_ZZ33flash_attention_v2_forward_kernelILi64ELi64ELi64EEvPKfS1_S1_PfiiiifE8V_shared+6668];
	fma.rn.f32 	%f22534, %f4512, %f19651, %f22534;
	@%p5940 bra 	$L__BB1_5927;
	setp.eq.s32 	%p5941, %r3, 44;
	ld.shared.f32 	%f19652, [_ZZ33flash_attention_v2_forward_kernelILi64ELi64ELi64EEvPKfS1_S1_PfiiiifE8V_shared+6672];
	fma.rn.f32 	%f22535, %f4512, %f19652, %f22535;
	@%p5941 bra 	$L__BB1_5927;
	setp.eq.s32 	%p5942, %r3, 45;
	ld.shared.f32 	%f19653, [_ZZ33flash_attention_v2_forward_kernelILi64ELi64ELi64EEvPKfS1_S1_PfiiiifE8V_shared+6676];
	fma.rn.f32 	%f22536, %f4512, %f19653, %f22536;
	@%p5942 bra 	$L__BB1_5927;
	setp.eq.s32 	%p5943, %r3, 46;
	ld.shared.f32 	%f19654, [_ZZ33flash_attention_v2_forward_kernelILi64ELi64ELi64EEvPKfS1_S1_PfiiiifE8V_shared+6680];
	fma.rn.f32 	%f22537, %f4512, %f19654, %f22537;
	@%p5943 bra 	$L__BB1_5927;
	setp.eq.s32 	%p5944, %r3, 47;
	ld.shared.f32 	%f19655, [_ZZ33flash_attention_v2_forward_kernelILi64ELi64ELi64EEvPKfS1_S1_PfiiiifE8V_shared+6684];
	fma.rn.f32 	%f22538, %f4512, %f19655, %f22538;
	@%p5944 bra 	$L__BB1_5927;
	setp.eq.s32 	%p5945, %r3, 48;
	ld.shared.f32 	%f19656, [_ZZ33flash_attention_v2_forward_kernelILi64ELi64ELi64EEvPKfS1_S1_PfiiiifE8V_shared+6688];
	fma.rn.f32 	%f22539, %f4512, %f19656, %f22539;
	@%p5945 bra 	$L__BB1_5927;
	setp.eq.s32 	%p5946, %r3, 49;
	ld.shared.f32 	%f19657, [_ZZ33flash_attention_v2_forward_kernelILi64ELi64ELi64EEvPKfS1_S1_PfiiiifE8V_shared+6692];
	fma.rn.f32 	%f22540, %f4512, %f19657, %f22540;
	@%p5946 bra 	$L__BB1_5927;
	setp.eq.s32 	%p5947, %r3, 50;
	ld.shared.f32 	%f19658, [_ZZ33flash_attention_v2_forward_kernelILi64ELi64ELi64EEvPKfS1_S1_PfiiiifE8V_shared+6696];
	fma.rn.f32 	%f22541, %f4512, %f19658, %f22541;
	@%p5947 bra 	$L__BB1_5927;
	setp.eq.s32 	%p5948, %r3, 51;
	ld.shared.f32 	%f19659, [_ZZ33flash_attention_v2_forward_kernelILi64ELi64ELi64EEvPKfS1_S1_PfiiiifE8V_shared+6700];
	fma.rn.f32 	%f22542, %f4512, %f19659, %f22542;
	@%p5948 bra 	$L__BB1_5927;
	setp.eq.s32 	%p5949, %r3, 52;
	ld.shared.f32 	%f19660, [_ZZ33flash_attention_v2_forward_kernelILi64ELi64ELi64EEvPKfS1_S1_PfiiiifE8V_shared+6704];
	fma.rn.f32 	%f22543, %f4512, %f19660, %f22543;
	@%p5949 bra 	$L__BB1_5927;
	setp.eq.s32 	%p5950, %r3, 53;
	ld.shared.f32 	%f19661, [_ZZ33flash_attention_v2_forward_kernelILi64ELi64ELi64EEvPKfS1_S1_PfiiiifE8V_shared+6708];
	fma.rn.f32 	%f22544, %f4512, %f19661, %f22544;
	@%p5950 bra 	$L__BB1_5927;
	setp.eq.s32 	%p5951, %r3, 54;
	ld.shared.f32 	%f19662, [_ZZ33flash_attention_v2_forward_kernelILi64ELi64ELi64EEvPKfS1_S1_PfiiiifE8V_shared+6712];
	fma.rn.f32 	%f22545, %f4512, %f19662, %f22545;
	@%p5951 bra 	$L__BB1_5927;
	setp.eq.s32 	%p5952, %r3, 55;
	ld.shared.f32 	%f19663, [_ZZ33flash_attention_v2_forward_kernelILi64ELi64ELi64EEvPKfS1_S1_PfiiiifE8V_shared+6716];
	fma.rn.f32 	%f22546, %f4512, %f19663, %f22546;
	@%p5952 bra 	$L__BB1_5927;
	setp.eq.s32 	%p5953, %r3, 56;
	ld.shared.f32 	%f19664, [_ZZ33flash_attention_v2_forward_kernelILi64ELi64ELi64EEvPKfS1_S1_PfiiiifE8V_shared+6720];
	fma.rn.f32 	%f22547, %f4512, %f19664, %f22547;
	@%p5953 bra 	$L__BB1_5927;
	setp.eq.s32 	%p5954, %r3, 57;
	ld.shared.f32 	%f19665, [_ZZ33flash_attention_v2_forward_kernelILi64ELi64ELi64EEvPKfS1_S1_PfiiiifE8V_shared+6724];
	fma.rn.f32 	%f22548, %f4512, %f19665, %f22548;
	@%p5954 bra 	$L__BB1_5927;
	setp.eq.s32 	%p5955, %r3, 58;
	ld.shared.f32 	%f19666, [_ZZ33flash_attention_v2_forward_kernelILi64ELi64ELi64EEvPKfS1_S1_PfiiiifE8V_shared+6728];
	fma.rn.f32 	%f22549, %f4512, %f19666, %f22549;
	@%p5955 bra 	$L__BB1_5927;
	setp.eq.s32 	%p5956, %r3, 59;
	ld.shared.f32 	%f19667, [_ZZ33flash_attention_v2_forward_kernelILi64ELi64ELi64EEvPKfS1_S1_PfiiiifE8V_shared+6732];
	fma.rn.f32 	%f22550, %f4512, %f19667, %f22550;
	@%p5956 bra 	$L__BB1_5927;
	setp.eq.s32 	%p5957, %r3, 60;
	ld.shared.f32 	%f19668, [_ZZ33flash_attention_v2_forward_kernelILi64ELi64ELi64EEvPKfS1_S1_PfiiiifE8V_shared+6736];
	fma.rn.f32 	%f22551, %f4512, %f19668, %f22551;
	@%p5957 bra 	$L__BB1_5927;
	setp.eq.s32 	%p5958, %r3, 61;
	ld.shared.f32 	%f19669, [_ZZ33flash_attention_v2_forward_kernelILi64ELi64ELi64EEvPKfS1_S1_PfiiiifE8V_shared+6740];
	fma.rn.f32 	%f22552, %f4512, %f19669, %f22552;
	@%p5958 bra 	$L__BB1_5927;
	setp.eq.s32 	%p5959, %r3, 62;
	ld.shared.f32 	%f19670, [_ZZ33flash_attention_v2_forward_kernelILi64ELi64ELi64EEvPKfS1_S1_PfiiiifE8V_shared+6744];
	fma.rn.f32 	%f22553, %f4512, %f19670, %f22553;
	@%p5959 bra 	$L__BB1_5927;
	setp.eq.s32 	%p5960, %r3, 63;
	ld.shared.f32 	%f19671, [_ZZ33flash_attention_v2_forward_kernelILi64ELi64ELi64EEvPKfS1_S1_PfiiiifE8V_shared+6748];
	fma.rn.f32 	%f22554, %f4512, %f19671, %f22554;
	@%p5960 bra 	$L__BB1_5927;
	ld.shared.f32 	%f19672, [_ZZ33flash_attention_v2_forward_kernelILi64ELi64ELi64EEvPKfS1_S1_PfiiiifE8V_shared+6752];
	fma.rn.f32 	%f22555, %f4512, %f19672, %f22555;
$L__BB1_5927:
	ld.param.u32 	%r574, [_Z33flash_attention_v2_forward_kernelILi64ELi64ELi64EEvPKfS1_S1_Pfiiiif_param_6];
	shl.b32 	%r404, %r625, 6;
	or.b32  	%r405, %r404, 26;
	setp.ge.s32 	%p5961, %r405, %r574;
	@%p5961 bra 	$L__BB1_5992;
	setp.eq.s32 	%p5962, %r14, 0;
	ld.shared.f32 	%f19673, [_ZZ33flash_attention_v2_forward_kernelILi64ELi64ELi64EEvPKfS1_S1_PfiiiifE8V_shared+6760];
	fma.rn.f32 	%f22492, %f4513, %f19673, %f22492;
	@%p5962 bra 	$L__BB1_5992;
	setp.eq.s32 	%p5963, %r3, 2;
	ld.shared.f32 	%f19674, [_ZZ33flash_attention_v2_forward_kernelILi64ELi64ELi64EEvPKfS1_S1_PfiiiifE8V_shared+6764];
	fma.rn.f32 	%f22493, %f4513, %f19674, %f22493;
	@%p5963 bra 	$L__BB1_5992;
	setp.eq.s32 	%p5964, %r3, 3;
	ld.shared.f32 	%f19675, [_ZZ33flash_attention_v2_forward_kernelILi64ELi64ELi64EEvPKfS1_S1_PfiiiifE8V_shared+6768];
	fma.rn.f32 	%f22494, %f4513, %f19675, %f22494;
	@%p5964 bra 	$L__BB1_5992;
	setp.eq.s32 	%p5965, %r3, 4;
	ld.shared.f32 	%f19676, [_ZZ33flash_attention_v2_forward_kernelILi64ELi64ELi64EEvPKfS1_S1_PfiiiifE8V_shared+6772];
	fma.rn.f32 	%f22495, %f4513, %f19676, %f22495;
	@%p5965 bra 	$L__BB1_5992;
	setp.eq.s32 	%p5966, %r3, 5;
	ld.shared.f32 	%f19677, [_ZZ33flash_attention_v2_forward_kernelILi64ELi64ELi64EEvPKfS1_S1_PfiiiifE8V_shared+6776];
	fma.rn.f32 	%f22496, %f4513, %f19677, %f22496;
	@%p5966 bra 	$L__BB1_5992;
	setp.eq.s32 	%p5967, %r3, 6;
	ld.shared.f32 	%f19678, [_ZZ33flash_attention_v2_forward_kernelILi64ELi64ELi64EEvPKfS1_S1_PfiiiifE8V_shared+6780];
	fma.rn.f32 	%f22497, %f4513, %f19678, %f22497;
	@%p5967 bra 	$L__BB1_5992;
	setp.eq.s32 	%p5968, %r3, 7;
	ld.shared.f32 	%f19679, [_ZZ33flash_attention_v2_forward_kernelILi64ELi64ELi64EEvPKfS1_S1_PfiiiifE8V_shared+6784];
	fma.rn.f32 	%f22498, %f4513, %f19679, %f22498;
	@%p5968 bra 	$L__BB1_5992;
	setp.eq.s32 	%p5969, %r3, 8;
	ld.shared.f32 	%f19680, [_ZZ33flash_attention_v2_forward_kernelILi64ELi64ELi64EEvPKfS1_S1_PfiiiifE8V_shared+6788];
	fma.rn.f32 	%f22499, %f4513, %f19680, %f22499;
	@%p5969 bra 	$L__BB1_5992;
	setp.eq.s32 	%p5970, %r3, 9;
	ld.shared.f32 	%f19681, [_ZZ33flash_attention_v2_forward_kernelILi64ELi64ELi64EEvPKfS1_S1_PfiiiifE8V_shared+6792];
	fma.rn.f32 	%f22500, %f4513, %f19681, %f22500;
	@%p5970 bra 	$L__BB1_5992;
	setp.eq.s32 	%p5971, %r3, 10;
	ld.shared.f32 	%f19682, [_ZZ33flash_attention_v2_forward_kernelILi64ELi64ELi64EEvPKfS1_S1_PfiiiifE8V_shared+6796];
	fma.rn.f32 	%f22501, %f4513, %f19682, %f22501;
	@%p5971 bra 	$L__BB1_5992;
	setp.eq.s32 	%p5972, %r3, 11;
	ld.shared.f32 	%f19683, [_ZZ33flash_attention_v2_forward_kernelILi64ELi64ELi64EEvPKfS1_S1_PfiiiifE8V_shared+6800];
	fma.rn.f32 	%f22502, %f4513, %f19683, %f22502;
	@%p5972 bra 	$L__BB1_5992;
	setp.eq.s32 	%p5973, %r3, 12;
	ld.shared.f32 	%f19684, [_ZZ33flash_attention_v2_forward_kernelILi64ELi64ELi64EEvPKfS1_S1_PfiiiifE8V_shared+6804];
	fma.rn.f32 	%f22503, %f4513, %f19684, %f22503;
	@%p5973 bra 	$L__BB1_5992;
	setp.eq.s32 	%p5974, %r3, 13;
	ld.shared.f32 	%f19685, [_ZZ33flash_attention_v2_forward_kernelILi64ELi64ELi64EEvPKfS1_S1_PfiiiifE8V_shared+6808];
	fma.rn.f32 	%f22504, %f4513, %f19685, %f22504;
	@%p5974 bra 	$L__BB1_5992;
	setp.eq.s32 	%p5975, %r3, 14;
	ld.shared.f32 	%f19686, [_ZZ33flash_attention_v2_forward_kernelILi64ELi64ELi64EEvPKfS1_S1_PfiiiifE8V_shared+6812];
	fma.rn.f32 	%f22505, %f4513, %f19686, %f22505;
	@%p5975 bra 	$L__BB1_5992;
	setp.eq.s32 	%p5976, %r3, 15;
	ld.shared.f32 	%f19687, [_ZZ33flash_attention_v2_forward_kernelILi64ELi64ELi64EEvPKfS1_S1_PfiiiifE8V_shared+6816];
	fma.rn.f32 	%f22506, %f4513, %f19687, %f22506;
	@%p5976 bra 	$L__BB1_5992;
	setp.eq.s32 	%p5977, %r3, 16;
	ld.shared.f32 	%f19688, [_ZZ33flash_attention_v2_forward_kernelILi64ELi64ELi64EEvPKfS1_S1_PfiiiifE8V_shared+6820];
	fma.rn.f32 	%f22507, %f4513, %f19688, %f22507;
	@%p5977 bra 	$L__BB1_5992;
	setp.eq.s32 	%p5978, %r3, 17;
	ld.shared.f32 	%f19689, [_ZZ33flash_attention_v2_forward_kernelILi64ELi64ELi64EEvPKfS1_S1_PfiiiifE8V_shared+6824];
	fma.rn.f32 	%f22508, %f4513, %f19689, %f22508;
	@%p5978 bra 	$L__BB1_5992;
	setp.eq.s32 	%p5979, %r3, 18;
	ld.shared.f32 	%f19690, [_ZZ33flash_attention_v2_forward_kernelILi64ELi64ELi64EEvPKfS1_S1_PfiiiifE8V_shared+6828];
	fma.rn.f32 	%f22509, %f4513, %f19690, %f22509;
	@%p5979 bra 	$L__BB1_5992;
	setp.eq.s32 	%p5980, %r3, 19;
	ld.shared.f32 	%f19691, [_ZZ33flash_attention_v2_forward_kernelILi64ELi64ELi64EEvPKfS1_S1_PfiiiifE8V_shared+6832];
	fma.rn.f32 	%f22510, %f4513, %f19691, %f22510;
	@%p5980 bra 	$L__BB1_5992;
	setp.eq.s32 	%p5981, %r3, 20;
	ld.shared.f32 	%f19692, [_ZZ33flash_attention_v2_forward_kernelILi64ELi64ELi64EEvPKfS1_S1_PfiiiifE8V_shared+6836];
	fma.rn.f32 	%f22511, %f4513, %f19692, %f22511;
	@%p5981 bra 	$L__BB1_5992;
	setp.eq.s32 	%p5982, %r3, 21;
	ld.shared.f32 	%f19693, [_ZZ33flash_attention_v2_forward_kernelILi64ELi64ELi64EEvPKfS1_S1_PfiiiifE8V_shared+6840];
	fma.rn.f32 	%f22512, %f4513, %f19693, %f22512;
	@%p5982 bra 	$L__BB1_5992;
	setp.eq.s32 	%p5983, %r3, 22;
	ld.shared.f32 	%f19694, [_ZZ33flash_attention_v2_forward_kernelILi64ELi64ELi64EEvPKfS1_S1_PfiiiifE8V_shared+6844];
	fma.rn.f32 	%f22513, %f4513, %f19694, %f22513;
	@%p5983 bra 	$L__BB1_5992;
	setp.eq.s32 	%p5984, %r3, 23;
	ld.shared.f32 	%f19695, [_ZZ33flash_attention_v2_forward_kernelILi64ELi64ELi64EEvPKfS1_S1_PfiiiifE8V_shared+6848];
	fma.rn.f32 	%f22514, %f4513, %f19695, %f22514;
	@%p5984 bra 	$L__BB1_5992;
	setp.eq.s32 	%p5985, %r3, 24;
	ld.shared.f32 	%f19696, [_ZZ33flash_attention_v2_forward_kernelILi64ELi64ELi64EEvPKfS1_S1_PfiiiifE8V_shared+6852];
	fma.rn.f32 	%f22515, %f4513, %f19696, %f22515;
	@%p5985 bra 	$L__BB1_5992;
	setp.eq.s32 	%p5986, %r3, 25;
	ld.shared.f32 	%f19697, [_ZZ33flash_attention_v2_forward_kernelILi64ELi64ELi64EEvPKfS1_S1_PfiiiifE8V_shared+6856];
	fma.rn.f32 	%f22516, %f4513, %f19697, %f22516;
	@%p5986 bra 	$L__BB1_5992;
	setp.eq.s32 	%p5987, %r3, 26;
	ld.shared.f32 	%f19698, [_ZZ33flash_attention_v2_forward_kernelILi64ELi64ELi64EEvPKfS1_S1_PfiiiifE8V_shared+6860];
	fma.rn.f32 	%f22517, %f4513, %f19698, %f22517;
	@%p5987 bra 	$L__BB1_5992;
	setp.eq.s32 	%p5988, %r3, 27;
	ld.shared.f32 	%f19699, [_ZZ33flash_attention_v2_forward_kernelILi64ELi64ELi64EEvPKfS1_S1_PfiiiifE8V_shared+6864];
	fma.rn.f32 	%f22518, %f4513, %f19699, %f22518;
	@%p5988 bra 	$L__BB1_5992;
	setp.eq.s32 	%p5989, %r3, 28;
	ld.shared.f32 	%f19700, [_ZZ33flash_attention_v2_forward_kernelILi64ELi64ELi64EEvPKfS1_S1_PfiiiifE8V_shared+6868];
	fma.rn.f32 	%f22519, %f4513, %f19700, %f22519;
	@%p5989 bra 	$L__BB1_5992;
	setp.eq.s32 	%p5990, %r3, 29;
	ld.shared.f32 	%f19701, [_ZZ33flash_attention_v2_forward_kernelILi64ELi64ELi64EEvPKfS1_S1_PfiiiifE8V_shared+6872];
	fma.rn.f32 	%f22520, %f4513, %f19701, %f22520;
	@%p5990 bra 	$L__BB1_5992;
	setp.eq.s32 	%p5991, %r3, 30;
	ld.shared.f32 	%f19702, [_ZZ33flash_attention_v2_forward_kernelILi64ELi64ELi64EEvPKfS1_S1_PfiiiifE8V_shared+6876];
	fma.rn.f32 	%f22521, %f4513, %f19702, %f22521;
	@%p5991 bra 	$L__BB1_5992;
	setp.eq.s32 	%p5992, %r3, 31;
	ld.shared.f32 	%f19703, [_ZZ33flash_attention_v2_forward_kernelILi64ELi64ELi64EEvPKfS1_S1_PfiiiifE8V_shared+6880];
	fma.rn.f32 	%f22522, %f4513, %f19703, %f22522;
	@%p5992 bra 	$L__BB1_5992;
	setp.eq.s32 	%p5993, %r3, 32;
	ld.shared.f32 	%f19704, [_ZZ33flash_attention_v2_forward_kernelILi64ELi64ELi64EEvPKfS1_S1_PfiiiifE8V_shared+6884];
	fma.rn.f32 	%f22523, %f4513, %f19704, %f22523;
	@%p5993 bra 	$L__BB1_5992;
	setp.eq.s32 	%p5994, %r3, 33;
	ld.shared.f32 	%f19705, [_ZZ33flash_attention_v2_forward_kernelILi64ELi64ELi64EEvPKfS1_S1_PfiiiifE8V_shared+6888];
	fma.rn.f32 	%f22524, %f4513, %f19705, %f22524;
	@%p5994 bra 	$L__BB1_5992;
	setp.eq.s32 	%p5995, %r3, 34;
	ld.shared.f32 	%f19706, [_ZZ33flash_attention_v2_forward_kernelILi64ELi64ELi64EEvPKfS1_S1_PfiiiifE8V_shared+6892];
	fma.rn.f32 	%f22525, %f4513, %f19706, %f22525;
	@%p5995 bra 	$L__BB1_5992;
	setp.eq.s32 	%p5996, %r3, 35;
	ld.shared.f32 	%f19707, [_ZZ33flash_attention_v2_forward_kernelILi64ELi64ELi64EEvPKfS1_S1_PfiiiifE8V_shared+6896];
	fma.rn.f32 	%f22526, %f4513, %f19707, %f22526;
	@%p5996 bra 	$L__BB1_5992;
	setp.eq.s32 	%p5997, %r3, 36;
	ld.shared.f32 	%f19708, [_ZZ33flash_attention_v2_forward_kernelILi64ELi64ELi64EEvPKfS1_S1_PfiiiifE8V_shared+6900];
	fma.rn.f32 	%f22527, %f4513, %f19708, %f22527;
	@%p5997 bra 	$L__BB1_5992;
	setp.eq.s32 	%p5998, %r3, 37;
	ld.shared.f32 	%f19709, [_ZZ33flash_attention_v2_forward_kernelILi64ELi64ELi64EEvPKfS1_S1_PfiiiifE8V_shared+6904];
	fma.rn.f32 	%f22528, %f4513, %f19709, %f22528;
	@%p5998 bra 	$L__BB1_5992;
	setp.eq.s32 	%p5999, %r3, 38;
	ld.shared.f32 	%f19710, [_ZZ33flash_attention_v2_forward_kernelILi64ELi64ELi64EEvPKfS1_S1_PfiiiifE8V_shared+6908];
	fma.rn.f32 	%f22529, %f4513, %f19710, %f22529;
	@%p5999 bra 	$L__BB1_5992;
	setp.eq.s32 	%p6000, %r3, 39;
	ld.shared.f32 	%f19711, [_ZZ33flash_attention_v2_forward_kernelILi64ELi64ELi64EEvPKfS1_S1_PfiiiifE8V_shared+6912];
	fma.rn.f32 	%f22530, %f4513, %f19711, %f22530;
	@%p6000 bra 	$L__BB1_5992;
	setp.eq.s32 	%p6001, %r3, 40;
	ld.shared.f32 	%f19712, [_ZZ33flash_attention_v2_forward_kernelILi64ELi64ELi64EEvPKfS1_S1_PfiiiifE8V_shared+6916];
	fma.rn.f32 	%f22531, %f4513, %f19712, %f22531;
	@%p6001 bra 	$L__BB1_5992;
	setp.eq.s32 	%p6002, %r3, 41;
	ld.shared.f32 	%f19713, [_ZZ33flash_attention_v2_forward_kernelILi64ELi64ELi64EEvPKfS1_S1_PfiiiifE8V_shared+6920];
	fma.rn.f32 	%f22532, %f4513, %f19713, %f22532;
	@%p6002 bra 	$L__BB1_5992;
	setp.eq.s32 	%p6003, %r3, 42;
	ld.shared.f32 	%f19714, [_ZZ33flash_attention_v2_forward_kernelILi64ELi64ELi64EEvPKfS1_S1_PfiiiifE8V_shared+6924];
	fma.rn.f32 	%f22533, %f4513, %f19714, %f22533;
	@%p6003 bra 	$L__BB1_5992;
	setp.eq.s32 	%p6004, %r3, 43;
	ld.shared.f32 	%f19715, [_ZZ33flash_attention_v2_forward_kernelILi64ELi64ELi64EEvPKfS1_S1_PfiiiifE8V_shared+6928];
	fma.rn.f32 	%f22534, %f4513, %f19715, %f22534;
	@%p6004 bra 	$L__BB1_5992;
	setp.eq.s32 	%p6005, %r3, 44;
	ld.shared.f32 	%f19716, [_ZZ33flash_attention_v2_forward_kernelILi64ELi64ELi64EEvPKfS1_S1_PfiiiifE8V_shared+6932];
	fma.rn.f32 	%f22535, %f4513, %f19716, %f22535;
	@%p6005 bra 	$L__BB1_5992;
	setp.eq.s32 	%p6006, %r3, 45;
	ld.shared.f32 	%f19717, [_ZZ33flash_attention_v2_forward_kernelILi64ELi64ELi64EEvPKfS1_S1_PfiiiifE8V_shared+6936];
	fma.rn.f32 	%f22536, %f4513, %f19717, %f22536;
	@%p6006 bra 	$L__BB1_5992;
	setp.eq.s32 	%p6007, %r3, 46;
	ld.shared.f32 	%f19718, [_ZZ33flash_attention_v2_forward_kernelILi64ELi64ELi64EEvPKfS1_S1_PfiiiifE8V_shared+6940];
	fma.rn.f32 	%f22537, %f4513, %f19718, %f22537;
	@%p6007 bra 	$L__BB1_5992;
	setp.eq.s32 	%p6008, %r3, 47;
	ld.shared.f32 	%f19719, [_ZZ33flash_attention_v2_forward_kernelILi64ELi64ELi64EEvPKfS1_S1_PfiiiifE8V_shared+6944];
	fma.rn.f32 	%f22538, %f4513, %f19719, %f22538;
	@%p6008 bra 	$L__BB1_5992;
	setp.eq.s32 	%p6009, %r3, 48;
	ld.shared.f32 	%f19720, [_ZZ33flash_attention_v2_forward_kernelILi64ELi64ELi64EEvPKfS1_S1_PfiiiifE8V_shared+6948];
	fma.rn.f32 	%f22539, %f4513, %f19720, %f22539;
	@%p6009 bra 	$L__BB1_5992;
	setp.eq.s32 	%p6010, %r3, 49;
	ld.shared.f32 	%f19721, [_ZZ33flash_attention_v2_forward_kernelILi64ELi64ELi64EEvPKfS1_S1_PfiiiifE8V_shared+6952];
	fma.rn.f32 	%f22540, %f4513, %f19721, %f22540;
	@%p6010 bra 	$L__BB1_5992;
	setp.eq.s32 	%p6011, %r3, 50;
	ld.shared.f32 	%f19722, [_ZZ33flash_attention_v2_forward_kernelILi64ELi64ELi64EEvPKfS1_S1_PfiiiifE8V_shared+6956];
	fma.rn.f32 	%f22541, %f4513, %f19722, %f22541;
	@%p6011 bra 	$L__BB1_5992;
	setp.eq.s32 	%p6012, %r3, 51;
	ld.shared.f32 	%f19723, [_ZZ33flash_attention_v2_forward_kernelILi64ELi64ELi64EEvPKfS1_S1_PfiiiifE8V_shared+6960];
	fma.rn.f32 	%f22542, %f4513, %f19723, %f22542;
	@%p6012 bra 	$L__BB1_5992;
	setp.eq.s32 	%p6013, %r3, 52;
	ld.shared.f32 	%f19724, [_ZZ33flash_attention_v2_forward_kernelILi64ELi64ELi64EEvPKfS1_S1_PfiiiifE8V_shared+6964];
	fma.rn.f32 	%f22543, %f4513, %f19724, %f22543;
	@%p6013 bra 	$L__BB1_5992;
	setp.eq.s32 	%p6014, %r3, 53;
	ld.shared.f32 	%f19725, [_ZZ33flash_attention_v2_forward_kernelILi64ELi64ELi64EEvPKfS1_S1_PfiiiifE8V_shared+6968];
	fma.rn.f32 	%f22544, %f4513, %f19725, %f22544;
	@%p6014 bra 	$L__BB1_5992;
	setp.eq.s32 	%p6015, %r3, 54;
	ld.shared.f32 	%f19726, [_ZZ33flash_attention_v2_forward_kernelILi64ELi64ELi64EEvPKfS1_S1_PfiiiifE8V_shared+6972];
	fma.rn.f32 	%f22545, %f4513, %f19726, %f22545;
	@%p6015 bra 	$L__BB1_5992;
	setp.eq.s32 	%p6016, %r3, 55;
	ld.shared.f32 	%f19727, [_ZZ33flash_attention_v2_forward_kernelILi64ELi64ELi64EEvPKfS1_S1_PfiiiifE8V_shared+6976];
	fma.rn.f32 	%f22546, %f4513, %f19727, %f22546;
	@%p6016 bra 	$L__BB1_5992;
	setp.eq.s32 	%p6017, %r3, 56;
	ld.shared.f32 	%f19728, [_ZZ33flash_attention_v2_forward_kernelILi64ELi64ELi64EEvPKfS1_S1_PfiiiifE8V_shared+6980];
	fma.rn.f32 	%f22547, %f4513, %f19728, %f22547;
	@%p6017 bra 	$L__BB1_5992;
	setp.eq.s32 	%p6018, %r3, 57;
	ld.shared.f32 	%f19729, [_ZZ33flash_attention_v2_forward_kernelILi64ELi64ELi64EEvPKfS1_S1_PfiiiifE8V_shared+6984];
	fma.rn.f32 	%f22548, %f4513, %f19729, %f22548;
	@%p6018 bra 	$L__BB1_5992;
	setp.eq.s32 	%p6019, %r3, 58;
	ld.shared.f32 	%f19730, [_ZZ33flash_attention_v2_forward_kernelILi64ELi64ELi64EEvPKfS1_S1_PfiiiifE8V_shared+6988];
	fma.rn.f32 	%f22549, %f4513, %f19730, %f22549;
	@%p6019 bra 	$L__BB1_5992;
	setp.eq.s32 	%p6020, %r3, 59;
	ld.shared.f32 	%f19731, [_ZZ33flash_attention_v2_forward_kernelILi64ELi64ELi64EEvPKfS1_S1_PfiiiifE8V_shared+6992];
	fma.rn.f32 	%f22550, %f4513, %f19731, %f22550;
	@%p6020 bra 	$L__BB1_5992;
	setp.eq.s32 	%p6021, %r3, 60;
	ld.shared.f32 	%f19732, [_ZZ33flash_attention_v2_forward_kernelILi64ELi64ELi64EEvPKfS1_S1_PfiiiifE8V_shared+6996];
	fma.rn.f32 	%f22551, %f4513, %f19732, %f22551;
	@%p6021 bra 	$L__BB1_5992;
	setp.eq.s32 	%p6022, %r3, 61;
	ld.shared.f32 	%f19733, [_ZZ33flash_attention_v2_forward_kernelILi64ELi64ELi64EEvPKfS1_S1_PfiiiifE8V_shared+7000];
	fma.rn.f32 	%f22552, %f4513, %f19733, %f22552;
	@%p6022 bra 	$L__BB1_5992;
	setp.eq.s32 	%p6023, %r3, 62;
	ld.shared.f32 	%f19734, [_ZZ33flash_attention_v2_forward_kernelILi64ELi64ELi64EEvPKfS1_S1_PfiiiifE8V_shared+7004];
	fma.rn.f32 	%f22553, %f4513, %f19734, %f22553;
	@%p6023 bra 	$L__BB1_5992;
	setp.eq.s32 	%p6024, %r3, 63;
	ld.shared.f32 	%f19735, [_ZZ33flash_attention_v2_forward_kernelILi64ELi64ELi64EEvPKfS1_S1_PfiiiifE8V_shared+7008];
	fma.rn.f32 	%f22554, %f4513, %f19735, %f22554;
	@%p6024 bra 	$L__BB1_5992;
	ld.shared.f32 	%f19736, [_ZZ33flash_attention_v2_forward_kernelILi64ELi64ELi64EEvPKfS1_S1_PfiiiifE8V_shared+7012];
	fma.rn.f32 	%f22555, %f4513, %f19736, %f22555;
$L__BB1_5992:
	ld.param.u32 	%r575, [_Z33flash_attention_v2_forward_kernelILi64ELi64ELi64EEvPKfS1_S1_Pfiiiif_param_6];
	setp.ge.s32 	%p6025, %r26, %r575;
	@%p6025 bra 	$L__BB1_6057;
	setp.eq.s32 	%p6026, %r14, 0;
	ld.shared.f32 	%f19737, [_ZZ33flash_attention_v2_forward_kernelILi64ELi64ELi64EEvPKfS1_S1_PfiiiifE8V_shared+7020];
	fma.rn.f32 	%f22492, %f4514, %f19737, %f22492;
	@%p6026 bra 	$L__BB1_6057;
	setp.eq.s32 	%p6027, %r3, 2;
	ld.shared.f32 	%f19738, [_ZZ33flash_attention_v2_forward_kernelILi64ELi64ELi64EEvPKfS1_S1_PfiiiifE8V_shared+7024];
	fma.rn.f32 	%f22493, %f4514, %f19738, %f22493;
	@%p6027 bra 	$L__BB1_6057;
	setp.eq.s32 	%p6028, %r3, 3;
	ld.shared.f32 	%f19739, [_ZZ33flash_attention_v2_forward_kernelILi64ELi64ELi64EEvPKfS1_S1_PfiiiifE8V_shared+7028];
	fma.rn.f32 	%f22494, %f4514, %f19739, %f22494;
	@%p6028 bra 	$L__BB1_6057;
	setp.eq.s32 	%p6029, %r3, 4;
	ld.shared.f32 	%f19740, [_ZZ33flash_attention_v2_forward_kernelILi64ELi64ELi64EEvPKfS1_S1_PfiiiifE8V_shared+7032];
	fma.rn.f32 	%f22495, %f4514, %f19740, %f22495;
	@%p6029 bra 	$L__BB1_6057;
	setp.eq.s32 	%p6030, %r3, 5;
	ld.shared.f32 	%f19741, [_ZZ33flash_attention_v2_forward_kernelILi64ELi64ELi64EEvPKfS1_S1_PfiiiifE8V_shared+7036];
	fma.rn.f32 	%f22496, %f4514, %f19741, %f22496;
	@%p6030 bra 	$L__BB1_6057;
	setp.eq.s32 	%p6031, %r3, 6;
	ld.shared.f32 	%f19742, [_ZZ33flash_attention_v2_forward_kernelILi64ELi64ELi64EEvPKfS1_S1_PfiiiifE8V_shared+7040];
	fma.rn.f32 	%f22497, %f4514, %f19742, %f22497;
	@%p6031 bra 	$L__BB1_6057;
	setp.eq.s32 	%p6032, %r3, 7;
	ld.shared.f32 	%f19743, [_ZZ33flash_attention_v2_forward_kernelILi64ELi64ELi64EEvPKfS1_S1_PfiiiifE8V_shared+7044];
	fma.rn.f32 	%f22498, %f4514, %f19743, %f22498;
	@%p6032 bra 	$L__BB1_6057;
	setp.eq.s32 	%p6033, %r3, 8;
	ld.shared.f32 	%f19744, [_ZZ33flash_attention_v2_forward_kernelILi64ELi64ELi64EEvPKfS1_S1_PfiiiifE8V_shared+7048];
	fma.rn.f32 	%f22499, %f4514, %f19744, %f22499;
	@%p6033 bra 	$L__BB1_6057;
	setp.eq.s32 	%p6034, %r3, 9;
	ld.shared.f32 	%f19745, [_ZZ33flash_attention_v2_forward_kernelILi64ELi64ELi64EEvPKfS1_S1_PfiiiifE8V_shared+7052];
	fma.rn.f32 	%f22500, %f4514, %f19745, %f22500;
	@%p6034 bra 	$L__BB1_6057;
	setp.eq.s32 	%p6035, %r3, 10;
	ld.shared.f32 	%f19746, [_ZZ33flash_attention_v2_forward_kernelILi64ELi64ELi64EEvPKfS1_S1_PfiiiifE8V_shared+7056];
	fma.rn.f32 	%f22501, %f4514, %f19746, %f22501;
	@%p6035 bra 	$L__BB1_6057;
	setp.eq.s32 	%p6036, %r3, 11;
	ld.shared.f32 	%f19747, [_ZZ33flash_attention_v2_forward_kernelILi64ELi64ELi64EEvPKfS1_S1_PfiiiifE8V_shared+7060];
	fma.rn.f32 	%f22502, %f4514, %f19747, %f22502;
	@%p6036 bra 	$L__BB1_6057;
	setp.eq.s32 	%p6037, %r3, 12;
	ld.shared.f32 	%f19748, [_ZZ33flash_attention_v2_forward_kernelILi64ELi64ELi64EEvPKfS1_S1_PfiiiifE8V_shared+7064];
	fma.rn.f32 	%f22503, %f4514, %f19748, %f22503;
	@%p6037 bra 	$L__BB1_6057;
	setp.eq.s32 	%p6038, %r3, 13;
	ld.shared.f32 	%f19749, [_ZZ33flash_attention_v2_forward_kernelILi64ELi64ELi64EEvPKfS1_S1_PfiiiifE8V_shared+7068];
	fma.rn.f32 	%f22504, %f4514, %f19749, %f22504;
	@%p6038 bra 	$L__BB1_6057;
	setp.eq.s32 	%p6039, %r3, 14;
	ld.shared.f32 	%f19750, [_ZZ33flash_attention_v2_forward_kernelILi64ELi64ELi64EEvPKfS1_S1_PfiiiifE8V_shared+7072];
	fma.rn.f32 	%f22505, %f4514, %f19750, %f22505;
	@%p6039 bra 	$L__BB1_6057;
	setp.eq.s32 	%p6040, %r3, 15;
	ld.shared.f32 	%f19751, [_ZZ33flash_attention_v2_forward_kernelILi64ELi64ELi64EEvPKfS1_S1_PfiiiifE8V_shared+7076];
	fma.rn.f32 	%f22506, %f4514, %f19751, %f22506;
	@%p6040 bra 	$L__BB1_6057;
	setp.eq.s32 	%p6041, %r3, 16;
	ld.shared.f32 	%f19752, [_ZZ33flash_attention_v2_forward_kernelILi64ELi64ELi64EEvPKfS1_S1_PfiiiifE8V_shared+7080];
	fma.rn.f32 	%f22507, %f4514, %f19752, %f22507;
	@%p6041 bra 	$L__BB1_6057;
	setp.eq.s32 	%p6042, %r3, 17;
	ld.shared.f32 	%f19753, [_ZZ33flash_attention_v2_forward_kernelILi64ELi64ELi64EEvPKfS1_S1_PfiiiifE8V_shared+7084];
	fma.rn.f32 	%f22508, %f4514, %f19753, %f22508;
	@%p6042 bra 	$L__BB1_6057;
	setp.eq.s32 	%p6043, %r3, 18;
	ld.shared.f32 	%f19754, [_ZZ33flash_attention_v2_forward_kernelILi64ELi64ELi64EEvPKfS1_S1_PfiiiifE8V_shared+7088];
	fma.rn.f32 	%f22509, %f4514, %f19754, %f22509;
	@%p6043 bra 	$L__BB1_6057;
	setp.eq.s32 	%p6044, %r3, 19;
	ld.shared.f32 	%f19755, [_ZZ33flash_attention_v2_forward_kernelILi64ELi64ELi64EEvPKfS1_S1_PfiiiifE8V_shared+7092];
	fma.rn.f32 	%f22510, %f4514, %f19755, %f22510;
	@%p6044 bra 	$L__BB1_6057;
	setp.eq.s32 	%p6045, %r3, 20;
	ld.shared.f32 	%f19756, [_ZZ33flash_attention_v2_forward_kernelILi64ELi64ELi64EEvPKfS1_S1_PfiiiifE8V_shared+7096];
	fma.rn.f32 	%f22511, %f4514, %f19756, %f22511;
	@%p6045 bra 	$L__BB1_6057;
	setp.eq.s32 	%p6046, %r3, 21;
	ld.shared.f32 	%f19757, [_ZZ33flash_attention_v2_forward_kernelILi64ELi64ELi64EEvPKfS1_S1_PfiiiifE8V_shared+7100];
	fma.rn.f32 	%f22512, %f4514, %f19757, %f22512;
	@%p6046 bra 	$L__BB1_6057;
	setp.eq.s32 	%p6047, %r3, 22;
	ld.shared.f32 	%f19758, [_ZZ33flash_attention_v2_forward_kernelILi64ELi64ELi64EEvPKfS1_S1_PfiiiifE8V_shared+7104];
	fma.rn.f32 	%f22513, %f4514, %f19758, %f22513;
	@%p6047 bra 	$L__BB1_6057;
	setp.eq.s32 	%p6048, %r3, 23;
	ld.shared.f32 	%f19759, [_ZZ33flash_attention_v2_forward_kernelILi64ELi64ELi64EEvPKfS1_S1_PfiiiifE8V_shared+7108];
	fma.rn.f32 	%f22514, %f4514, %f19759, %f22514;
	@%p6048 bra 	$L__BB1_6057;
	setp.eq.s32 	%p6049, %r3, 24;
	ld.shared.f32 	%f19760, [_ZZ33flash_attention_v2_forward_kernelILi64ELi64ELi64EEvPKfS1_S1_PfiiiifE8V_shared+7112];
	fma.rn.f32 	%f22515, %f4514, %f19760, %f22515;
	@%p6049 bra 	$L__BB1_6057;
	setp.eq.s32 	%p6050, %r3, 25;
	ld.shared.f32 	%f19761, [_ZZ33flash_attention_v2_forward_kernelILi64ELi64ELi64EEvPKfS1_S1_PfiiiifE8V_shared+7116];
	fma.rn.f32 	%f22516, %f4514, %f19761, %f22516;
	@%p6050 bra 	$L__BB1_6057;
	setp.eq.s32 	%p6051, %r3, 26;
	ld.shared.f32 	%f19762, [_ZZ33flash_attention_v2_forward_kernelILi64ELi64ELi64EEvPKfS1_S1_PfiiiifE8V_shared+7120];
	fma.rn.f32 	%f22517, %f4514, %f19762, %f22517;
	@%p6051 bra 	$L__BB1_6057;
	setp.eq.s32 	%p6052, %r3, 27;
	ld.shared.f32 	%f19763, [_ZZ33flash_attention_v2_forward_kernelILi64ELi64ELi64EEvPKfS1_S1_PfiiiifE8V_shared+7124];
	fma.rn.f32 	%f22518, %f4514, %f19763, %f22518;
	@%p6052 bra 	$L__BB1_6057;
	setp.eq.s32 	%p6053, %r3, 28;
	ld.shared.f32 	%f19764, [_ZZ33flash_attention_v2_forward_kernelILi64ELi64ELi64EEvPKfS1_S1_PfiiiifE8V_shared+7128];
	fma.rn.f32 	%f22519, %f4514, %f19764, %f22519;
	@%p6053 bra 	$L__BB1_6057;
	setp.eq.s32 	%p6054, %r3, 29;
	ld.shared.f32 	%f19765, [_ZZ33flash_attention_v2_forward_kernelILi64ELi64ELi64EEvPKfS1_S1_PfiiiifE8V_shared+7132];
	fma.rn.f32 	%f22520, %f4514, %f19765, %f22520;
	@%p6054 bra 	$L__BB1_6057;
	setp.eq.s32 	%p6055, %r3, 30;
	ld.shared.f32 	%f19766, [_ZZ33flash_attention_v2_forward_kernelILi64ELi64ELi64EEvPKfS1_S1_PfiiiifE8V_shared+7136];
	fma.rn.f32 	%f22521, %f4514, %f19766, %f22521;
	@%p6055 bra 	$L__BB1_6057;
	setp.eq.s32 	%p6056, %r3, 31;
	ld.shared.f32 	%f19767, [_ZZ33flash_attention_v2_forward_kernelILi64ELi64ELi64EEvPKfS1_S1_PfiiiifE8V_shared+7140];
	fma.rn.f32 	%f22522, %f4514, %f19767, %f22522;
	@%p6056 bra 	$L__BB1_6057;
	setp.eq.s32 	%p6057, %r3, 32;
	ld.shared.f32 	%f19768, [_ZZ33flash_attention_v2_forward_kernelILi64ELi64ELi64EEvPKfS1_S1_PfiiiifE8V_shared+7144];
	fma.rn.f32 	%f22523, %f4514, %f19768, %f22523;
	@%p6057 bra 	$L__BB1_6057;
	setp.eq.s32 	%p6058, %r3, 33;
	ld.shared.f32 	%f19769, [_ZZ33flash_attention_v2_forward_kernelILi64ELi64ELi64EEvPKfS1_S1_PfiiiifE8V_shared+7148];
	fma.rn.f32 	%f22524, %f4514, %f19769, %f22524;
	@%p6058 bra 	$L__BB1_6057;
	setp.eq.s32 	%p6059, %r3, 34;
	ld.shared.f32 	%f19770, [_ZZ33flash_attention_v2_forward_kernelILi64ELi64ELi64EEvPKfS1_S1_PfiiiifE8V_shared+7152];
	fma.rn.f32 	%f22525, %f4514, %f19770, %f22525;
	@%p6059 bra 	$L__BB1_6057;
	setp.eq.s32 	%p6060, %r3, 35;
	ld.shared.f32 	%f19771, [_ZZ33flash_attention_v2_forward_kernelILi64ELi64ELi64EEvPKfS1_S1_PfiiiifE8V_shared+7156];
	fma.rn.f32 	%f22526, %f4514, %f19771, %f22526;
	@%p6060 bra 	$L__BB1_6057;
	setp.eq.s32 	%p6061, %r3, 36;
	ld.shared.f32 	%f19772, [_ZZ33flash_attention_v2_forward_kernelILi64ELi64ELi64EEvPKfS1_S1_PfiiiifE8V_shared+7160];
	fma.rn.f32 	%f22527, %f4514, %f19772, %f22527;
	@%p6061 bra 	$L__BB1_6057;
	setp.eq.s32 	%p6062, %r3, 37;
	ld.shared.f32 	%f19773, [_ZZ33flash_attention_v2_forward_kernelILi64ELi64ELi64EEvPKfS1_S1_PfiiiifE8V_shared+7164];
	fma.rn.f32 	%f22528, %f4514, %f19773, %f22528;
	@%p6062 bra 	$L__BB1_6057;
	setp.eq.s32 	%p6063, %r3, 38;
	ld.shared.f32 	%f19774, [_ZZ33flash_attention_v2_forward_kernelILi64ELi64ELi64EEvPKfS1_S1_PfiiiifE8V_shared+7168];
	fma.rn.f32 	%f22529, %f4514, %f19774, %f22529;
	@%p6063 bra 	$L__BB1_6057;
	setp.eq.s32 	%p6064, %r3, 39;
	ld.shared.f32 	%f19775, [_ZZ33flash_attention_v2_forward_kernelILi64ELi64ELi64EEvPKfS1_S1_PfiiiifE8V_shared+7172];
	fma.rn.f32 	%f22530, %f4514, %f19775, %f22530;
	@%p6064 bra 	$L__BB1_6057;
	setp.eq.s32 	%p6065, %r3, 40;
	ld.shared.f32 	%f19776, [_ZZ33flash_attention_v2_forward_kernelILi64ELi64ELi64EEvPKfS1_S1_PfiiiifE8V_shared+7176];
	fma.rn.f32 	%f22531, %f4514, %f19776, %f22531;
	@%p6065 bra 	$L__BB1_6057;
	setp.eq.s32 	%p6066, %r3, 41;
	ld.shared.f32 	%f19777, [_ZZ33flash_attention_v2_forward_kernelILi64ELi64ELi64EEvPKfS1_S1_PfiiiifE8V_shared+7180];
	fma.rn.f32 	%f22532, %f4514, %f19777, %f22532;
	@%p6066 bra 	$L__BB1_6057;
	setp.eq.s32 	%p6067, %r3, 42;
	ld.shared.f32 	%f19778, [_ZZ33flash_attention_v2_forward_kernelILi64ELi64ELi64EEvPKfS1_S1_PfiiiifE8V_shared+7184];
	fma.rn.f32 	%f22533, %f4514, %f19778, %f22533;
	@%p6067 bra 	$L__BB1_6057;
	setp.eq.s32 	%p6068, %r3, 43;
	ld.shared.f32 	%f19779, [_ZZ33flash_attention_v2_forward_kernelILi64ELi64ELi64EEvPKfS1_S1_PfiiiifE8V_shared+7188];
	fma.rn.f32 	%f22534, %f4514, %f19779, %f22534;
	@%p6068 bra 	$L__BB1_6057;
	setp.eq.s32 	%p6069, %r3, 44;
	ld.shared.f32 	%f19780, [_ZZ33flash_attention_v2_forward_kernelILi64ELi64ELi64EEvPKfS1_S1_PfiiiifE8V_shared+7192];
	fma.rn.f32 	%f22535, %f4514, %f19780, %f22535;
	@%p6069 bra 	$L__BB1_6057;
	setp.eq.s32 	%p6070, %r3, 45;
	ld.shared.f32 	%f19781, [_ZZ33flash_attention_v2_forward_kernelILi64ELi64ELi64EEvPKfS1_S1_PfiiiifE8V_shared+7196];
	fma.rn.f32 	%f22536, %f4514, %f19781, %f22536;
	@%p6070 bra 	$L__BB1_6057;
	setp.eq.s32 	%p6071, %r3, 46;
	ld.shared.f32 	%f19782, [_ZZ33flash_attention_v2_forward_kernelILi64ELi64ELi64EEvPKfS1_S1_PfiiiifE8V_shared+7200];
	fma.rn.f32 	%f22537, %f4514, %f19782, %f22537;
	@%p6071 bra 	$L__BB1_6057;
	setp.eq.s32 	%p6072, %r3, 47;
	ld.shared.f32 	%f19783, [_ZZ33flash_attention_v2_forward_kernelILi64ELi64ELi64EEvPKfS1_S1_PfiiiifE8V_shared+7204];
	fma.rn.f32 	%f22538, %f4514, %f19783, %f22538;
	@%p6072 bra 	$L__BB1_6057;
	setp.eq.s32 	%p6073, %r3, 48;
	ld.shared.f32 	%f19784, [_ZZ33flash_attention_v2_forward_kernelILi64ELi64ELi64EEvPKfS1_S1_PfiiiifE8V_shared+7208];
	fma.rn.f32 	%f22539, %f4514, %f19784, %f22539;
	@%p6073 bra 	$L__BB1_6057;
	setp.eq.s32 	%p6074, %r3, 49;
	ld.shared.f32 	%f19785, [_ZZ33flash_attention_v2_forward_kernelILi64ELi64ELi64EEvPKfS1_S1_PfiiiifE8V_shared+7212];
	fma.rn.f32 	%f22540, %f4514, %f19785, %f22540;
	@%p6074 bra 	$L__BB1_6057;
	setp.eq.s32 	%p6075, %r3, 50;
	ld.shared.f32 	%f19786, [_ZZ33flash_attention_v2_forward_kernelILi64ELi64ELi64EEvPKfS1_S1_PfiiiifE8V_shared+7216];
	fma.rn.f32 	%f22541, %f4514, %f19786, %f22541;
	@%p6075 bra 	$L__BB1_6057;
	setp.eq.s32 	%p6076, %r3, 51;
	ld.shared.f32 	%f19787, [_ZZ33flash_attention_v2_forward_kernelILi64ELi64ELi64EEvPKfS1_S1_PfiiiifE8V_shared+7220];
	fma.rn.f32 	%f22542, %f4514, %f19787, %f22542;
	@%p6076 bra 	$L__BB1_6057;
	setp.eq.s32 	%p6077, %r3, 52;
	ld.shared.f32 	%f19788, [_ZZ33flash_attention_v2_forward_kernelILi64ELi64ELi64EEvPKfS1_S1_PfiiiifE8V_shared+7224];
	fma.rn.f32 	%f22543, %f4514, %f19788, %f22543;
	@%p6077 bra 	$L__BB1_6057;
	setp.eq.s32 	%p6078, %r3, 53;
	ld.shared.f32 	%f19789, [_ZZ33flash_attention_v2_forward_kernelILi64ELi64ELi64EEvPKfS1_S1_PfiiiifE8V_shared+7228];
	fma.rn.f32 	%f22544, %f4514, %f19789, %f22544;
	@%p6078 bra 	$L__BB1_6057;
	setp.eq.s32 	%p6079, %r3, 54;
	ld.shared.f32 	%f19790, [_ZZ33flash_attention_v2_forward_kernelILi64ELi64ELi64EEvPKfS1_S1_PfiiiifE8V_shared+7232];
	fma.rn.f32 	%f22545, %f4514, %f19790, %f22545;
	@%p6079 bra 	$L__BB1_6057;
	setp.eq.s32 	%p6080, %r3, 55;
	ld.shared.f32 	%f19791, [_ZZ33flash_attention_v2_forward_kernelILi64ELi64ELi64EEvPKfS1_S1_PfiiiifE8V_shared+7236];
	fma.rn.f32 	%f22546, %f4514, %f19791, %f22546;
	@%p6080 bra 	$L__BB1_6057;
	setp.eq.s32 	%p6081, %r3, 56;
	ld.shared.f32 	%f19792, [_ZZ33flash_attention_v2_forward_kernelILi64ELi64ELi64EEvPKfS1_S1_PfiiiifE8V_shared+7240];
	fma.rn.f32 	%f22547, %f4514, %f19792, %f22547;
	@%p6081 bra 	$L__BB1_6057;
	setp.eq.s32 	%p6082, %r3, 57;
	ld.shared.f32 	%f19793, [_ZZ33flash_attention_v2_forward_kernelILi64ELi64ELi64EEvPKfS1_S1_PfiiiifE8V_shared+7244];
	fma.rn.f32 	%f22548, %f4514, %f19793, %f22548;
	@%p6082 bra 	$L__BB1_6057;
	setp.eq.s32 	%p6083, %r3, 58;
	ld.shared.f32 	%f19794, [_ZZ33flash_attention_v2_forward_kernelILi64ELi64ELi64EEvPKfS1_S1_PfiiiifE8V_shared+7248];
	fma.rn.f32 	%f22549, %f4514, %f19794, %f22549;
	@%p6083 bra 	$L__BB1_6057;
	setp.eq.s32 	%p6084, %r3, 59;
	ld.shared.f32 	%f19795, [_ZZ33flash_attention_v2_forward_kernelILi64ELi64ELi64EEvPKfS1_S1_PfiiiifE8V_shared+7252];
	fma.rn.f32 	%f22550, %f4514, %f19795, %f22550;
	@%p6084 bra 	$L__BB1_6057;
	setp.eq.s32 	%p6085, %r3, 60;
	ld.shared.f32 	%f19796, [_ZZ33flash_attention_v2_forward_kernelILi64ELi64ELi64EEvPKfS1_S1_PfiiiifE8V_shared+7256];
	fma.rn.f32 	%f22551, %f4514, %f19796, %f22551;
	@%p6085 bra 	$L__BB1_6057;
	setp.eq.s32 	%p6086, %r3, 61;
	ld.shared.f32 	%f19797, [_ZZ33flash_attention_v2_forward_kernelILi64ELi64ELi64EEvPKfS1_S1_PfiiiifE8V_shared+7260];
	fma.rn.f32 	%f22552, %f4514, %f19797, %f22552;
	@%p6086 bra 	$L__BB1_6057;
	setp.eq.s32 	%p6087, %r3, 62;
	ld.shared.f32 	%f19798, [_ZZ33flash_attention_v2_forward_kernelILi64ELi64ELi64EEvPKfS1_S1_PfiiiifE8V_shared+7264];
	fma.rn.f32 	%f22553, %f4514, %f19798, %f22553;
	@%p6087 bra 	$L__BB1_6057;
	setp.eq.s32 	%p6088, %r3, 63;
	ld.shared.f32 	%f19799, [_ZZ33flash_attention_v2_forward_kernelILi64ELi64ELi64EEvPKfS1_S1_PfiiiifE8V_shared+7268];
	fma.rn.f32 	%f22554, %f4514, %f19799, %f22554;
	@%p6088 bra 	$L__BB1_6057;
	ld.shared.f32 	%f19800, [_ZZ33flash_attention_v2_forward_kernelILi64ELi64ELi64EEvPKfS1_S1_PfiiiifE8V_shared+7272];
	fma.rn.f32 	%f22555, %f4514, %f19800, %f22555;
$L__BB1_6057:
	ld.param.u32 	%r576, [_Z33flash_attention_v2_forward_kernelILi64ELi64ELi64EEvPKfS1_S1_Pfiiiif_param_6];
	setp.ge.s32 	%p6089, %r27, %r576;
	@%p6089 bra 	$L__BB1_6122;
	setp.eq.s32 	%p6090, %r14, 0;
	ld.shared.f32 	%f19801, [_ZZ33flash_attention_v2_forward_kernelILi64ELi64ELi64EEvPKfS1_S1_PfiiiifE8V_shared+7280];
	fma.rn.f32 	%f22492, %f4515, %f19801, %f22492;
	@%p6090 bra 	$L__BB1_6122;
	setp.eq.s32 	%p6091, %r3, 2;
	ld.shared.f32 	%f19802, [_ZZ33flash_attention_v2_forward_kernelILi64ELi64ELi64EEvPKfS1_S1_PfiiiifE8V_shared+7284];
	fma.rn.f32 	%f22493, %f4515, %f19802, %f22493;
	@%p6091 bra 	$L__BB1_6122;
	setp.eq.s32 	%p6092, %r3, 3;
	ld.shared.f32 	%f19803, [_ZZ33flash_attention_v2_forward_kernelILi64ELi64ELi64EEvPKfS1_S1_PfiiiifE8V_shared+7288];
	fma.rn.f32 	%f22494, %f4515, %f19803, %f22494;
	@%p6092 bra 	$L__BB1_6122;
	setp.eq.s32 	%p6093, %r3, 4;
	ld.shared.f32 	%f19804, [_ZZ33flash_attention_v2_forward_kernelILi64ELi64ELi64EEvPKfS1_S1_PfiiiifE8V_shared+7292];
	fma.rn.f32 	%f22495, %f4515, %f19804, %f22495;
	@%p6093 bra 	$L__BB1_6122;
	setp.eq.s32 	%p6094, %r3, 5;
	ld.shared.f32 	%f19805, [_ZZ33flash_attention_v2_forward_kernelILi64ELi64ELi64EEvPKfS1_S1_PfiiiifE8V_shared+7296];
	fma.rn.f32 	%f22496, %f4515, %f19805, %f22496;
	@%p6094 bra 	$L__BB1_6122;
	setp.eq.s32 	%p6095, %r3, 6;
	ld.shared.f32 	%f19806, [_ZZ33flash_attention_v2_forward_kernelILi64ELi64ELi64EEvPKfS1_S1_PfiiiifE8V_shared+7300];
	fma.rn.f32 	%f22497, %f4515, %f19806, %f22497;
	@%p6095 bra 	$L__BB1_6122;
	setp.eq.s32 	%p6096, %r3, 7;
	ld.shared.f32 	%f19807, [_ZZ33flash_attention_v2_forward_kernelILi64ELi64ELi64EEvPKfS1_S1_PfiiiifE8V_shared+7304];
	fma.rn.f32 	%f22498, %f4515, %f19807, %f22498;
	@%p6096 bra 	$L__BB1_6122;
	setp.eq.s32 	%p6097, %r3, 8;
	ld.shared.f32 	%f19808, [_ZZ33flash_attention_v2_forward_kernelILi64ELi64ELi64EEvPKfS1_S1_PfiiiifE8V_shared+7308];
	fma.rn.f32 	%f22499, %f4515, %f19808, %f22499;
	@%p6097 bra 	$L__BB1_6122;
	setp.eq.s32 	%p6098, %r3, 9;
	ld.shared.f32 	%f19809, [_ZZ33flash_attention_v2_forward_kernelILi64ELi64ELi64EEvPKfS1_S1_PfiiiifE8V_shared+7312];
	fma.rn.f32 	%f22500, %f4515, %f19809, %f22500;
	@%p6098 bra 	$L__BB1_6122;
	setp.eq.s32 	%p6099, %r3, 10;
	ld.shared.f32 	%f19810, [_ZZ33flash_attention_v2_forward_kernelILi64ELi64ELi64EEvPKfS1_S1_PfiiiifE8V_shared+7316];
	fma.rn.f32 	%f22501, %f4515, %f19810, %f22501;
	@%p6099 bra 	$L__BB1_6122;
	setp.eq.s32 	%p6100, %r3, 11;
	ld.shared.f32 	%f19811, [_ZZ33flash_attention_v2_forward_kernelILi64ELi64ELi64EEvPKfS1_S1_PfiiiifE8V_shared+7320];
	fma.rn.f32 	%f22502, %f4515, %f19811, %f22502;
	@%p6100 bra 	$L__BB1_6122;
	setp.eq.s32 	%p6101, %r3, 12;
	ld.shared.f32 	%f19812, [_ZZ33flash_attention_v2_forward_kernelILi64ELi64ELi64EEvPKfS1_S1_PfiiiifE8V_shared+7324];
	fma.rn.f32 	%f22503, %f4515, %f19812, %f22503;
	@%p6101 bra 	$L__BB1_6122;
	setp.eq.s32 	%p6102, %r3, 13;
	ld.shared.f32 	%f19813, [_ZZ33flash_attention_v2_forward_kernelILi64ELi64ELi64EEvPKfS1_S1_PfiiiifE8V_shared+7328];
	fma.rn.f32 	%f22504, %f4515, %f19813, %f22504;
	@%p6102 bra 	$L__BB1_6122;
	setp.eq.s32 	%p6103, %r3, 14;
	ld.shared.f32 	%f19814, [_ZZ33flash_attention_v2_forward_kernelILi64ELi64ELi64EEvPKfS1_S1_PfiiiifE8V_shared+7332];
	fma.rn.f32 	%f22505, %f4515, %f19814, %f22505;
	@%p6103 bra 	$L__BB1_6122;
	setp.eq.s32 	%p6104, %r3, 15;
	ld.shared.f32 	%f19815, [_ZZ33flash_attention_v2_forward_kernelILi64ELi64ELi64EEvPKfS1_S1_PfiiiifE8V_shared+7336];
	fma.rn.f32 	%f22506, %f4515, %f19815, %f22506;
	@%p6104 bra 	$L__BB1_6122;
	setp.eq.s32 	%p6105, %r3, 16;
	ld.shared.f32 	%f19816, [_ZZ33flash_attention_v2_forward_kernelILi64ELi64ELi64EEvPKfS1_S1_PfiiiifE8V_shared+7340];
	fma.rn.f32 	%f22507, %f4515, %f19816, %f22507;
	@%p6105 bra 	$L__BB1_6122;
	setp.eq.s32 	%p6106, %r3, 17;
	ld.shared.f32 	%f19817, [_ZZ33flash_attention_v2_forward_kernelILi64ELi64ELi64EEvPKfS1_S1_PfiiiifE8V_shared+7344];
	fma.rn.f32 	%f22508, %f4515, %f19817, %f22508;
	@%p6106 bra 	$L__BB1_6122;
	setp.eq.s32 	%p6107, %r3, 18;
	ld.shared.f32 	%f19818, [_ZZ33flash_attention_v2_forward_kernelILi64ELi64ELi64EEvPKfS1_S1_PfiiiifE8V_shared+7348];
	fma.rn.f32 	%f22509, %f4515, %f19818, %f22509;
	@%p6107 bra 	$L__BB1_6122;
	setp.eq.s32 	%p6108, %r3, 19;
	ld.shared.f32 	%f19819, [_ZZ33flash_attention_v2_forward_kernelILi64ELi64ELi64EEvPKfS1_S1_PfiiiifE8V_shared+7352];
	fma.rn.f32 	%f22510, %f4515, %f19819, %f22510;
	@%p6108 bra 	$L__BB1_6122;
	setp.eq.s32 	%p6109, %r3, 20;
	ld.shared.f32 	%f19820, [_ZZ33flash_attention_v2_forward_kernelILi64ELi64ELi64EEvPKfS1_S1_PfiiiifE8V_shared+7356];
	fma.rn.f32 	%f22511, %f4515, %f19820, %f22511;
	@%p6109 bra 	$L__BB1_6122;
	setp.eq.s32 	%p6110, %r3, 21;
	ld.shared.f32 	%f19821, [_ZZ33flash_attention_v2_forward_kernelILi64ELi64ELi64EEvPKfS1_S1_PfiiiifE8V_shared+7360];
	fma.rn.f32 	%f22512, %f4515, %f19821, %f22512;
	@%p6110 bra 	$L__BB1_6122;
	setp.eq.s32 	%p6111, %r3, 22;
	ld.shared.f32 	%f19822, [_ZZ33flash_attention_v2_forward_kernelILi64ELi64ELi64EEvPKfS1_S1_PfiiiifE8V_shared+7364];
	fma.rn.f32 	%f22513, %f4515, %f19822, %f22513;
	@%p6111 bra 	$L__BB1_6122;
	setp.eq.s32 	%p6112, %r3, 23;
	ld.shared.f32 	%f19823, [_ZZ33flash_attention_v2_forward_kernelILi64ELi64ELi64EEvPKfS1_S1_PfiiiifE8V_shared+7368];
	fma.rn.f32 	%f22514, %f4515, %f19823, %f22514;
	@%p6112 bra 	$L__BB1_6122;
	setp.eq.s32 	%p6113, %r3, 24;
	ld.shared.f32 	%f19824, [_ZZ33flash_attention_v2_forward_kernelILi64ELi64ELi64EEvPKfS1_S1_PfiiiifE8V_shared+7372];
	fma.rn.f32 	%f22515, %f4515, %f19824, %f22515;
	@%p6113 bra 	$L__BB1_6122;
	setp.eq.s32 	%p6114, %r3, 25;
	ld.shared.f32 	%f19825, [_ZZ33flash_attention_v2_forward_kernelILi64ELi64ELi64EEvPKfS1_S1_PfiiiifE8V_shared+7376];
	fma.rn.f32 	%f22516, %f4515, %f19825, %f22516;
	@%p6114 bra 	$L__BB1_6122;
	setp.eq.s32 	%p6115, %r3, 26;
	ld.shared.f32 	%f19826, [_ZZ33flash_attention_v2_forward_kernelILi64ELi64ELi64EEvPKfS1_S1_PfiiiifE8V_shared+7380];
	fma.rn.f32 	%f22517, %f4515, %f19826, %f22517;
	@%p6115 bra 	$L__BB1_6122;
	setp.eq.s32 	%p6116, %r3, 27;
	ld.shared.f32 	%f19827, [_ZZ33flash_attention_v2_forward_kernelILi64ELi64ELi64EEvPKfS1_S1_PfiiiifE8V_shared+7384];
	fma.rn.f32 	%f22518, %f4515, %f19827, %f22518;
	@%p6116 bra 	$L__BB1_6122;
	setp.eq.s32 	%p6117, %r3, 28;
	ld.shared.f32 	%f19828, [_ZZ33flash_attention_v2_forward_kernelILi64ELi64ELi64EEvPKfS1_S1_PfiiiifE8V_shared+7388];
	fma.rn.f32 	%f22519, %f4515, %f19828, %f22519;
	@%p6117 bra 	$L__BB1_6122;
	setp.eq.s32 	%p6118, %r3, 29;
	ld.shared.f32 	%f19829, [_ZZ33flash_attention_v2_forward_kernelILi64ELi64ELi64EEvPKfS1_S1_PfiiiifE8V_shared+7392];
	fma.rn.f32 	%f22520, %f4515, %f19829, %f22520;
	@%p6118 bra 	$L__BB1_6122;
	setp.eq.s32 	%p6119, %r3, 30;
	ld.shared.f32 	%f19830, [_ZZ33flash_attention_v2_forward_kernelILi64ELi64ELi64EEvPKfS1_S1_PfiiiifE8V_shared+7396];
	fma.rn.f32 	%f22521, %f4515, %f19830, %f22521;
	@%p6119 bra 	$L__BB1_6122;
	setp.eq.s32 	%p6120, %r3, 31;
	ld.shared.f32 	%f19831, [_ZZ33flash_attention_v2_forward_kernelILi64ELi64ELi64EEvPKfS1_S1_PfiiiifE8V_shared+7400];
	fma.rn.f32 	%f22522, %f4515, %f19831, %f22522;
	@%p6120 bra 	$L__BB1_6122;
	setp.eq.s32 	%p6121, %r3, 32;
	ld.shared.f32 	%f19832, [_ZZ33flash_attention_v2_forward_kernelILi64ELi64ELi64EEvPKfS1_S1_PfiiiifE8V_shared+7404];
	fma.rn.f32 	%f22523, %f4515, %f19832, %f22523;
	@%p6121 bra 	$L__BB1_6122;
	setp.eq.s32 	%p6122, %r3, 33;
	ld.shared.f32 	%f19833, [_ZZ33flash_attention_v2_forward_kernelILi64ELi64ELi64EEvPKfS1_S1_PfiiiifE8V_shared+7408];
	fma.rn.f32 	%f22524, %f4515, %f19833, %f22524;
	@%p6122 bra 	$L__BB1_6122;
	setp.eq.s32 	%p6123, %r3, 34;
	ld.shared.f32 	%f19834, [_ZZ33flash_attention_v2_forward_kernelILi64ELi64ELi64EEvPKfS1_S1_PfiiiifE8V_shared+7412];
	fma.rn.f32 	%f22525, %f4515, %f19834, %f22525;
	@%p6123 bra 	$L__BB1_6122;
	setp.eq.s32 	%p6124, %r3, 35;
	ld.shared.f32 	%f19835, [_ZZ33flash_attention_v2_forward_kernelILi64ELi64ELi64EEvPKfS1_S1_PfiiiifE8V_shared+7416];
	fma.rn.f32 	%f22526, %f4515, %f19835, %f22526;
	@%p6124 bra 	$L__BB1_6122;
	setp.eq.s32 	%p6125, %r3, 36;
	ld.shared.f32 	%f19836, [_ZZ33flash_attention_v2_forward_kernelILi64ELi64ELi64EEvPKfS1_S1_PfiiiifE8V_shared+7420];
	fma.rn.f32 	%f22527, %f4515, %f19836, %f22527;
	@%p6125 bra 	$L__BB1_6122;
	setp.eq.s32 	%p6126, %r3, 37;
	ld.shared.f32 	%f19837, [_ZZ33flash_attention_v2_forward_kernelILi64ELi64ELi64EEvPKfS1_S1_PfiiiifE8V_shared+7424];
	fma.rn.f32 	%f22528, %f4515, %f19837, %f22528;
	@%p6126 bra 	$L__BB1_6122;
	setp.eq.s32 	%p6127, %r3, 38;
	ld.shared.f32 	%f19838, [_ZZ33flash_attention_v2_forward_kernelILi64ELi64ELi64EEvPKfS1_S1_PfiiiifE8V_shared+7428];
	fma.rn.f32 	%f22529, %f4515, %f19838, %f22529;
	@%p6127 bra 	$L__BB1_6122;
	setp.eq.s32 	%p6128, %r3, 39;
	ld.shared.f32 	%f19839, [_ZZ33flash_attention_v2_forward_kernelILi64ELi64ELi64EEvPKfS1_S1_PfiiiifE8V_shared+7432];
	fma.rn.f32 	%f22530, %f4515, %f19839, %f22530;
	@%p6128 bra 	$L__BB1_6122;
	setp.eq.s32 	%p6129, %r3, 40;
	ld.shared.f32 	%f19840, [_ZZ33flash_attention_v2_forward_kernelILi64ELi64ELi64EEvPKfS1_S1_PfiiiifE8V_shared+7436];
	fma.rn.f32 	%f22531, %f4515, %f19840, %f22531;
	@%p6129 bra 	$L__BB1_6122;
	setp.eq.s32 	%p6130, %r3, 41;
	ld.shared.f32 	%f19841, [_ZZ33flash_attention_v2_forward_kernelILi64ELi64ELi64EEvPKfS1_S1_PfiiiifE8V_shared+7440];
	fma.rn.f32 	%f22532, %f4515, %f19841, %f22532;
	@%p6130 bra 	$L__BB1_6122;
	setp.eq.s32 	%p6131, %r3, 42;
	ld.shared.f32 	%f19842, [_ZZ33flash_attention_v2_forward_kernelILi64ELi64ELi64EEvPKfS1_S1_PfiiiifE8V_shared+7444];
	fma.rn.f32 	%f22533, %f4515, %f19842, %f22533;
	@%p6131 bra 	$L__BB1_6122;
	setp.eq.s32 	%p6132, %r3, 43;
	ld.shared.f32 	%f19843, [_ZZ33flash_attention_v2_forward_kernelILi64ELi64ELi64EEvPKfS1_S1_PfiiiifE8V_shared+7448];
	fma.rn.f32 	%f22534, %f4515, %f19843, %f22534;
	@%p6132 bra 	$L__BB1_6122;
	setp.eq.s32 	%p6133, %r3, 44;
	ld.shared.f32 	%f19844, [_ZZ33flash_attention_v2_forward_kernelILi64ELi64ELi64EEvPKfS1_S1_PfiiiifE8V_shared+7452];
	fma.rn.f32 	%f22535, %f4515, %f19844, %f22535;
	@%p6133 bra 	$L__BB1_6122;
	setp.eq.s32 	%p6134, %r3, 45;
	ld.shared.f32 	%f19845, [_ZZ33flash_attention_v2_forward_kernelILi64ELi64ELi64EEvPKfS1_S1_PfiiiifE8V_shared+7456];
	fma.rn.f32 	%f22536, %f4515, %f19845, %f22536;
	@%p6134 bra 	$L__BB1_6122;
	setp.eq.s32 	%p6135, %r3, 46;
	ld.shared.f32 	%f19846, [_ZZ33flash_attention_v2_forward_kernelILi64ELi64ELi64EEvPKfS1_S1_PfiiiifE8V_shared+7460];
	fma.rn.f32 	%f22537, %f4515, %f19846, %f22537;
	@%p6135 bra 	$L__BB1_6122;
	setp.eq.s32 	%p6136, %r3, 47;
	ld.shared.f32 	%f19847, [_ZZ33flash_attention_v2_forward_kernelILi64ELi64ELi64EEvPKfS1_S1_PfiiiifE8V_shared+7464];
	fma.rn.f32 	%f22538, %f4515, %f19847, %f22538;
	@%p6136 bra 	$L__BB1_6122;
	setp.eq.s32 	%p6137, %r3, 48;
	ld.shared.f32 	%f19848, [_ZZ33flash_attention_v2_forward_kernelILi64ELi64ELi64EEvPKfS1_S1_PfiiiifE8V_shared+7468];
	fma.rn.f32 	%f22539, %f4515, %f19848, %f22539;
	@%p6137 bra 	$L__BB1_6122;
	setp.eq.s32 	%p6138, %r3, 49;
	ld.shared.f32 	%f19849, [_ZZ33flash_attention_v2_forward_kernelILi64ELi64ELi64EEvPKfS1_S1_PfiiiifE8V_shared+7472];
	fma.rn.f32 	%f22540, %f4515, %f19849, %f22540;
	@%p6138 bra 	$L__BB1_6122;
	setp.eq.s32 	%p6139, %r3, 50;
	ld.shared.f32 	%f19850, [_ZZ33flash_attention_v2_forward_kernelILi64ELi64ELi64EEvPKfS1_S1_PfiiiifE8V_shared+7476];
	fma.rn.f32 	%f22541, %f4515, %f19850, %f22541;
	@%p6139 bra 	$L__BB1_6122;
	setp.eq.s32 	%p6140, %r3, 51;
	ld.shared.f32 	%f19851, [_ZZ33flash_attention_v2_forward_kernelILi64ELi64ELi64EEvPKfS1_S1_PfiiiifE8V_shared+7480];
	fma.rn.f32 	%f22542, %f4515, %f19851, %f22542;
	@%p6140 bra 	$L__BB1_6122;
	setp.eq.s32 	%p6141, %r3, 52;
	ld.shared.f32 	%f19852, [_ZZ33flash_attention_v2_forward_kernelILi64ELi64ELi64EEvPKfS1_S1_PfiiiifE8V_shared+7484];
	fma.rn.f32 	%f22543, %f4515, %f19852, %f22543;
	@%p6141 bra 	$L__BB1_6122;
	setp.eq.s32 	%p6142, %r3, 53;
	ld.shared.f32 	%f19853, [_ZZ33flash_attention_v2_forward_kernelILi64ELi64ELi64EEvPKfS1_S1_PfiiiifE8V_shared+7488];
	fma.rn.f32 	%f22544, %f4515, %f19853, %f22544;
	@%p6142 bra 	$L__BB1_6122;
	setp.eq.s32 	%p6143, %r3, 54;
	ld.shared.f32 	%f19854, [_ZZ33flash_attention_v2_forward_kernelILi64ELi64ELi64EEvPKfS1_S1_PfiiiifE8V_shared+7492];
	fma.rn.f32 	%f22545, %f4515, %f19854, %f22545;
	@%p6143 bra 	$L__BB1_6122;
	setp.eq.s32 	%p6144, %r3, 55;
	ld.shared.f32 	%f19855, [_ZZ33flash_attention_v2_forward_kernelILi64ELi64ELi64EEvPKfS1_S1_PfiiiifE8V_shared+7496];
	fma.rn.f32 	%f22546, %f4515, %f19855, %f22546;
	@%p6144 bra 	$L__BB1_6122;
	setp.eq.s32 	%p6145, %r3, 56;
	ld.shared.f32 	%f19856, [_ZZ33flash_attention_v2_forward_kernelILi64ELi64ELi64EEvPKfS1_S1_PfiiiifE8V_shared+7500];
	fma.rn.f32 	%f22547, %f4515, %f19856, %f22547;
	@%p6145 bra 	$L__BB1_6122;
	setp.eq.s32 	%p6146, %r3, 57;
	ld.shared.f32 	%f19857, [_ZZ33flash_attention_v2_forward_kernelILi64ELi64ELi64EEvPKfS1_S1_PfiiiifE8V_shared+7504];
	fma.rn.f32 	%f22548, %f4515, %f19857, %f22548;
	@%p6146 bra 	$L__BB1_6122;
	setp.eq.s32 	%p6147, %r3, 58;
	ld.shared.f32 	%f19858, [_ZZ33flash_attention_v2_forward_kernelILi64ELi64ELi64EEvPKfS1_S1_PfiiiifE8V_shared+7508];
	fma.rn.f32 	%f22549, %f4515, %f19858, %f22549;
	@%p6147 bra 	$L__BB1_6122;
	setp.eq.s32 	%p6148, %r3, 59;
	ld.shared.f32 	%f19859, [_ZZ33flash_attention_v2_forward_kernelILi64ELi64ELi64EEvPKfS1_S1_PfiiiifE8V_shared+7512];
	fma.rn.f32 	%f22550, %f4515, %f19859, %f22550;
	@%p6148 bra 	$L__BB1_6122;
	setp.eq.s32 	%p6149, %r3, 60;
	ld.shared.f32 	%f19860, [_ZZ33flash_attention_v2_forward_kernelILi64ELi64ELi64EEvPKfS1_S1_PfiiiifE8V_shared+7516];
	fma.rn.f32 	%f22551, %f4515, %f19860, %f22551;
	@%p6149 bra 	$L__BB1_6122;
	setp.eq.s32 	%p6150, %r3, 61;
	ld.shared.f32 	%f19861, [_ZZ33flash_attention_v2_forward_kernelILi64ELi64ELi64EEvPKfS1_S1_PfiiiifE8V_shared+7520];
	fma.rn.f32 	%f22552, %f4515, %f19861, %f22552;
	@%p6150 bra 	$L__BB1_6122;
	setp.eq.s32 	%p6151, %r3, 62;
	ld.shared.f32 	%f19862, [_ZZ33flash_attention_v2_forward_kernelILi64ELi64ELi64EEvPKfS1_S1_PfiiiifE8V_shared+7524];
	fma.rn.f32 	%f22553, %f4515, %f19862, %f22553;
	@%p6151 bra 	$L__BB1_6122;
	setp.eq.s32 	%p6152, %r3, 63;
	ld.shared.f32 	%f19863, [_ZZ33flash_attention_v2_forward_kernelILi64ELi64ELi64EEvPKfS1_S1_PfiiiifE8V_shared+7528];
	fma.rn.f32 	%f22554, %f4515, %f19863, %f22554;
	@%p6152 bra 	$L__BB1_6122;
	ld.shared.f32 	%f19864, [_ZZ33flash_attention_v2_forward_kernelILi64ELi64ELi64EEvPKfS1_S1_PfiiiifE8V_shared+7532];
	fma.rn.f32 	%f22555, %f4515, %f19864, %f22555;
$L__BB1_6122:
	ld.param.u32 	%r577, [_Z33flash_attention_v2_forward_kernelILi64ELi64ELi64EEvPKfS1_S1_Pfiiiif_param_6];
	setp.ge.s32 	%p6153, %r28, %r577;
	@%p6153 bra 	$L__BB1_6187;
	setp.eq.s32 	%p6154, %r14, 0;
	ld.shared.f32 	%f19865, [_ZZ33flash_attention_v2_forward_kernelILi64ELi64ELi64EEvPKfS1_S1_PfiiiifE8V_shared+7540];
	fma.rn.f32 	%f22492, %f4516, %f19865, %f22492;
	@%p6154 bra 	$L__BB1_6187;
	setp.eq.s32 	%p6155, %r3, 2;
	ld.shared.f32 	%f19866, [_ZZ33flash_attention_v2_forward_kernelILi64ELi64ELi64EEvPKfS1_S1_PfiiiifE8V_shared+7544];
	fma.rn.f32 	%f22493, %f4516, %f19866, %f22493;
	@%p6155 bra 	$L__BB1_6187;
	setp.eq.s32 	%p6156, %r3, 3;
	ld.shared.f32 	%f19867, [_ZZ33flash_attention_v2_forward_kernelILi64ELi64ELi64EEvPKfS1_S1_PfiiiifE8V_shared+7548];
	fma.rn.f32 	%f22494, %f4516, %f19867, %f22494;
	@%p6156 bra 	$L__BB1_6187;
	setp.eq.s32 	%p6157, %r3, 4;
	ld.shared.f32 	%f19868, [_ZZ33flash_attention_v2_forward_kernelILi64ELi64ELi64EEvPKfS1_S1_PfiiiifE8V_shared+7552];
	fma.rn.f32 	%f22495, %f4516, %f19868, %f22495;
	@%p6157 bra 	$L__BB1_6187;
	setp.eq.s32 	%p6158, %r3, 5;
	ld.shared.f32 	%f19869, [_ZZ33flash_attention_v2_forward_kernelILi64ELi64ELi64EEvPKfS1_S1_PfiiiifE8V_shared+7556];
	fma.rn.f32 	%f22496, %f4516, %f19869, %f22496;
	@%p6158 bra 	$L__BB1_6187;
	setp.eq.s32 	%p6159, %r3, 6;
	ld.shared.f32 	%f19870, [_ZZ33flash_attention_v2_forward_kernelILi64ELi64ELi64EEvPKfS1_S1_PfiiiifE8V_shared+7560];
	fma.rn.f32 	%f22497, %f4516, %f19870, %f22497;
	@%p6159 bra 	$L__BB1_6187;
	setp.eq.s32 	%p6160, %r3, 7;
	ld.shared.f32 	%f19871, [_ZZ33flash_attention_v2_forward_kernelILi64ELi64ELi64EEvPKfS1_S1_PfiiiifE8V_shared+7564];
	fma.rn.f32 	%f22498, %f4516, %f19871, %f22498;
	@%p6160 bra 	$L__BB1_6187;
	setp.eq.s32 	%p6161, %r3, 8;
	ld.shared.f32 	%f19872, [_ZZ33flash_attention_v2_forward_kernelILi64ELi64ELi64EEvPKfS1_S1_PfiiiifE8V_shared+7568];
	fma.rn.f32 	%f22499, %f4516, %f19872, %f22499;
	@%p6161 bra 	$L__BB1_6187;
	setp.eq.s32 	%p6162, %r3, 9;
	ld.shared.f32 	%f19873, [_ZZ33flash_attention_v2_forward_kernelILi64ELi64ELi64EEvPKfS1_S1_PfiiiifE8V_shared+7572];
	fma.rn.f32 	%f22500, %f4516, %f19873, %f22500;
	@%p6162 bra 	$L__BB1_6187;
	setp.eq.s32 	%p6163, %r3, 10;
	ld.shared.f32 	%f19874, [_ZZ33flash_attention_v2_forward_kernelILi64ELi64ELi64EEvPKfS1_S1_PfiiiifE8V_shared+7576];
	fma.rn.f32 	%f22501, %f4516, %f19874, %f22501;
	@%p6163 bra 	$L__BB1_6187;
	setp.eq.s32 	%p6164, %r3, 11;
	ld.shared.f32 	%f19875, [_ZZ33flash_attention_v2_forward_kernelILi64ELi64ELi64EEvPKfS1_S1_PfiiiifE8V_shared+7580];
	fma.rn.f32 	%f22502, %f4516, %f19875, %f22502;
	@%p6164 bra 	$L__BB1_6187;
	setp.eq.s32 	%p6165, %r3, 12;
	ld.shared.f32 	%f19876, [_ZZ33flash_attention_v2_forward_kernelILi64ELi64ELi64EEvPKfS1_S1_PfiiiifE8V_shared+7584];
	fma.rn.f32 	%f22503, %f4516, %f19876, %f22503;
	@%p6165 bra 	$L__BB1_6187;
	setp.eq.s32 	%p6166, %r3, 13;
	ld.shared.f32 	%f19877, [_ZZ33flash_attention_v2_forward_kernelILi64ELi64ELi64EEvPKfS1_S1_PfiiiifE8V_shared+7588];
	fma.rn.f32 	%f22504, %f4516, %f19877, %f22504;
	@%p6166 bra 	$L__BB1_6187;
	setp.eq.s32 	%p6167, %r3, 14;
	ld.shared.f32 	%f19878, [_ZZ33flash_attention_v2_forward_kernelILi64ELi64ELi64EEvPKfS1_S1_PfiiiifE8V_shared+7592];
	fma.rn.f32 	%f22505, %f4516, %f19878, %f22505;
	@%p6167 bra 	$L__BB1_6187;
	setp.eq.s32 	%p6168, %r3, 15;
	ld.shared.f32 	%f19879, [_ZZ33flash_attention_v2_forward_kernelILi64ELi64ELi64EEvPKfS1_S1_PfiiiifE8V_shared+7596];
	fma.rn.f32 	%f22506, %f4516, %f19879, %f22506;
	@%p6168 bra 	$L__BB1_6187;
	setp.eq.s32 	%p6169, %r3, 16;
	ld.shared.f32 	%f19880, [_ZZ33flash_attention_v2_forward_kernelILi64ELi64ELi64EEvPKfS1_S1_PfiiiifE8V_shared+7600];
	fma.rn.f32 	%f22507, %f4516, %f19880, %f22507;
	@%p6169 bra 	$L__BB1_6187;
	setp.eq.s32 	%p6170, %r3, 17;
	ld.shared.f32 	%f19881, [_ZZ33flash_attention_v2_forward_kernelILi64ELi64ELi64EEvPKfS1_S1_PfiiiifE8V_shared+7604];
	fma.rn.f32 	%f22508, %f4516, %f19881, %f22508;
	@%p6170 bra 	$L__BB1_6187;
	setp.eq.s32 	%p6171, %r3, 18;
	ld.shared.f32 	%f19882, [_ZZ33flash_attention_v2_forward_kernelILi64ELi64ELi64EEvPKfS1_S1_PfiiiifE8V_shared+7608];
	fma.rn.f32 	%f22509, %f4516, %f19882, %f22509;
	@%p6171 bra 	$L__BB1_6187;
	setp.eq.s32 	%p6172, %r3, 19;
	ld.shared.f32 	%f19883, [_ZZ33flash_attention_v2_forward_kernelILi64ELi64ELi64EEvPKfS1_S1_PfiiiifE8V_shared+7612];
	fma.rn.f32 	%f22510, %f4516, %f19883, %f22510;
	@%p6172 bra 	$L__BB1_6187;
	setp.eq.s32 	%p6173, %r3, 20;
	ld.shared.f32 	%f19884, [_ZZ33flash_attention_v2_forward_kernelILi64ELi64ELi64EEvPKfS1_S1_PfiiiifE8V_shared+7616];
	fma.rn.f32 	%f22511, %f4516, %f19884, %f22511;
	@%p6173 bra 	$L__BB1_6187;
	setp.eq.s32 	%p6174, %r3, 21;
	ld.shared.f32 	%f19885, [_ZZ33flash_attention_v2_forward_kernelILi64ELi64ELi64EEvPKfS1_S1_PfiiiifE8V_shared+7620];
	fma.rn.f32 	%f22512, %f4516, %f19885, %f22512;
	@%p6174 bra 	$L__BB1_6187;
	setp.eq.s32 	%p6175, %r3, 22;
	ld.shared.f32 	%f19886, [_ZZ33flash_attention_v2_forward_kernelILi64ELi64ELi64EEvPKfS1_S1_PfiiiifE8V_shared+7624];
	fma.rn.f32 	%f22513, %f4516, %f19886, %f22513;
	@%p6175 bra 	$L__BB1_6187;
	setp.eq.s32 	%p6176, %r3, 23;
	ld.shared.f32 	%f19887, [_ZZ33flash_attention_v2_forward_kernelILi64ELi64ELi64EEvPKfS1_S1_PfiiiifE8V_shared+7628];
	fma.rn.f32 	%f22514, %f4516, %f19887, %f22514;
	@%p6176 bra 	$L__BB1_6187;
	setp.eq.s32 	%p6177, %r3, 24;
	ld.shared.f32 	%f19888, [_ZZ33flash_attention_v2_forward_kernelILi64ELi64ELi64EEvPKfS1_S1_PfiiiifE8V_shared+7632];
	fma.rn.f32 	%f22515, %f4516, %f19888, %f22515;
	@%p6177 bra 	$L__BB1_6187;
	setp.eq.s32 	%p6178, %r3, 25;
	ld.shared.f32 	%f19889, [_ZZ33flash_attention_v2_forward_kernelILi64ELi64ELi64EEvPKfS1_S1_PfiiiifE8V_shared+7636];
	fma.rn.f32 	%f22516, %f4516, %f19889, %f22516;
	@%p6178 bra 	$L__BB1_6187;
	setp.eq.s32 	%p6179, %r3, 26;
	ld.shared.f32 	%f19890, [_ZZ33flash_attention_v2_forward_kernelILi64ELi64ELi64EEvPKfS1_S1_PfiiiifE8V_shared+7640];
	fma.rn.f32 	%f22517, %f4516, %f19890, %f22517;
	@%p6179 bra 	$L__BB1_6187;
	setp.eq.s32 	%p6180, %r3, 27;
	ld.shared.f32 	%f19891, [_ZZ33flash_attention_v2_forward_kernelILi64ELi64ELi64EEvPKfS1_S1_PfiiiifE8V_shared+7644];
	fma.rn.f32 	%f22518, %f4516, %f19891, %f22518;
	@%p6180 bra 	$L__BB1_6187;
	setp.eq.s32 	%p6181, %r3, 28;
	ld.shared.f32 	%f19892, [_ZZ33flash_attention_v2_forward_kernelILi64ELi64ELi64EEvPKfS1_S1_PfiiiifE8V_shared+7648];
	fma.rn.f32 	%f22519, %f4516, %f19892, %f22519;
	@%p6181 bra 	$L__BB1_6187;
	setp.eq.s32 	%p6182, %r3, 29;
	ld.shared.f32 	%f19893, [_ZZ33flash_attention_v2_forward_kernelILi64ELi64ELi64EEvPKfS1_S1_PfiiiifE8V_shared+7652];
	fma.rn.f32 	%f22520, %f4516, %f19893, %f22520;
	@%p6182 bra 	$L__BB1_6187;
	setp.eq.s32 	%p6183, %r3, 30;
	ld.shared.f32 	%f19894, [_ZZ33flash_attention_v2_forward_kernelILi64ELi64ELi64EEvPKfS1_S1_PfiiiifE8V_shared+7656];
	fma.rn.f32 	%f22521, %f4516, %f19894, %f22521;
	@%p6183 bra 	$L__BB1_6187;
	setp.eq.s32 	%p6184, %r3, 31;
	ld.shared.f32 	%f19895, [_ZZ33flash_attention_v2_forward_kernelILi64ELi64ELi64EEvPKfS1_S1_PfiiiifE8V_shared+7660];
	fma.rn.f32 	%f22522, %f4516, %f19895, %f22522;
	@%p6184 bra 	$L__BB1_6187;
	setp.eq.s32 	%p6185, %r3, 32;
	ld.shared.f32 	%f19896, [_ZZ33flash_attention_v2_forward_kernelILi64ELi64ELi64EEvPKfS1_S1_PfiiiifE8V_shared+7664];
	fma.rn.f32 	%f22523, %f4516, %f19896, %f22523;
	@%p6185 bra 	$L__BB1_6187;
	setp.eq.s32 	%p6186, %r3, 33;
	ld.shared.f32 	%f19897, [_ZZ33flash_attention_v2_forward_kernelILi64ELi64ELi64EEvPKfS1_S1_PfiiiifE8V_shared+7668];
	fma.rn.f32 	%f22524, %f4516, %f19897, %f22524;
	@%p6186 bra 	$L__BB1_6187;
	setp.eq.s32 	%p6187, %r3, 34;
	ld.shared.f32 	%f19898, [_ZZ33flash_attention_v2_forward_kernelILi64ELi64ELi64EEvPKfS1_S1_PfiiiifE8V_shared+7672];
	fma.rn.f32 	%f22525, %f4516, %f19898, %f22525;
	@%p6187 bra 	$L__BB1_6187;
	setp.eq.s32 	%p6188, %r3, 35;
	ld.shared.f32 	%f19899, [_ZZ33flash_attention_v2_forward_kernelILi64ELi64ELi64EEvPKfS1_S1_PfiiiifE8V_shared+7676];
	fma.rn.f32 	%f22526, %f4516, %f19899, %f22526;
	@%p6188 bra 	$L__BB1_6187;
	setp.eq.s32 	%p6189, %r3, 36;
	ld.shared.f32 	%f19900, [_ZZ33flash_attention_v2_forward_kernelILi64ELi64ELi64EEvPKfS1_S1_PfiiiifE8V_shared+7680];
	fma.rn.f32 	%f22527, %f4516, %f19900, %f22527;
	@%p6189 bra 	$L__BB1_6187;
	setp.eq.s32 	%p6190, %r3, 37;
	ld.shared.f32 	%f19901, [_ZZ33flash_attention_v2_forward_kernelILi64ELi64ELi64EEvPKfS1_S1_PfiiiifE8V_shared+7684];
	fma.rn.f32 	%f22528, %f4516, %f19901, %f22528;
	@%p6190 bra 	$L__BB1_6187;
	setp.eq.s32 	%p6191, %r3, 38;
	ld.shared.f32 	%f19902, [_ZZ33flash_attention_v2_forward_kernelILi64ELi64ELi64EEvPKfS1_S1_PfiiiifE8V_shared+7688];
	fma.rn.f32 	%f22529, %f4516, %f19902, %f22529;
	@%p6191 bra 	$L__BB1_6187;
	setp.eq.s32 	%p6192, %r3, 39;
	ld.shared.f32 	%f19903, [_ZZ33flash_attention_v2_forward_kernelILi64ELi64ELi64EEvPKfS1_S1_PfiiiifE8V_shared+7692];
	fma.rn.f32 	%f22530, %f4516, %f19903, %f22530;
	@%p6192 bra 	$L__BB1_6187;
	setp.eq.s32 	%p6193, %r3, 40;
	ld.shared.f32 	%f19904, [_ZZ33flash_attention_v2_forward_kernelILi64ELi64ELi64EEvPKfS1_S1_PfiiiifE8V_shared+7696];
	fma.rn.f32 	%f22531, %f4516, %f19904, %f22531;
	@%p6193 bra 	$L__BB1_6187;
	setp.eq.s32 	%p6194, %r3, 41;
	ld.shared.f32 	%f19905, [_ZZ33flash_attention_v2_forward_kernelILi64ELi64ELi64EEvPKfS1_S1_PfiiiifE8V_shared+7700];
	fma.rn.f32 	%f22532, %f4516, %f19905, %f22532;
	@%p6194 bra 	$L__BB1_6187;
	setp.eq.s32 	%p6195, %r3, 42;
	ld.shared.f32 	%f19906, [_ZZ33flash_attention_v2_forward_kernelILi64ELi64ELi64EEvPKfS1_S1_PfiiiifE8V_shared+7704];
	fma.rn.f32 	%f22533, %f4516, %f19906, %f22533;
	@%p6195 bra 	$L__BB1_6187;
	setp.eq.s32 	%p6196, %r3, 43;
	ld.shared.f32 	%f19907, [_ZZ33flash_attention_v2_forward_kernelILi64ELi64ELi64EEvPKfS1_S1_PfiiiifE8V_shared+7708];
	fma.rn.f32 	%f22534, %f4516, %f19907, %f22534;
	@%p6196 bra 	$L__BB1_6187;
	setp.eq.s32 	%p6197, %r3, 44;
	ld.shared.f32 	%f19908, [_ZZ33flash_attention_v2_forward_kernelILi64ELi64ELi64EEvPKfS1_S1_PfiiiifE8V_shared+7712];
	fma.rn.f32 	%f22535, %f4516, %f19908, %f22535;
	@%p6197 bra 	$L__BB1_6187;
	setp.eq.s32 	%p6198, %r3, 45;
	ld.shared.f32 	%f19909, [_ZZ33flash_attention_v2_forward_kernelILi64ELi64ELi64EEvPKfS1_S1_PfiiiifE8V_shared+7716];
	fma.rn.f32 	%f22536, %f4516, %f19909, %f22536;
	@%p6198 bra 	$L__BB1_6187;
	setp.eq.s32 	%p6199, %r3, 46;
	ld.shared.f32 	%f19910, [_ZZ33flash_attention_v2_forward_kernelILi64ELi64ELi64EEvPKfS1_S1_PfiiiifE8V_shared+7720];
	fma.rn.f32 	%f22537, %f4516, %f19910, %f22537;
	@%p6199 bra 	$L__BB1_6187;
	setp.eq.s32 	%p6200, %r3, 47;
	ld.shared.f32 	%f19911, [_ZZ33flash_attention_v2_forward_kernelILi64ELi64ELi64EEvPKfS1_S1_PfiiiifE8V_shared+7724];
	fma.rn.f32 	%f22538, %f4516, %f19911, %f22538;
	@%p6200 bra 	$L__BB1_6187;
	setp.eq.s32 	%p6201, %r3, 48;
	ld.shared.f32 	%f19912, [_ZZ33flash_attention_v2_forward_kernelILi64ELi64ELi64EEvPKfS1_S1_PfiiiifE8V_shared+7728];
	fma.rn.f32 	%f22539, %f4516, %f19912, %f22539;
	@%p6201 bra 	$L__BB1_6187;
	setp.eq.s32 	%p6202, %r3, 49;
	ld.shared.f32 	%f19913, [_ZZ33flash_attention_v2_forward_kernelILi64ELi64ELi64EEvPKfS1_S1_PfiiiifE8V_shared+7732];
	fma.rn.f32 	%f22540, %f4516, %f19913, %f22540;
	@%p6202 bra 	$L__BB1_6187;
	setp.eq.s32 	%p6203, %r3, 50;
	ld.shared.f32 	%f19914, [_ZZ33flash_attention_v2_forward_kernelILi64ELi64ELi64EEvPKfS1_S1_PfiiiifE8V_shared+7736];
	fma.rn.f32 	%f22541, %f4516, %f19914, %f22541;
	@%p6203 bra 	$L__BB1_6187;
	setp.eq.s32 	%p6204, %r3, 51;
	ld.shared.f32 	%f19915, [_ZZ33flash_attention_v2_forward_kernelILi64ELi64ELi64EEvPKfS1_S1_PfiiiifE8V_shared+7740];
	fma.rn.f32 	%f22542, %f4516, %f19915, %f22542;
	@%p6204 bra 	$L__BB1_6187;
	setp.eq.s32 	%p6205, %r3, 52;
	ld.shared.f32 	%f19916, [_ZZ33flash_attention_v2_forward_kernelILi64ELi64ELi64EEvPKfS1_S1_PfiiiifE8V_shared+7744];
	fma.rn.f32 	%f22543, %f4516, %f19916, %f22543;
	@%p6205 bra 	$L__BB1_6187;
	setp.eq.s32 	%p6206, %r3, 53;
	ld.shared.f32 	%f19917, [_ZZ33flash_attention_v2_forward_kernelILi64ELi64ELi64EEvPKfS1_S1_PfiiiifE8V_shared+7748];
	fma.rn.f32 	%f22544, %f4516, %f19917, %f22544;
	@%p6206 bra 	$L__BB1_6187;
	setp.eq.s32 	%p6207, %r3, 54;
	ld.shared.f32 	%f19918, [_ZZ33flash_attention_v2_forward_kernelILi64ELi64ELi64EEvPKfS1_S1_PfiiiifE8V_shared+7752];
	fma.rn.f32 	%f22545, %f4516, %f19918, %f22545;
	@%p6207 bra 	$L__BB1_6187;
	setp.eq.s32 	%p6208, %r3, 55;
	ld.shared.f32 	%f19919, [_ZZ33flash_attention_v2_forward_kernelILi64ELi64ELi64EEvPKfS1_S1_PfiiiifE8V_shared+7756];
	fma.rn.f32 	%f22546, %f4516, %f19919, %f22546;
	@%p6208 bra 	$L__BB1_6187;
	setp.eq.s32 	%p6209, %r3, 56;
	ld.shared.f32 	%f19920, [_ZZ33flash_attention_v2_forward_kernelILi64ELi64ELi64EEvPKfS1_S1_PfiiiifE8V_shared+7760];
	fma.rn.f32 	%f22547, %f4516, %f19920, %f22547;
	@%p6209 bra 	$L__BB1_6187;
	setp.eq.s32 	%p6210, %r3, 57;
	ld.shared.f32 	%f19921, [_ZZ33flash_attention_v2_forward_kernelILi64ELi64ELi64EEvPKfS1_S1_PfiiiifE8V_shared+7764];
	fma.rn.f32 	%f22548, %f4516, %f19921, %f22548;
	@%p6210 bra 	$L__BB1_6187;
	setp.eq.s32 	%p6211, %r3, 58;
	ld.shared.f32 	%f19922, [_ZZ33flash_attention_v2_forward_kernelILi64ELi64ELi64EEvPKfS1_S1_PfiiiifE8V_shared+7768];
	fma.rn.f32 	%f22549, %f4516, %f19922, %f22549;
	@%p6211 bra 	$L__BB1_6187;
	setp.eq.s32 	%p6212, %r3, 59;
	ld.shared.f32 	%f19923, [_ZZ33flash_attention_v2_forward_kernelILi64ELi64ELi64EEvPKfS1_S1_PfiiiifE8V_shared+7772];
	fma.rn.f32 	%f22550, %f4516, %f19923, %f22550;
	@%p6212 bra 	$L__BB1_6187;
	setp.eq.s32 	%p6213, %r3, 60;
	ld.shared.f32 	%f19924, [_ZZ33flash_attention_v2_forward_kernelILi64ELi64ELi64EEvPKfS1_S1_PfiiiifE8V_shared+7776];
	fma.rn.f32 	%f22551, %f4516, %f19924, %f22551;
	@%p6213 bra 	$L__BB1_6187;
	setp.eq.s32 	%p6214, %r3, 61;
	ld.shared.f32 	%f19925, [_ZZ33flash_attention_v2_forward_kernelILi64ELi64ELi64EEvPKfS1_S1_PfiiiifE8V_shared+7780];
	fma.rn.f32 	%f22552, %f4516, %f19925, %f22552;
	@%p6214 bra 	$L__BB1_6187;
	setp.eq.s32 	%p6215, %r3, 62;
	ld.shared.f32 	%f19926, [_ZZ33flash_attention_v2_forward_kernelILi64ELi64ELi64EEvPKfS1_S1_PfiiiifE8V_shared+7784];
	fma.rn.f32 	%f22553, %f4516, %f19926, %f22553;
	@%p6215 bra 	$L__BB1_6187;
	setp.eq.s32 	%p6216, %r3, 63;
	ld.shared.f32 	%f19927, [_ZZ33flash_attention_v2_forward_kernelILi64ELi64ELi64EEvPKfS1_S1_PfiiiifE8V_shared+7788];
	fma.rn.f32 	%f22554, %f4516, %f19927, %f22554;
	@%p6216 bra 	$L__BB1_6187;
	ld.shared.f32 	%f19928, [_ZZ33flash_attention_v2_forward_kernelILi64ELi64ELi64EEvPKfS1_S1_PfiiiifE8V_shared+7792];
	fma.rn.f32 	%f22555, %f4516, %f19928, %f22555;
$L__BB1_6187:
	ld.param.u32 	%r578, [_Z33flash_attention_v2_forward_kernelILi64ELi64ELi64EEvPKfS1_S1_Pfiiiif_param_6];
	setp.ge.s32 	%p6217, %r29, %r578;
	@%p6217 bra 	$L__BB1_6252;
	setp.eq.s32 	%p6218, %r14, 0;
	ld.shared.f32 	%f19929, [_ZZ33flash_attention_v2_forward_kernelILi64ELi64ELi64EEvPKfS1_S1_PfiiiifE8V_shared+7800];
	fma.rn.f32 	%f22492, %f4517, %f19929, %f22492;
	@%p6218 bra 	$L__BB1_6252;
	setp.eq.s32 	%p6219, %r3, 2;
	ld.shared.f32 	%f19930, [_ZZ33flash_attention_v2_forward_kernelILi64ELi64ELi64EEvPKfS1_S1_PfiiiifE8V_shared+7804];
	fma.rn.f32 	%f22493, %f4517, %f19930, %f22493;
	@%p6219 bra 	$L__BB1_6252;
	setp.eq.s32 	%p6220, %r3, 3;
	ld.shared.f32 	%f19931, [_ZZ33flash_attention_v2_forward_kernelILi64ELi64ELi64EEvPKfS1_S1_PfiiiifE8V_shared+7808];
	fma.rn.f32 	%f22494, %f4517, %f19931, %f22494;
	@%p6220 bra 	$L__BB1_6252;
	setp.eq.s32 	%p6221, %r3, 4;
	ld.shared.f32 	%f19932, [_ZZ33flash_attention_v2_forward_kernelILi64ELi64ELi64EEvPKfS1_S1_PfiiiifE8V_shared+7812];
	fma.rn.f32 	%f22495, %f4517, %f19932, %f22495;
	@%p6221 bra 	$L__BB1_6252;
	setp.eq.s32 	%p6222, %r3, 5;
	ld.shared.f32 	%f19933, [_ZZ33flash_attention_v2_forward_kernelILi64ELi64ELi64EEvPKfS1_S1_PfiiiifE8V_shared+7816];
	fma.rn.f32 	%f22496, %f4517, %f19933, %f22496;
	@%p6222 bra 	$L__BB1_6252;
	setp.eq.s32 	%p6223, %r3, 6;
	ld.shared.f32 	%f19934, [_ZZ33flash_attention_v2_forward_kernelILi64ELi64ELi64EEvPKfS1_S1_PfiiiifE8V_shared+7820];
	fma.rn.f32 	%f22497, %f4517, %f19934, %f22497;
	@%p6223 bra 	$L__BB1_6252;
	setp.eq.s32 	%p6224, %r3, 7;
	ld.shared.f32 	%f19935, [_ZZ33flash_attention_v2_forward_kernelILi64ELi64ELi64EEvPKfS1_S1_PfiiiifE8V_shared+7824];
	fma.rn.f32 	%f22498, %f4517, %f19935, %f22498;
	@%p6224 bra 	$L__BB1_6252;
	setp.eq.s32 	%p6225, %r3, 8;
	ld.shared.f32 	%f19936, [_ZZ33flash_attention_v2_forward_kernelILi64ELi64ELi64EEvPKfS1_S1_PfiiiifE8V_shared+7828];
	fma.rn.f32 	%f22499, %f4517, %f19936, %f22499;
	@%p6225 bra 	$L__BB1_6252;
	setp.eq.s32 	%p6226, %r3, 9;
	ld.shared.f32 	%f19937, [_ZZ33flash_attention_v2_forward_kernelILi64ELi64ELi64EEvPKfS1_S1_PfiiiifE8V_shared+7832];
	fma.rn.f32 	%f22500, %f4517, %f19937, %f22500;
	@%p6226 bra 	$L__BB1_6252;
	setp.eq.s32 	%p6227, %r3, 10;
	ld.shared.f32 	%f19938, [_ZZ33flash_attention_v2_forward_kernelILi64ELi64ELi64EEvPKfS1_S1_PfiiiifE8V_shared+7836];
	fma.rn.f32 	%f22501, %f4517, %f19938, %f22501;
	@%p6227 bra 	$L__BB1_6252;
	setp.eq.s32 	%p6228, %r3, 11;
	ld.shared.f32 	%f19939, [_ZZ33flash_attention_v2_forward_kernelILi64ELi64ELi64EEvPKfS1_S1_PfiiiifE8V_shared+7840];
	fma.rn.f32 	%f22502, %f4517, %f19939, %f22502;
	@%p6228 bra 	$L__BB1_6252;
	setp.eq.s32 	%p6229, %r3, 12;
	ld.shared.f32 	%f19940, [_ZZ33flash_attention_v2_forward_kernelILi64ELi64ELi64EEvPKfS1_S1_PfiiiifE8V_shared+7844];
	fma.rn.f32 	%f22503, %f4517, %f19940, %f22503;
	@%p6229 bra 	$L__BB1_6252;
	setp.eq.s32 	%p6230, %r3, 13;
	ld.shared.f32 	%f19941, [_ZZ33flash_attention_v2_forward_kernelILi64ELi64ELi64EEvPKfS1_S1_PfiiiifE8V_shared+7848];
	fma.rn.f32 	%f22504, %f4517, %f19941, %f22504;
	@%p6230 bra 	$L__BB1_6252;
	setp.eq.s32 	%p6231, %r3, 14;
	ld.shared.f32 	%f19942, [_ZZ33flash_attention_v2_forward_kernelILi64ELi64ELi64EEvPKfS1_S1_PfiiiifE8V_shared+7852];
	fma.rn.f32 	%f22505, %f4517, %f19942, %f22505;
	@%p6231 bra 	$L__BB1_6252;
	setp.eq.s32 	%p6232, %r3, 15;
	ld.shared.f32 	%f19943, [_ZZ33flash_attention_v2_forward_kernelILi64ELi64ELi64EEvPKfS1_S1_PfiiiifE8V_shared+7856];
	fma.rn.f32 	%f22506, %f4517, %f19943, %f22506;
	@%p6232 bra 	$L__BB1_6252;
	setp.eq.s32 	%p6233, %r3, 16;
	ld.shared.f32 	%f19944, [_ZZ33flash_attention_v2_forward_kernelILi64ELi64ELi64EEvPKfS1_S1_PfiiiifE8V_shared+7860];
	fma.rn.f32 	%f22507, %f4517, %f19944, %f22507;
	@%p6233 bra 	$L__BB1_6252;
	setp.eq.s32 	%p6234, %r3, 17;
	ld.shared.f32 	%f19945, [_ZZ33flash_attention_v2_forward_kernelILi64ELi64ELi64EEvPKfS1_S1_PfiiiifE8V_shared+7864];
	fma.rn.f32 	%f22508, %f4517, %f19945, %f22508;
	@%p6234 bra 	$L__BB1_6252;
	setp.eq.s32 	%p6235, %r3, 18;
	ld.shared.f32 	%f19946, [_ZZ33flash_attention_v2_forward_kernelILi64ELi64ELi64EEvPKfS1_S1_PfiiiifE8V_shared+7868];
	fma.rn.f32 	%f22509, %f4517, %f19946, %f22509;
	@%p6235 bra 	$L__BB1_6252;
	setp.eq.s32 	%p6236, %r3, 19;
	ld.shared.f32 	%f19947, [_ZZ33flash_attention_v2_forward_kernelILi64ELi64ELi64EEvPKfS1_S1_PfiiiifE8V_shared+7872];
	fma.rn.f32 	%f22510, %f4517, %f19947, %f22510;
	@%p6236 bra 	$L__BB1_6252;
	setp.eq.s32 	%p6237, %r3, 20;
	ld.shared.f32 	%f19948, [_ZZ33flash_attention_v2_forward_kernelILi64ELi64ELi64EEvPKfS1_S1_PfiiiifE8V_shared+7876];
	fma.rn.f32 	%f22511, %f4517, %f19948, %f22511;
	@%p6237 bra 	$L__BB1_6252;
	setp.eq.s32 	%p6238, %r3, 21;
	ld.shared.f32 	%f19949, [_ZZ33flash_attention_v2_forward_kernelILi64ELi64ELi64EEvPKfS1_S1_PfiiiifE8V_shared+7880];
	fma.rn.f32 	%f22512, %f4517, %f19949, %f22512;
	@%p6238 bra 	$L__BB1_6252;
	setp.eq.s32 	%p6239, %r3, 22;
	ld.shared.f32 	%f19950, [_ZZ33flash_attention_v2_forward_kernelILi64ELi64ELi64EEvPKfS1_S1_PfiiiifE8V_shared+7884];
	fma.rn.f32 	%f22513, %f4517, %f19950, %f22513;
	@%p6239 bra 	$L__BB1_6252;
	setp.eq.s32 	%p6240, %r3, 23;
	ld.shared.f32 	%f19951, [_ZZ33flash_attention_v2_forward_kernelILi64ELi64ELi64EEvPKfS1_S1_PfiiiifE8V_shared+7888];
	fma.rn.f32 	%f22514, %f4517, %f19951, %f22514;
	@%p6240 bra 	$L__BB1_6252;
	setp.eq.s32 	%p6241, %r3, 24;
	ld.shared.f32 	%f19952, [_ZZ33flash_attention_v2_forward_kernelILi64ELi64ELi64EEvPKfS1_S1_PfiiiifE8V_shared+7892];
	fma.rn.f32 	%f22515, %f4517, %f19952, %f22515;
	@%p6241 bra 	$L__BB1_6252;
	setp.eq.s32 	%p6242, %r3, 25;
	ld.shared.f32 	%f19953, [_ZZ33flash_attention_v2_forward_kernelILi64ELi64ELi64EEvPKfS1_S1_PfiiiifE8V_shared+7896];
	fma.rn.f32 	%f22516, %f4517, %f19953, %f22516;
	@%p6242 bra 	$L__BB1_6252;
	setp.eq.s32 	%p6243, %r3, 26;
	ld.shared.f32 	%f19954, [_ZZ33flash_attention_v2_forward_kernelILi64ELi64ELi64EEvPKfS1_S1_PfiiiifE8V_shared+7900];
	fma.rn.f32 	%f22517, %f4517, %f19954, %f22517;
	@%p6243 bra 	$L__BB1_6252;
	setp.eq.s32 	%p6244, %r3, 27;
	ld.shared.f32 	%f19955, [_ZZ33flash_attention_v2_forward_kernelILi64ELi64ELi64EEvPKfS1_S1_PfiiiifE8V_shared+7904];
	fma.rn.f32 	%f22518, %f4517, %f19955, %f22518;
	@%p6244 bra 	$L__BB1_6252;
	setp.eq.s32 	%p6245, %r3, 28;
	ld.shared.f32 	%f19956, [_ZZ33flash_attention_v2_forward_kernelILi64ELi64ELi64EEvPKfS1_S1_PfiiiifE8V_shared+7908];
	fma.rn.f32 	%f22519, %f4517, %f19956, %f22519;
	@%p6245 bra 	$L__BB1_6252;
	setp.eq.s32 	%p6246, %r3, 29;
	ld.shared.f32 	%f19957, [_ZZ33flash_attention_v2_forward_kernelILi64ELi64ELi64EEvPKfS1_S1_PfiiiifE8V_shared+7912];
	fma.rn.f32 	%f22520, %f4517, %f19957, %f22520;
	@%p6246 bra 	$L__BB1_6252;
	setp.eq.s32 	%p6247, %r3, 30;
	ld.shared.f32 	%f19958, [_ZZ33flash_attention_v2_forward_kernelILi64ELi64ELi64EEvPKfS1_S1_PfiiiifE8V_shared+7916];
	fma.rn.f32 	%f22521, %f4517, %f19958, %f22521;
	@%p6247 bra 	$L__BB1_6252;
	setp.eq.s32 	%p6248, %r3, 31;
	ld.shared.f32 	%f19959, [_ZZ33flash_attention_v2_forward_kernelILi64ELi64ELi64EEvPKfS1_S1_PfiiiifE8V_shared+7920];
	fma.rn.f32 	%f22522, %f4517, %f19959, %f22522;
	@%p6248 bra 	$L__BB1_6252;
	setp.eq.s32 	%p6249, %r3, 32;
	ld.shared.f32 	%f19960, [_ZZ33flash_attention_v2_forward_kernelILi64ELi64ELi64EEvPKfS1_S1_PfiiiifE8V_shared+7924];
	fma.rn.f32 	%f22523, %f4517, %f19960, %f22523;
	@%p6249 bra 	$L__BB1_6252;
	setp.eq.s32 	%p6250, %r3, 33;
	ld.shared.f32 	%f19961, [_ZZ33flash_attention_v2_forward_kernelILi64ELi64ELi64EEvPKfS1_S1_PfiiiifE8V_shared+7928];
	fma.rn.f32 	%f22524, %f4517, %f19961, %f22524;
	@%p6250 bra 	$L__BB1_6252;
	setp.eq.s32 	%p6251, %r3, 34;
	ld.shared.f32 	%f19962, [_ZZ33flash_attention_v2_forward_kernelILi64ELi64ELi64EEvPKfS1_S1_PfiiiifE8V_shared+7932];
	fma.rn.f32 	%f22525, %f4517, %f19962, %f22525;
	@%p6251 bra 	$L__BB1_6252;
	setp.eq.s32 	%p6252, %r3, 35;
	ld.shared.f32 	%f19963, [_ZZ33flash_attention_v2_forward_kernelILi64ELi64ELi64EEvPKfS1_S1_PfiiiifE8V_shared+7936];
	fma.rn.f32 	%f22526, %f4517, %f19963, %f22526;
	@%p6252 bra 	$L__BB1_6252;
	setp.eq.s32 	%p6253, %r3, 36;
	ld.shared.f32 	%f19964, [_ZZ33flash_attention_v2_forward_kernelILi64ELi64ELi64EEvPKfS1_S1_PfiiiifE8V_shared+7940];
	fma.rn.f32 	%f22527, %f4517, %f19964, %f22527;
	@%p6253 bra 	$L__BB1_6252;
	setp.eq.s32 	%p6254, %r3, 37;
	ld.shared.f32 	%f19965, [_ZZ33flash_attention_v2_forward_kernelILi64ELi64ELi64EEvPKfS1_S1_PfiiiifE8V_shared+7944];
	fma.rn.f32 	%f22528, %f4517, %f19965, %f22528;
	@%p6254 bra 	$L__BB1_6252;
	setp.eq.s32 	%p6255, %r3, 38;
	ld.shared.f32 	%f19966, [_ZZ33flash_attention_v2_forward_kernelILi64ELi64ELi64EEvPKfS1_S1_PfiiiifE8V_shared+7948];
	fma.rn.f32 	%f22529, %f4517, %f19966, %f22529;
	@%p6255 bra 	$L__BB1_6252;
	setp.eq.s32 	%p6256, %r3, 39;
	ld.shared.f32 	%f19967, [_ZZ33flash_attention_v2_forward_kernelILi64ELi64ELi64EEvPKfS1_S1_PfiiiifE8V_shared+7952];
	fma.rn.f32 	%f22530, %f4517, %f19967, %f22530;
	@%p6256 bra 	$L__BB1_6252;
	setp.eq.s32 	%p6257, %r3, 40;
	ld.shared.f32 	%f19968, [_ZZ33flash_attention_v2_forward_kernelILi64ELi64ELi64EEvPKfS1_S1_PfiiiifE8V_shared+7956];
	fma.rn.f32 	%f22531, %f4517, %f19968, %f22531;
	@%p6257 bra 	$L__BB1_6252;
	setp.eq.s32 	%p6258, %r3, 41;
	ld.shared.f32 	%f19969, [_ZZ33flash_attention_v2_forward_kernelILi64ELi64ELi64EEvPKfS1_S1_PfiiiifE8V_shared+7960];
	fma.rn.f32 	%f22532, %f4517, %f19969, %f22532;
	@%p6258 bra 	$L__BB1_6252;
	setp.eq.s32 	%p6259, %r3, 42;
	ld.shared.f32 	%f19970, [_ZZ33flash_attention_v2_forward_kernelILi64ELi64ELi64EEvPKfS1_S1_PfiiiifE8V_shared+7964];
	fma.rn.f32 	%f22533, %f4517, %f19970, %f22533;
	@%p6259 bra 	$L__BB1_6252;
	setp.eq.s32 	%p6260, %r3, 43;
	ld.shared.f32 	%f19971, [_ZZ33flash_attention_v2_forward_kernelILi64ELi64ELi64EEvPKfS1_S1_PfiiiifE8V_shared+7968];
	fma.rn.f32 	%f22534, %f4517, %f19971, %f22534;
	@%p6260 bra 	$L__BB1_6252;
	setp.eq.s32 	%p6261, %r3, 44;
	ld.shared.f32 	%f19972, [_ZZ33flash_attention_v2_forward_kernelILi64ELi64ELi64EEvPKfS1_S1_PfiiiifE8V_shared+7972];
	fma.rn.f32 	%f22535, %f4517, %f19972, %f22535;
	@%p6261 bra 	$L__BB1_6252;
	setp.eq.s32 	%p6262, %r3, 45;
	ld.shared.f32 	%f19973, [_ZZ33flash_attention_v2_forward_kernelILi64ELi64ELi64EEvPKfS1_S1_PfiiiifE8V_shared+7976];
	fma.rn.f32 	%f22536, %f4517, %f19973, %f22536;
	@%p6262 bra 	$L__BB1_6252;
	setp.eq.s32 	%p6263, %r3, 46;
	ld.shared.f32 	%f19974, [_ZZ33flash_attention_v2_forward_kernelILi64ELi64ELi64EEvPKfS1_S1_PfiiiifE8V_shared+7980];
	fma.rn.f32 	%f22537, %f4517, %f19974, %f22537;
	@%p6263 bra 	$L__BB1_6252;
	setp.eq.s32 	%p6264, %r3, 47;
	ld.shared.f32 	%f19975, [_ZZ33flash_attention_v2_forward_kernelILi64ELi64ELi64EEvPKfS1_S1_PfiiiifE8V_shared+7984];
	fma.rn.f32 	%f22538, %f4517, %f19975, %f22538;
	@%p6264 bra 	$L__BB1_6252;
	setp.eq.s32 	%p6265, %r3, 48;
	ld.shared.f32 	%f19976, [_ZZ33flash_attention_v2_forward_kernelILi64ELi64ELi64EEvPKfS1_S1_PfiiiifE8V_shared+7988];
	fma.rn.f32 	%f22539, %f4517, %f19976, %f22539;
	@%p6265 bra 	$L__BB1_6252;
	setp.eq.s32 	%p6266, %r3, 49;
	ld.shared.f32 	%f19977, [_ZZ33flash_attention_v2_forward_kernelILi64ELi64ELi64EEvPKfS1_S1_PfiiiifE8V_shared+7992];
	fma.rn.f32 	%f22540, %f4517, %f19977, %f22540;
	@%p6266 bra 	$L__BB1_6252;
	setp.eq.s32 	%p6267, %r3, 50;
	ld.shared.f32 	%f19978, [_ZZ33flash_attention_v2_forward_kernelILi64ELi64ELi64EEvPKfS1_S1_PfiiiifE8V_shared+7996];
	fma.rn.f32 	%f22541, %f4517, %f19978, %f22541;
	@%p6267 bra 	$L__BB1_6252;
	setp.eq.s32 	%p6268, %r3, 51;
	ld.shared.f32 	%f19979, [_ZZ33flash_attention_v2_forward_kernelILi64ELi64ELi64EEvPKfS1_S1_PfiiiifE8V_shared+8000];
	fma.rn.f32 	%f22542, %f4517, %f19979, %f22542;
	@%p6268 bra 	$L__BB1_6252;
	setp.eq.s32 	%p6269, %r3, 52;
	ld.shared.f32 	%f19980, [_ZZ33flash_attention_v2_forward_kernelILi64ELi64ELi64EEvPKfS1_S1_PfiiiifE8V_shared+8004];
	fma.rn.f32 	%f22543, %f4517, %f19980, %f22543;
	@%p6269 bra 	$L__BB1_6252;
	setp.eq.s32 	%p6270, %r3, 53;
	ld.shared.f32 	%f19981, [_ZZ33flash_attention_v2_forward_kernelILi64ELi64ELi64EEvPKfS1_S1_PfiiiifE8V_shared+8008];
	fma.rn.f32 	%f22544, %f4517, %f19981, %f22544;
	@%p6270 bra 	$L__BB1_6252;
	setp.eq.s32 	%p6271, %r3, 54;
	ld.shared.f32 	%f19982, [_ZZ33flash_attention_v2_forward_kernelILi64ELi64ELi64EEvPKfS1_S1_PfiiiifE8V_shared+8012];
	fma.rn.f32 	%f22545, %f4517, %f19982, %f22545;
	@%p6271 bra 	$L__BB1_6252;
	setp.eq.s32 	%p6272, %r3, 55;
	ld.shared.f32 	%f19983, [_ZZ33flash_attention_v2_forward_kernelILi64ELi64ELi64EEvPKfS1_S1_PfiiiifE8V_shared+8016];
	fma.rn.f32 	%f22546, %f4517, %f19983, %f22546;
	@%p6272 bra 	$L__BB1_6252;
	setp.eq.s32 	%p6273, %r3, 56;
	ld.shared.f32 	%f19984, [_ZZ33flash_attention_v2_forward_kernelILi64ELi64ELi64EEvPKfS1_S1_PfiiiifE8V_shared+8020];
	fma.rn.f32 	%f22547, %f4517, %f19984, %f22547;
	@%p6273 bra 	$L__BB1_6252;
	setp.eq.s32 	%p6274, %r3, 57;
	ld.shared.f32 	%f19985, [_ZZ33flash_attention_v2_forward_kernelILi64ELi64ELi64EEvPKfS1_S1_PfiiiifE8V_shared+8024];
	fma.rn.f32 	%f22548, %f4517, %f19985, %f22548;
	@%p6274 bra 	$L__BB1_6252;
	setp.eq.s32 	%p6275, %r3, 58;
	ld.shared.f32 	%f19986, [_ZZ33flash_attention_v2_forward_kernelILi64ELi64ELi64EEvPKfS1_S1_PfiiiifE8V_shared+8028];
	fma.rn.f32 	%f22549, %f4517, %f19986, %f22549;
	@%p6275 bra 	$L__BB1_6252;
	setp.eq.s32 	%p6276, %r3, 59;
	ld.shared.f32 	%f19987, [_ZZ33flash_attention_v2_forward_kernelILi64ELi64ELi64EEvPKfS1_S1_PfiiiifE8V_shared+8032];
	fma.rn.f32 	%f22550, %f4517, %f19987, %f22550;
	@%p6276 bra 	$L__BB1_6252;
	setp.eq.s32 	%p6277, %r3, 60;
	ld.shared.f32 	%f19988, [_ZZ33flash_attention_v2_forward_kernelILi64ELi64ELi64EEvPKfS1_S1_PfiiiifE8V_shared+8036];
	fma.rn.f32 	%f22551, %f4517, %f19988, %f22551;
	@%p6277 bra 	$L__BB1_6252;
	setp.eq.s32 	%p6278, %r3, 61;
	ld.shared.f32 	%f19989, [_ZZ33flash_attention_v2_forward_kernelILi64ELi64ELi64EEvPKfS1_S1_PfiiiifE8V_shared+8040];
	fma.rn.f32 	%f22552, %f4517, %f19989, %f22552;
	@%p6278 bra 	$L__BB1_6252;
	setp.eq.s32 	%p6279, %r3, 62;
	ld.shared.f32 	%f19990, [_ZZ33flash_attention_v2_forward_kernelILi64ELi64ELi64EEvPKfS1_S1_PfiiiifE8V_shared+8044];
	fma.rn.f32 	%f22553, %f4517, %f19990, %f22553;
	@%p6279 bra 	$L__BB1_6252;
	setp.eq.s32 	%p6280, %r3, 63;
	ld.shared.f32 	%f19991, [_ZZ33flash_attention_v2_forward_kernelILi64ELi64ELi64EEvPKfS1_S1_PfiiiifE8V_shared+8048];
	fma.rn.f32 	%f22554, %f4517, %f19991, %f22554;
	@%p6280 bra 	$L__BB1_6252;
	ld.shared.f32 	%f19992, [_ZZ33flash_attention_v2_forward_kernelILi64ELi64ELi64EEvPKfS1_S1_PfiiiifE8V_shared+8052];
	fma.rn.f32 	%f22555, %f4517, %f19992, %f22555;
$L__BB1_6252:
	ld.param.u32 	%r579, [_Z33flash_attention_v2_forward_kernelILi64ELi64ELi64EEvPKfS1_S1_Pfiiiif_param_6];
	setp.ge.s32 	%p6281, %r30, %r579;
	@%p6281 bra 	$L__BB1_6317;
	setp.eq.s32 	%p6282, %r14, 0;
	ld.shared.f32 	%f19993, [_ZZ33flash_attention_v2_forward_kernelILi64ELi64ELi64EEvPKfS1_S1_PfiiiifE8V_shared+8060];
	fma.rn.f32 	%f22492, %f4518, %f19993, %f22492;
	@%p6282 bra 	$L__BB1_6317;
	setp.eq.s32 	%p6283, %r3, 2;
	ld.shared.f32 	%f19994, [_ZZ33flash_attention_v2_forward_kernelILi64ELi64ELi64EEvPKfS1_S1_PfiiiifE8V_shared+8064];
	fma.rn.f32 	%f22493, %f4518, %f19994, %f22493;
	@%p6283 bra 	$L__BB1_6317;
	setp.eq.s32 	%p6284, %r3, 3;
	ld.shared.f32 	%f19995, [_ZZ33flash_attention_v2_forward_kernelILi64ELi64ELi64EEvPKfS1_S1_PfiiiifE8V_shared+8068];
	fma.rn.f32 	%f22494, %f4518, %f19995, %f22494;
	@%p6284 bra 	$L__BB1_6317;
	setp.eq.s32 	%p6285, %r3, 4;
	ld.shared.f32 	%f19996, [_ZZ33flash_attention_v2_forward_kernelILi64ELi64ELi64EEvPKfS1_S1_PfiiiifE8V_shared+8072];
	fma.rn.f32 	%f22495, %f4518, %f19996, %f22495;
	@%p6285 bra 	$L__BB1_6317;
	setp.eq.s32 	%p6286, %r3, 5;
	ld.shared.f32 	%f19997, [_ZZ33flash_attention_v2_forward_kernelILi64ELi64ELi64EEvPKfS1_S1_PfiiiifE8V_shared+8076];
	fma.rn.f32 	%f22496, %f4518, %f19997, %f22496;
	@%p6286 bra 	$L__BB1_6317;
	setp.eq.s32 	%p6287, %r3, 6;
	ld.shared.f32 	%f19998, [_ZZ33flash_attention_v2_forward_kernelILi64ELi64ELi64EEvPKfS1_S1_PfiiiifE8V_shared+8080];
	fma.rn.f32 	%f22497, %f4518, %f19998, %f22497;
	@%p6287 bra 	$L__BB1_6317;
	setp.eq.s32 	%p6288, %r3, 7;
	ld.shared.f32 	%f19999, [_ZZ33flash_attention_v2_forward_kernelILi64ELi64ELi64EEvPKfS1_S1_PfiiiifE8V_shared+8084];
	fma.rn.f32 	%f22498, %f4518, %f19999, %f22498;
	@%p6288 bra 	$L__BB1_6317;
	setp.eq.s32 	%p6289, %r3, 8;
	ld.shared.f32 	%f20000, [_ZZ33flash_attention_v2_forward_kernelILi64ELi64ELi64EEvPKfS1_S1_PfiiiifE8V_shared+8088];
	fma.rn.f32 	%f22499, %f4518, %f20000, %f22499;
	@%p6289 bra 	$L__BB1_6317;
	setp.eq.s32 	%p6290, %r3, 9;
	ld.shared.f32 	%f20001, [_ZZ33flash_attention_v2_forward_kernelILi64ELi64ELi64EEvPKfS1_S1_PfiiiifE8V_shared+8092];
	fma.rn.f32 	%f22500, %f4518, %f20001, %f22500;
	@%p6290 bra 	$L__BB1_6317;
	setp.eq.s32 	%p6291, %r3, 10;
	ld.shared.f32 	%f20002, [_ZZ33flash_attention_v2_forward_kernelILi64ELi64ELi64EEvPKfS1_S1_PfiiiifE8V_shared+8096];
	fma.rn.f32 	%f22501, %f4518, %f20002, %f22501;
	@%p6291 bra 	$L__BB1_6317;
	setp.eq.s32 	%p6292, %r3, 11;
	ld.shared.f32 	%f20003, [_ZZ33flash_attention_v2_forward_kernelILi64ELi64ELi64EEvPKfS1_S1_PfiiiifE8V_shared+8100];
	fma.rn.f32 	%f22502, %f4518, %f20003, %f22502;
	@%p6292 bra 	$L__BB1_6317;
	setp.eq.s32 	%p6293, %r3, 12;
	ld.shared.f32 	%f20004, [_ZZ33flash_attention_v2_forward_kernelILi64ELi64ELi64EEvPKfS1_S1_PfiiiifE8V_shared+8104];
	fma.rn.f32 	%f22503, %f4518, %f20004, %f22503;
	@%p6293 bra 	$L__BB1_6317;
	setp.eq.s32 	%p6294, %r3, 13;
	ld.shared.f32 	%f20005, [_ZZ33flash_attention_v2_forward_kernelILi64ELi64ELi64EEvPKfS1_S1_PfiiiifE8V_shared+8108];
	fma.rn.f32 	%f22504, %f4518, %f20005, %f22504;
	@%p6294 bra 	$L__BB1_6317;
	setp.eq.s32 	%p6295, %r3, 14;
	ld.shared.f32 	%f20006, [_ZZ33flash_attention_v2_forward_kernelILi64ELi64ELi64EEvPKfS1_S1_PfiiiifE8V_shared+8112];
	fma.rn.f32 	%f22505, %f4518, %f20006, %f22505;
	@%p6295 bra 	$L__BB1_6317;
	setp.eq.s32 	%p6296, %r3, 15;
	ld.shared.f32 	%f20007, [_ZZ33flash_attention_v2_forward_kernelILi64ELi64ELi64EEvPKfS1_S1_PfiiiifE8V_shared+8116];
	fma.rn.f32 	%f22506, %f4518, %f20007, %f22506;
	@%p6296 bra 	$L__BB1_6317;
	setp.eq.s32 	%p6297, %r3, 16;
	ld.shared.f32 	%f20008, [_ZZ33flash_attention_v2_forward_kernelILi64ELi64ELi64EEvPKfS1_S1_PfiiiifE8V_shared+8120];
	fma.rn.f32 	%f22507, %f4518, %f20008, %f22507;
	@%p6297 bra 	$L__BB1_6317;
	setp.eq.s32 	%p6298, %r3, 17;
	ld.shared.f32 	%f20009, [_ZZ33flash_attention_v2_forward_kernelILi64ELi64ELi64EEvPKfS1_S1_PfiiiifE8V_shared+8124];
	fma.rn.f32 	%f22508, %f4518, %f20009, %f22508;
	@%p6298 bra 	$L__BB1_6317;
	setp.eq.s32 	%p6299, %r3, 18;
	ld.shared.f32 	%f20010, [_ZZ33flash_attention_v2_forward_kernelILi64ELi64ELi64EEvPKfS1_S1_PfiiiifE8V_shared+8128];
	fma.rn.f32 	%f22509, %f4518, %f20010, %f22509;
	@%p6299 bra 	$L__BB1_6317;
	setp.eq.s32 	%p6300, %r3, 19;
	ld.shared.f32 	%f20011, [_ZZ33flash_attention_v2_forward_kernelILi64ELi64ELi64EEvPKfS1_S1_PfiiiifE8V_shared+8132];
	fma.rn.f32 	%f22510, %f4518, %f20011, %f22510;
	@%p6300 bra 	$L__BB1_6317;
	setp.eq.s32 	%p6301, %r3, 20;
	ld.shared.f32 	%f20012, [_ZZ33flash_attention_v2_forward_kernelILi64ELi64ELi64EEvPKfS1_S1_PfiiiifE8V_shared+8136];
	fma.rn.f32 	%f22511, %f4518, %f20012, %f22511;
	@%p6301 bra 	$L__BB1_6317;
	setp.eq.s32 	%p6302, %r3, 21;
	ld.shared.f32 	%f20013, [_ZZ33flash_attention_v2_forward_kernelILi64ELi64ELi64EEvPKfS1_S1_PfiiiifE8V_shared+8140];
	fma.rn.f32 	%f22512, %f4518, %f20013, %f22512;
	@%p6302 bra 	$L__BB1_6317;
	setp.eq.s32 	%p6303, %r3, 22;
	ld.shared.f32 	%f20014, [_ZZ33flash_attention_v2_forward_kernelILi64ELi64ELi64EEvPKfS1_S1_PfiiiifE8V_shared+8144];
	fma.rn.f32 	%f22513, %f4518, %f20014, %f22513;
	@%p6303 bra 	$L__BB1_6317;
	setp.eq.s32 	%p6304, %r3, 23;
	ld.shared.f32 	%f20015, [_ZZ33flash_attention_v2_forward_kernelILi64ELi64ELi64EEvPKfS1_S1_PfiiiifE8V_shared+8148];
	fma.rn.f32 	%f22514, %f4518, %f20015, %f22514;
	@%p6304 bra 	$L__BB1_6317;
	setp.eq.s32 	%p6305, %r3, 24;
	ld.shared.f32 	%f20016, [_ZZ33flash_attention_v2_forward_kernelILi64ELi64ELi64EEvPKfS1_S1_PfiiiifE8V_shared+8152];
	fma.rn.f32 	%f22515, %f4518, %f20016, %f22515;
	@%p6305 bra 	$L__BB1_6317;
	setp.eq.s32 	%p6306, %r3, 25;
	ld.shared.f32 	%f20017, [_ZZ33flash_attention_v2_forward_kernelILi64ELi64ELi64EEvPKfS1_S1_PfiiiifE8V_shared+8156];
	fma.rn.f32 	%f22516, %f4518, %f20017, %f22516;
	@%p6306 bra 	$L__BB1_6317;
	setp.eq.s32 	%p6307, %r3, 26;
	ld.shared.f32 	%f20018, [_ZZ33flash_attention_v2_forward_kernelILi64ELi64ELi64EEvPKfS1_S1_PfiiiifE8V_shared+8160];
	fma.rn.f32 	%f22517, %f4518, %f20018, %f22517;
	@%p6307 bra 	$L__BB1_6317;
	setp.eq.s32 	%p6308, %r3, 27;
	ld.shared.f32 	%f20019, [_ZZ33flash_attention_v2_forward_kernelILi64ELi64ELi64EEvPKfS1_S1_PfiiiifE8V_shared+8164];
	fma.rn.f32 	%f22518, %f4518, %f20019, %f22518;
	@%p6308 bra 	$L__BB1_6317;
	setp.eq.s32 	%p6309, %r3, 28;
	ld.shared.f32 	%f20020, [_ZZ33flash_attention_v2_forward_kernelILi64ELi64ELi64EEvPKfS1_S1_PfiiiifE8V_shared+8168];
	fma.rn.f32 	%f22519, %f4518, %f20020, %f22519;
	@%p6309 bra 	$L__BB1_6317;
	setp.eq.s32 	%p6310, %r3, 29;
	ld.shared.f32 	%f20021, [_ZZ33flash_attention_v2_forward_kernelILi64ELi64ELi64EEvPKfS1_S1_PfiiiifE8V_shared+8172];
	fma.rn.f32 	%f22520, %f4518, %f20021, %f22520;
	@%p6310 bra 	$L__BB1_6317;
	setp.eq.s32 	%p6311, %r3, 30;
	ld.shared.f32 	%f20022, [_ZZ33flash_attention_v2_forward_kernelILi64ELi64ELi64EEvPKfS1_S1_PfiiiifE8V_shared+8176];
	fma.rn.f32 	%f22521, %f4518, %f20022, %f22521;
	@%p6311 bra 	$L__BB1_6317;
	setp.eq.s32 	%p6312, %r3, 31;
	ld.shared.f32 	%f20023, [_ZZ33flash_attention_v2_forward_kernelILi64ELi64ELi64EEvPKfS1_S1_PfiiiifE8V_shared+8180];
	fma.rn.f32 	%f22522, %f4518, %f20023, %f22522;
	@%p6312 bra 	$L__BB1_6317;
	setp.eq.s32 	%p6313, %r3, 32;
	ld.shared.f32 	%f20024, [_ZZ33flash_attention_v2_forward_kernelILi64ELi64ELi64EEvPKfS1_S1_PfiiiifE8V_shared+8184];
	fma.rn.f32 	%f22523, %f4518, %f20024, %f22523;
	@%p6313 bra 	$L__BB1_6317;
	setp.eq.s32 	%p6314, %r3, 33;
	ld.shared.f32 	%f20025, [_ZZ33flash_attention_v2_forward_kernelILi64ELi64ELi64EEvPKfS1_S1_PfiiiifE8V_shared+8188];
	fma.rn.f32 	%f22524, %f4518, %f20025, %f22524;
	@%p6314 bra 	$L__BB1_6317;
	setp.eq.s32 	%p6315, %r3, 34;
	ld.shared.f32 	%f20026, [_ZZ33flash_attention_v2_forward_kernelILi64ELi64ELi64EEvPKfS1_S1_PfiiiifE8V_shared+8192];
	fma.rn.f32 	%f22525, %f4518, %f20026, %f22525;
	@%p6315 bra 	$L__BB1_6317;
	setp.eq.s32 	%p6316, %r3, 35;
	ld.shared.f32 	%f20027, [_ZZ33flash_attention_v2_forward_kernelILi64ELi64ELi64EEvPKfS1_S1_PfiiiifE8V_shared+8196];
	fma.rn.f32 	%f22526, %f4518, %f20027, %f22526;
	@%p6316 bra 	$L__BB1_6317;
	setp.eq.s32 	%p6317, %r3, 36;
	ld.shared.f32 	%f20028, [_ZZ33flash_attention_v2_forward_kernelILi64ELi64ELi64EEvPKfS1_S1_PfiiiifE8V_shared+8200];
	fma.rn.f32 	%f22527, %f4518, %f20028, %f22527;
	@%p6317 bra 	$L__BB1_6317;
	setp.eq.s32 	%p6318, %r3, 37;
	ld.shared.f32 	%f20029, [_ZZ33flash_attention_v2_forward_kernelILi64ELi64ELi64EEvPKfS1_S1_PfiiiifE8V_shared+8204];
	fma.rn.f32 	%f22528, %f4518, %f20029, %f22528;
	@%p6318 bra 	$L__BB1_6317;
	setp.eq.s32 	%p6319, %r3, 38;
	ld.shared.f32 	%f20030, [_ZZ33flash_attention_v2_forward_kernelILi64ELi64ELi64EEvPKfS1_S1_PfiiiifE8V_shared+8208];
	fma.rn.f32 	%f22529, %f4518, %f20030, %f22529;
	@%p6319 bra 	$L__BB1_6317;
	setp.eq.s32 	%p6320, %r3, 39;
	ld.shared.f32 	%f20031, [_ZZ33flash_attention_v2_forward_kernelILi64ELi64ELi64EEvPKfS1_S1_PfiiiifE8V_shared+8212];
	fma.rn.f32 	%f22530, %f4518, %f20031, %f22530;
	@%p6320 bra 	$L__BB1_6317;
	setp.eq.s32 	%p6321, %r3, 40;
	ld.shared.f32 	%f20032, [_ZZ33flash_attention_v2_forward_kernelILi64ELi64ELi64EEvPKfS1_S1_PfiiiifE8V_shared+8216];
	fma.rn.f32 	%f22531, %f4518, %f20032, %f22531;
	@%p6321 bra 	$L__BB1_6317;
	setp.eq.s32 	%p6322, %r3, 41;
	ld.shared.f32 	%f20033, [_ZZ33flash_attention_v2_forward_kernelILi64ELi64ELi64EEvPKfS1_S1_PfiiiifE8V_shared+8220];
	fma.rn.f32 	%f22532, %f4518, %f20033, %f22532;
	@%p6322 bra 	$L__BB1_6317;
	setp.eq.s32 	%p6323, %r3, 42;
	ld.shared.f32 	%f20034, [_ZZ33flash_attention_v2_forward_kernelILi64ELi64ELi64EEvPKfS1_S1_PfiiiifE8V_shared+8224];
	fma.rn.f32 	%f22533, %f4518, %f20034, %f22533;
	@%p6323 bra 	$L__BB1_6317;
	setp.eq.s32 	%p6324, %r3, 43;
	ld.shared.f32 	%f20035, [_ZZ33flash_attention_v2_forward_kernelILi64ELi64ELi64EEvPKfS1_S1_PfiiiifE8V_shared+8228];
	fma.rn.f32 	%f22534, %f4518, %f20035, %f22534;
	@%p6324 bra 	$L__BB1_6317;
	setp.eq.s32 	%p6325, %r3, 44;
	ld.shared.f32 	%f20036, [_ZZ33flash_attention_v2_forward_kernelILi64ELi64ELi64EEvPKfS1_S1_PfiiiifE8V_shared+8232];
	fma.rn.f32 	%f22535, %f4518, %f20036, %f22535;
	@%p6325 bra 	$L__BB1_6317;
	setp.eq.s32 	%p6326, %r3, 45;
	ld.shared.f32 	%f20037, [_ZZ33flash_attention_v2_forward_kernelILi64ELi64ELi64EEvPKfS1_S1_PfiiiifE8V_shared+8236];
	fma.rn.f32 	%f22536, %f4518, %f20037, %f22536;
	@%p6326 bra 	$L__BB1_6317;
	setp.eq.s32 	%p6327, %r3, 46;
	ld.shared.f32 	%f20038, [_ZZ33flash_attention_v2_forward_kernelILi64ELi64ELi64EEvPKfS1_S1_PfiiiifE8V_shared+8240];
	fma.rn.f32 	%f22537, %f4518, %f20038, %f22537;
	@%p6327 bra 	$L__BB1_6317;
	setp.eq.s32 	%p6328, %r3, 47;
	ld.shared.f32 	%f20039, [_ZZ33flash_attention_v2_forward_kernelILi64ELi64ELi64EEvPKfS1_S1_PfiiiifE8V_shared+8244];
	fma.rn.f32 	%f22538, %f4518, %f20039, %f22538;
	@%p6328 bra 	$L__BB1_6317;
	setp.eq.s32 	%p6329, %r3, 48;
	ld.shared.f32 	%f20040, [_ZZ33flash_attention_v2_forward_kernelILi64ELi64ELi64EEvPKfS1_S1_PfiiiifE8V_shared+8248];
	fma.rn.f32 	%f22539, %f4518, %f20040, %f22539;
	@%p6329 bra 	$L__BB1_6317;
	setp.eq.s32 	%p6330, %r3, 49;
	ld.shared.f32 	%f20041, [_ZZ33flash_attention_v2_forward_kernelILi64ELi64ELi64EEvPKfS1_S1_PfiiiifE8V_shared+8252];
	fma.rn.f32 	%f22540, %f4518, %f20041, %f22540;
	@%p6330 bra 	$L__BB1_6317;
	setp.eq.s32 	%p6331, %r3, 50;
	ld.shared.f32 	%f20042, [_ZZ33flash_attention_v2_forward_kernelILi64ELi64ELi64EEvPKfS1_S1_PfiiiifE8V_shared+8256];
	fma.rn.f32 	%f22541, %f4518, %f20042, %f22541;
	@%p6331 bra 	$L__BB1_6317;
	setp.eq.s32 	%p6332, %r3, 51;
	ld.shared.f32 	%f20043, [_ZZ33flash_attention_v2_forward_kernelILi64ELi64ELi64EEvPKfS1_S1_PfiiiifE8V_shared+8260];
	fma.rn.f32 	%f22542, %f4518, %f20043, %f22542;
	@%p6332 bra 	$L__BB1_6317;
	setp.eq.s32 	%p6333, %r3, 52;
	ld.shared.f32 	%f20044, [_ZZ33flash_attention_v2_forward_kernelILi64ELi64ELi64EEvPKfS1_S1_PfiiiifE8V_shared+8264];
	fma.rn.f32 	%f22543, %f4518, %f20044, %f22543;
	@%p6333 bra 	$L__BB1_6317;
	setp.eq.s32 	%p6334, %r3, 53;
	ld.shared.f32 	%f20045, [_ZZ33flash_attention_v2_forward_kernelILi64ELi64ELi64EEvPKfS1_S1_PfiiiifE8V_shared+8268];
	fma.rn.f32 	%f22544, %f4518, %f20045, %f22544;
	@%p6334 bra 	$L__BB1_6317;
	setp.eq.s32 	%p6335, %r3, 54;
	ld.shared.f32 	%f20046, [_ZZ33flash_attention_v2_forward_kernelILi64ELi64ELi64EEvPKfS1_S1_PfiiiifE8V_shared+8272];
	fma.rn.f32 	%f22545, %f4518, %f20046, %f22545;
	@%p6335 bra 	$L__BB1_6317;
	setp.eq.s32 	%p6336, %r3, 55;
	ld.shared.f32 	%f20047, [_ZZ33flash_attention_v2_forward_kernelILi64ELi64ELi64EEvPKfS1_S1_PfiiiifE8V_shared+8276];
	fma.rn.f32 	%f22546, %f4518, %f20047, %f22546;
	@%p6336 bra 	$L__BB1_6317;
	setp.eq.s32 	%p6337, %r3, 56;
	ld.shared.f32 	%f20048, [_ZZ33flash_attention_v2_forward_kernelILi64ELi64ELi64EEvPKfS1_S1_PfiiiifE8V_shared+8280];
	fma.rn.f32 	%f22547, %f4518, %f20048, %f22547;
	@%p6337 bra 	$L__BB1_6317;
	setp.eq.s32 	%p6338, %r3, 57;
	ld.shared.f32 	%f20049, [_ZZ33flash_attention_v2_forward_kernelILi64ELi64ELi64EEvPKfS1_S1_PfiiiifE8V_shared+8284];
	fma.rn.f32 	%f22548, %f4518, %f20049, %f22548;
	@%p6338 bra 	$L__BB1_6317;
	setp.eq.s32 	%p6339, %r3, 58;
	ld.shared.f32 	%f20050, [_ZZ33flash_attention_v2_forward_kernelILi64ELi64ELi64EEvPKfS1_S1_PfiiiifE8V_shared+8288];
	fma.rn.f32 	%f22549, %f4518, %f20050, %f22549;
	@%p6339 bra 	$L__BB1_6317;
	setp.eq.s32 	%p6340, %r3, 59;
	ld.shared.f32 	%f20051, [_ZZ33flash_attention_v2_forward_kernelILi64ELi64ELi64EEvPKfS1_S1_PfiiiifE8V_shared+8292];
	fma.rn.f32 	%f22550, %f4518, %f20051, %f22550;
	@%p6340 bra 	$L__BB1_6317;
	setp.eq.s32 	%p6341, %r3, 60;
	ld.shared.f32 	%f20052, [_ZZ33flash_attention_v2_forward_kernelILi64ELi64ELi64EEvPKfS1_S1_PfiiiifE8V_shared+8296];
	fma.rn.f32 	%f22551, %f4518, %f20052, %f22551;
	@%p6341 bra 	$L__BB1_6317;
	setp.eq.s32 	%p6342, %r3, 61;
	ld.shared.f32 	%f20053, [_ZZ33flash_attention_v2_forward_kernelILi64ELi64ELi64EEvPKfS1_S1_PfiiiifE8V_shared+8300];
	fma.rn.f32 	%f22552, %f4518, %f20053, %f22552;
	@%p6342 bra 	$L__BB1_6317;
	setp.eq.s32 	%p6343, %r3, 62;
	ld.shared.f32 	%f20054, [_ZZ33flash_attention_v2_forward_kernelILi64ELi64ELi64EEvPKfS1_S1_PfiiiifE8V_shared+8304];
	fma.rn.f32 	%f22553, %f4518, %f20054, %f22553;
	@%p6343 bra 	$L__BB1_6317;
	setp.eq.s32 	%p6344, %r3, 63;
	ld.shared.f32 	%f20055, [_ZZ33flash_attention_v2_forward_kernelILi64ELi64ELi64EEvPKfS1_S1_PfiiiifE8V_shared+8308];
	fma.rn.f32 	%f22554, %f4518, %f20055, %f22554;
	@%p6344 bra 	$L__BB1_6317;
	ld.shared.f32 	%f20056, [_ZZ33flash_attention_v2_forward_kernelILi64ELi64ELi64EEvPKfS1_S1_PfiiiifE8V_shared+8312];
	fma.rn.f32 	%f22555, %f4518, %f20056, %f22555;
$L__BB1_6317:
	ld.param.u32 	%r580, [_Z33flash_attention_v2_forward_kernelILi64ELi64ELi64EEvPKfS1_S1_Pfiiiif_param_6];
	setp.ge.s32 	%p6345, %r31, %r580;
	@%p6345 bra 	$L__BB1_6382;
	setp.eq.s32 	%p6346, %r14, 0;
	ld.shared.f32 	%f20057, [_ZZ33flash_attention_v2_forward_kernelILi64ELi64ELi64EEvPKfS1_S1_PfiiiifE8V_shared+8320];
	fma.rn.f32 	%f22492, %f4519, %f20057, %f22492;
	@%p6346 bra 	$L__BB1_6382;
	setp.eq.s32 	%p6347, %r3, 2;
	ld.shared.f32 	%f20058, [_ZZ33flash_attention_v2_forward_kernelILi64ELi64ELi64EEvPKfS1_S1_PfiiiifE8V_shared+8324];
	fma.rn.f32 	%f22493, %f4519, %f20058, %f22493;
	@%p6347 bra 	$L__BB1_6382;
	setp.eq.s32 	%p6348, %r3, 3;
	ld.shared.f32 	%f20059, [_ZZ33flash_attention_v2_forward_kernelILi64ELi64ELi64EEvPKfS1_S1_PfiiiifE8V_shared+8328];
	fma.rn.f32 	%f22494, %f4519, %f20059, %f22494;
	@%p6348 bra 	$L__BB1_6382;
	setp.eq.s32 	%p6349, %r3, 4;
	ld.shared.f32 	%f20060, [_ZZ33flash_attention_v2_forward_kernelILi64ELi64ELi64EEvPKfS1_S1_PfiiiifE8V_shared+8332];
	fma.rn.f32 	%f22495, %f4519, %f20060, %f22495;
	@%p6349 bra 	$L__BB1_6382;
	setp.eq.s32 	%p6350, %r3, 5;
	ld.shared.f32 	%f20061, [_ZZ33flash_attention_v2_forward_kernelILi64ELi64ELi64EEvPKfS1_S1_PfiiiifE8V_shared+8336];
	fma.rn.f32 	%f22496, %f4519, %f20061, %f22496;
	@%p6350 bra 	$L__BB1_6382;
	setp.eq.s32 	%p6351, %r3, 6;
	ld.shared.f32 	%f20062, [_ZZ33flash_attention_v2_forward_kernelILi64ELi64ELi64EEvPKfS1_S1_PfiiiifE8V_shared+8340];
	fma.rn.f32 	%f22497, %f4519, %f20062, %f22497;
	@%p6351 bra 	$L__BB1_6382;
	setp.eq.s32 	%p6352, %r3, 7;
	ld.shared.f32 	%f20063, [_ZZ33flash_attention_v2_forward_kernelILi64ELi64ELi64EEvPKfS1_S1_PfiiiifE8V_shared+8344];
	fma.rn.f32 	%f22498, %f4519, %f20063, %f22498;
	@%p6352 bra 	$L__BB1_6382;
	setp.eq.s32 	%p6353, %r3, 8;
	ld.shared.f32 	%f20064, [_ZZ33flash_attention_v2_forward_kernelILi64ELi64ELi64EEvPKfS1_S1_PfiiiifE8V_shared+8348];
	fma.rn.f32 	%f22499, %f4519, %f20064, %f22499;
	@%p6353 bra 	$L__BB1_6382;
	setp.eq.s32 	%p6354, %r3, 9;
	ld.shared.f32 	%f20065, [_ZZ33flash_attention_v2_forward_kernelILi64ELi64ELi64EEvPKfS1_S1_PfiiiifE8V_shared+8352];
	fma.rn.f32 	%f22500, %f4519, %f20065, %f22500;
	@%p6354 bra 	$L__BB1_6382;
	setp.eq.s32 	%p6355, %r3, 10;
	ld.shared.f32 	%f20066, [_ZZ33flash_attention_v2_forward_kernelILi64ELi64ELi64EEvPKfS1_S1_PfiiiifE8V_shared+8356];
	fma.rn.f32 	%f22501, %f4519, %f20066, %f22501;
	@%p6355 bra 	$L__BB1_6382;
	setp.eq.s32 	%p6356, %r3, 11;
	ld.shared.f32 	%f20067, [_ZZ33flash_attention_v2_forward_kernelILi64ELi64ELi64EEvPKfS1_S1_PfiiiifE8V_shared+8360];
	fma.rn.f32 	%f22502, %f4519, %f20067, %f22502;
	@%p6356 bra 	$L__BB1_6382;
	setp.eq.s32 	%p6357, %r3, 12;
	ld.shared.f32 	%f20068, [_ZZ33flash_attention_v2_forward_kernelILi64ELi64ELi64EEvPKfS1_S1_PfiiiifE8V_shared+8364];
	fma.rn.f32 	%f22503, %f4519, %f20068, %f22503;
	@%p6357 bra 	$L__BB1_6382;
	setp.eq.s32 	%p6358, %r3, 13;
	ld.shared.f32 	%f20069, [_ZZ33flash_attention_v2_forward_kernelILi64ELi64ELi64EEvPKfS1_S1_PfiiiifE8V_shared+8368];
	fma.rn.f32 	%f22504, %f4519, %f20069, %f22504;
	@%p6358 bra 	$L__BB1_6382;
	setp.eq.s32 	%p6359, %r3, 14;
	ld.shared.f32 	%f20070, [_ZZ33flash_attention_v2_forward_kernelILi64ELi64ELi64EEvPKfS1_S1_PfiiiifE8V_shared+8372];
	fma.rn.f32 	%f22505, %f4519, %f20070, %f22505;
	@%p6359 bra 	$L__BB1_6382;
	setp.eq.s32 	%p6360, %r3, 15;
	ld.shared.f32 	%f20071, [_ZZ33flash_attention_v2_forward_kernelILi64ELi64ELi64EEvPKfS1_S1_PfiiiifE8V_shared+8376];
	fma.rn.f32 	%f22506, %f4519, %f20071, %f22506;
	@%p6360 bra 	$L__BB1_6382;
	setp.eq.s32 	%p6361, %r3, 16;
	ld.shared.f32 	%f20072, [_ZZ33flash_attention_v2_forward_kernelILi64ELi64ELi64EEvPKfS1_S1_PfiiiifE8V_shared+8380];
	fma.rn.f32 	%f22507, %f4519, %f20072, %f22507;
	@%p6361 bra 	$L__BB1_6382;
	setp.eq.s32 	%p6362, %r3, 17;
	ld.shared.f32 	%f20073, [_ZZ33flash_attention_v2_forward_kernelILi64ELi64ELi64EEvPKfS1_S1_PfiiiifE8V_shared+8384];
	fma.rn.f32 	%f22508, %f4519, %f20073, %f22508;
	@%p6362 bra 	$L__BB1_6382;
	setp.eq.s32 	%p6363, %r3, 18;
	ld.shared.f32 	%f20074, [_ZZ33flash_attention_v2_forward_kernelILi64ELi64ELi64EEvPKfS1_S1_PfiiiifE8V_shared+8388];
	fma.rn.f32 	%f22509, %f4519, %f20074, %f22509;
	@%p6363 bra 	$L__BB1_6382;
	setp.eq.s32 	%p6364, %r3, 19;
	ld.shared.f32 	%f20075, [_ZZ33flash_attention_v2_forward_kernelILi64ELi64ELi64EEvPKfS1_S1_PfiiiifE8V_shared+8392];
	fma.rn.f32 	%f22510, %f4519, %f20075, %f22510;
	@%p6364 bra 	$L__BB1_6382;
	setp.eq.s32 	%p6365, %r3, 20;
	ld.shared.f32 	%f20076, [_ZZ33flash_attention_v2_forward_kernelILi64ELi64ELi64EEvPKfS1_S1_PfiiiifE8V_shared+8396];
	fma.rn.f32 	%f22511, %f4519, %f20076, %f22511;
	@%p6365 bra 	$L__BB1_6382;
	setp.eq.s32 	%p6366, %r3, 21;
	ld.shared.f32 	%f20077, [_ZZ33flash_attention_v2_forward_kernelILi64ELi64ELi64EEvPKfS1_S1_PfiiiifE8V_shared+8400];
	fma.rn.f32 	%f22512, %f4519, %f20077, %f22512;
	@%p6366 bra 	$L__BB1_6382;
	setp.eq.s32 	%p6367, %r3, 22;
	ld.shared.f32 	%f20078, [_ZZ33flash_attention_v2_forward_kernelILi64ELi64ELi64EEvPKfS1_S1_PfiiiifE8V_shared+8404];
	fma.rn.f32 	%f22513, %f4519, %f20078, %f22513;
	@%p6367 bra 	$L__BB1_6382;
	setp.eq.s32 	%p6368, %r3, 23;
	ld.shared.f32 	%f20079, [_ZZ33flash_attention_v2_forward_kernelILi64ELi64ELi64EEvPKfS1_S1_PfiiiifE8V_shared+8408];
	fma.rn.f32 	%f22514, %f4519, %f20079, %f22514;
	@%p6368 bra 	$L__BB1_6382;
	setp.eq.s32 	%p6369, %r3, 24;
	ld.shared.f32 	%f20080, [_ZZ33flash_attention_v2_forward_kernelILi64ELi64ELi64EEvPKfS1_S1_PfiiiifE8V_shared+8412];
	fma.rn.f32 	%f22515, %f4519, %f20080, %f22515;
	@%p6369 bra 	$L__BB1_6382;
	setp.eq.s32 	%p6370, %r3, 25;
	ld.shared.f32 	%f20081, [_ZZ33flash_attention_v2_forward_kernelILi64ELi64ELi64EEvPKfS1_S1_PfiiiifE8V_shared+8416];
	fma.rn.f32 	%f22516, %f4519, %f20081, %f22516;
	@%p6370 bra 	$L__BB1_6382;
	setp.eq.s32 	%p6371, %r3, 26;
	ld.shared.f32 	%f20082, [_ZZ33flash_attention_v2_forward_kernelILi64ELi64ELi64EEvPKfS1_S1_PfiiiifE8V_shared+8420];
	fma.rn.f32 	%f22517, %f4519, %f20082, %f22517;
	@%p6371 bra 	$L__BB1_6382;
	setp.eq.s32 	%p6372, %r3, 27;
	ld.shared.f32 	%f20083, [_ZZ33flash_attention_v2_forward_kernelILi64ELi64ELi64EEvPKfS1_S1_PfiiiifE8V_shared+8424];
	fma.rn.f32 	%f22518, %f4519, %f20083, %f22518;
	@%p6372 bra 	$L__BB1_6382;
	setp.eq.s32 	%p6373, %r3, 28;
	ld.shared.f32 	%f20084, [_ZZ33flash_attention_v2_forward_kernelILi64ELi64ELi64EEvPKfS1_S1_PfiiiifE8V_shared+8428];
	fma.rn.f32 	%f22519, %f4519, %f20084, %f22519;
	@%p6373 bra 	$L__BB1_6382;
	setp.eq.s32 	%p6374, %r3, 29;
	ld.shared.f32 	%f20085, [_ZZ33flash_attention_v2_forward_kernelILi64ELi64ELi64EEvPKfS1_S1_PfiiiifE8V_shared+8432];
	fma.rn.f32 	%f22520, %f4519, %f20085, %f22520;
	@%p6374 bra 	$L__BB1_6382;
	setp.eq.s32 	%p6375, %r3, 30;
	ld.shared.f32 	%f20086, [_ZZ33flash_attention_v2_forward_kernelILi64ELi64ELi64EEvPKfS1_S1_PfiiiifE8V_shared+8436];
	fma.rn.f32 	%f22521, %f4519, %f20086, %f22521;
	@%p6375 bra 	$L__BB1_6382;
	setp.eq.s32 	%p6376, %r3, 31;
	ld.shared.f32 	%f20087, [_ZZ33flash_attention_v2_forward_kernelILi64ELi64ELi64EEvPKfS1_S1_PfiiiifE8V_shared+8440];
	fma.rn.f32 	%f22522, %f4519, %f20087, %f22522;
	@%p6376 bra 	$L__BB1_6382;
	setp.eq.s32 	%p6377, %r3, 32;
	ld.shared.f32 	%f20088, [_ZZ33flash_attention_v2_forward_kernelILi64ELi64ELi64EEvPKfS1_S1_PfiiiifE8V_shared+8444];
	fma.rn.f32 	%f22523, %f4519, %f20088, %f22523;
	@%p6377 bra 	$L__BB1_6382;
	setp.eq.s32 	%p6378, %r3, 33;
	ld.shared.f32 	%f20089, [_ZZ33flash_attention_v2_forward_kernelILi64ELi64ELi64EEvPKfS1_S1_PfiiiifE8V_shared+8448];
	fma.rn.f32 	%f22524, %f4519, %f20089, %f22524;
	@%p6378 bra 	$L__BB1_6382;
	setp.eq.s32 	%p6379, %r3, 34;
	ld.shared.f32 	%f20090, [_ZZ33flash_attention_v2_forward_kernelILi64ELi64ELi64EEvPKfS1_S1_PfiiiifE8V_shared+8452];
	fma.rn.f32 	%f22525, %f4519, %f20090, %f22525;
	@%p6379 bra 	$L__BB1_6382;
	setp.eq.s32 	%p6380, %r3, 35;
	ld.shared.f32 	%f20091, [_ZZ33flash_attention_v2_forward_kernelILi64ELi64ELi64EEvPKfS1_S1_PfiiiifE8V_shared+8456];
	fma.rn.f32 	%f22526, %f4519, %f20091, %f22526;
	@%p6380 bra 	$L__BB1_6382;
	setp.eq.s32 	%p6381, %r3, 36;
	ld.shared.f32 	%f20092, [_ZZ33flash_attention_v2_forward_kernelILi64ELi64ELi64EEvPKfS1_S1_PfiiiifE8V_shared+8460];
	fma.rn.f32 	%f22527, %f4519, %f20092, %f22527;
	@%p6381 bra 	$L__BB1_6382;
	setp.eq.s32 	%p6382, %r3, 37;
	ld.shared.f32 	%f20093, [_ZZ33flash_attention_v2_forward_kernelILi64ELi64ELi64EEvPKfS1_S1_PfiiiifE8V_shared+8464];
	fma.rn.f32 	%f22528, %f4519, %f20093, %f22528;
	@%p6382 bra 	$L__BB1_6382;
	setp.eq.s32 	%p6383, %r3, 38;
	ld.shared.f32 	%f20094, [_ZZ33flash_attention_v2_forward_kernelILi64ELi64ELi64EEvPKfS1_S1_PfiiiifE8V_shared+8468];
	fma.rn.f32 	%f22529, %f4519, %f20094, %f22529;
	@%p6383 bra 	$L__BB1_6382;
	setp.eq.s32 	%p6384, %r3, 39;
	ld.shared.f32 	%f20095, [_ZZ33flash_attention_v2_forward_kernelILi64ELi64ELi64EEvPKfS1_S1_PfiiiifE8V_shared+8472];
	fma.rn.f32 	%f22530, %f4519, %f20095, %f22530;
	@%p6384 bra 	$L__BB1_6382;
	setp.eq.s32 	%p6385, %r3, 40;
	ld.shared.f32 	%f20096, [_ZZ33flash_attention_v2_forward_kernelILi64ELi64ELi64EEvPKfS1_S1_PfiiiifE8V_shared+8476];
	fma.rn.f32 	%f22531, %f4519, %f20096, %f22531;
	@%p6385 bra 	$L__BB1_6382;
	setp.eq.s32 	%p6386, %r3, 41;
	ld.shared.f32 	%f20097, [_ZZ33flash_attention_v2_forward_kernelILi64ELi64ELi64EEvPKfS1_S1_PfiiiifE8V_shared+8480];
	fma.rn.f32 	%f22532, %f4519, %f20097, %f22532;
	@%p6386 bra 	$L__BB1_6382;
	setp.eq.s32 	%p6387, %r3, 42;
	ld.shared.f32 	%f20098, [_ZZ33flash_attention_v2_forward_kernelILi64ELi64ELi64EEvPKfS1_S1_PfiiiifE8V_shared+8484];
	fma.rn.f32 	%f22533, %f4519, %f20098, %f22533;
	@%p6387 bra 	$L__BB1_6382;
	setp.eq.s32 	%p6388, %r3, 43;
	ld.shared.f32 	%f20099, [_ZZ33flash_attention_v2_forward_kernelILi64ELi64ELi64EEvPKfS1_S1_PfiiiifE8V_shared+8488];
	fma.rn.f32 	%f22534, %f4519, %f20099, %f22534;
	@%p6388 bra 	$L__BB1_6382;
	setp.eq.s32 	%p6389, %r3, 44;
	ld.shared.f32 	%f20100, [_ZZ33flash_attention_v2_forward_kernelILi64ELi64ELi64EEvPKfS1_S1_PfiiiifE8V_shared+8492];
	fma.rn.f32 	%f22535, %f4519, %f20100, %f22535;
	@%p6389 bra 	$L__BB1_6382;
	setp.eq.s32 	%p6390, %r3, 45;
	ld.shared.f32 	%f20101, [_ZZ33flash_attention_v2_forward_kernelILi64ELi64ELi64EEvPKfS1_S1_PfiiiifE8V_shared+8496];
	fma.rn.f32 	%f22536, %f4519, %f20101, %f22536;
	@%p6390 bra 	$L__BB1_6382;
	setp.eq.s32 	%p6391, %r3, 46;
	ld.shared.f32 	%f20102, [_ZZ33flash_attention_v2_forward_kernelILi64ELi64ELi64EEvPKfS1_S1_PfiiiifE8V_shared+8500];
	fma.rn.f32 	%f22537, %f4519, %f20102, %f22537;
	@%p6391 bra 	$L__BB1_6382;
	setp.eq.s32 	%p6392, %r3, 47;
	ld.shared.f32 	%f20103, [_ZZ33flash_attention_v2_forward_kernelILi64ELi64ELi64EEvPKfS1_S1_PfiiiifE8V_shared+8504];
	fma.rn.f32 	%f22538, %f4519, %f20103, %f22538;
	@%p6392 bra 	$L__BB1_6382;
	setp.eq.s32 	%p6393, %r3, 48;
	ld.shared.f32 	%f20104, [_ZZ33flash_attention_v2_forward_kernelILi64ELi64ELi64EEvPKfS1_S1_PfiiiifE8V_shared+8508];
	fma.rn.f32 	%f22539, %f4519, %f20104, %f22539;
	@%p6393 bra 	$L__BB1_6382;
	setp.eq.s32 	%p6394, %r3, 49;
	ld.shared.f32 	%f20105, [_ZZ33flash_attention_v2_forward_kernelILi64ELi64ELi64EEvPKfS1_S1_PfiiiifE8V_shared+8512];
	fma.rn.f32 	%f22540, %f4519, %f20105, %f22540;
	@%p6394 bra 	$L__BB1_6382;
	setp.eq.s32 	%p6395, %r3, 50;
	ld.shared.f32 	%f20106, [_ZZ33flash_attention_v2_forward_kernelILi64ELi64ELi64EEvPKfS1_S1_PfiiiifE8V_shared+8516];
	fma.rn.f32 	%f22541, %f4519, %f20106, %f22541;
	@%p6395 bra 	$L__BB1_6382;
	setp.eq.s32 	%p6396, %r3, 51;
	ld.shared.f32 	%f20107, [_ZZ33flash_attention_v2_forward_kernelILi64ELi64ELi64EEvPKfS1_S1_PfiiiifE8V_shared+8520];
	fma.rn.f32 	%f22542, %f4519, %f20107, %f22542;
	@%p6396 bra 	$L__BB1_6382;
	setp.eq.s32 	%p6397, %r3, 52;
	ld.shared.f32 	%f20108, [_ZZ33flash_attention_v2_forward_kernelILi64ELi64ELi64EEvPKfS1_S1_PfiiiifE8V_shared+8524];
	fma.rn.f32 	%f22543, %f4519, %f20108, %f22543;
	@%p6397 bra 	$L__BB1_6382;
	setp.eq.s32 	%p6398, %r3, 53;
	ld.shared.f32 	%f20109, [_ZZ33flash_attention_v2_forward_kernelILi64ELi64ELi64EEvPKfS1_S1_PfiiiifE8V_shared+8528];
	fma.rn.f32 	%f22544, %f4519, %f20109, %f22544;
	@%p6398 bra 	$L__BB1_6382;
	setp.eq.s32 	%p6399, %r3, 54;
	ld.shared.f32 	%f20110, [_ZZ33flash_attention_v2_forward_kernelILi64ELi64ELi64EEvPKfS1_S1_PfiiiifE8V_shared+8532];
	fma.rn.f32 	%f22545, %f4519, %f20110, %f22545;
	@%p6399 bra 	$L__BB1_6382;
	setp.eq.s32 	%p6400, %r3, 55;
	ld.shared.f32 	%f20111, [_ZZ33flash_attention_v2_forward_kernelILi64ELi64ELi64EEvPKfS1_S1_PfiiiifE8V_shared+8536];
	fma.rn.f32 	%f22546, %f4519, %f20111, %f22546;
	@%p6400 bra 	$L__BB1_6382;
	setp.eq.s32 	%p6401, %r3, 56;
	ld.shared.f32 	%f20112, [_ZZ33flash_attention_v2_forward_kernelILi64ELi64ELi64EEvPKfS1_S1_PfiiiifE8V_shared+8540];
	fma.rn.f32 	%f22547, %f4519, %f20112, %f22547;
	@%p6401 bra 	$L__BB1_6382;
	setp.eq.s32 	%p6402, %r3, 57;
	ld.shared.f32 	%f20113, [_ZZ33flash_attention_v2_forward_kernelILi64ELi64ELi64EEvPKfS1_S1_PfiiiifE8V_shared+8544];
	fma.rn.f32 	%f22548, %f4519, %f20113, %f22548;
	@%p6402 bra 	$L__BB1_6382;
	setp.eq.s32 	%p6403, %r3, 58;
	ld.shared.f32 	%f20114, [_ZZ33flash_attention_v2_forward_kernelILi64ELi64ELi64EEvPKfS1_S1_PfiiiifE8V_shared+8548];
	fma.rn.f32 	%f22549, %f4519, %f20114, %f22549;
	@%p6403 bra 	$L__BB1_6382;
	setp.eq.s32 	%p6404, %r3, 59;
	ld.shared.f32 	%f20115, [_ZZ33flash_attention_v2_forward_kernelILi64ELi64ELi64EEvPKfS1_S1_PfiiiifE8V_shared+8552];
	fma.rn.f32 	%f22550, %f4519, %f20115, %f22550;
	@%p6404 bra 	$L__BB1_6382;
	setp.eq.s32 	%p6405, %r3, 60;
	ld.shared.f32 	%f20116, [_ZZ33flash_attention_v2_forward_kernelILi64ELi64ELi64EEvPKfS1_S1_PfiiiifE8V_shared+8556];
	fma.rn.f32 	%f22551, %f4519, %f20116, %f22551;
	@%p6405 bra 	$L__BB1_6382;
	setp.eq.s32 	%p6406, %r3, 61;
	ld.shared.f32 	%f20117, [_ZZ33flash_attention_v2_forward_kernelILi64ELi64ELi64EEvPKfS1_S1_PfiiiifE8V_shared+8560];
	fma.rn.f32 	%f22552, %f4519, %f20117, %f22552;
	@%p6406 bra 	$L__BB1_6382;
	setp.eq.s32 	%p6407, %r3, 62;
	ld.shared.f32 	%f20118, [_ZZ33flash_attention_v2_forward_kernelILi64ELi64ELi64EEvPKfS1_S1_PfiiiifE8V_shared+8564];
	fma.rn.f32 	%f22553, %f4519, %f20118, %f22553;
	@%p6407 bra 	$L__BB1_6382;
	setp.eq.s32 	%p6408, %r3, 63;
	ld.shared.f32 	%f20119, [_ZZ33flash_attention_v2_forward_kernelILi64ELi64ELi64EEvPKfS1_S1_PfiiiifE8V_shared+8568];
	fma.rn.f32 	%f22554, %f4519, %f20119, %f22554;
	@%p6408 bra 	$L__BB1_6382;
	ld.shared.f32 	%f20120, [_ZZ33flash_attention_v2_forward_kernelILi64ELi64ELi64EEvPKfS1_S1_PfiiiifE8V_shared+8572];
	fma.rn.f32 	%f22555, %f4519, %f20120, %f22555;
$L__BB1_6382:
	ld.param.u32 	%r581, [_Z33flash_attention_v2_forward_kernelILi64ELi64ELi64EEvPKfS1_S1_Pfiiiif_param_6];
	shl.b32 	%r406, %r625, 6;
	or.b32  	%r407, %r406, 33;
	setp.ge.s32 	%p6409, %r407, %r581;
	@%p6409 bra 	$L__BB1_6447;
	setp.eq.s32 	%p6410, %r14, 0;
	ld.shared.f32 	%f20121, [_ZZ33flash_attention_v2_forward_kernelILi64ELi64ELi64EEvPKfS1_S1_PfiiiifE8V_shared+8580];
	fma.rn.f32 	%f22492, %f4520, %f20121, %f22492;
	@%p6410 bra 	$L__BB1_6447;
	setp.eq.s32 	%p6411, %r3, 2;
	ld.shared.f32 	%f20122, [_ZZ33flash_attention_v2_forward_kernelILi64ELi64ELi64EEvPKfS1_S1_PfiiiifE8V_shared+8584];
	fma.rn.f32 	%f22493, %f4520, %f20122, %f22493;
	@%p6411 bra 	$L__BB1_6447;
	setp.eq.s32 	%p6412, %r3, 3;
	ld.shared.f32 	%f20123, [_ZZ33flash_attention_v2_forward_kernelILi64ELi64ELi64EEvPKfS1_S1_PfiiiifE8V_shared+8588];
	fma.rn.f32 	%f22494, %f4520, %f20123, %f22494;
	@%p6412 bra 	$L__BB1_6447;
	setp.eq.s32 	%p6413, %r3, 4;
	ld.shared.f32 	%f20124, [_ZZ33flash_attention_v2_forward_kernelILi64ELi64ELi64EEvPKfS1_S1_PfiiiifE8V_shared+8592];
	fma.rn.f32 	%f22495, %f4520, %f20124, %f22495;
	@%p6413 bra 	$L__BB1_6447;
	setp.eq.s32 	%p6414, %r3, 5;
	ld.shared.f32 	%f20125, [_ZZ33flash_attention_v2_forward_kernelILi64ELi64ELi64EEvPKfS1_S1_PfiiiifE8V_shared+8596];
	fma.rn.f32 	%f22496, %f4520, %f20125, %f22496;
	@%p6414 bra 	$L__BB1_6447;
	setp.eq.s32 	%p6415, %r3, 6;
	ld.shared.f32 	%f20126, [_ZZ33flash_attention_v2_forward_kernelILi64ELi64ELi64EEvPKfS1_S1_PfiiiifE8V_shared+8600];
	fma.rn.f32 	%f22497, %f4520, %f20126, %f22497;
	@%p6415 bra 	$L__BB1_6447;
	setp.eq.s32 	%p6416, %r3, 7;
	ld.shared.f32 	%f20127, [_ZZ33flash_attention_v2_forward_kernelILi64ELi64ELi64EEvPKfS1_S1_PfiiiifE8V_shared+8604];
	fma.rn.f32 	%f22498, %f4520, %f20127, %f22498;
	@%p6416 bra 	$L__BB1_6447;
	setp.eq.s32 	%p6417, %r3, 8;
	ld.shared.f32 	%f20128, [_ZZ33flash_attention_v2_forward_kernelILi64ELi64ELi64EEvPKfS1_S1_PfiiiifE8V_shared+8608];
	fma.rn.f32 	%f22499, %f4520, %f20128, %f22499;
	@%p6417 bra 	$L__BB1_6447;
	setp.eq.s32 	%p6418, %r3, 9;
	ld.shared.f32 	%f20129, [_ZZ33flash_attention_v2_forward_kernelILi64ELi64ELi64EEvPKfS1_S1_PfiiiifE8V_shared+8612];
	fma.rn.f32 	%f22500, %f4520, %f20129, %f22500;
	@%p6418 bra 	$L__BB1_6447;
	setp.eq.s32 	%p6419, %r3, 10;
	ld.shared.f32 	%f20130, [_ZZ33flash_attention_v2_forward_kernelILi64ELi64ELi64EEvPKfS1_S1_PfiiiifE8V_shared+8616];
	fma.rn.f32 	%f22501, %f4520, %f20130, %f22501;
	@%p6419 bra 	$L__BB1_6447;
	setp.eq.s32 	%p6420, %r3, 11;
	ld.shared.f32 	%f20131, [_ZZ33flash_attention_v2_forward_kernelILi64ELi64ELi64EEvPKfS1_S1_PfiiiifE8V_shared+8620];
	fma.rn.f32 	%f22502, %f4520, %f20131, %f22502;
	@%p6420 bra 	$L__BB1_6447;
	setp.eq.s32 	%p6421, %r3, 12;
	ld.shared.f32 	%f20132, [_ZZ33flash_attention_v2_forward_kernelILi64ELi64ELi64EEvPKfS1_S1_PfiiiifE8V_shared+8624];
	fma.rn.f32 	%f22503, %f4520, %f20132, %f22503;
	@%p6421 bra 	$L__BB1_6447;
	setp.eq.s32 	%p6422, %r3, 13;
	ld.shared.f32 	%f20133, [_ZZ33flash_attention_v2_forward_kernelILi64ELi64ELi64EEvPKfS1_S1_PfiiiifE8V_shared+8628];
	fma.rn.f32 	%f22504, %f4520, %f20133, %f22504;
	@%p6422 bra 	$L__BB1_6447;
	setp.eq.s32 	%p6423, %r3, 14;
	ld.shared.f32 	%f20134, [_ZZ33flash_attention_v2_forward_kernelILi64ELi64ELi64EEvPKfS1_S1_PfiiiifE8V_shared+8632];
	fma.rn.f32 	%f22505, %f4520, %f20134, %f22505;
	@%p6423 bra 	$L__BB1_6447;
	setp.eq.s32 	%p6424, %r3, 15;
	ld.shared.f32 	%f20135, [_ZZ33flash_attention_v2_forward_kernelILi64ELi64ELi64EEvPKfS1_S1_PfiiiifE8V_shared+8636];
	fma.rn.f32 	%f22506, %f4520, %f20135, %f22506;
	@%p6424 bra 	$L__BB1_6447;
	setp.eq.s32 	%p6425, %r3, 16;
	ld.shared.f32 	%f20136, [_ZZ33flash_attention_v2_forward_kernelILi64ELi64ELi64EEvPKfS1_S1_PfiiiifE8V_shared+8640];
	fma.rn.f32 	%f22507, %f4520, %f20136, %f22507;
	@%p6425 bra 	$L__BB1_6447;
	setp.eq.s32 	%p6426, %r3, 17;
	ld.shared.f32 	%f20137, [_ZZ33flash_attention_v2_forward_kernelILi64ELi64ELi64EEvPKfS1_S1_PfiiiifE8V_shared+8644];
	fma.rn.f32 	%f22508, %f4520, %f20137, %f22508;
	@%p6426 bra 	$L__BB1_6447;
	setp.eq.s32 	%p6427, %r3, 18;
	ld.shared.f32 	%f20138, [_ZZ33flash_attention_v2_forward_kernelILi64ELi64ELi64EEvPKfS1_S1_PfiiiifE8V_shared+8648];
	fma.rn.f32 	%f22509, %f4520, %f20138, %f22509;
	@%p6427 bra 	$L__BB1_6447;
	setp.eq.s32 	%p6428, %r3, 19;
	ld.shared.f32 	%f20139, [_ZZ33flash_attention_v2_forward_kernelILi64ELi64ELi64EEvPKfS1_S1_PfiiiifE8V_shared+8652];
	fma.rn.f32 	%f22510, %f4520, %f20139, %f22510;
	@%p6428 bra 	$L__BB1_6447;
	setp.eq.s32 	%p6429, %r3, 20;
	ld.shared.f32 	%f20140, [_ZZ33flash_attention_v2_forward_kernelILi64ELi64ELi64EEvPKfS1_S1_PfiiiifE8V_shared+8656];
	fma.rn.f32 	%f22511, %f4520, %f20140, %f22511;
	@%p6429 bra 	$L__BB1_6447;
	setp.eq.s32 	%p6430, %r3, 21;
	ld.shared.f32 	%f20141, [_ZZ33flash_attention_v2_forward_kernelILi64ELi64ELi64EEvPKfS1_S1_PfiiiifE8V_shared+8660];
	fma.rn.f32 	%f22512, %f4520, %f20141, %f22512;
	@%p6430 bra 	$L__BB1_6447;
	setp.eq.s32 	%p6431, %r3, 22;
	ld.shared.f32 	%f20142, [_ZZ33flash_attention_v2_forward_kernelILi64ELi64ELi64EEvPKfS1_S1_PfiiiifE8V_shared+8664];
	fma.rn.f32 	%f22513, %f4520, %f20142, %f22513;
	@%p6431 bra 	$L__BB1_6447;
	setp.eq.s32 	%p6432, %r3, 23;
	ld.shared.f32 	%f20143, [_ZZ33flash_attention_v2_forward_kernelILi64ELi64ELi64EEvPKfS1_S1_PfiiiifE8V_shared+8668];
	fma.rn.f32 	%f22514, %f4520, %f20143, %f22514;
	@%p6432 bra 	$L__BB1_6447;
	setp.eq.s32 	%p6433, %r3, 24;
	ld.shared.f32 	%f20144, [_ZZ33flash_attention_v2_forward_kernelILi64ELi64ELi64EEvPKfS1_S1_PfiiiifE8V_shared+8672];
	fma.rn.f32 	%f22515, %f4520, %f20144, %f22515;
	@%p6433 bra 	$L__BB1_6447;
	setp.eq.s32 	%p6434, %r3, 25;
	ld.shared.f32 	%f20145, [_ZZ33flash_attention_v2_forward_kernelILi64ELi64ELi64EEvPKfS1_S1_PfiiiifE8V_shared+8676];
	fma.rn.f32 	%f22516, %f4520, %f20145, %f22516;
	@%p6434 bra 	$L__BB1_6447;
	setp.eq.s32 	%p6435, %r3, 26;
	ld.shared.f32 	%f20146, [_ZZ33flash_attention_v2_forward_kernelILi64ELi64ELi64EEvPKfS1_S1_PfiiiifE8V_shared+8680];
	fma.rn.f32 	%f22517, %f4520, %f20146, %f22517;
	@%p6435 bra 	$L__BB1_6447;
	setp.eq.s32 	%p6436, %r3, 27;
	ld.shared.f32 	%f20147, [_ZZ33flash_attention_v2_forward_kernelILi64ELi64ELi64EEvPKfS1_S1_PfiiiifE8V_shared+8684];
	fma.rn.f32 	%f22518, %f4520, %f20147, %f22518;
	@%p6436 bra 	$L__BB1_6447;
	setp.eq.s32 	%p6437, %r3, 28;
	ld.shared.f32 	%f20148, [_ZZ33flash_attention_v2_forward_kernelILi64ELi64ELi64EEvPKfS1_S1_PfiiiifE8V_shared+8688];
	fma.rn.f32 	%f22519, %f4520, %f20148, %f22519;
	@%p6437 bra 	$L__BB1_6447;
	setp.eq.s32 	%p6438, %r3, 29;
	ld.shared.f32 	%f20149, [_ZZ33flash_attention_v2_forward_kernelILi64ELi64ELi64EEvPKfS1_S1_PfiiiifE8V_shared+8692];
	fma.rn.f32 	%f22520, %f4520, %f20149, %f22520;
	@%p6438 bra 	$L__BB1_6447;
	setp.eq.s32 	%p6439, %r3, 30;
	ld.shared.f32 	%f20150, [_ZZ33flash_attention_v2_forward_kernelILi64ELi64ELi64EEvPKfS1_S1_PfiiiifE8V_shared+8696];
	fma.rn.f32 	%f22521, %f4520, %f20150, %f22521;
	@%p6439 bra 	$L__BB1_6447;
	setp.eq.s32 	%p6440, %r3, 31;
	ld.shared.f32 	%f20151, [_ZZ33flash_attention_v2_forward_kernelILi64ELi64ELi64EEvPKfS1_S1_PfiiiifE8V_shared+8700];
	fma.rn.f32 	%f22522, %f4520, %f20151, %f22522;
	@%p6440 bra 	$L__BB1_6447;
	setp.eq.s32 	%p6441, %r3, 32;
	ld.shared.f32 	%f20152, [_ZZ33flash_attention_v2_forward_kernelILi64ELi64ELi64EEvPKfS1_S1_PfiiiifE8V_shared+8704];
	fma.rn.f32 	%f22523, %f4520, %f20152, %f22523;
	@%p6441 bra 	$L__BB1_6447;
	setp.eq.s32 	%p6442, %r3, 33;
	ld.shared.f32 	%f20153, [_ZZ33flash_attention_v2_forward_kernelILi64ELi64ELi64EEvPKfS1_S1_PfiiiifE8V_shared+8708];
	fma.rn.f32 	%f22524, %f4520, %f20153, %f22524;
	@%p6442 bra 	$L__BB1_6447;
	setp.eq.s32 	%p6443, %r3, 34;
	ld.shared.f32 	%f20154, [_ZZ33flash_attention_v2_forward_kernelILi64ELi64ELi64EEvPKfS1_S1_PfiiiifE8V_shared+8712];
	fma.rn.f32 	%f22525, %f4520, %f20154, %f22525;
	@%p6443 bra 	$L__BB1_6447;
	setp.eq.s32 	%p6444, %r3, 35;
	ld.shared.f32 	%f20155, [_ZZ33flash_attention_v2_forward_kernelILi64ELi64ELi64EEvPKfS1_S1_PfiiiifE8V_shared+8716];
	fma.rn.f32 	%f22526, %f4520, %f20155, %f22526;
	@%p6444 bra 	$L__BB1_6447;
	setp.eq.s32 	%p6445, %r3, 36;
	ld.shared.f32 	%f20156, [_ZZ33flash_attention_v2_forward_kernelILi64ELi64ELi64EEvPKfS1_S1_PfiiiifE8V_shared+8720];
	fma.rn.f32 	%f22527, %f4520, %f20156, %f22527;
	@%p6445 bra 	$L__BB1_6447;
	setp.eq.s32 	%p6446, %r3, 37;
	ld.shared.f32 	%f20157, [_ZZ33flash_attention_v2_forward_kernelILi64ELi64ELi64EEvPKfS1_S1_PfiiiifE8V_shared+8724];
	fma.rn.f32 	%f22528, %f4520, %f20157, %f22528;
	@%p6446 bra 	$L__BB1_6447;
	setp.eq.s32 	%p6447, %r3, 38;
	ld.shared.f32 	%f20158, [_ZZ33flash_attention_v2_forward_kernelILi64ELi64ELi64EEvPKfS1_S1_PfiiiifE8V_shared+8728];
	fma.rn.f32 	%f22529, %f4520, %f20158, %f22529;
	@%p6447 bra 	$L__BB1_6447;
	setp.eq.s32 	%p6448, %r3, 39;
	ld.shared.f32 	%f20159, [_ZZ33flash_attention_v2_forward_kernelILi64ELi64ELi64EEvPKfS1_S1_PfiiiifE8V_shared+8732];
	fma.rn.f32 	%f22530, %f4520, %f20159, %f22530;
	@%p6448 bra 	$L__BB1_6447;
	setp.eq.s32 	%p6449, %r3, 40;
	ld.shared.f32 	%f20160, [_ZZ33flash_attention_v2_forward_kernelILi64ELi64ELi64EEvPKfS1_S1_PfiiiifE8V_shared+8736];
	fma.rn.f32 	%f22531, %f4520, %f20160, %f22531;
	@%p6449 bra 	$L__BB1_6447;
	setp.eq.s32 	%p6450, %r3, 41;
	ld.shared.f32 	%f20161, [_ZZ33flash_attention_v2_forward_kernelILi64ELi64ELi64EEvPKfS1_S1_PfiiiifE8V_shared+8740];
	fma.rn.f32 	%f22532, %f4520, %f20161, %f22532;
	@%p6450 bra 	$L__BB1_6447;
	setp.eq.s32 	%p6451, %r3, 42;
	ld.shared.f32 	%f20162, [_ZZ33flash_attention_v2_forward_kernelILi64ELi64ELi64EEvPKfS1_S1_PfiiiifE8V_shared+8744];
	fma.rn.f32 	%f22533, %f4520, %f20162, %f22533;
	@%p6451 bra 	$L__BB1_6447;
	setp.eq.s32 	%p6452, %r3, 43;
	ld.shared.f32 	%f20163, [_ZZ33flash_attention_v2_forward_kernelILi64ELi64ELi64EEvPKfS1_S1_PfiiiifE8V_shared+8748];
	fma.rn.f32 	%f22534, %f4520, %f20163, %f22534;
	@%p6452 bra 	$L__BB1_6447;
	setp.eq.s32 	%p6453, %r3, 44;
	ld.shared.f32 	%f20164, [_ZZ33flash_attention_v2_forward_kernelILi64ELi64ELi64EEvPKfS1_S1_PfiiiifE8V_shared+8752];
	fma.rn.f32 	%f22535, %f4520, %f20164, %f22535;
	@%p6453 bra 	$L__BB1_6447;
	setp.eq.s32 	%p6454, %r3, 45;
	ld.shared.f32 	%f20165, [_ZZ33flash_attention_v2_forward_kernelILi64ELi64ELi64EEvPKfS1_S1_PfiiiifE8V_shared+8756];
	fma.rn.f32 	%f22536, %f4520, %f20165, %f22536;
	@%p6454 bra 	$L__BB1_6447;
	setp.eq.s32 	%p6455, %r3, 46;
	ld.shared.f32 	%f20166, [_ZZ33flash_attention_v2_forward_kernelILi64ELi64ELi64EEvPKfS1_S1_PfiiiifE8V_shared+8760];
	fma.rn.f32 	%f22537, %f4520, %f20166, %f22537;
	@%p6455 bra 	$L__BB1_6447;
	setp.eq.s32 	%p6456, %r3, 47;
	ld.shared.f32 	%f20167, [_ZZ33flash_attention_v2_forward_kernelILi64ELi64ELi64EEvPKfS1_S1_PfiiiifE8V_shared+8764];
	fma.rn.f32 	%f22538, %f4520, %f20167, %f22538;
	@%p6456 bra 	$L__BB1_6447;
	setp.eq.s32 	%p6457, %r3, 48;
	ld.shared.f32 	%f20168, [_ZZ33flash_attention_v2_forward_kernelILi64ELi64ELi64EEvPKfS1_S1_PfiiiifE8V_shared+8768];
	fma.rn.f32 	%f22539, %f4520, %f20168, %f22539;
	@%p6457 bra 	$L__BB1_6447;
	setp.eq.s32 	%p6458, %r3, 49;
	ld.shared.f32 	%f20169, [_ZZ33flash_attention_v2_forward_kernelILi64ELi64ELi64EEvPKfS1_S1_PfiiiifE8V_shared+8772];
	fma.rn.f32 	%f22540, %f4520, %f20169, %f22540;
	@%p6458 bra 	$L__BB1_6447;
	setp.eq.s32 	%p6459, %r3, 50;
	ld.shared.f32 	%f20170, [_ZZ33flash_attention_v2_forward_kernelILi64ELi64ELi64EEvPKfS1_S1_PfiiiifE8V_shared+8776];
	fma.rn.f32 	%f22541, %f4520, %f20170, %f22541;
	@%p6459 bra 	$L__BB1_6447;
	setp.eq.s32 	%p6460, %r3, 51;
	ld.shared.f32 	%f20171, [_ZZ33flash_attention_v2_forward_kernelILi64ELi64ELi64EEvPKfS1_S1_PfiiiifE8V_shared+8780];
	fma.rn.f32 	%f22542, %f4520, %f20171, %f22542;
	@%p6460 bra 	$L__BB1_6447;
	setp.eq.s32 	%p6461, %r3, 52;
	ld.shared.f32 	%f20172, [_ZZ33flash_attention_v2_forward_kernelILi64ELi64ELi64EEvPKfS1_S1_PfiiiifE8V_shared+8784];
	fma.rn.f32 	%f22543, %f4520, %f20172, %f22543;
	@%p6461 bra 	$L__BB1_6447;
	setp.eq.s32 	%p6462, %r3, 53;
	ld.shared.f32 	%f20173, [_ZZ33flash_attention_v2_forward_kernelILi64ELi64ELi64EEvPKfS1_S1_PfiiiifE8V_shared+8788];
	fma.rn.f32 	%f22544, %f4520, %f20173, %f22544;
	@%p6462 bra 	$L__BB1_6447;
	setp.eq.s32 	%p6463, %r3, 54;
	ld.shared.f32 	%f20174, [_ZZ33flash_attention_v2_forward_kernelILi64ELi64ELi64EEvPKfS1_S1_PfiiiifE8V_shared+8792];
	fma.rn.f32 	%f22545, %f4520, %f20174, %f22545;
	@%p6463 bra 	$L__BB1_6447;
	setp.eq.s32 	%p6464, %r3, 55;
	ld.shared.f32 	%f20175, [_ZZ33flash_attention_v2_forward_kernelILi64ELi64ELi64EEvPKfS1_S1_PfiiiifE8V_shared+8796];
	fma.rn.f32 	%f22546, %f4520, %f20175, %f22546;
	@%p6464 bra 	$L__BB1_6447;
	setp.eq.s32 	%p6465, %r3, 56;
	ld.shared.f32 	%f20176, [_ZZ33flash_attention_v2_forward_kernelILi64ELi64ELi64EEvPKfS1_S1_PfiiiifE8V_shared+8800];
	fma.rn.f32 	%f22547, %f4520, %f20176, %f22547;
	@%p6465 bra 	$L__BB1_6447;
	setp.eq.s32 	%p6466, %r3, 57;
	ld.shared.f32 	%f20177, [_ZZ33flash_attention_v2_forward_kernelILi64ELi64ELi64EEvPKfS1_S1_PfiiiifE8V_shared+8804];
	fma.rn.f32 	%f22548, %f4520, %f20177, %f22548;
	@%p6466 bra 	$L__BB1_6447;
	setp.eq.s32 	%p6467, %r3, 58;
	ld.shared.f32 	%f20178, [_ZZ33flash_attention_v2_forward_kernelILi64ELi64ELi64EEvPKfS1_S1_PfiiiifE8V_shared+8808];
	fma.rn.f32 	%f22549, %f4520, %f20178, %f22549;
	@%p6467 bra 	$L__BB1_6447;
	setp.eq.s32 	%p6468, %r3, 59;
	ld.shared.f32 	%f20179, [_ZZ33flash_attention_v2_forward_kernelILi64ELi64ELi64EEvPKfS1_S1_PfiiiifE8V_shared+8812];
	fma.rn.f32 	%f22550, %f4520, %f20179, %f22550;
	@%p6468 bra 	$L__BB1_6447;
	setp.eq.s32 	%p6469, %r3, 60;
	ld.shared.f32 	%f20180, [_ZZ33flash_attention_v2_forward_kernelILi64ELi64ELi64EEvPKfS1_S1_PfiiiifE8V_shared+8816];
	fma.rn.f32 	%f22551, %f4520, %f20180, %f22551;
	@%p6469 bra 	$L__BB1_6447;
	setp.eq.s32 	%p6470, %r3, 61;
	ld.shared.f32 	%f20181, [_ZZ33flash_attention_v2_forward_kernelILi64ELi64ELi64EEvPKfS1_S1_PfiiiifE8V_shared+8820];
	fma.rn.f32 	%f22552, %f4520, %f20181, %f22552;
	@%p6470 bra 	$L__BB1_6447;
	setp.eq.s32 	%p6471, %r3, 62;
	ld.shared.f32 	%f20182, [_ZZ33flash_attention_v2_forward_kernelILi64ELi64ELi64EEvPKfS1_S1_PfiiiifE8V_shared+8824];
	fma.rn.f32 	%f22553, %f4520, %f20182, %f22553;
	@%p6471 bra 	$L__BB1_6447;
	setp.eq.s32 	%p6472, %r3, 63;
	ld.shared.f32 	%f20183, [_ZZ33flash_attention_v2_forward_kernelILi64ELi64ELi64EEvPKfS1_S1_PfiiiifE8V_shared+8828];
	fma.rn.f32 	%f22554, %f4520, %f20183, %f22554;
	@%p6472 bra 	$L__BB1_6447;
	ld.shared.f32 	%f20184, [_ZZ33flash_attention_v2_forward_kernelILi64ELi64ELi64EEvPKfS1_S1_PfiiiifE8V_shared+8832];
	fma.rn.f32 	%f22555, %f4520, %f20184, %f22555;
$L__BB1_6447:
	ld.param.u32 	%r582, [_Z33flash_attention_v2_forward_kernelILi64ELi64ELi64EEvPKfS1_S1_Pfiiiif_param_6];
	shl.b32 	%r408, %r625, 6;
	or.b32  	%r409, %r408, 34;
	setp.ge.s32 	%p6473, %r409, %r582;
	@%p6473 bra 	$L__BB1_6512;
	setp.eq.s32 	%p6474, %r14, 0;
	ld.shared.f32 	%f20185, [_ZZ33flash_attention_v2_forward_kernelILi64ELi64ELi64EEvPKfS1_S1_PfiiiifE8V_shared+8840];
	fma.rn.f32 	%f22492, %f4521, %f20185, %f22492;
	@%p6474 bra 	$L__BB1_6512;
	setp.eq.s32 	%p6475, %r3, 2;
	ld.shared.f32 	%f20186, [_ZZ33flash_attention_v2_forward_kernelILi64ELi64ELi64EEvPKfS1_S1_PfiiiifE8V_shared+8844];
	fma.rn.f32 	%f22493, %f4521, %f20186, %f22493;
	@%p6475 bra 	$L__BB1_6512;
	setp.eq.s32 	%p6476, %r3, 3;
	ld.shared.f32 	%f20187, [_ZZ33flash_attention_v2_forward_kernelILi64ELi64ELi64EEvPKfS1_S1_PfiiiifE8V_shared+8848];
	fma.rn.f32 	%f22494, %f4521, %f20187, %f22494;
	@%p6476 bra 	$L__BB1_6512;
	setp.eq.s32 	%p6477, %r3, 4;
	ld.shared.f32 	%f20188, [_ZZ33flash_attention_v2_forward_kernelILi64ELi64ELi64EEvPKfS1_S1_PfiiiifE8V_shared+8852];
	fma.rn.f32 	%f22495, %f4521, %f20188, %f22495;
	@%p6477 bra 	$L__BB1_6512;
	setp.eq.s32 	%p6478, %r3, 5;
	ld.shared.f32 	%f20189, [_ZZ33flash_attention_v2_forward_kernelILi64ELi64ELi64EEvPKfS1_S1_PfiiiifE8V_shared+8856];
	fma.rn.f32 	%f22496, %f4521, %f20189, %f22496;
	@%p6478 bra 	$L__BB1_6512;
	setp.eq.s32 	%p6479, %r3, 6;
	ld.shared.f32 	%f20190, [_ZZ33flash_attention_v2_forward_kernelILi64ELi64ELi64EEvPKfS1_S1_PfiiiifE8V_shared+8860];
	fma.rn.f32 	%f22497, %f4521, %f20190, %f22497;
	@%p6479 bra 	$L__BB1_6512;
	setp.eq.s32 	%p6480, %r3, 7;
	ld.shared.f32 	%f20191, [_ZZ33flash_attention_v2_forward_kernelILi64ELi64ELi64EEvPKfS1_S1_PfiiiifE8V_shared+8864];
	fma.rn.f32 	%f22498, %f4521, %f20191, %f22498;
	@%p6480 bra 	$L__BB1_6512;
	setp.eq.s32 	%p6481, %r3, 8;
	ld.shared.f32 	%f20192, [_ZZ33flash_attention_v2_forward_kernelILi64ELi64ELi64EEvPKfS1_S1_PfiiiifE8V_shared+8868];
	fma.rn.f32 	%f22499, %f4521, %f20192, %f22499;
	@%p6481 bra 	$L__BB1_6512;
	setp.eq.s32 	%p6482, %r3, 9;
	ld.shared.f32 	%f20193, [_ZZ33flash_attention_v2_forward_kernelILi64ELi64ELi64EEvPKfS1_S1_PfiiiifE8V_shared+8872];
	fma.rn.f32 	%f22500, %f4521, %f20193, %f22500;
	@%p6482 bra 	$L__BB1_6512;
	setp.eq.s32 	%p6483, %r3, 10;
	ld.shared.f32 	%f20194, [_ZZ33flash_attention_v2_forward_kernelILi64ELi64ELi64EEvPKfS1_S1_PfiiiifE8V_shared+8876];
	fma.rn.f32 	%f22501, %f4521, %f20194, %f22501;
	@%p6483 bra 	$L__BB1_6512;
	setp.eq.s32 	%p6484, %r3, 11;
	ld.shared.f32 	%f20195, [_ZZ33flash_attention_v2_forward_kernelILi64ELi64ELi64EEvPKfS1_S1_PfiiiifE8V_shared+8880];
	fma.rn.f32 	%f22502, %f4521, %f20195, %f22502;
	@%p6484 bra 	$L__BB1_6512;
	setp.eq.s32 	%p6485, %r3, 12;
	ld.shared.f32 	%f20196, [_ZZ33flash_attention_v2_forward_kernelILi64ELi64ELi64EEvPKfS1_S1_PfiiiifE8V_shared+8884];
	fma.rn.f32 	%f22503, %f4521, %f20196, %f22503;
	@%p6485 bra 	$L__BB1_6512;
	setp.eq.s32 	%p6486, %r3, 13;
	ld.shared.f32 	%f20197, [_ZZ33flash_attention_v2_forward_kernelILi64ELi64ELi64EEvPKfS1_S1_PfiiiifE8V_shared+8888];
	fma.rn.f32 	%f22504, %f4521, %f20197, %f22504;
	@%p6486 bra 	$L__BB1_6512;
	setp.eq.s32 	%p6487, %r3, 14;
	ld.shared.f32 	%f20198, [_ZZ33flash_attention_v2_forward_kernelILi64ELi64ELi64EEvPKfS1_S1_PfiiiifE8V_shared+8892];
	fma.rn.f32 	%f22505, %f4521, %f20198, %f22505;
	@%p6487 bra 	$L__BB1_6512;
	setp.eq.s32 	%p6488, %r3, 15;
	ld.shared.f32 	%f20199, [_ZZ33flash_attention_v2_forward_kernelILi64ELi64ELi64EEvPKfS1_S1_PfiiiifE8V_shared+8896];
	fma.rn.f32 	%f22506, %f4521, %f20199, %f22506;
	@%p6488 bra 	$L__BB1_6512;
	setp.eq.s32 	%p6489, %r3, 16;
	ld.shared.f32 	%f20200, [_ZZ33flash_attention_v2_forward_kernelILi64ELi64ELi64EEvPKfS1_S1_PfiiiifE8V_shared+8900];
	fma.rn.f32 	%f22507, %f4521, %f20200, %f22507;
	@%p6489 bra 	$L__BB1_6512;
	setp.eq.s32 	%p6490, %r3, 17;
	ld.shared.f32 	%f20201, [_ZZ33flash_attention_v2_forward_kernelILi64ELi64ELi64EEvPKfS1_S1_PfiiiifE8V_shared+8904];
	fma.rn.f32 	%f22508, %f4521, %f20201, %f22508;
	@%p6490 bra 	$L__BB1_6512;
	setp.eq.s32 	%p6491, %r3, 18;
	ld.shared.f32 	%f20202, [_ZZ33flash_attention_v2_forward_kernelILi64ELi64ELi64EEvPKfS1_S1_PfiiiifE8V_shared+8908];
	fma.rn.f32 	%f22509, %f4521, %f20202, %f22509;
	@%p6491 bra 	$L__BB1_6512;
	setp.eq.s32 	%p6492, %r3, 19;
	ld.shared.f32 	%f20203, [_ZZ33flash_attention_v2_forward_kernelILi64ELi64ELi64EEvPKfS1_S1_PfiiiifE8V_shared+8912];
	fma.rn.f32 	%f22510, %f4521, %f20203, %f22510;
	@%p6492 bra 	$L__BB1_6512;
	setp.eq.s32 	%p6493, %r3, 20;
	ld.shared.f32 	%f20204, [_ZZ33flash_attention_v2_forward_kernelILi64ELi64ELi64EEvPKfS1_S1_PfiiiifE8V_shared+8916];
	fma.rn.f32 	%f22511, %f4521, %f20204, %f22511;
	@%p6493 bra 	$L__BB1_6512;
	setp.eq.s32 	%p6494, %r3, 21;
	ld.shared.f32 	%f20205, [_ZZ33flash_attention_v2_forward_kernelILi64ELi64ELi64EEvPKfS1_S1_PfiiiifE8V_shared+8920];
	fma.rn.f32 	%f22512, %f4521, %f20205, %f22512;
	@%p6494 bra 	$L__BB1_6512;
	setp.eq.s32 	%p6495, %r3, 22;
	ld.shared.f32 	%f20206, [_ZZ33flash_attention_v2_forward_kernelILi64ELi64ELi64EEvPKfS1_S1_PfiiiifE8V_shared+8924];
	fma.rn.f32 	%f22513, %f4521, %f20206, %f22513;
	@%p6495 bra 	$L__BB1_6512;
	setp.eq.s32 	%p6496, %r3, 23;
	ld.shared.f32 	%f20207, [_ZZ33flash_attention_v2_forward_kernelILi64ELi64ELi64EEvPKfS1_S1_PfiiiifE8V_shared+8928];
	fma.rn.f32 	%f22514, %f4521, %f20207, %f22514;
	@%p6496 bra 	$L__BB1_6512;
	setp.eq.s32 	%p6497, %r3, 24;
	ld.shared.f32 	%f20208, [_ZZ33flash_attention_v2_forward_kernelILi64ELi64ELi64EEvPKfS1_S1_PfiiiifE8V_shared+8932];
	fma.rn.f32 	%f22515, %f4521, %f20208, %f22515;
	@%p6497 bra 	$L__BB1_6512;
	setp.eq.s32 	%p6498, %r3, 25;
	ld.shared.f32 	%f20209, [_ZZ33flash_attention_v2_forward_kernelILi64ELi64ELi64EEvPKfS1_S1_PfiiiifE8V_shared+8936];
	fma.rn.f32 	%f22516, %f4521, %f20209, %f22516;
	@%p6498 bra 	$L__BB1_6512;
	setp.eq.s32 	%p6499, %r3, 26;
	ld.shared.f32 	%f20210, [_ZZ33flash_attention_v2_forward_kernelILi64ELi64ELi64EEvPKfS1_S1_PfiiiifE8V_shared+8940];
	fma.rn.f32 	%f22517, %f4521, %f20210, %f22517;
	@%p6499 bra 	$L__BB1_6512;
	setp.eq.s32 	%p6500, %r3, 27;
	ld.shared.f32 	%f20211, [_ZZ33flash_attention_v2_forward_kernelILi64ELi64ELi64EEvPKfS1_S1_PfiiiifE8V_shared+8944];
	fma.rn.f32 	%f22518, %f4521, %f20211, %f22518;
	@%p6500 bra 	$L__BB1_6512;
	setp.eq.s32 	%p6501, %r3, 28;
	ld.shared.f32 	%f20212, [_ZZ33flash_attention_v2_forward_kernelILi64ELi64ELi64EEvPKfS1_S1_PfiiiifE8V_shared+8948];
	fma.rn.f32 	%f22519, %f4521, %f20212, %f22519;
	@%p6501 bra 	$L__BB1_6512;
	setp.eq.s32 	%p6502, %r3, 29;
	ld.shared.f32 	%f20213, [_ZZ33flash_attention_v2_forward_kernelILi64ELi64ELi64EEvPKfS1_S1_PfiiiifE8V_shared+8952];
	fma.rn.f32 	%f22520, %f4521, %f20213, %f22520;
	@%p6502 bra 	$L__BB1_6512;
	setp.eq.s32 	%p6503, %r3, 30;
	ld.shared.f32 	%f20214, [_ZZ33flash_attention_v2_forward_kernelILi64ELi64ELi64EEvPKfS1_S1_PfiiiifE8V_shared+8956];
	fma.rn.f32 	%f22521, %f4521, %f20214, %f22521;
	@%p6503 bra 	$L__BB1_6512;
	setp.eq.s32 	%p6504, %r3, 31;
	ld.shared.f32 	%f20215, [_ZZ33flash_attention_v2_forward_kernelILi64ELi64ELi64EEvPKfS1_S1_PfiiiifE8V_shared+8960];
	fma.rn.f32 	%f22522, %f4521, %f20215, %f22522;
	@%p6504 bra 	$L__BB1_6512;
	setp.eq.s32 	%p6505, %r3, 32;
	ld.shared.f32 	%f20216, [_ZZ33flash_attention_v2_forward_kernelILi64ELi64ELi64EEvPKfS1_S1_PfiiiifE8V_shared+8964];
	fma.rn.f32 	%f22523, %f4521, %f20216, %f22523;
	@%p6505 bra 	$L__BB1_6512;
	setp.eq.s32 	%p6506, %r3, 33;
	ld.shared.f32 	%f20217, [_ZZ33flash_attention_v2_forward_kernelILi64ELi64ELi64EEvPKfS1_S1_PfiiiifE8V_shared+8968];
	fma.rn.f32 	%f22524, %f4521, %f20217, %f22524;
	@%p6506 bra 	$L__BB1_6512;
	setp.eq.s32 	%p6507, %r3, 34;
	ld.shared.f32 	%f20218, [_ZZ33flash_attention_v2_forward_kernelILi64ELi64ELi64EEvPKfS1_S1_PfiiiifE8V_shared+8972];
	fma.rn.f32 	%f22525, %f4521, %f20218, %f22525;
	@%p6507 bra 	$L__BB1_6512;
	setp.eq.s32 	%p6508, %r3, 35;
	ld.shared.f32 	%f20219, [_ZZ33flash_attention_v2_forward_kernelILi64ELi64ELi64EEvPKfS1_S1_PfiiiifE8V_shared+8976];
	fma.rn.f32 	%f22526, %f4521, %f20219, %f22526;
	@%p6508 bra 	$L__BB1_6512;
	setp.eq.s32 	%p6509, %r3, 36;
	ld.shared.f32 	%f20220, [_ZZ33flash_attention_v2_forward_kernelILi64ELi64ELi64EEvPKfS1_S1_PfiiiifE8V_shared+8980];
	fma.rn.f32 	%f22527, %f4521, %f20220, %f22527;
	@%p6509 bra 	$L__BB1_6512;
	setp.eq.s32 	%p6510, %r3, 37;
	ld.shared.f32 	%f20221, [_ZZ33flash_attention_v2_forward_kernelILi64ELi64ELi64EEvPKfS1_S1_PfiiiifE8V_shared+8984];
	fma.rn.f32 	%f22528, %f4521, %f20221, %f22528;
	@%p6510 bra 	$L__BB1_6512;
	setp.eq.s32 	%p6511, %r3, 38;
	ld.shared.f32 	%f20222, [_ZZ33flash_attention_v2_forward_kernelILi64ELi64ELi64EEvPKfS1_S1_PfiiiifE8V_shared+8988];
	fma.rn.f32 	%f22529, %f4521, %f20222, %f22529;
	@%p6511 bra 	$L__BB1_6512;
	setp.eq.s32 	%p6512, %r3, 39;
	ld.shared.f32 	%f20223, [_ZZ33flash_attention_v2_forward_kernelILi64ELi64ELi64EEvPKfS1_S1_PfiiiifE8V_shared+8992];
	fma.rn.f32 	%f22530, %f4521, %f20223, %f22530;
	@%p6512 bra 	$L__BB1_6512;
	setp.eq.s32 	%p6513, %r3, 40;
	ld.shared.f32 	%f20224, [_ZZ33flash_attention_v2_forward_kernelILi64ELi64ELi64EEvPKfS1_S1_PfiiiifE8V_shared+8996];
	fma.rn.f32 	%f22531, %f4521, %f20224, %f22531;
	@%p6513 bra 	$L__BB1_6512;
	setp.eq.s32 	%p6514, %r3, 41;
	ld.shared.f32 	%f20225, [_ZZ33flash_attention_v2_forward_kernelILi64ELi64ELi64EEvPKfS1_S1_PfiiiifE8V_shared+9000];
	fma.rn.f32 	%f22532, %f4521, %f20225, %f22532;
	@%p6514 bra 	$L__BB1_6512;
	setp.eq.s32 	%p6515, %r3, 42;
	ld.shared.f32 	%f20226, [_ZZ33flash_attention_v2_forward_kernelILi64ELi64ELi64EEvPKfS1_S1_PfiiiifE8V_shared+9004];
	fma.rn.f32 	%f22533, %f4521, %f20226, %f22533;
	@%p6515 bra 	$L__BB1_6512;
	setp.eq.s32 	%p6516, %r3, 43;
	ld.shared.f32 	%f20227, [_ZZ33flash_attention_v2_forward_kernelILi64ELi64ELi64EEvPKfS1_S1_PfiiiifE8V_shared+9008];
	fma.rn.f32 	%f22534, %f4521, %f20227, %f22534;
	@%p6516 bra 	$L__BB1_6512;
	setp.eq.s32 	%p6517, %r3, 44;
	ld.shared.f32 	%f20228, [_ZZ33flash_attention_v2_forward_kernelILi64ELi64ELi64EEvPKfS1_S1_PfiiiifE8V_shared+9012];
	fma.rn.f32 	%f22535, %f4521, %f20228, %f22535;
	@%p6517 bra 	$L__BB1_6512;
	setp.eq.s32 	%p6518, %r3, 45;
	ld.shared.f32 	%f20229, [_ZZ33flash_attention_v2_forward_kernelILi64ELi64ELi64EEvPKfS1_S1_PfiiiifE8V_shared+9016];
	fma.rn.f32 	%f22536, %f4521, %f20229, %f22536;
	@%p6518 bra 	$L__BB1_6512;
	setp.eq.s32 	%p6519, %r3, 46;
	ld.shared.f32 	%f20230, [_ZZ33flash_attention_v2_forward_kernelILi64ELi64ELi64EEvPKfS1_S1_PfiiiifE8V_shared+9020];
	fma.rn.f32 	%f22537, %f4521, %f20230, %f22537;
	@%p6519 bra 	$L__BB1_6512;
	setp.eq.s32 	%p6520, %r3, 47;
	ld.shared.f32 	%f20231, [_ZZ33flash_attention_v2_forward_kernelILi64ELi64ELi64EEvPKfS1_S1_PfiiiifE8V_shared+9024];
	fma.rn.f32 	%f22538, %f4521, %f20231, %f22538;
	@%p6520 bra 	$L__BB1_6512;
	setp.eq.s32 	%p6521, %r3, 48;
	ld.shared.f32 	%f20232, [_ZZ33flash_attention_v2_forward_kernelILi64ELi64ELi64EEvPKfS1_S1_PfiiiifE8V_shared+9028];
	fma.rn.f32 	%f22539, %f4521, %f20232, %f22539;
	@%p6521 bra 	$L__BB1_6512;
	setp.eq.s32 	%p6522, %r3, 49;
	ld.shared.f32 	%f20233, [_ZZ33flash_attention_v2_forward_kernelILi64ELi64ELi64EEvPKfS1_S1_PfiiiifE8V_shared+9032];
	fma.rn.f32 	%f22540, %f4521, %f20233, %f22540;
	@%p6522 bra 	$L__BB1_6512;
	setp.eq.s32 	%p6523, %r3, 50;
	ld.shared.f32 	%f20234, [_ZZ33flash_attention_v2_forward_kernelILi64ELi64ELi64EEvPKfS1_S1_PfiiiifE8V_shared+9036];
	fma.rn.f32 	%f22541, %f4521, %f20234, %f22541;
	@%p6523 bra 	$L__BB1_6512;
	setp.eq.s32 	%p6524, %r3, 51;
	ld.shared.f32 	%f20235, [_ZZ33flash_attention_v2_forward_kernelILi64ELi64ELi64EEvPKfS1_S1_PfiiiifE8V_shared+9040];
	fma.rn.f32 	%f22542, %f4521, %f20235, %f22542;
	@%p6524 bra 	$L__BB1_6512;
	setp.eq.s32 	%p6525, %r3, 52;
	ld.shared.f32 	%f20236, [_ZZ33flash_attention_v2_forward_kernelILi64ELi64ELi64EEvPKfS1_S1_PfiiiifE8V_shared+9044];
	fma.rn.f32 	%f22543, %f4521, %f20236, %f22543;
	@%p6525 bra 	$L__BB1_6512;
	setp.eq.s32 	%p6526, %r3, 53;
	ld.shared.f32 	%f20237, [_ZZ33flash_attention_v2_forward_kernelILi64ELi64ELi64EEvPKfS1_S1_PfiiiifE8V_shared+9048];
	fma.rn.f32 	%f22544, %f4521, %f20237, %f22544;
	@%p6526 bra 	$L__BB1_6512;
	setp.eq.s32 	%p6527, %r3, 54;
	ld.shared.f32 	%f20238, [_ZZ33flash_attention_v2_forward_kernelILi64ELi64ELi64EEvPKfS1_S1_PfiiiifE8V_shared+9052];
	fma.rn.f32 	%f22545, %f4521, %f20238, %f22545;
	@%p6527 bra 	$L__BB1_6512;
	setp.eq.s32 	%p6528, %r3, 55;
	ld.shared.f32 	%f20239, [_ZZ33flash_attention_v2_forward_kernelILi64ELi64ELi64EEvPKfS1_S1_PfiiiifE8V_shared+9056];
	fma.rn.f32 	%f22546, %f4521, %f20239, %f22546;
	@%p6528 bra 	$L__BB1_6512;
	setp.eq.s32 	%p6529, %r3, 56;
	ld.shared.f32 	%f20240, [_ZZ33flash_attention_v2_forward_kernelILi64ELi64ELi64EEvPKfS1_S1_PfiiiifE8V_shared+9060];
	fma.rn.f32 	%f22547, %f4521, %f20240, %f22547;
	@%p6529 bra 	$L__BB1_6512;
	setp.eq.s32 	%p6530, %r3, 57;
	ld.shared.f32 	%f20241, [_ZZ33flash_attention_v2_forward_kernelILi64ELi64ELi64EEvPKfS1_S1_PfiiiifE8V_shared+9064];
	fma.rn.f32 	%f22548, %f4521, %f20241, %f22548;
	@%p6530 bra 	$L__BB1_6512;
	setp.eq.s32 	%p6531, %r3, 58;
	ld.shared.f32 	%f20242, [_ZZ33flash_attention_v2_forward_kernelILi64ELi64ELi64EEvPKfS1_S1_PfiiiifE8V_shared+9068];
	fma.rn.f32 	%f22549, %f4521, %f20242, %f22549;
	@%p6531 bra 	$L__BB1_6512;
	setp.eq.s32 	%p6532, %r3, 59;
	ld.shared.f32 	%f20243, [_ZZ33flash_attention_v2_forward_kernelILi64ELi64ELi64EEvPKfS1_S1_PfiiiifE8V_shared+9072];
	fma.rn.f32 	%f22550, %f4521, %f20243, %f22550;
	@%p6532 bra 	$L__BB1_6512;
	setp.eq.s32 	%p6533, %r3, 60;
	ld.shared.f32 	%f20244, [_ZZ33flash_attention_v2_forward_kernelILi64ELi64ELi64EEvPKfS1_S1_PfiiiifE8V_shared+9076];
	fma.rn.f32 	%f22551, %f4521, %f20244, %f22551;
	@%p6533 bra 	$L__BB1_6512;
	setp.eq.s32 	%p6534, %r3, 61;
	ld.shared.f32 	%f20245, [_ZZ33flash_attention_v2_forward_kernelILi64ELi64ELi64EEvPKfS1_S1_PfiiiifE8V_shared+9080];
	fma.rn.f32 	%f22552, %f4521, %f20245, %f22552;
	@%p6534 bra 	$L__BB1_6512;
	setp.eq.s32 	%p6535, %r3, 62;
	ld.shared.f32 	%f20246, [_ZZ33flash_attention_v2_forward_kernelILi64ELi64ELi64EEvPKfS1_S1_PfiiiifE8V_shared+9084];
	fma.rn.f32 	%f22553, %f4521, %f20246, %f22553;
	@%p6535 bra 	$L__BB1_6512;
	setp.eq.s32 	%p6536, %r3, 63;
	ld.shared.f32 	%f20247, [_ZZ33flash_attention_v2_forward_kernelILi64ELi64ELi64EEvPKfS1_S1_PfiiiifE8V_shared+9088];
	fma.rn.f32 	%f22554, %f4521, %f20247, %f22554;
	@%p6536 bra 	$L__BB1_6512;
	ld.shared.f32 	%f20248, [_ZZ33flash_attention_v2_forward_kernelILi64ELi64ELi64EEvPKfS1_S1_PfiiiifE8V_shared+9092];
	fma.rn.f32 	%f22555, %f4521, %f20248, %f22555;
$L__BB1_6512:
	ld.param.u32 	%r583, [_Z33flash_attention_v2_forward_kernelILi64ELi64ELi64EEvPKfS1_S1_Pfiiiif_param_6];
	shl.b32 	%r410, %r625, 6;
	or.b32  	%r411, %r410, 35;
	setp.ge.s32 	%p6537, %r411, %r583;
	@%p6537 bra 	$L__BB1_6577;
	setp.eq.s32 	%p6538, %r14, 0;
	ld.shared.f32 	%f20249, [_ZZ33flash_attention_v2_forward_kernelILi64ELi64ELi64EEvPKfS1_S1_PfiiiifE8V_shared+9100];
	fma.rn.f32 	%f22492, %f4522, %f20249, %f22492;
	@%p6538 bra 	$L__BB1_6577;
	setp.eq.s32 	%p6539, %r3, 2;
	ld.shared.f32 	%f20250, [_ZZ33flash_attention_v2_forward_kernelILi64ELi64ELi64EEvPKfS1_S1_PfiiiifE8V_shared+9104];
	fma.rn.f32 	%f22493, %f4522, %f20250, %f22493;
	@%p6539 bra 	$L__BB1_6577;
	setp.eq.s32 	%p6540, %r3, 3;
	ld.shared.f32 	%f20251, [_ZZ33flash_attention_v2_forward_kernelILi64ELi64ELi64EEvPKfS1_S1_PfiiiifE8V_shared+9108];
	fma.rn.f32 	%f22494, %f4522, %f20251, %f22494;
	@%p6540 bra 	$L__BB1_6577;
	setp.eq.s32 	%p6541, %r3, 4;
	ld.shared.f32 	%f20252, [_ZZ33flash_attention_v2_forward_kernelILi64ELi64ELi64EEvPKfS1_S1_PfiiiifE8V_shared+9112];
	fma.rn.f32 	%f22495, %f4522, %f20252, %f22495;
	@%p6541 bra 	$L__BB1_6577;
	setp.eq.s32 	%p6542, %r3, 5;
	ld.shared.f32 	%f20253, [_ZZ33flash_attention_v2_forward_kernelILi64ELi64ELi64EEvPKfS1_S1_PfiiiifE8V_shared+9116];
	fma.rn.f32 	%f22496, %f4522, %f20253, %f22496;
	@%p6542 bra 	$L__BB1_6577;
	setp.eq.s32 	%p6543, %r3, 6;
	ld.shared.f32 	%f20254, [_ZZ33flash_attention_v2_forward_kernelILi64ELi64ELi64EEvPKfS1_S1_PfiiiifE8V_shared+9120];
	fma.rn.f32 	%f22497, %f4522, %f20254, %f22497;
	@%p6543 bra 	$L__BB1_6577;
	setp.eq.s32 	%p6544, %r3, 7;
	ld.shared.f32 	%f20255, [_ZZ33flash_attention_v2_forward_kernelILi64ELi64ELi64EEvPKfS1_S1_PfiiiifE8V_shared+9124];
	fma.rn.f32 	%f22498, %f4522, %f20255, %f22498;
	@%p6544 bra 	$L__BB1_6577;
	setp.eq.s32 	%p6545, %r3, 8;
	ld.shared.f32 	%f20256, [_ZZ33flash_attention_v2_forward_kernelILi64ELi64ELi64EEvPKfS1_S1_PfiiiifE8V_shared+9128];
	fma.rn.f32 	%f22499, %f4522, %f20256, %f22499;
	@%p6545 bra 	$L__BB1_6577;
	setp.eq.s32 	%p6546, %r3, 9;
	ld.shared.f32 	%f20257, [_ZZ33flash_attention_v2_forward_kernelILi64ELi64ELi64EEvPKfS1_S1_PfiiiifE8V_shared+9132];
	fma.rn.f32 	%f22500, %f4522, %f20257, %f22500;
	@%p6546 bra 	$L__BB1_6577;
	setp.eq.s32 	%p6547, %r3, 10;
	ld.shared.f32 	%f20258, [_ZZ33flash_attention_v2_forward_kernelILi64ELi64ELi64EEvPKfS1_S1_PfiiiifE8V_shared+9136];
	fma.rn.f32 	%f22501, %f4522, %f20258, %f22501;
	@%p6547 bra 	$L__BB1_6577;
	setp.eq.s32 	%p6548, %r3, 11;
	ld.shared.f32 	%f20259, [_ZZ33flash_attention_v2_forward_kernelILi64ELi64ELi64EEvPKfS1_S1_PfiiiifE8V_shared+9140];
	fma.rn.f32 	%f22502, %f4522, %f20259, %f22502;
	@%p6548 bra 	$L__BB1_6577;
	setp.eq.s32 	%p6549, %r3, 12;
	ld.shared.f32 	%f20260, [_ZZ33flash_attention_v2_forward_kernelILi64ELi64ELi64EEvPKfS1_S1_PfiiiifE8V_shared+9144];
	fma.rn.f32 	%f22503, %f4522, %f20260, %f22503;
	@%p6549 bra 	$L__BB1_6577;
	setp.eq.s32 	%p6550, %r3, 13;
	ld.shared.f32 	%f20261, [_ZZ33flash_attention_v2_forward_kernelILi64ELi64ELi64EEvPKfS1_S1_PfiiiifE8V_shared+9148];
	fma.rn.f32 	%f22504, %f4522, %f20261, %f22504;
	@%p6550 bra 	$L__BB1_6577;
	setp.eq.s32 	%p6551, %r3, 14;
	ld.shared.f32 	%f20262, [_ZZ33flash_attention_v2_forward_kernelILi64ELi64ELi64EEvPKfS1_S1_PfiiiifE8V_shared+9152];
	fma.rn.f32 	%f22505, %f4522, %f20262, %f22505;
	@%p6551 bra 	$L__BB1_6577;
	setp.eq.s32 	%p6552, %r3, 15;
	ld.shared.f32 	%f20263, [_ZZ33flash_attention_v2_forward_kernelILi64ELi64ELi64EEvPKfS1_S1_PfiiiifE8V_shared+9156];
	fma.rn.f32 	%f22506, %f4522, %f20263, %f22506;
	@%p6552 bra 	$L__BB1_6577;
	setp.eq.s32 	%p6553, %r3, 16;
	ld.shared.f32 	%f20264, [_ZZ33flash_attention_v2_forward_kernelILi64ELi64ELi64EEvPKfS1_S1_PfiiiifE8V_shared+9160];
	fma.rn.f32 	%f22507, %f4522, %f20264, %f22507;
	@%p6553 bra 	$L__BB1_6577;
	setp.eq.s32 	%p6554, %r3, 17;
	ld.shared.f32 	%f20265, [_ZZ33flash_attention_v2_forward_kernelILi64ELi64ELi64EEvPKfS1_S1_PfiiiifE8V_shared+9164];
	fma.rn.f32 	%f22508, %f4522, %f20265, %f22508;
	@%p6554 bra 	$L__BB1_6577;
	setp.eq.s32 	%p6555, %r3, 18;
	ld.shared.f32 	%f20266, [_ZZ33flash_attention_v2_forward_kernelILi64ELi64ELi64EEvPKfS1_S1_PfiiiifE8V_shared+9168];
	fma.rn.f32 	%f22509, %f4522, %f20266, %f22509;
	@%p6555 bra 	$L__BB1_6577;
	setp.eq.s32 	%p6556, %r3, 19;
	ld.shared.f32 	%f20267, [_ZZ33flash_attention_v2_forward_kernelILi64ELi64ELi64EEvPKfS1_S1_PfiiiifE8V_shared+9172];
	fma.rn.f32 	%f22510, %f4522, %f20267, %f22510;
	@%p6556 bra 	$L__BB1_6577;
	setp.eq.s32 	%p6557, %r3, 20;
	ld.shared.f32 	%f20268, [_ZZ33flash_attention_v2_forward_kernelILi64ELi64ELi64EEvPKfS1_S1_PfiiiifE8V_shared+9176];
	fma.rn.f32 	%f22511, %f4522, %f20268, %f22511;
	@%p6557 bra 	$L__BB1_6577;
	setp.eq.s32 	%p6558, %r3, 21;
	ld.shared.f32 	%f20269, [_ZZ33flash_attention_v2_forward_kernelILi64ELi64ELi64EEvPKfS1_S1_PfiiiifE8V_shared+9180];
	fma.rn.f32 	%f22512, %f4522, %f20269, %f22512;
	@%p6558 bra 	$L__BB1_6577;
	setp.eq.s32 	%p6559, %r3, 22;
	ld.shared.f32 	%f20270, [_ZZ33flash_attention_v2_forward_kernelILi64ELi64ELi64EEvPKfS1_S1_PfiiiifE8V_shared+9184];
	fma.rn.f32 	%f22513, %f4522, %f20270, %f22513;
	@%p6559 bra 	$L__BB1_6577;
	setp.eq.s32 	%p6560, %r3, 23;
	ld.shared.f32 	%f20271, [_ZZ33flash_attention_v2_forward_kernelILi64ELi64ELi64EEvPKfS1_S1_PfiiiifE8V_shared+9188];
	fma.rn.f32 	%f22514, %f4522, %f20271, %f22514;
	@%p6560 bra 	$L__BB1_6577;
	setp.eq.s32 	%p6561, %r3, 24;
	ld.shared.f32 	%f20272, [_ZZ33flash_attention_v2_forward_kernelILi64ELi64ELi64EEvPKfS1_S1_PfiiiifE8V_shared+9192];
	fma.rn.f32 	%f22515, %f4522, %f20272, %f22515;
	@%p6561 bra 	$L__BB1_6577;
	setp.eq.s32 	%p6562, %r3, 25;
	ld.shared.f32 	%f20273, [_ZZ33flash_attention_v2_forward_kernelILi64ELi64ELi64EEvPKfS1_S1_PfiiiifE8V_shared+9196];
	fma.rn.f32 	%f22516, %f4522, %f20273, %f22516;
	@%p6562 bra 	$L__BB1_6577;
	setp.eq.s32 	%p6563, %r3, 26;
	ld.shared.f32 	%f20274, [_ZZ33flash_attention_v2_forward_kernelILi64ELi64ELi64EEvPKfS1_S1_PfiiiifE8V_shared+9200];
	fma.rn.f32 	%f22517, %f4522, %f20274, %f22517;
	@%p6563 bra 	$L__BB1_6577;
	setp.eq.s32 	%p6564, %r3, 27;
	ld.shared.f32 	%f20275, [_ZZ33flash_attention_v2_forward_kernelILi64ELi64ELi64EEvPKfS1_S1_PfiiiifE8V_shared+9204];
	fma.rn.f32 	%f22518, %f4522, %f20275, %f22518;
	@%p6564 bra 	$L__BB1_6577;
	setp.eq.s32 	%p6565, %r3, 28;
	ld.shared.f32 	%f20276, [_ZZ33flash_attention_v2_forward_kernelILi64ELi64ELi64EEvPKfS1_S1_PfiiiifE8V_shared+9208];
	fma.rn.f32 	%f22519, %f4522, %f20276, %f22519;
	@%p6565 bra 	$L__BB1_6577;
	setp.eq.s32 	%p6566, %r3, 29;
	ld.shared.f32 	%f20277, [_ZZ33flash_attention_v2_forward_kernelILi64ELi64ELi64EEvPKfS1_S1_PfiiiifE8V_shared+9212];
	fma.rn.f32 	%f22520, %f4522, %f20277, %f22520;
	@%p6566 bra 	$L__BB1_6577;
	setp.eq.s32 	%p6567, %r3, 30;
	ld.shared.f32 	%f20278, [_ZZ33flash_attention_v2_forward_kernelILi64ELi64ELi64EEvPKfS1_S1_PfiiiifE8V_shared+9216];
	fma.rn.f32 	%f22521, %f4522, %f20278, %f22521;
	@%p6567 bra 	$L__BB1_6577;
	setp.eq.s32 	%p6568, %r3, 31;
	ld.shared.f32 	%f20279, [_ZZ33flash_attention_v2_forward_kernelILi64ELi64ELi64EEvPKfS1_S1_PfiiiifE8V_shared+9220];
	fma.rn.f32 	%f22522, %f4522, %f20279, %f22522;
	@%p6568 bra 	$L__BB1_6577;
	setp.eq.s32 	%p6569, %r3, 32;
	ld.shared.f32 	%f20280, [_ZZ33flash_attention_v2_forward_kernelILi64ELi64ELi64EEvPKfS1_S1_PfiiiifE8V_shared+9224];
	fma.rn.f32 	%f22523, %f4522, %f20280, %f22523;
	@%p6569 bra 	$L__BB1_6577;
	setp.eq.s32 	%p6570, %r3, 33;
	ld.shared.f32 	%f20281, [_ZZ33flash_attention_v2_forward_kernelILi64ELi64ELi64EEvPKfS1_S1_PfiiiifE8V_shared+9228];
	fma.rn.f32 	%f22524, %f4522, %f20281, %f22524;
	@%p6570 bra 	$L__BB1_6577;
	setp.eq.s32 	%p6571, %r3, 34;
	ld.shared.f32 	%f20282, [_ZZ33flash_attention_v2_forward_kernelILi64ELi64ELi64EEvPKfS1_S1_PfiiiifE8V_shared+9232];
	fma.rn.f32 	%f22525, %f4522, %f20282, %f22525;
	@%p6571 bra 	$L__BB1_6577;
	setp.eq.s32 	%p6572, %r3, 35;
	ld.shared.f32 	%f20283, [_ZZ33flash_attention_v2_forward_kernelILi64ELi64ELi64EEvPKfS1_S1_PfiiiifE8V_shared+9236];
	fma.rn.f32 	%f22526, %f4522, %f20283, %f22526;
	@%p6572 bra 	$L__BB1_6577;
	setp.eq.s32 	%p6573, %r3, 36;
	ld.shared.f32 	%f20284, [_ZZ33flash_attention_v2_forward_kernelILi64ELi64ELi64EEvPKfS1_S1_PfiiiifE8V_shared+9240];
	fma.rn.f32 	%f22527, %f4522, %f20284, %f22527;
	@%p6573 bra 	$L__BB1_6577;
	setp.eq.s32 	%p6574, %r3, 37;
	ld.shared.f32 	%f20285, [_ZZ33flash_attention_v2_forward_kernelILi64ELi64ELi64EEvPKfS1_S1_PfiiiifE8V_shared+9244];
	fma.rn.f32 	%f22528, %f4522, %f20285, %f22528;
	@%p6574 bra 	$L__BB1_6577;
	setp.eq.s32 	%p6575, %r3, 38;
	ld.shared.f32 	%f20286, [_ZZ33flash_attention_v2_forward_kernelILi64ELi64ELi64EEvPKfS1_S1_PfiiiifE8V_shared+9248];
	fma.rn.f32 	%f22529, %f4522, %f20286, %f22529;
	@%p6575 bra 	$L__BB1_6577;
	setp.eq.s32 	%p6576, %r3, 39;
	ld.shared.f32 	%f20287, [_ZZ33flash_attention_v2_forward_kernelILi64ELi64ELi64EEvPKfS1_S1_PfiiiifE8V_shared+9252];
	fma.rn.f32 	%f22530, %f4522, %f20287, %f22530;
	@%p6576 bra 	$L__BB1_6577;
	setp.eq.s32 	%p6577, %r3, 40;
	ld.shared.f32 	%f20288, [_ZZ33flash_attention_v2_forward_kernelILi64ELi64ELi64EEvPKfS1_S1_PfiiiifE8V_shared+9256];
	fma.rn.f32 	%f22531, %f4522, %f20288, %f22531;
	@%p6577 bra 	$L__BB1_6577;
	setp.eq.s32 	%p6578, %r3, 41;
	ld.shared.f32 	%f20289, [_ZZ33flash_attention_v2_forward_kernelILi64ELi64ELi64EEvPKfS1_S1_PfiiiifE8V_shared+9260];
	fma.rn.f32 	%f22532, %f4522, %f20289, %f22532;
	@%p6578 bra 	$L__BB1_6577;
	setp.eq.s32 	%p6579, %r3, 42;
	ld.shared.f32 	%f20290, [_ZZ33flash_attention_v2_forward_kernelILi64ELi64ELi64EEvPKfS1_S1_PfiiiifE8V_shared+9264];
	fma.rn.f32 	%f22533, %f4522, %f20290, %f22533;
	@%p6579 bra 	$L__BB1_6577;
	setp.eq.s32 	%p6580, %r3, 43;
	ld.shared.f32 	%f20291, [_ZZ33flash_attention_v2_forward_kernelILi64ELi64ELi64EEvPKfS1_S1_PfiiiifE8V_shared+9268];
	fma.rn.f32 	%f22534, %f4522, %f20291, %f22534;
	@%p6580 bra 	$L__BB1_6577;
	setp.eq.s32 	%p6581, %r3, 44;
	ld.shared.f32 	%f20292, [_ZZ33flash_attention_v2_forward_kernelILi64ELi64ELi64EEvPKfS1_S1_PfiiiifE8V_shared+9272];
	fma.rn.f32 	%f22535, %f4522, %f20292, %f22535;
	@%p6581 bra 	$L__BB1_6577;
	setp.eq.s32 	%p6582, %r3, 45;
	ld.shared.f32 	%f20293, [_ZZ33flash_attention_v2_forward_kernelILi64ELi64ELi64EEvPKfS1_S1_PfiiiifE8V_shared+9276];
	fma.rn.f32 	%f22536, %f4522, %f20293, %f22536;
	@%p6582 bra 	$L__BB1_6577;
	setp.eq.s32 	%p6583, %r3, 46;
	ld.shared.f32 	%f20294, [_ZZ33flash_attention_v2_forward_kernelILi64ELi64ELi64EEvPKfS1_S1_PfiiiifE8V_shared+9280];
	fma.rn.f32 	%f22537, %f4522, %f20294, %f22537;
	@%p6583 bra 	$L__BB1_6577;
	setp.eq.s32 	%p6584, %r3, 47;
	ld.shared.f32 	%f20295, [_ZZ33flash_attention_v2_forward_kernelILi64ELi64ELi64EEvPKfS1_S1_PfiiiifE8V_shared+9284];
	fma.rn.f32 	%f22538, %f4522, %f20295, %f22538;
	@%p6584 bra 	$L__BB1_6577;
	setp.eq.s32 	%p6585, %r3, 48;
	ld.shared.f32 	%f20296, [_ZZ33flash_attention_v2_forward_kernelILi64ELi64ELi64EEvPKfS1_S1_PfiiiifE8V_shared+9288];
	fma.rn.f32 	%f22539, %f4522, %f20296, %f22539;
	@%p6585 bra 	$L__BB1_6577;
	setp.eq.s32 	%p6586, %r3, 49;
	ld.shared.f32 	%f20297, [_ZZ33flash_attention_v2_forward_kernelILi64ELi64ELi64EEvPKfS1_S1_PfiiiifE8V_shared+9292];
	fma.rn.f32 	%f22540, %f4522, %f20297, %f22540;
	@%p6586 bra 	$L__BB1_6577;
	setp.eq.s32 	%p6587, %r3, 50;
	ld.shared.f32 	%f20298, [_ZZ33flash_attention_v2_forward_kernelILi64ELi64ELi64EEvPKfS1_S1_PfiiiifE8V_shared+9296];
	fma.rn.f32 	%f22541, %f4522, %f20298, %f22541;
	@%p6587 bra 	$L__BB1_6577;
	setp.eq.s32 	%p6588, %r3, 51;
	ld.shared.f32 	%f20299, [_ZZ33flash_attention_v2_forward_kernelILi64ELi64ELi64EEvPKfS1_S1_PfiiiifE8V_shared+9300];
	fma.rn.f32 	%f22542, %f4522, %f20299, %f22542;
	@%p6588 bra 	$L__BB1_6577;
	setp.eq.s32 	%p6589, %r3, 52;
	ld.shared.f32 	%f20300, [_ZZ33flash_attention_v2_forward_kernelILi64ELi64ELi64EEvPKfS1_S1_PfiiiifE8V_shared+9304];
	fma.rn.f32 	%f22543, %f4522, %f20300, %f22543;
	@%p6589 bra 	$L__BB1_6577;
	setp.eq.s32 	%p6590, %r3, 53;
	ld.shared.f32 	%f20301, [_ZZ33flash_attention_v2_forward_kernelILi64ELi64ELi64EEvPKfS1_S1_PfiiiifE8V_shared+9308];
	fma.rn.f32 	%f22544, %f4522, %f20301, %f22544;
	@%p6590 bra 	$L__BB1_6577;
	setp.eq.s32 	%p6591, %r3, 54;
	ld.shared.f32 	%f20302, [_ZZ33flash_attention_v2_forward_kernelILi64ELi64ELi64EEvPKfS1_S1_PfiiiifE8V_shared+9312];
	fma.rn.f32 	%f22545, %f4522, %f20302, %f22545;
	@%p6591 bra 	$L__BB1_6577;
	setp.eq.s32 	%p6592, %r3, 55;
	ld.shared.f32 	%f20303, [_ZZ33flash_attention_v2_forward_kernelILi64ELi64ELi64EEvPKfS1_S1_PfiiiifE8V_shared+9316];
	fma.rn.f32 	%f22546, %f4522, %f20303, %f22546;
	@%p6592 bra 	$L__BB1_6577;
	setp.eq.s32 	%p6593, %r3, 56;
	ld.shared.f32 	%f20304, [_ZZ33flash_attention_v2_forward_kernelILi64ELi64ELi64EEvPKfS1_S1_PfiiiifE8V_shared+9320];
	fma.rn.f32 	%f22547, %f4522, %f20304, %f22547;
	@%p6593 bra 	$L__BB1_6577;
	setp.eq.s32 	%p6594, %r3, 57;
	ld.shared.f32 	%f20305, [_ZZ33flash_attention_v2_forward_kernelILi64ELi64ELi64EEvPKfS1_S1_PfiiiifE8V_shared+9324];
	fma.rn.f32 	%f22548, %f4522, %f20305, %f22548;
	@%p6594 bra 	$L__BB1_6577;
	setp.eq.s32 	%p6595, %r3, 58;
	ld.shared.f32 	%f20306, [_ZZ33flash_attention_v2_forward_kernelILi64ELi64ELi64EEvPKfS1_S1_PfiiiifE8V_shared+9328];
	fma.rn.f32 	%f22549, %f4522, %f20306, %f22549;
	@%p6595 bra 	$L__BB1_6577;
	setp.eq.s32 	%p6596, %r3, 59;
	ld.shared.f32 	%f20307, [_ZZ33flash_attention_v2_forward_kernelILi64ELi64ELi64EEvPKfS1_S1_PfiiiifE8V_shared+9332];
	fma.rn.f32 	%f22550, %f4522, %f20307, %f22550;
	@%p6596 bra 	$L__BB1_6577;
	setp.eq.s32 	%p6597, %r3, 60;
	ld.shared.f32 	%f20308, [_ZZ33flash_attention_v2_forward_kernelILi64ELi64ELi64EEvPKfS1_S1_PfiiiifE8V_shared+9336];
	fma.rn.f32 	%f22551, %f4522, %f20308, %f22551;
	@%p6597 bra 	$L__BB1_6577;
	setp.eq.s32 	%p6598, %r3, 61;
	ld.shared.f32 	%f20309, [_ZZ33flash_attention_v2_forward_kernelILi64ELi64ELi64EEvPKfS1_S1_PfiiiifE8V_shared+9340];
	fma.rn.f32 	%f22552, %f4522, %f20309, %f22552;
	@%p6598 bra 	$L__BB1_6577;
	setp.eq.s32 	%p6599, %r3, 62;
	ld.shared.f32 	%f20310, [_ZZ33flash_attention_v2_forward_kernelILi64ELi64ELi64EEvPKfS1_S1_PfiiiifE8V_shared+9344];
	fma.rn.f32 	%f22553, %f4522, %f20310, %f22553;
	@%p6599 bra 	$L__BB1_6577;
	setp.eq.s32 	%p6600, %r3, 63;
	ld.shared.f32 	%f20311, [_ZZ33flash_attention_v2_forward_kernelILi64ELi64ELi64EEvPKfS1_S1_PfiiiifE8V_shared+9348];
	fma.rn.f32 	%f22554, %f4522, %f20311, %f22554;
	@%p6600 bra 	$L__BB1_6577;
	ld.shared.f32 	%f20312, [_ZZ33flash_attention_v2_forward_kernelILi64ELi64ELi64EEvPKfS1_S1_PfiiiifE8V_shared+9352];
	fma.rn.f32 	%f22555, %f4522, %f20312, %f22555;
$L__BB1_6577:
	ld.param.u32 	%r584, [_Z33flash_attention_v2_forward_kernelILi64ELi64ELi64EEvPKfS1_S1_Pfiiiif_param_6];
	shl.b32 	%r412, %r625, 6;
	or.b32  	%r413, %r412, 36;
	setp.ge.s32 	%p6601, %r413, %r584;
	@%p6601 bra 	$L__BB1_6642;
	setp.eq.s32 	%p6602, %r14, 0;
	ld.shared.f32 	%f20313, [_ZZ33flash_attention_v2_forward_kernelILi64ELi64ELi64EEvPKfS1_S1_PfiiiifE8V_shared+9360];
	fma.rn.f32 	%f22492, %f4523, %f20313, %f22492;
	@%p6602 bra 	$L__BB1_6642;
	setp.eq.s32 	%p6603, %r3, 2;
	ld.shared.f32 	%f20314, [_ZZ33flash_attention_v2_forward_kernelILi64ELi64ELi64EEvPKfS1_S1_PfiiiifE8V_shared+9364];
	fma.rn.f32 	%f22493, %f4523, %f20314, %f22493;
	@%p6603 bra 	$L__BB1_6642;
	setp.eq.s32 	%p6604, %r3, 3;
	ld.shared.f32 	%f20315, [_ZZ33flash_attention_v2_forward_kernelILi64ELi64ELi64EEvPKfS1_S1_PfiiiifE8V_shared+9368];
	fma.rn.f32 	%f22494, %f4523, %f20315, %f22494;
	@%p6604 bra 	$L__BB1_6642;
	setp.eq.s32 	%p6605, %r3, 4;
	ld.shared.f32 	%f20316, [_ZZ33flash_attention_v2_forward_kernelILi64ELi64ELi64EEvPKfS1_S1_PfiiiifE8V_shared+9372];
	fma.rn.f32 	%f22495, %f4523, %f20316, %f22495;
	@%p6605 bra 	$L__BB1_6642;
	setp.eq.s32 	%p6606, %r3, 5;
	ld.shared.f32 	%f20317, [_ZZ33flash_attention_v2_forward_kernelILi64ELi64ELi64EEvPKfS1_S1_PfiiiifE8V_shared+9376];
	fma.rn.f32 	%f22496, %f4523, %f20317, %f22496;
	@%p6606 bra 	$L__BB1_6642;
	setp.eq.s32 	%p6607, %r3, 6;
	ld.shared.f32 	%f20318, [_ZZ33flash_attention_v2_forward_kernelILi64ELi64ELi64EEvPKfS1_S1_PfiiiifE8V_shared+9380];
	fma.rn.f32 	%f22497, %f4523, %f20318, %f22497;
	@%p6607 bra 	$L__BB1_6642;
	setp.eq.s32 	%p6608, %r3, 7;
	ld.shared.f32 	%f20319, [_ZZ33flash_attention_v2_forward_kernelILi64ELi64ELi64EEvPKfS1_S1_PfiiiifE8V_shared+9384];
	fma.rn.f32 	%f22498, %f4523, %f20319, %f22498;
	@%p6608 bra 	$L__BB1_6642;
	setp.eq.s32 	%p6609, %r3, 8;
	ld.shared.f32 	%f20320, [_ZZ33flash_attention_v2_forward_kernelILi64ELi64ELi64EEvPKfS1_S1_PfiiiifE8V_shared+9388];
	fma.rn.f32 	%f22499, %f4523, %f20320, %f22499;
	@%p6609 bra 	$L__BB1_6642;
	setp.eq.s32 	%p6610, %r3, 9;
	ld.shared.f32 	%f20321, [_ZZ33flash_attention_v2_forward_kernelILi64ELi64ELi64EEvPKfS1_S1_PfiiiifE8V_shared+9392];
	fma.rn.f32 	%f22500, %f4523, %f20321, %f22500;
	@%p6610 bra 	$L__BB1_6642;
	setp.eq.s32 	%p6611, %r3, 10;
	ld.shared.f32 	%f20322, [_ZZ33flash_attention_v2_forward_kernelILi64ELi64ELi64EEvPKfS1_S1_PfiiiifE8V_shared+9396];
	fma.rn.f32 	%f22501, %f4523, %f20322, %f22501;
	@%p6611 bra 	$L__BB1_6642;
	setp.eq.s32 	%p6612, %r3, 11;
	ld.shared.f32 	%f20323, [_ZZ33flash_attention_v2_forward_kernelILi64ELi64ELi64EEvPKfS1_S1_PfiiiifE8V_shared+9400];
	fma.rn.f32 	%f22502, %f4523, %f20323, %f22502;
	@%p6612 bra 	$L__BB1_6642;
	setp.eq.s32 	%p6613, %r3, 12;
	ld.shared.f32 	%f20324, [_ZZ33flash_attention_v2_forward_kernelILi64ELi64ELi64EEvPKfS1_S1_PfiiiifE8V_shared+9404];
	fma.rn.f32 	%f22503, %f4523, %f20324, %f22503;
	@%p6613 bra 	$L__BB1_6642;
	setp.eq.s32 	%p6614, %r3, 13;
	ld.shared.f32 	%f20325, [_ZZ33flash_attention_v2_forward_kernelILi64ELi64ELi64EEvPKfS1_S1_PfiiiifE8V_shared+9408];
	fma.rn.f32 	%f22504, %f4523, %f20325, %f22504;
	@%p6614 bra 	$L__BB1_6642;
	setp.eq.s32 	%p6615, %r3, 14;
	ld.shared.f32 	%f20326, [_ZZ33flash_attention_v2_forward_kernelILi64ELi64ELi64EEvPKfS1_S1_PfiiiifE8V_shared+9412];
	fma.rn.f32 	%f22505, %f4523, %f20326, %f22505;
	@%p6615 bra 	$L__BB1_6642;
	setp.eq.s32 	%p6616, %r3, 15;
	ld.shared.f32 	%f20327, [_ZZ33flash_attention_v2_forward_kernelILi64ELi64ELi64EEvPKfS1_S1_PfiiiifE8V_shared+9416];
	fma.rn.f32 	%f22506, %f4523, %f20327, %f22506;
	@%p6616 bra 	$L__BB1_6642;
	setp.eq.s32 	%p6617, %r3, 16;
	ld.shared.f32 	%f20328, [_ZZ33flash_attention_v2_forward_kernelILi64ELi64ELi64EEvPKfS1_S1_PfiiiifE8V_shared+9420];
	fma.rn.f32 	%f22507, %f4523, %f20328, %f22507;
	@%p6617 bra 	$L__BB1_6642;
	setp.eq.s32 	%p6618, %r3, 17;
	ld.shared.f32 	%f20329, [_ZZ33flash_attention_v2_forward_kernelILi64ELi64ELi64EEvPKfS1_S1_PfiiiifE8V_shared+9424];
	fma.rn.f32 	%f22508, %f4523, %f20329, %f22508;
	@%p6618 bra 	$L__BB1_6642;
	setp.eq.s32 	%p6619, %r3, 18;
	ld.shared.f32 	%f20330, [_ZZ33flash_attention_v2_forward_kernelILi64ELi64ELi64EEvPKfS1_S1_PfiiiifE8V_shared+9428];
	fma.rn.f32 	%f22509, %f4523, %f20330, %f22509;
	@%p6619 bra 	$L__BB1_6642;
	setp.eq.s32 	%p6620, %r3, 19;
	ld.shared.f32 	%f20331, [_ZZ33flash_attention_v2_forward_kernelILi64ELi64ELi64EEvPKfS1_S1_PfiiiifE8V_shared+9432];
	fma.rn.f32 	%f22510, %f4523, %f20331, %f22510;
	@%p6620 bra 	$L__BB1_6642;
	setp.eq.s32 	%p6621, %r3, 20;
	ld.shared.f32 	%f20332, [_ZZ33flash_attention_v2_forward_kernelILi64ELi64ELi64EEvPKfS1_S1_PfiiiifE8V_shared+9436];
	fma.rn.f32 	%f22511, %f4523, %f20332, %f22511;
	@%p6621 bra 	$L__BB1_6642;
	setp.eq.s32 	%p6622, %r3, 21;
	ld.shared.f32 	%f20333, [_ZZ33flash_attention_v2_forward_kernelILi64ELi64ELi64EEvPKfS1_S1_PfiiiifE8V_shared+9440];
	fma.rn.f32 	%f22512, %f4523, %f20333, %f22512;
	@%p6622 bra 	$L__BB1_6642;
	setp.eq.s32 	%p6623, %r3, 22;
	ld.shared.f32 	%f20334, [_ZZ33flash_attention_v2_forward_kernelILi64ELi64ELi64EEvPKfS1_S1_PfiiiifE8V_shared+9444];
	fma.rn.f32 	%f22513, %f4523, %f20334, %f22513;
	@%p6623 bra 	$L__BB1_6642;
	setp.eq.s32 	%p6624, %r3, 23;
	ld.shared.f32 	%f20335, [_ZZ33flash_attention_v2_forward_kernelILi64ELi64ELi64EEvPKfS1_S1_PfiiiifE8V_shared+9448];
	fma.rn.f32 	%f22514, %f4523, %f20335, %f22514;
	@%p6624 bra 	$L__BB1_6642;
	setp.eq.s32 	%p6625, %r3, 24;
	ld.shared.f32 	%f20336, [_ZZ33flash_attention_v2_forward_kernelILi64ELi64ELi64EEvPKfS1_S1_PfiiiifE8V_shared+9452];
	fma.rn.f32 	%f22515, %f4523, %f20336, %f22515;
	@%p6625 bra 	$L__BB1_6642;
	setp.eq.s32 	%p6626, %r3, 25;
	ld.shared.f32 	%f20337, [_ZZ33flash_attention_v2_forward_kernelILi64ELi64ELi64EEvPKfS1_S1_PfiiiifE8V_shared+9456];
	fma.rn.f32 	%f22516, %f4523, %f20337, %f22516;
	@%p6626 bra 	$L__BB1_6642;
	setp.eq.s32 	%p6627, %r3, 26;
	ld.shared.f32 	%f20338, [_ZZ33flash_attention_v2_forward_kernelILi64ELi64ELi64EEvPKfS1_S1_PfiiiifE8V_shared+9460];
	fma.rn.f32 	%f22517, %f4523, %f20338, %f22517;
	@%p6627 bra 	$L__BB1_6642;
	setp.eq.s32 	%p6628, %r3, 27;
	ld.shared.f32 	%f20339, [_ZZ33flash_attention_v2_forward_kernelILi64ELi64ELi64EEvPKfS1_S1_PfiiiifE8V_shared+9464];
	fma.rn.f32 	%f22518, %f4523, %f20339, %f22518;
	@%p6628 bra 	$L__BB1_6642;
	setp.eq.s32 	%p6629, %r3, 28;
	ld.shared.f32 	%f20340, [_ZZ33flash_attention_v2_forward_kernelILi64ELi64ELi64EEvPKfS1_S1_PfiiiifE8V_shared+9468];
	fma.rn.f32 	%f22519, %f4523, %f20340, %f22519;
	@%p6629 bra 	$L__BB1_6642;
	setp.eq.s32 	%p6630, %r3, 29;
	ld.shared.f32 	%f20341, [_ZZ33flash_attention_v2_forward_kernelILi64ELi64ELi64EEvPKfS1_S1_PfiiiifE8V_shared+9472];
	fma.rn.f32 	%f22520, %f4523, %f20341, %f22520;
	@%p6630 bra 	$L__BB1_6642;
	setp.eq.s32 	%p6631, %r3, 30;
	ld.shared.f32 	%f20342, [_ZZ33flash_attention_v2_forward_kernelILi64ELi64ELi64EEvPKfS1_S1_PfiiiifE8V_shared+9476];
	fma.rn.f32 	%f22521, %f4523, %f20342, %f22521;
	@%p6631 bra 	$L__BB1_6642;
	setp.eq.s32 	%p6632, %r3, 31;
	ld.shared.f32 	%f20343, [_ZZ33flash_attention_v2_forward_kernelILi64ELi64ELi64EEvPKfS1_S1_PfiiiifE8V_shared+9480];
	fma.rn.f32 	%f22522, %f4523, %f20343, %f22522;
	@%p6632 bra 	$L__BB1_6642;
	setp.eq.s32 	%p6633, %r3, 32;
	ld.shared.f32 	%f20344, [_ZZ33flash_attention_v2_forward_kernelILi64ELi64ELi64EEvPKfS1_S1_PfiiiifE8V_shared+9484];
	fma.rn.f32 	%f22523, %f4523, %f20344, %f22523;
	@%p6633 bra 	$L__BB1_6642;
	setp.eq.s32 	%p6634, %r3, 33;
	ld.shared.f32 	%f20345, [_ZZ33flash_attention_v2_forward_kernelILi64ELi64ELi64EEvPKfS1_S1_PfiiiifE8V_shared+9488];
	fma.rn.f32 	%f22524, %f4523, %f20345, %f22524;
	@%p6634 bra 	$L__BB1_6642;
	setp.eq.s32 	%p6635, %r3, 34;
	ld.shared.f32 	%f20346, [_ZZ33flash_attention_v2_forward_kernelILi64ELi64ELi64EEvPKfS1_S1_PfiiiifE8V_shared+9492];
	fma.rn.f32 	%f22525, %f4523, %f20346, %f22525;
	@%p6635 bra 	$L__BB1_6642;
	setp.eq.s32 	%p6636, %r3, 35;
	ld.shared.f32 	%f20347, [_ZZ33flash_attention_v2_forward_kernelILi64ELi64ELi64EEvPKfS1_S1_PfiiiifE8V_shared+9496];
	fma.rn.f32 	%f22526, %f4523, %f20347, %f22526;
	@%p6636 bra 	$L__BB1_6642;
	setp.eq.s32 	%p6637, %r3, 36;
	ld.shared.f32 	%f20348, [_ZZ33flash_attention_v2_forward_kernelILi64ELi64ELi64EEvPKfS1_S1_PfiiiifE8V_shared+9500];
	fma.rn.f32 	%f22527, %f4523, %f20348, %f22527;
	@%p6637 bra 	$L__BB1_6642;
	setp.eq.s32 	%p6638, %r3, 37;
	ld.shared.f32 	%f20349, [_ZZ33flash_attention_v2_forward_kernelILi64ELi64ELi64EEvPKfS1_S1_PfiiiifE8V_shared+9504];
	fma.rn.f32 	%f22528, %f4523, %f20349, %f22528;
	@%p6638 bra 	$L__BB1_6642;
	setp.eq.s32 	%p6639, %r3, 38;
	ld.shared.f32 	%f20350, [_ZZ33flash_attention_v2_forward_kernelILi64ELi64ELi64EEvPKfS1_S1_PfiiiifE8V_shared+9508];
	fma.rn.f32 	%f22529, %f4523, %f20350, %f22529;
	@%p6639 bra 	$L__BB1_6642;
	setp.eq.s32 	%p6640, %r3, 39;
	ld.shared.f32 	%f20351, [_ZZ33flash_attention_v2_forward_kernelILi64ELi64ELi64EEvPKfS1_S1_PfiiiifE8V_shared+9512];
	fma.rn.f32 	%f22530, %f4523, %f20351, %f22530;
	@%p6640 bra 	$L__BB1_6642;
	setp.eq.s32 	%p6641, %r3, 40;
	ld.shared.f32 	%f20352, [_ZZ33flash_attention_v2_forward_kernelILi64ELi64ELi64EEvPKfS1_S1_PfiiiifE8V_shared+9516];
	fma.rn.f32 	%f22531, %f4523, %f20352, %f22531;
	@%p6641 bra 	$L__BB1_6642;
	setp.eq.s32 	%p6642, %r3, 41;
	ld.shared.f32 	%f20353, [_ZZ33flash_attention_v2_forward_kernelILi64ELi64ELi64EEvPKfS1_S1_PfiiiifE8V_shared+9520];
	fma.rn.f32 	%f22532, %f4523, %f20353, %f22532;
	@%p6642 bra 	$L__BB1_6642;
	setp.eq.s32 	%p6643, %r3, 42;
	ld.shared.f32 	%f20354, [_ZZ33flash_attention_v2_forward_kernelILi64ELi64ELi64EEvPKfS1_S1_PfiiiifE8V_shared+9524];
	fma.rn.f32 	%f22533, %f4523, %f20354, %f22533;
	@%p6643 bra 	$L__BB1_6642;
	setp.eq.s32 	%p6644, %r3, 43;
	ld.shared.f32 	%f20355, [_ZZ33flash_attention_v2_forward_kernelILi64ELi64ELi64EEvPKfS1_S1_PfiiiifE8V_shared+9528];
	fma.rn.f32 	%f22534, %f4523, %f20355, %f22534;
	@%p6644 bra 	$L__BB1_6642;
	setp.eq.s32 	%p6645, %r3, 44;
	ld.shared.f32 	%f20356, [_ZZ33flash_attention_v2_forward_kernelILi64ELi64ELi64EEvPKfS1_S1_PfiiiifE8V_shared+9532];
	fma.rn.f32 	%f22535, %f4523, %f20356, %f22535;
	@%p6645 bra 	$L__BB1_6642;
	setp.eq.s32 	%p6646, %r3, 45;
	ld.shared.f32 	%f20357, [_ZZ33flash_attention_v2_forward_kernelILi64ELi64ELi64EEvPKfS1_S1_PfiiiifE8V_shared+9536];
	fma.rn.f32 	%f22536, %f4523, %f20357, %f22536;
	@%p6646 bra 	$L__BB1_6642;
	setp.eq.s32 	%p6647, %r3, 46;
	ld.shared.f32 	%f20358, [_ZZ33flash_attention_v2_forward_kernelILi64ELi64ELi64EEvPKfS1_S1_PfiiiifE8V_shared+9540];
	fma.rn.f32 	%f22537, %f4523, %f20358, %f22537;
	@%p6647 bra 	$L__BB1_6642;
	setp.eq.s32 	%p6648, %r3, 47;
	ld.shared.f32 	%f20359, [_ZZ33flash_attention_v2_forward_kernelILi64ELi64ELi64EEvPKfS1_S1_PfiiiifE8V_shared+9544];
	fma.rn.f32 	%f22538, %f4523, %f20359, %f22538;
	@%p6648 bra 	$L__BB1_6642;
	setp.eq.s32 	%p6649, %r3, 48;
	ld.shared.f32 	%f20360, [_ZZ33flash_attention_v2_forward_kernelILi64ELi64ELi64EEvPKfS1_S1_PfiiiifE8V_shared+9548];
	fma.rn.f32 	%f22539, %f4523, %f20360, %f22539;
	@%p6649 bra 	$L__BB1_6642;
	setp.eq.s32 	%p6650, %r3, 49;
	ld.shared.f32 	%f20361, [_ZZ33flash_attention_v2_forward_kernelILi64ELi64ELi64EEvPKfS1_S1_PfiiiifE8V_shared+9552];
	fma.rn.f32 	%f22540, %f4523, %f20361, %f22540;
	@%p6650 bra 	$L__BB1_6642;
	setp.eq.s32 	%p6651, %r3, 50;
	ld.shared.f32 	%f20362, [_ZZ33flash_attention_v2_forward_kernelILi64ELi64ELi64EEvPKfS1_S1_PfiiiifE8V_shared+9556];
	fma.rn.f32 	%f22541, %f4523, %f20362, %f22541;
	@%p6651 bra 	$L__BB1_6642;
	setp.eq.s32 	%p6652, %r3, 51;
	ld.shared.f32 	%f20363, [_ZZ33flash_attention_v2_forward_kernelILi64ELi64ELi64EEvPKfS1_S1_PfiiiifE8V_shared+9560];
	fma.rn.f32 	%f22542, %f4523, %f20363, %f22542;
	@%p6652 bra 	$L__BB1_6642;
	setp.eq.s32 	%p6653, %r3, 52;
	ld.shared.f32 	%f20364, [_ZZ33flash_attention_v2_forward_kernelILi64ELi64ELi64EEvPKfS1_S1_PfiiiifE8V_shared+9564];
	fma.rn.f32 	%f22543, %f4523, %f20364, %f22543;
	@%p6653 bra 	$L__BB1_6642;
	setp.eq.s32 	%p6654, %r3, 53;
	ld.shared.f32 	%f20365, [_ZZ33flash_attention_v2_forward_kernelILi64ELi64ELi64EEvPKfS1_S1_PfiiiifE8V_shared+9568];
	fma.rn.f32 	%f22544, %f4523, %f20365, %f22544;
	@%p6654 bra 	$L__BB1_6642;
	setp.eq.s32 	%p6655, %r3, 54;
	ld.shared.f32 	%f20366, [_ZZ33flash_attention_v2_forward_kernelILi64ELi64ELi64EEvPKfS1_S1_PfiiiifE8V_shared+9572];
	fma.rn.f32 	%f22545, %f4523, %f20366, %f22545;
	@%p6655 bra 	$L__BB1_6642;
	setp.eq.s32 	%p6656, %r3, 55;
	ld.shared.f32 	%f20367, [_ZZ33flash_attention_v2_forward_kernelILi64ELi64ELi64EEvPKfS1_S1_PfiiiifE8V_shared+9576];
	fma.rn.f32 	%f22546, %f4523, %f20367, %f22546;
	@%p6656 bra 	$L__BB1_6642;
	setp.eq.s32 	%p6657, %r3, 56;
	ld.shared.f32 	%f20368, [_ZZ33flash_attention_v2_forward_kernelILi64ELi64ELi64EEvPKfS1_S1_PfiiiifE8V_shared+9580];
	fma.rn.f32 	%f22547, %f4523, %f20368, %f22547;
	@%p6657 bra 	$L__BB1_6642;
	setp.eq.s32 	%p6658, %r3, 57;
	ld.shared.f32 	%f20369, [_ZZ33flash_attention_v2_forward_kernelILi64ELi64ELi64EEvPKfS1_S1_PfiiiifE8V_shared+9584];
	fma.rn.f32 	%f22548, %f4523, %f20369, %f22548;
	@%p6658 bra 	$L__BB1_6642;
	setp.eq.s32 	%p6659, %r3, 58;
	ld.shared.f32 	%f20370, [_ZZ33flash_attention_v2_forward_kernelILi64ELi64ELi64EEvPKfS1_S1_PfiiiifE8V_shared+9588];
	fma.rn.f32 	%f22549, %f4523, %f20370, %f22549;
	@%p6659 bra 	$L__BB1_6642;
	setp.eq.s32 	%p6660, %r3, 59;
	ld.shared.f32 	%f20371, [_ZZ33flash_attention_v2_forward_kernelILi64ELi64ELi64EEvPKfS1_S1_PfiiiifE8V_shared+9592];
	fma.rn.f32 	%f22550, %f4523, %f20371, %f22550;
	@%p6660 bra 	$L__BB1_6642;
	setp.eq.s32 	%p6661, %r3, 60;
	ld.shared.f32 	%f20372, [_ZZ33flash_attention_v2_forward_kernelILi64ELi64ELi64EEvPKfS1_S1_PfiiiifE8V_shared+9596];
	fma.rn.f32 	%f22551, %f4523, %f20372, %f22551;
	@%p6661 bra 	$L__BB1_6642;
	setp.eq.s32 	%p6662, %r3, 61;
	ld.shared.f32 	%f20373, [_ZZ33flash_attention_v2_forward_kernelILi64ELi64ELi64EEvPKfS1_S1_PfiiiifE8V_shared+9600];
	fma.rn.f32 	%f22552, %f4523, %f20373, %f22552;
	@%p6662 bra 	$L__BB1_6642;
	setp.eq.s32 	%p6663, %r3, 62;
	ld.shared.f32 	%f20374, [_ZZ33flash_attention_v2_forward_kernelILi64ELi64ELi64EEvPKfS1_S1_PfiiiifE8V_shared+9604];
	fma.rn.f32 	%f22553, %f4523, %f20374, %f22553;
	@%p6663 bra 	$L__BB1_6642;
	setp.eq.s32 	%p6664, %r3, 63;
	ld.shared.f32 	%f20375, [_ZZ33flash_attention_v2_forward_kernelILi64ELi64ELi64EEvPKfS1_S1_PfiiiifE8V_shared+9608];
	fma.rn.f32 	%f22554, %f4523, %f20375, %f22554;
	@%p6664 bra 	$L__BB1_6642;
	ld.shared.f32 	%f20376, [_ZZ33flash_attention_v2_forward_kernelILi64ELi64ELi64EEvPKfS1_S1_PfiiiifE8V_shared+9612];
	fma.rn.f32 	%f22555, %f4523, %f20376, %f22555;
$L__BB1_6642:
	ld.param.u32 	%r585, [_Z33flash_attention_v2_forward_kernelILi64ELi64ELi64EEvPKfS1_S1_Pfiiiif_param_6];
	shl.b32 	%r414, %r625, 6;
	or.b32  	%r415, %r414, 37;
	setp.ge.s32 	%p6665, %r415, %r585;
	@%p6665 bra 	$L__BB1_6707;
	setp.eq.s32 	%p6666, %r14, 0;
	ld.shared.f32 	%f20377, [_ZZ33flash_attention_v2_forward_kernelILi64ELi64ELi64EEvPKfS1_S1_PfiiiifE8V_shared+9620];
	fma.rn.f32 	%f22492, %f4524, %f20377, %f22492;
	@%p6666 bra 	$L__BB1_6707;
	setp.eq.s32 	%p6667, %r3, 2;
	ld.shared.f32 	%f20378, [_ZZ33flash_attention_v2_forward_kernelILi64ELi64ELi64EEvPKfS1_S1_PfiiiifE8V_shared+9624];
	fma.rn.f32 	%f22493, %f4524, %f20378, %f22493;
	@%p6667 bra 	$L__BB1_6707;
	setp.eq.s32 	%p6668, %r3, 3;
	ld.shared.f32 	%f20379, [_ZZ33flash_attention_v2_forward_kernelILi64ELi64ELi64EEvPKfS1_S1_PfiiiifE8V_shared+9628];
	fma.rn.f32 	%f22494, %f4524, %f20379, %f22494;
	@%p6668 bra 	$L__BB1_6707;
	setp.eq.s32 	%p6669, %r3, 4;
	ld.shared.f32 	%f20380, [_ZZ33flash_attention_v2_forward_kernelILi64ELi64ELi64EEvPKfS1_S1_PfiiiifE8V_shared+9632];
	fma.rn.f32 	%f22495, %f4524, %f20380, %f22495;
	@%p6669 bra 	$L__BB1_6707;
	setp.eq.s32 	%p6670, %r3, 5;
	ld.shared.f32 	%f20381, [_ZZ33flash_attention_v2_forward_kernelILi64ELi64ELi64EEvPKfS1_S1_PfiiiifE8V_shared+9636];
	fma.rn.f32 	%f22496, %f4524, %f20381, %f22496;
	@%p6670 bra 	$L__BB1_6707;
	setp.eq.s32 	%p6671, %r3, 6;
	ld.shared.f32 	%f20382, [_ZZ33flash_attention_v2_forward_kernelILi64ELi64ELi64EEvPKfS1_S1_PfiiiifE8V_shared+9640];
	fma.rn.f32 	%f22497, %f4524, %f20382, %f22497;
	@%p6671 bra 	$L__BB1_6707;
	setp.eq.s32 	%p6672, %r3, 7;
	ld.shared.f32 	%f20383, [_ZZ33flash_attention_v2_forward_kernelILi64ELi64ELi64EEvPKfS1_S1_PfiiiifE8V_shared+9644];
	fma.rn.f32 	%f22498, %f4524, %f20383, %f22498;
	@%p6672 bra 	$L__BB1_6707;
	setp.eq.s32 	%p6673, %r3, 8;
	ld.shared.f32 	%f20384, [_ZZ33flash_attention_v2_forward_kernelILi64ELi64ELi64EEvPKfS1_S1_PfiiiifE8V_shared+9648];
	fma.rn.f32 	%f22499, %f4524, %f20384, %f22499;
	@%p6673 bra 	$L__BB1_6707;
	setp.eq.s32 	%p6674, %r3, 9;
	ld.shared.f32 	%f20385, [_ZZ33flash_attention_v2_forward_kernelILi64ELi64ELi64EEvPKfS1_S1_PfiiiifE8V_shared+9652];
	fma.rn.f32 	%f22500, %f4524, %f20385, %f22500;
	@%p6674 bra 	$L__BB1_6707;
	setp.eq.s32 	%p6675, %r3, 10;
	ld.shared.f32 	%f20386, [_ZZ33flash_attention_v2_forward_kernelILi64ELi64ELi64EEvPKfS1_S1_PfiiiifE8V_shared+9656];
	fma.rn.f32 	%f22501, %f4524, %f20386, %f22501;
	@%p6675 bra 	$L__BB1_6707;
	setp.eq.s32 	%p6676, %r3, 11;
	ld.shared.f32 	%f20387, [_ZZ33flash_attention_v2_forward_kernelILi64ELi64ELi64EEvPKfS1_S1_PfiiiifE8V_shared+9660];
	fma.rn.f32 	%f22502, %f4524, %f20387, %f22502;
	@%p6676 bra 	$L__BB1_6707;
	setp.eq.s32 	%p6677, %r3, 12;
	ld.shared.f32 	%f20388, [_ZZ33flash_attention_v2_forward_kernelILi64ELi64ELi64EEvPKfS1_S1_PfiiiifE8V_shared+9664];
	fma.rn.f32 	%f22503, %f4524, %f20388, %f22503;
	@%p6677 bra 	$L__BB1_6707;
	setp.eq.s32 	%p6678, %r3, 13;
	ld.shared.f32 	%f20389, [_ZZ33flash_attention_v2_forward_kernelILi64ELi64ELi64EEvPKfS1_S1_PfiiiifE8V_shared+9668];
	fma.rn.f32 	%f22504, %f4524, %f20389, %f22504;
	@%p6678 bra 	$L__BB1_6707;
	setp.eq.s32 	%p6679, %r3, 14;
	ld.shared.f32 	%f20390, [_ZZ33flash_attention_v2_forward_kernelILi64ELi64ELi64EEvPKfS1_S1_PfiiiifE8V_shared+9672];
	fma.rn.f32 	%f22505, %f4524, %f20390, %f22505;
	@%p6679 bra 	$L__BB1_6707;
	setp.eq.s32 	%p6680, %r3, 15;
	ld.shared.f32 	%f20391, [_ZZ33flash_attention_v2_forward_kernelILi64ELi64ELi64EEvPKfS1_S1_PfiiiifE8V_shared+9676];
	fma.rn.f32 	%f22506, %f4524, %f20391, %f22506;
	@%p6680 bra 	$L__BB1_6707;
	setp.eq.s32 	%p6681, %r3, 16;
	ld.shared.f32 	%f20392, [_ZZ33flash_attention_v2_forward_kernelILi64ELi64ELi64EEvPKfS1_S1_PfiiiifE8V_shared+9680];
	fma.rn.f32 	%f22507, %f4524, %f20392, %f22507;
	@%p6681 bra 	$L__BB1_6707;
	setp.eq.s32 	%p6682, %r3, 17;
	ld.shared.f32 	%f20393, [_ZZ33flash_attention_v2_forward_kernelILi64ELi64ELi64EEvPKfS1_S1_PfiiiifE8V_shared+9684];
	fma.rn.f32 	%f22508, %f4524, %f20393, %f22508;
	@%p6682 bra 	$L__BB1_6707;
	setp.eq.s32 	%p6683, %r3, 18;
	ld.shared.f32 	%f20394, [_ZZ33flash_attention_v2_forward_kernelILi64ELi64ELi64EEvPKfS1_S1_PfiiiifE8V_shared+9688];
	fma.rn.f32 	%f22509, %f4524, %f20394, %f22509;
	@%p6683 bra 	$L__BB1_6707;
	setp.eq.s32 	%p6684, %r3, 19;
	ld.shared.f32 	%f20395, [_ZZ33flash_attention_v2_forward_kernelILi64ELi64ELi64EEvPKfS1_S1_PfiiiifE8V_shared+9692];
	fma.rn.f32 	%f22510, %f4524, %f20395, %f22510;
	@%p6684 bra 	$L__BB1_6707;
	setp.eq.s32 	%p6685, %r3, 20;
	ld.shared.f32 	%f20396, [_ZZ33flash_attention_v2_forward_kernelILi64ELi64ELi64EEvPKfS1_S1_PfiiiifE8V_shared+9696];
	fma.rn.f32 	%f22511, %f4524, %f20396, %f22511;
	@%p6685 bra 	$L__BB1_6707;
	setp.eq.s32 	%p6686, %r3, 21;
	ld.shared.f32 	%f20397, [_ZZ33flash_attention_v2_forward_kernelILi64ELi64ELi64EEvPKfS1_S1_PfiiiifE8V_shared+9700];
	fma.rn.f32 	%f22512, %f4524, %f20397, %f22512;
	@%p6686 bra 	$L__BB1_6707;
	setp.eq.s32 	%p6687, %r3, 22;
	ld.shared.f32 	%f20398, [_ZZ33flash_attention_v2_forward_kernelILi64ELi64ELi64EEvPKfS1_S1_PfiiiifE8V_shared+9704];
	fma.rn.f32 	%f22513, %f4524, %f20398, %f22513;
	@%p6687 bra 	$L__BB1_6707;
	setp.eq.s32 	%p6688, %r3, 23;
	ld.shared.f32 	%f20399, [_ZZ33flash_attention_v2_forward_kernelILi64ELi64ELi64EEvPKfS1_S1_PfiiiifE8V_shared+9708];
	fma.rn.f32 	%f22514, %f4524, %f20399, %f22514;
	@%p6688 bra 	$L__BB1_6707;
	setp.eq.s32 	%p6689, %r3, 24;
	ld.shared.f32 	%f20400, [_ZZ33flash_attention_v2_forward_kernelILi64ELi64ELi64EEvPKfS1_S1_PfiiiifE8V_shared+9712];
	fma.rn.f32 	%f22515, %f4524, %f20400, %f22515;
	@%p6689 bra 	$L__BB1_6707;
	setp.eq.s32 	%p6690, %r3, 25;
	ld.shared.f32 	%f20401, [_ZZ33flash_attention_v2_forward_kernelILi64ELi64ELi64EEvPKfS1_S1_PfiiiifE8V_shared+9716];
	fma.rn.f32 	%f22516, %f4524, %f20401, %f22516;
	@%p6690 bra 	$L__BB1_6707;
	setp.eq.s32 	%p6691, %r3, 26;
	ld.shared.f32 	%f20402, [_ZZ33flash_attention_v2_forward_kernelILi64ELi64ELi64EEvPKfS1_S1_PfiiiifE8V_shared+9720];
	fma.rn.f32 	%f22517, %f4524, %f20402, %f22517;
	@%p6691 bra 	$L__BB1_6707;
	setp.eq.s32 	%p6692, %r3, 27;
	ld.shared.f32 	%f20403, [_ZZ33flash_attention_v2_forward_kernelILi64ELi64ELi64EEvPKfS1_S1_PfiiiifE8V_shared+9724];
	fma.rn.f32 	%f22518, %f4524, %f20403, %f22518;
	@%p6692 bra 	$L__BB1_6707;
	setp.eq.s32 	%p6693, %r3, 28;
	ld.shared.f32 	%f20404, [_ZZ33flash_attention_v2_forward_kernelILi64ELi64ELi64EEvPKfS1_S1_PfiiiifE8V_shared+9728];
	fma.rn.f32 	%f22519, %f4524, %f20404, %f22519;
	@%p6693 bra 	$L__BB1_6707;
	setp.eq.s32 	%p6694, %r3, 29;
	ld.shared.f32 	%f20405, [_ZZ33flash_attention_v2_forward_kernelILi64ELi64ELi64EEvPKfS1_S1_PfiiiifE8V_shared+9732];
	fma.rn.f32 	%f22520, %f4524, %f20405, %f22520;
	@%p6694 bra 	$L__BB1_6707;
	setp.eq.s32 	%p6695, %r3, 30;
	ld.shared.f32 	%f20406, [_ZZ33flash_attention_v2_forward_kernelILi64ELi64ELi64EEvPKfS1_S1_PfiiiifE8V_shared+9736];
	fma.rn.f32 	%f22521, %f4524, %f20406, %f22521;
	@%p6695 bra 	$L__BB1_6707;
	setp.eq.s32 	%p6696, %r3, 31;
	ld.shared.f32 	%f20407, [_ZZ33flash_attention_v2_forward_kernelILi64ELi64ELi64EEvPKfS1_S1_PfiiiifE8V_shared+9740];
	fma.rn.f32 	%f22522, %f4524, %f20407, %f22522;
	@%p6696 bra 	$L__BB1_6707;
	setp.eq.s32 	%p6697, %r3, 32;
	ld.shared.f32 	%f20408, [_ZZ33flash_attention_v2_forward_kernelILi64ELi64ELi64EEvPKfS1_S1_PfiiiifE8V_shared+9744];
	fma.rn.f32 	%f22523, %f4524, %f20408, %f22523;
	@%p6697 bra 	$L__BB1_6707;
	setp.eq.s32 	%p6698, %r3, 33;
	ld.shared.f32 	%f20409, [_ZZ33flash_attention_v2_forward_kernelILi64ELi64ELi64EEvPKfS1_S1_PfiiiifE8V_shared+9748];
	fma.rn.f32 	%f22524, %f4524, %f20409, %f22524;
	@%p6698 bra 	$L__BB1_6707;
	setp.eq.s32 	%p6699, %r3, 34;
	ld.shared.f32 	%f20410, [_ZZ33flash_attention_v2_forward_kernelILi64ELi64ELi64EEvPKfS1_S1_PfiiiifE8V_shared+9752];
	fma.rn.f32 	%f22525, %f4524, %f20410, %f22525;
	@%p6699 bra 	$L__BB1_6707;
	setp.eq.s32 	%p6700, %r3, 35;
	ld.shared.f32 	%f20411, [_ZZ33flash_attention_v2_forward_kernelILi64ELi64ELi64EEvPKfS1_S1_PfiiiifE8V_shared+9756];
	fma.rn.f32 	%f22526, %f4524, %f20411, %f22526;
	@%p6700 bra 	$L__BB1_6707;
	setp.eq.s32 	%p6701, %r3, 36;
	ld.shared.f32 	%f20412, [_ZZ33flash_attention_v2_forward_kernelILi64ELi64ELi64EEvPKfS1_S1_PfiiiifE8V_shared+9760];
	fma.rn.f32 	%f22527, %f4524, %f20412, %f22527;
	@%p6701 bra 	$L__BB1_6707;
	setp.eq.s32 	%p6702, %r3, 37;
	ld.shared.f32 	%f20413, [_ZZ33flash_attention_v2_forward_kernelILi64ELi64ELi64EEvPKfS1_S1_PfiiiifE8V_shared+9764];
	fma.rn.f32 	%f22528, %f4524, %f20413, %f22528;
	@%p6702 bra 	$L__BB1_6707;
	setp.eq.s32 	%p6703, %r3, 38;
	ld.shared.f32 	%f20414, [_ZZ33flash_attention_v2_forward_kernelILi64ELi64ELi64EEvPKfS1_S1_PfiiiifE8V_shared+9768];
	fma.rn.f32 	%f22529, %f4524, %f20414, %f22529;
	@%p6703 bra 	$L__BB1_6707;
	setp.eq.s32 	%p6704, %r3, 39;
	ld.shared.f32 	%f20415, [_ZZ33flash_attention_v2_forward_kernelILi64ELi64ELi64EEvPKfS1_S1_PfiiiifE8V_shared+9772];
	fma.rn.f32 	%f22530, %f4524, %f20415, %f22530;
	@%p6704 bra 	$L__BB1_6707;
	setp.eq.s32 	%p6705, %r3, 40;
	ld.shared.f32 	%f20416, [_ZZ33flash_attention_v2_forward_kernelILi64ELi64ELi64EEvPKfS1_S1_PfiiiifE8V_shared+9776];
	fma.rn.f32 	%f22531, %f4524, %f20416, %f22531;
	@%p6705 bra 	$L__BB1_6707;
	setp.eq.s32 	%p6706, %r3, 41;
	ld.shared.f32 	%f20417, [_ZZ33flash_attention_v2_forward_kernelILi64ELi64ELi64EEvPKfS1_S1_PfiiiifE8V_shared+9780];
	fma.rn.f32 	%f22532, %f4524, %f20417, %f22532;
	@%p6706 bra 	$L__BB1_6707;
	setp.eq.s32 	%p6707, %r3, 42;
	ld.shared.f32 	%f20418, [_ZZ33flash_attention_v2_forward_kernelILi64ELi64ELi64EEvPKfS1_S1_PfiiiifE8V_shared+9784];
	fma.rn.f32 	%f22533, %f4524, %f20418, %f22533;
	@%p6707 bra 	$L__BB1_6707;
	setp.eq.s32 	%p6708, %r3, 43;
	ld.shared.f32 	%f20419, [_ZZ33flash_attention_v2_forward_kernelILi64ELi64ELi64EEvPKfS1_S1_PfiiiifE8V_shared+9788];
	fma.rn.f32 	%f22534, %f4524, %f20419, %f22534;
	@%p6708 bra 	$L__BB1_6707;
	setp.eq.s32 	%p6709, %r3, 44;
	ld.shared.f32 	%f20420, [_ZZ33flash_attention_v2_forward_kernelILi64ELi64ELi64EEvPKfS1_S1_PfiiiifE8V_shared+9792];
	fma.rn.f32 	%f22535, %f4524, %f20420, %f22535;
	@%p6709 bra 	$L__BB1_6707;
	setp.eq.s32 	%p6710, %r3, 45;
	ld.shared.f32 	%f20421, [_ZZ33flash_attention_v2_forward_kernelILi64ELi64ELi64EEvPKfS1_S1_PfiiiifE8V_shared+9796];
	fma.rn.f32 	%f22536, %f4524, %f20421, %f22536;
	@%p6710 bra 	$L__BB1_6707;
	setp.eq.s32 	%p6711, %r3, 46;
	ld.shared.f32 	%f20422, [_ZZ33flash_attention_v2_forward_kernelILi64ELi64ELi64EEvPKfS1_S1_PfiiiifE8V_shared+9800];
	fma.rn.f32 	%f22537, %f4524, %f20422, %f22537;
	@%p6711 bra 	$L__BB1_6707;
	setp.eq.s32 	%p6712, %r3, 47;
	ld.shared.f32 	%f20423, [_ZZ33flash_attention_v2_forward_kernelILi64ELi64ELi64EEvPKfS1_S1_PfiiiifE8V_shared+9804];
	fma.rn.f32 	%f22538, %f4524, %f20423, %f22538;
	@%p6712 bra 	$L__BB1_6707;
	setp.eq.s32 	%p6713, %r3, 48;
	ld.shared.f32 	%f20424, [_ZZ33flash_attention_v2_forward_kernelILi64ELi64ELi64EEvPKfS1_S1_PfiiiifE8V_shared+9808];
	fma.rn.f32 	%f22539, %f4524, %f20424, %f22539;
	@%p6713 bra 	$L__BB1_6707;
	setp.eq.s32 	%p6714, %r3, 49;
	ld.shared.f32 	%f20425, [_ZZ33flash_attention_v2_forward_kernelILi64ELi64ELi64EEvPKfS1_S1_PfiiiifE8V_shared+9812];
	fma.rn.f32 	%f22540, %f4524, %f20425, %f22540;
	@%p6714 bra 	$L__BB1_6707;
	setp.eq.s32 	%p6715, %r3, 50;
	ld.shared.f32 	%f20426, [_ZZ33flash_attention_v2_forward_kernelILi64ELi64ELi64EEvPKfS1_S1_PfiiiifE8V_shared+9816];
	fma.rn.f32 	%f22541, %f4524, %f20426, %f22541;
	@%p6715 bra 	$L__BB1_6707;
	setp.eq.s32 	%p6716, %r3, 51;
	ld.shared.f32 	%f20427, [_ZZ33flash_attention_v2_forward_kernelILi64ELi64ELi64EEvPKfS1_S1_PfiiiifE8V_shared+9820];
	fma.rn.f32 	%f22542, %f4524, %f20427, %f22542;
	@%p6716 bra 	$L__BB1_6707;
	setp.eq.s32 	%p6717, %r3, 52;
	ld.shared.f32 	%f20428, [_ZZ33flash_attention_v2_forward_kernelILi64ELi64ELi64EEvPKfS1_S1_PfiiiifE8V_shared+9824];
	fma.rn.f32 	%f22543, %f4524, %f20428, %f22543;
	@%p6717 bra 	$L__BB1_6707;
	setp.eq.s32 	%p6718, %r3, 53;
	ld.shared.f32 	%f20429, [_ZZ33flash_attention_v2_forward_kernelILi64ELi64ELi64EEvPKfS1_S1_PfiiiifE8V_shared+9828];
	fma.rn.f32 	%f22544, %f4524, %f20429, %f22544;
	@%p6718 bra 	$L__BB1_6707;
	setp.eq.s32 	%p6719, %r3, 54;
	ld.shared.f32 	%f20430, [_ZZ33flash_attention_v2_forward_kernelILi64ELi64ELi64EEvPKfS1_S1_PfiiiifE8V_shared+9832];
	fma.rn.f32 	%f22545, %f4524, %f20430, %f22545;
	@%p6719 bra 	$L__BB1_6707;
	setp.eq.s32 	%p6720, %r3, 55;
	ld.shared.f32 	%f20431, [_ZZ33flash_attention_v2_forward_kernelILi64ELi64ELi64EEvPKfS1_S1_PfiiiifE8V_shared+9836];
	fma.rn.f32 	%f22546, %f4524, %f20431, %f22546;
	@%p6720 bra 	$L__BB1_6707;
	setp.eq.s32 	%p6721, %r3, 56;
	ld.shared.f32 	%f20432, [_ZZ33flash_attention_v2_forward_kernelILi64ELi64ELi64EEvPKfS1_S1_PfiiiifE8V_shared+9840];
	fma.rn.f32 	%f22547, %f4524, %f20432, %f22547;
	@%p6721 bra 	$L__BB1_6707;
	setp.eq.s32 	%p6722, %r3, 57;
	ld.shared.f32 	%f20433, [_ZZ33flash_attention_v2_forward_kernelILi64ELi64ELi64EEvPKfS1_S1_PfiiiifE8V_shared+9844];
	fma.rn.f32 	%f22548, %f4524, %f20433, %f22548;
	@%p6722 bra 	$L__BB1_6707;
	setp.eq.s32 	%p6723, %r3, 58;
	ld.shared.f32 	%f20434, [_ZZ33flash_attention_v2_forward_kernelILi64ELi64ELi64EEvPKfS1_S1_PfiiiifE8V_shared+9848];
	fma.rn.f32 	%f22549, %f4524, %f20434, %f22549;
	@%p6723 bra 	$L__BB1_6707;
	setp.eq.s32 	%p6724, %r3, 59;
	ld.shared.f32 	%f20435, [_ZZ33flash_attention_v2_forward_kernelILi64ELi64ELi64EEvPKfS1_S1_PfiiiifE8V_shared+9852];
	fma.rn.f32 	%f22550, %f4524, %f20435, %f22550;
	@%p6724 bra 	$L__BB1_6707;
	setp.eq.s32 	%p6725, %r3, 60;
	ld.shared.f32 	%f20436, [_ZZ33flash_attention_v2_forward_kernelILi64ELi64ELi64EEvPKfS1_S1_PfiiiifE8V_shared+9856];
	fma.rn.f32 	%f22551, %f4524, %f20436, %f22551;
	@%p6725 bra 	$L__BB1_6707;
	setp.eq.s32 	%p6726, %r3, 61;
	ld.shared.f32 	%f20437, [_ZZ33flash_attention_v2_forward_kernelILi64ELi64ELi64EEvPKfS1_S1_PfiiiifE8V_shared+9860];
	fma.rn.f32 	%f22552, %f4524, %f20437, %f22552;
	@%p6726 bra 	$L__BB1_6707;
	setp.eq.s32 	%p6727, %r3, 62;
	ld.shared.f32 	%f20438, [_ZZ33flash_attention_v2_forward_kernelILi64ELi64ELi64EEvPKfS1_S1_PfiiiifE8V_shared+9864];
	fma.rn.f32 	%f22553, %f4524, %f20438, %f22553;
	@%p6727 bra 	$L__BB1_6707;
	setp.eq.s32 	%p6728, %r3, 63;
	ld.shared.f32 	%f20439, [_ZZ33flash_attention_v2_forward_kernelILi64ELi64ELi64EEvPKfS1_S1_PfiiiifE8V_shared+9868];
	fma.rn.f32 	%f22554, %f4524, %f20439, %f22554;
	@%p6728 bra 	$L__BB1_6707;
	ld.shared.f32 	%f20440, [_ZZ33flash_attention_v2_forward_kernelILi64ELi64ELi64EEvPKfS1_S1_PfiiiifE8V_shared+9872];
	fma.rn.f32 	%f22555, %f4524, %f20440, %f22555;
$L__BB1_6707:
	ld.param.u32 	%r586, [_Z33flash_attention_v2_forward_kernelILi64ELi64ELi64EEvPKfS1_S1_Pfiiiif_param_6];
	shl.b32 	%r416, %r625, 6;
	or.b32  	%r417, %r416, 38;
	setp.ge.s32 	%p6729, %r417, %r586;
	@%p6729 bra 	$L__BB1_6772;
	setp.eq.s32 	%p6730, %r14, 0;
	ld.shared.f32 	%f20441, [_ZZ33flash_attention_v2_forward_kernelILi64ELi64ELi64EEvPKfS1_S1_PfiiiifE8V_shared+9880];
	fma.rn.f32 	%f22492, %f4525, %f20441, %f22492;
	@%p6730 bra 	$L__BB1_6772;
	setp.eq.s32 	%p6731, %r3, 2;
	ld.shared.f32 	%f20442, [_ZZ33flash_attention_v2_forward_kernelILi64ELi64ELi64EEvPKfS1_S1_PfiiiifE8V_shared+9884];
	fma.rn.f32 	%f22493, %f4525, %f20442, %f22493;
	@%p6731 bra 	$L__BB1_6772;
	setp.eq.s32 	%p6732, %r3, 3;
	ld.shared.f32 	%f20443, [_ZZ33flash_attention_v2_forward_kernelILi64ELi64ELi64EEvPKfS1_S1_PfiiiifE8V_shared+9888];
	fma.rn.f32 	%f22494, %f4525, %f20443, %f22494;
	@%p6732 bra 	$L__BB1_6772;
	setp.eq.s32 	%p6733, %r3, 4;
	ld.shared.f32 	%f20444, [_ZZ33flash_attention_v2_forward_kernelILi64ELi64ELi64EEvPKfS1_S1_PfiiiifE8V_shared+9892];
	fma.rn.f32 	%f22495, %f4525, %f20444, %f22495;
	@%p6733 bra 	$L__BB1_6772;
	setp.eq.s32 	%p6734, %r3, 5;
	ld.shared.f32 	%f20445, [_ZZ33flash_attention_v2_forward_kernelILi64ELi64ELi64EEvPKfS1_S1_PfiiiifE8V_shared+9896];
	fma.rn.f32 	%f22496, %f4525, %f20445, %f22496;
	@%p6734 bra 	$L__BB1_6772;
	setp.eq.s32 	%p6735, %r3, 6;
	ld.shared.f32 	%f20446, [_ZZ33flash_attention_v2_forward_kernelILi64ELi64ELi64EEvPKfS1_S1_PfiiiifE8V_shared+9900];
	fma.rn.f32 	%f22497, %f4525, %f20446, %f22497;
	@%p6735 bra 	$L__BB1_6772;
	setp.eq.s32 	%p6736, %r3, 7;
	ld.shared.f32 	%f20447, [_ZZ33flash_attention_v2_forward_kernelILi64ELi64ELi64EEvPKfS1_S1_PfiiiifE8V_shared+9904];
	fma.rn.f32 	%f22498, %f4525, %f20447, %f22498;
	@%p6736 bra 	$L__BB1_6772;
	setp.eq.s32 	%p6737, %r3, 8;
	ld.shared.f32 	%f20448, [_ZZ33flash_attention_v2_forward_kernelILi64ELi64ELi64EEvPKfS1_S1_PfiiiifE8V_shared+9908];
	fma.rn.f32 	%f22499, %f4525, %f20448, %f22499;
	@%p6737 bra 	$L__BB1_6772;
	setp.eq.s32 	%p6738, %r3, 9;
	ld.shared.f32 	%f20449, [_ZZ33flash_attention_v2_forward_kernelILi64ELi64ELi64EEvPKfS1_S1_PfiiiifE8V_shared+9912];
	fma.rn.f32 	%f22500, %f4525, %f20449, %f22500;
	@%p6738 bra 	$L__BB1_6772;
	setp.eq.s32 	%p6739, %r3, 10;
	ld.shared.f32 	%f20450, [_ZZ33flash_attention_v2_forward_kernelILi64ELi64ELi64EEvPKfS1_S1_PfiiiifE8V_shared+9916];
	fma.rn.f32 	%f22501, %f4525, %f20450, %f22501;
	@%p6739 bra 	$L__BB1_6772;
	setp.eq.s32 	%p6740, %r3, 11;
	ld.shared.f32 	%f20451, [_ZZ33flash_attention_v2_forward_kernelILi64ELi64ELi64EEvPKfS1_S1_PfiiiifE8V_shared+9920];
	fma.rn.f32 	%f22502, %f4525, %f20451, %f22502;
	@%p6740 bra 	$L__BB1_6772;
	setp.eq.s32 	%p6741, %r3, 12;
	ld.shared.f32 	%f20452, [_ZZ33flash_attention_v2_forward_kernelILi64ELi64ELi64EEvPKfS1_S1_PfiiiifE8V_shared+9924];
	fma.rn.f32 	%f22503, %f4525, %f20452, %f22503;
	@%p6741 bra 	$L__BB1_6772;
	setp.eq.s32 	%p6742, %r3, 13;
	ld.shared.f32 	%f20453, [_ZZ33flash_attention_v2_forward_kernelILi64ELi64ELi64EEvPKfS1_S1_PfiiiifE8V_shared+9928];
	fma.rn.f32 	%f22504, %f4525, %f20453, %f22504;
	@%p6742 bra 	$L__BB1_6772;
	setp.eq.s32 	%p6743, %r3, 14;
	ld.shared.f32 	%f20454, [_ZZ33flash_attention_v2_forward_kernelILi64ELi64ELi64EEvPKfS1_S1_PfiiiifE8V_shared+9932];
	fma.rn.f32 	%f22505, %f4525, %f20454, %f22505;
	@%p6743 bra 	$L__BB1_6772;
	setp.eq.s32 	%p6744, %r3, 15;
	ld.shared.f32 	%f20455, [_ZZ33flash_attention_v2_forward_kernelILi64ELi64ELi64EEvPKfS1_S1_PfiiiifE8V_shared+9936];
	fma.rn.f32 	%f22506, %f4525, %f20455, %f22506;
	@%p6744 bra 	$L__BB1_6772;
	setp.eq.s32 	%p6745, %r3, 16;
	ld.shared.f32 	%f20456, [_ZZ33flash_attention_v2_forward_kernelILi64ELi64ELi64EEvPKfS1_S1_PfiiiifE8V_shared+9940];
	fma.rn.f32 	%f22507, %f4525, %f20456, %f22507;
	@%p6745 bra 	$L__BB1_6772;
	setp.eq.s32 	%p6746, %r3, 17;
	ld.shared.f32 	%f20457, [_ZZ33flash_attention_v2_forward_kernelILi64ELi64ELi64EEvPKfS1_S1_PfiiiifE8V_shared+9944];
	fma.rn.f32 	%f22508, %f4525, %f20457, %f22508;
	@%p6746 bra 	$L__BB1_6772;
	setp.eq.s32 	%p6747, %r3, 18;
	ld.shared.f32 	%f20458, [_ZZ33flash_attention_v2_forward_kernelILi64ELi64ELi64EEvPKfS1_S1_PfiiiifE8V_shared+9948];
	fma.rn.f32 	%f22509, %f4525, %f20458, %f22509;
	@%p6747 bra 	$L__BB1_6772;
	setp.eq.s32 	%p6748, %r3, 19;
	ld.shared.f32 	%f20459, [_ZZ33flash_attention_v2_forward_kernelILi64ELi64ELi64EEvPKfS1_S1_PfiiiifE8V_shared+9952];
	fma.rn.f32 	%f22510, %f4525, %f20459, %f22510;
	@%p6748 bra 	$L__BB1_6772;
	setp.eq.s32 	%p6749, %r3, 20;
	ld.shared.f32 	%f20460, [_ZZ33flash_attention_v2_forward_kernelILi64ELi64ELi64EEvPKfS1_S1_PfiiiifE8V_shared+9956];
	fma.rn.f32 	%f22511, %f4525, %f20460, %f22511;
	@%p6749 bra 	$L__BB1_6772;
	setp.eq.s32 	%p6750, %r3, 21;
	ld.shared.f32 	%f20461, [_ZZ33flash_attention_v2_forward_kernelILi64ELi64ELi64EEvPKfS1_S1_PfiiiifE8V_shared+9960];
	fma.rn.f32 	%f22512, %f4525, %f20461, %f22512;
	@%p6750 bra 	$L__BB1_6772;
	setp.eq.s32 	%p6751, %r3, 22;
	ld.shared.f32 	%f20462, [_ZZ33flash_attention_v2_forward_kernelILi64ELi64ELi64EEvPKfS1_S1_PfiiiifE8V_shared+9964];
	fma.rn.f32 	%f22513, %f4525, %f20462, %f22513;
	@%p6751 bra 	$L__BB1_6772;
	setp.eq.s32 	%p6752, %r3, 23;
	ld.shared.f32 	%f20463, [_ZZ33flash_attention_v2_forward_kernelILi64ELi64ELi64EEvPKfS1_S1_PfiiiifE8V_shared+9968];
	fma.rn.f32 	%f22514, %f4525, %f20463, %f22514;
	@%p6752 bra 	$L__BB1_6772;
	setp.eq.s32 	%p6753, %r3, 24;
	ld.shared.f32 	%f20464, [_ZZ33flash_attention_v2_forward_kernelILi64ELi64ELi64EEvPKfS1_S1_PfiiiifE8V_shared+9972];
	fma.rn.f32 	%f22515, %f4525, %f20464, %f22515;
	@%p6753 bra 	$L__BB1_6772;
	setp.eq.s32 	%p6754, %r3, 25;
	ld.shared.f32 	%f20465, [_ZZ33flash_attention_v2_forward_kernelILi64ELi64ELi64EEvPKfS1_S1_PfiiiifE8V_shared+9976];
	fma.rn.f32 	%f22516, %f4525, %f20465, %f22516;
	@%p6754 bra 	$L__BB1_6772;
	setp.eq.s32 	%p6755, %r3, 26;
	ld.shared.f32 	%f20466, [_ZZ33flash_attention_v2_forward_kernelILi64ELi64ELi64EEvPKfS1_S1_PfiiiifE8V_shared+9980];
	fma.rn.f32 	%f22517, %f4525, %f20466, %f22517;
	@%p6755 bra 	$L__BB1_6772;
	setp.eq.s32 	%p6756, %r3, 27;
	ld.shared.f32 	%f20467, [_ZZ33flash_attention_v2_forward_kernelILi64ELi64ELi64EEvPKfS1_S1_PfiiiifE8V_shared+9984];
	fma.rn.f32 	%f22518, %f4525, %f20467, %f22518;
	@%p6756 bra 	$L__BB1_6772;
	setp.eq.s32 	%p6757, %r3, 28;
	ld.shared.f32 	%f20468, [_ZZ33flash_attention_v2_forward_kernelILi64ELi64ELi64EEvPKfS1_S1_PfiiiifE8V_shared+9988];
	fma.rn.f32 	%f22519, %f4525, %f20468, %f22519;
	@%p6757 bra 	$L__BB1_6772;
	setp.eq.s32 	%p6758, %r3, 29;
	ld.shared.f32 	%f20469, [_ZZ33flash_attention_v2_forward_kernelILi64ELi64ELi64EEvPKfS1_S1_PfiiiifE8V_shared+9992];
	fma.rn.f32 	%f22520, %f4525, %f20469, %f22520;
	@%p6758 bra 	$L__BB1_6772;
	setp.eq.s32 	%p6759, %r3, 30;
	ld.shared.f32 	%f20470, [_ZZ33flash_attention_v2_forward_kernelILi64ELi64ELi64EEvPKfS1_S1_PfiiiifE8V_shared+9996];
	fma.rn.f32 	%f22521, %f4525, %f20470, %f22521;
	@%p6759 bra 	$L__BB1_6772;
	setp.eq.s32 	%p6760, %r3, 31;
	ld.shared.f32 	%f20471, [_ZZ33flash_attention_v2_forward_kernelILi64ELi64ELi64EEvPKfS1_S1_PfiiiifE8V_shared+10000];
	fma.rn.f32 	%f22522, %f4525, %f20471, %f22522;
	@%p6760 bra 	$L__BB1_6772;
	setp.eq.s32 	%p6761, %r3, 32;
	ld.shared.f32 	%f20472, [_ZZ33flash_attention_v2_forward_kernelILi64ELi64ELi64EEvPKfS1_S1_PfiiiifE8V_shared+10004];
	fma.rn.f32 	%f22523, %f4525, %f20472, %f22523;
	@%p6761 bra 	$L__BB1_6772;
	setp.eq.s32 	%p6762, %r3, 33;
	ld.shared.f32 	%f20473, [_ZZ33flash_attention_v2_forward_kernelILi64ELi64ELi64EEvPKfS1_S1_PfiiiifE8V_shared+10008];
	fma.rn.f32 	%f22524, %f4525, %f20473, %f22524;
	@%p6762 bra 	$L__BB1_6772;
	setp.eq.s32 	%p6763, %r3, 34;
	ld.shared.f32 	%f20474, [_ZZ33flash_attention_v2_forward_kernelILi64ELi64ELi64EEvPKfS1_S1_PfiiiifE8V_shared+10012];
	fma.rn.f32 	%f22525, %f4525, %f20474, %f22525;
	@%p6763 bra 	$L__BB1_6772;
	setp.eq.s32 	%p6764, %r3, 35;
	ld.shared.f32 	%f20475, [_ZZ33flash_attention_v2_forward_kernelILi64ELi64ELi64EEvPKfS1_S1_PfiiiifE8V_shared+10016];
	fma.rn.f32 	%f22526, %f4525, %f20475, %f22526;
	@%p6764 bra 	$L__BB1_6772;
	setp.eq.s32 	%p6765, %r3, 36;
	ld.shared.f32 	%f20476, [_ZZ33flash_attention_v2_forward_kernelILi64ELi64ELi64EEvPKfS1_S1_PfiiiifE8V_shared+10020];
	fma.rn.f32 	%f22527, %f4525, %f20476, %f22527;
	@%p6765 bra 	$L__BB1_6772;
	setp.eq.s32 	%p6766, %r3, 37;
	ld.shared.f32 	%f20477, [_ZZ33flash_attention_v2_forward_kernelILi64ELi64ELi64EEvPKfS1_S1_PfiiiifE8V_shared+10024];
	fma.rn.f32 	%f22528, %f4525, %f20477, %f22528;
	@%p6766 bra 	$L__BB1_6772;
	setp.eq.s32 	%p6767, %r3, 38;
	ld.shared.f32 	%f20478, [_ZZ33flash_attention_v2_forward_kernelILi64ELi64ELi64EEvPKfS1_S1_PfiiiifE8V_shared+10028];
	fma.rn.f32 	%f22529, %f4525, %f20478, %f22529;
	@%p6767 bra 	$L__BB1_6772;
	setp.eq.s32 	%p6768, %r3, 39;
	ld.shared.f32 	%f20479, [_ZZ33flash_attention_v2_forward_kernelILi64ELi64ELi64EEvPKfS1_S1_PfiiiifE8V_shared+10032];
	fma.rn.f32 	%f22530, %f4525, %f20479, %f22530;
	@%p6768 bra 	$L__BB1_6772;
	setp.eq.s32 	%p6769, %r3, 40;
	ld.shared.f32 	%f20480, [_ZZ33flash_attention_v2_forward_kernelILi64ELi64ELi64EEvPKfS1_S1_PfiiiifE8V_shared+10036];
	fma.rn.f32 	%f22531, %f4525, %f20480, %f22531;
	@%p6769 bra 	$L__BB1_6772;
	setp.eq.s32 	%p6770, %r3, 41;
	ld.shared.f32 	%f20481, [_ZZ33flash_attention_v2_forward_kernelILi64ELi64ELi64EEvPKfS1_S1_PfiiiifE8V_shared+10040];
	fma.rn.f32 	%f22532, %f4525, %f20481, %f22532;
	@%p6770 bra 	$L__BB1_6772;
	setp.eq.s32 	%p6771, %r3, 42;
	ld.shared.f32 	%f20482, [_ZZ33flash_attention_v2_forward_kernelILi64ELi64ELi64EEvPKfS1_S1_PfiiiifE8V_shared+10044];
	fma.rn.f32 	%f22533, %f4525, %f20482, %f22533;
	@%p6771 bra 	$L__BB1_6772;
	setp.eq.s32 	%p6772, %r3, 43;
	ld.shared.f32 	%f20483, [_ZZ33flash_attention_v2_forward_kernelILi64ELi64ELi64EEvPKfS1_S1_PfiiiifE8V_shared+10048];
	fma.rn.f32 	%f22534, %f4525, %f20483, %f22534;
	@%p6772 bra 	$L__BB1_6772;
	setp.eq.s32 	%p6773, %r3, 44;
	ld.shared.f32 	%f20484, [_ZZ33flash_attention_v2_forward_kernelILi64ELi64ELi64EEvPKfS1_S1_PfiiiifE8V_shared+10052];
	fma.rn.f32 	%f22535, %f4525, %f20484, %f22535;
	@%p6773 bra 	$L__BB1_6772;
	setp.eq.s32 	%p6774, %r3, 45;
	ld.shared.f32 	%f20485, [_ZZ33flash_attention_v2_forward_kernelILi64ELi64ELi64EEvPKfS1_S1_PfiiiifE8V_shared+10056];
	fma.rn.f32 	%f22536, %f4525, %f20485, %f22536;
	@%p6774 bra 	$L__BB1_6772;
	setp.eq.s32 	%p6775, %r3, 46;
	ld.shared.f32 	%f20486, [_ZZ33flash_attention_v2_forward_kernelILi64ELi64ELi64EEvPKfS1_S1_PfiiiifE8V_shared+10060];
	fma.rn.f32 	%f22537, %f4525, %f20486, %f22537;
	@%p6775 bra 	$L__BB1_6772;
	setp.eq.s32 	%p6776, %r3, 47;
	ld.shared.f32 	%f20487, [_ZZ33flash_attention_v2_forward_kernelILi64ELi64ELi64EEvPKfS1_S1_PfiiiifE8V_shared+10064];
	fma.rn.f32 	%f22538, %f4525, %f20487, %f22538;
	@%p6776 bra 	$L__BB1_6772;
	setp.eq.s32 	%p6777, %r3, 48;
	ld.shared.f32 	%f20488, [_ZZ33flash_attention_v2_forward_kernelILi64ELi64ELi64EEvPKfS1_S1_PfiiiifE8V_shared+10068];
	fma.rn.f32 	%f22539, %f4525, %f20488, %f22539;
	@%p6777 bra 	$L__BB1_6772;
	setp.eq.s32 	%p6778, %r3, 49;
	ld.shared.f32 	%f20489, [_ZZ33flash_attention_v2_forward_kernelILi64ELi64ELi64EEvPKfS1_S1_PfiiiifE8V_shared+10072];
	fma.rn.f32 	%f22540, %f4525, %f20489, %f22540;
	@%p6778 bra 	$L__BB1_6772;
	setp.eq.s32 	%p6779, %r3, 50;
	ld.shared.f32 	%f20490, [_ZZ33flash_attention_v2_forward_kernelILi64ELi64ELi64EEvPKfS1_S1_PfiiiifE8V_shared+10076];
	fma.rn.f32 	%f22541, %f4525, %f20490, %f22541;
	@%p6779 bra 	$L__BB1_6772;
	setp.eq.s32 	%p6780, %r3, 51;
	ld.shared.f32 	%f20491, [_ZZ33flash_attention_v2_forward_kernelILi64ELi64ELi64EEvPKfS1_S1_PfiiiifE8V_shared+10080];
	fma.rn.f32 	%f22542, %f4525, %f20491, %f22542;
	@%p6780 bra 	$L__BB1_6772;
	setp.eq.s32 	%p6781, %r3, 52;
	ld.shared.f32 	%f20492, [_ZZ33flash_attention_v2_forward_kernelILi64ELi64ELi64EEvPKfS1_S1_PfiiiifE8V_shared+10084];
	fma.rn.f32 	%f22543, %f4525, %f20492, %f22543;
	@%p6781 bra 	$L__BB1_6772;
	setp.eq.s32 	%p6782, %r3, 53;
	ld.shared.f32 	%f20493, [_ZZ33flash_attention_v2_forward_kernelILi64ELi64ELi64EEvPKfS1_S1_PfiiiifE8V_shared+10088];
	fma.rn.f32 	%f22544, %f4525, %f20493, %f22544;
	@%p6782 bra 	$L__BB1_6772;
	setp.eq.s32 	%p6783, %r3, 54;
	ld.shared.f32 	%f20494, [_ZZ33flash_attention_v2_forward_kernelILi64ELi64ELi64EEvPKfS1_S1_PfiiiifE8V_shared+10092];
	fma.rn.f32 	%f22545, %f4525, %f20494, %f22545;
	@%p6783 bra 	$L__BB1_6772;
	setp.eq.s32 	%p6784, %r3, 55;
	ld.shared.f32 	%f20495, [_ZZ33flash_attention_v2_forward_kernelILi64ELi64ELi64EEvPKfS1_S1_PfiiiifE8V_shared+10096];
	fma.rn.f32 	%f22546, %f4525, %f20495, %f22546;
	@%p6784 bra 	$L__BB1_6772;
	setp.eq.s32 	%p6785, %r3, 56;
	ld.shared.f32 	%f20496, [_ZZ33flash_attention_v2_forward_kernelILi64ELi64ELi64EEvPKfS1_S1_PfiiiifE8V_shared+10100];
	fma.rn.f32 	%f22547, %f4525, %f20496, %f22547;
	@%p6785 bra 	$L__BB1_6772;
	setp.eq.s32 	%p6786, %r3, 57;
	ld.shared.f32 	%f20497, [_ZZ33flash_attention_v2_forward_kernelILi64ELi64ELi64EEvPKfS1_S1_PfiiiifE8V_shared+10104];
	fma.rn.f32 	%f22548, %f4525, %f20497, %f22548;
	@%p6786 bra 	$L__BB1_6772;
	setp.eq.s32 	%p6787, %r3, 58;
	ld.shared.f32 	%f20498, [_ZZ33flash_attention_v2_forward_kernelILi64ELi64ELi64EEvPKfS1_S1_PfiiiifE8V_shared+10108];
	fma.rn.f32 	%f22549, %f4525, %f20498, %f22549;
	@%p6787 bra 	$L__BB1_6772;
	setp.eq.s32 	%p6788, %r3, 59;
	ld.shared.f32 	%f20499, [_ZZ33flash_attention_v2_forward_kernelILi64ELi64ELi64EEvPKfS1_S1_PfiiiifE8V_shared+10112];
	fma.rn.f32 	%f22550, %f4525, %f20499, %f22550;
	@%p6788 bra 	$L__BB1_6772;
	setp.eq.s32 	%p6789, %r3, 60;
	ld.shared.f32 	%f20500, [_ZZ33flash_attention_v2_forward_kernelILi64ELi64ELi64EEvPKfS1_S1_PfiiiifE8V_shared+10116];
	fma.rn.f32 	%f22551, %f4525, %f20500, %f22551;
	@%p6789 bra 	$L__BB1_6772;
	setp.eq.s32 	%p6790, %r3, 61;
	ld.shared.f32 	%f20501, [_ZZ33flash_attention_v2_forward_kernelILi64ELi64ELi64EEvPKfS1_S1_PfiiiifE8V_shared+10120];
	fma.rn.f32 	%f22552, %f4525, %f20501, %f22552;
	@%p6790 bra 	$L__BB1_6772;
	setp.eq.s32 	%p6791, %r3, 62;
	ld.shared.f32 	%f20502, [_ZZ33flash_attention_v2_forward_kernelILi64ELi64ELi64EEvPKfS1_S1_PfiiiifE8V_shared+10124];
	fma.rn.f32 	%f22553, %f4525, %f20502, %f22553;
	@%p6791 bra 	$L__BB1_6772;
	setp.eq.s32 	%p6792, %r3, 63;
	ld.shared.f32 	%f20503, [_ZZ33flash_attention_v2_forward_kernelILi64ELi64ELi64EEvPKfS1_S1_PfiiiifE8V_shared+10128];
	fma.rn.f32 	%f22554, %f4525, %f20503, %f22554;
	@%p6792 bra 	$L__BB1_6772;
	ld.shared.f32 	%f20504, [_ZZ33flash_attention_v2_forward_kernelILi64ELi64ELi64EEvPKfS1_S1_PfiiiifE8V_shared+10132];
	fma.rn.f32 	%f22555, %f4525, %f20504, %f22555;
$L__BB1_6772:
	ld.param.u32 	%r587, [_Z33flash_attention_v2_forward_kernelILi64ELi64ELi64EEvPKfS1_S1_Pfiiiif_param_6];
	shl.b32 	%r418, %r625, 6;
	or.b32  	%r419, %r418, 39;
	setp.ge.s32 	%p6793, %r419, %r587;
	@%p6793 bra 	$L__BB1_6837;
	setp.eq.s32 	%p6794, %r14, 0;
	ld.shared.f32 	%f20505, [_ZZ33flash_attention_v2_forward_kernelILi64ELi64ELi64EEvPKfS1_S1_PfiiiifE8V_shared+10140];
	fma.rn.f32 	%f22492, %f4526, %f20505, %f22492;
	@%p6794 bra 	$L__BB1_6837;
	setp.eq.s32 	%p6795, %r3, 2;
	ld.shared.f32 	%f20506, [_ZZ33flash_attention_v2_forward_kernelILi64ELi64ELi64EEvPKfS1_S1_PfiiiifE8V_shared+10144];
	fma.rn.f32 	%f22493, %f4526, %f20506, %f22493;
	@%p6795 bra 	$L__BB1_6837;
	setp.eq.s32 	%p6796, %r3, 3;
	ld.shared.f32 	%f20507, [_ZZ33flash_attention_v2_forward_kernelILi64ELi64ELi64EEvPKfS1_S1_PfiiiifE8V_shared+10148];
	fma.rn.f32 	%f22494, %f4526, %f20507, %f22494;
	@%p6796 bra 	$L__BB1_6837;
	setp.eq.s32 	%p6797, %r3, 4;
	ld.shared.f32 	%f20508, [_ZZ33flash_attention_v2_forward_kernelILi64ELi64ELi64EEvPKfS1_S1_PfiiiifE8V_shared+10152];
	fma.rn.f32 	%f22495, %f4526, %f20508, %f22495;
	@%p6797 bra 	$L__BB1_6837;
	setp.eq.s32 	%p6798, %r3, 5;
	ld.shared.f32 	%f20509, [_ZZ33flash_attention_v2_forward_kernelILi64ELi64ELi64EEvPKfS1_S1_PfiiiifE8V_shared+10156];
	fma.rn.f32 	%f22496, %f4526, %f20509, %f22496;
	@%p6798 bra 	$L__BB1_6837;
	setp.eq.s32 	%p6799, %r3, 6;
	ld.shared.f32 	%f20510, [_ZZ33flash_attention_v2_forward_kernelILi64ELi64ELi64EEvPKfS1_S1_PfiiiifE8V_shared+10160];
	fma.rn.f32 	%f22497, %f4526, %f20510, %f22497;
	@%p6799 bra 	$L__BB1_6837;
	setp.eq.s32 	%p6800, %r3, 7;
	ld.shared.f32 	%f20511, [_ZZ33flash_attention_v2_forward_kernelILi64ELi64ELi64EEvPKfS1_S1_PfiiiifE8V_shared+10164];
	fma.rn.f32 	%f22498, %f4526, %f20511, %f22498;
	@%p6800 bra 	$L__BB1_6837;
	setp.eq.s32 	%p6801, %r3, 8;
	ld.shared.f32 	%f20512, [_ZZ33flash_attention_v2_forward_kernelILi64ELi64ELi64EEvPKfS1_S1_PfiiiifE8V_shared+10168];
	fma.rn.f32 	%f22499, %f4526, %f20512, %f22499;
	@%p6801 bra 	$L__BB1_6837;
	setp.eq.s32 	%p6802, %r3, 9;
	ld.shared.f32 	%f20513, [_ZZ33flash_attention_v2_forward_kernelILi64ELi64ELi64EEvPKfS1_S1_PfiiiifE8V_shared+10172];
	fma.rn.f32 	%f22500, %f4526, %f20513, %f22500;
	@%p6802 bra 	$L__BB1_6837;
	setp.eq.s32 	%p6803, %r3, 10;
	ld.shared.f32 	%f20514, [_ZZ33flash_attention_v2_forward_kernelILi64ELi64ELi64EEvPKfS1_S1_PfiiiifE8V_shared+10176];
	fma.rn.f32 	%f22501, %f4526, %f20514, %f22501;
	@%p6803 bra 	$L__BB1_6837;
	setp.eq.s32 	%p6804, %r3, 11;
	ld.shared.f32 	%f20515, [_ZZ33flash_attention_v2_forward_kernelILi64ELi64ELi64EEvPKfS1_S1_PfiiiifE8V_shared+10180];
	fma.rn.f32 	%f22502, %f4526, %f20515, %f22502;
	@%p6804 bra 	$L__BB1_6837;
	setp.eq.s32 	%p6805, %r3, 12;
	ld.shared.f32 	%f20516, [_ZZ33flash_attention_v2_forward_kernelILi64ELi64ELi64EEvPKfS1_S1_PfiiiifE8V_shared+10184];
	fma.rn.f32 	%f22503, %f4526, %f20516, %f22503;
	@%p6805 bra 	$L__BB1_6837;
	setp.eq.s32 	%p6806, %r3, 13;
	ld.shared.f32 	%f20517, [_ZZ33flash_attention_v2_forward_kernelILi64ELi64ELi64EEvPKfS1_S1_PfiiiifE8V_shared+10188];
	fma.rn.f32 	%f22504, %f4526, %f20517, %f22504;
	@%p6806 bra 	$L__BB1_6837;
	setp.eq.s32 	%p6807, %r3, 14;
	ld.shared.f32 	%f20518, [_ZZ33flash_attention_v2_forward_kernelILi64ELi64ELi64EEvPKfS1_S1_PfiiiifE8V_shared+10192];
	fma.rn.f32 	%f22505, %f4526, %f20518, %f22505;
	@%p6807 bra 	$L__BB1_6837;
	setp.eq.s32 	%p6808, %r3, 15;
	ld.shared.f32 	%f20519, [_ZZ33flash_attention_v2_forward_kernelILi64ELi64ELi64EEvPKfS1_S1_PfiiiifE8V_shared+10196];
	fma.rn.f32 	%f22506, %f4526, %f20519, %f22506;
	@%p6808 bra 	$L__BB1_6837;
	setp.eq.s32 	%p6809, %r3, 16;
	ld.shared.f32 	%f20520, [_ZZ33flash_attention_v2_forward_kernelILi64ELi64ELi64EEvPKfS1_S1_PfiiiifE8V_shared+10200];
	fma.rn.f32 	%f22507, %f4526, %f20520, %f22507;
	@%p6809 bra 	$L__BB1_6837;
	setp.eq.s32 	%p6810, %r3, 17;
	ld.shared.f32 	%f20521, [_ZZ33flash_attention_v2_forward_kernelILi64ELi64ELi64EEvPKfS1_S1_PfiiiifE8V_shared+10204];
	fma.rn.f32 	%f22508, %f4526, %f20521, %f22508;
	@%p6810 bra 	$L__BB1_6837;
	setp.eq.s32 	%p6811, %r3, 18;
	ld.shared.f32 	%f20522, [_ZZ33flash_attention_v2_forward_kernelILi64ELi64ELi64EEvPKfS1_S1_PfiiiifE8V_shared+10208];
	fma.rn.f32 	%f22509, %f4526, %f20522, %f22509;
	@%p6811 bra 	$L__BB1_6837;
	setp.eq.s32 	%p6812, %r3, 19;
	ld.shared.f32 	%f20523, [_ZZ33flash_attention_v2_forward_kernelILi64ELi64ELi64EEvPKfS1_S1_PfiiiifE8V_shared+10212];
	fma.rn.f32 	%f22510, %f4526, %f20523, %f22510;
	@%p6812 bra 	$L__BB1_6837;
	setp.eq.s32 	%p6813, %r3, 20;
	ld.shared.f32 	%f20524, [_ZZ33flash_attention_v2_forward_kernelILi64ELi64ELi64EEvPKfS1_S1_PfiiiifE8V_shared+10216];
	fma.rn.f32 	%f22511, %f4526, %f20524, %f22511;
	@%p6813 bra 	$L__BB1_6837;
	setp.eq.s32 	%p6814, %r3, 21;
	ld.shared.f32 	%f20525, [_ZZ33flash_attention_v2_forward_kernelILi64ELi64ELi64EEvPKfS1_S1_PfiiiifE8V_shared+10220];
	fma.rn.f32 	%f22512, %f4526, %f20525, %f22512;
	@%p6814 bra 	$L__BB1_6837;
	setp.eq.s32 	%p6815, %r3, 22;
	ld.shared.f32 	%f20526, [_ZZ33flash_attention_v2_forward_kernelILi64ELi64ELi64EEvPKfS1_S1_PfiiiifE8V_shared+10224];
	fma.rn.f32 	%f22513, %f4526, %f20526, %f22513;
	@%p6815 bra 	$L__BB1_6837;
	setp.eq.s32 	%p6816, %r3, 23;
	ld.shared.f32 	%f20527, [_ZZ33flash_attention_v2_forward_kernelILi64ELi64ELi64EEvPKfS1_S1_PfiiiifE8V_shared+10228];
	fma.rn.f32 	%f22514, %f4526, %f20527, %f22514;
	@%p6816 bra 	$L__BB1_6837;
	setp.eq.s32 	%p6817, %r3, 24;
	ld.shared.f32 	%f20528, [_ZZ33flash_attention_v2_forward_kernelILi64ELi64ELi64EEvPKfS1_S1_PfiiiifE8V_shared+10232];
	fma.rn.f32 	%f22515, %f4526, %f20528, %f22515;
	@%p6817 bra 	$L__BB1_6837;
	setp.eq.s32 	%p6818, %r3, 25;
	ld.shared.f32 	%f20529, [_ZZ33flash_attention_v2_forward_kernelILi64ELi64ELi64EEvPKfS1_S1_PfiiiifE8V_shared+10236];
	fma.rn.f32 	%f22516, %f4526, %f20529, %f22516;
	@%p6818 bra 	$L__BB1_6837;
	setp.eq.s32 	%p6819, %r3, 26;
	ld.shared.f32 	%f20530, [_ZZ33flash_attention_v2_forward_kernelILi64ELi64ELi64EEvPKfS1_S1_PfiiiifE8V_shared+10240];
	fma.rn.f32 	%f22517, %f4526, %f20530, %f22517;
	@%p6819 bra 	$L__BB1_6837;
	setp.eq.s32 	%p6820, %r3, 27;
	ld.shared.f32 	%f20531, [_ZZ33flash_attention_v2_forward_kernelILi64ELi64ELi64EEvPKfS1_S1_PfiiiifE8V_shared+10244];
	fma.rn.f32 	%f22518, %f4526, %f20531, %f22518;
	@%p6820 bra 	$L__BB1_6837;
	setp.eq.s32 	%p6821, %r3, 28;
	ld.shared.f32 	%f20532, [_ZZ33flash_attention_v2_forward_kernelILi64ELi64ELi64EEvPKfS1_S1_PfiiiifE8V_shared+10248];
	fma.rn.f32 	%f22519, %f4526, %f20532, %f22519;
	@%p6821 bra 	$L__BB1_6837;
	setp.eq.s32 	%p6822, %r3, 29;
	ld.shared.f32 	%f20533, [_ZZ33flash_attention_v2_forward_kernelILi64ELi64ELi64EEvPKfS1_S1_PfiiiifE8V_shared+10252];
	fma.rn.f32 	%f22520, %f4526, %f20533, %f22520;
	@%p6822 bra 	$L__BB1_6837;
	setp.eq.s32 	%p6823, %r3, 30;
	ld.shared.f32 	%f20534, [_ZZ33flash_attention_v2_forward_kernelILi64ELi64ELi64EEvPKfS1_S1_PfiiiifE8V_shared+10256];
	fma.rn.f32 	%f22521, %f4526, %f20534, %f22521;
	@%p6823 bra 	$L__BB1_6837;
	setp.eq.s32 	%p6824, %r3, 31;
	ld.shared.f32 	%f20535, [_ZZ33flash_attention_v2_forward_kernelILi64ELi64ELi64EEvPKfS1_S1_PfiiiifE8V_shared+10260];
	fma.rn.f32 	%f22522, %f4526, %f20535, %f22522;
	@%p6824 bra 	$L__BB1_6837;
	setp.eq.s32 	%p6825, %r3, 32;
	ld.shared.f32 	%f20536, [_ZZ33flash_attention_v2_forward_kernelILi64ELi64ELi64EEvPKfS1_S1_PfiiiifE8V_shared+10264];
	fma.rn.f32 	%f22523, %f4526, %f20536, %f22523;
	@%p6825 bra 	$L__BB1_6837;
	setp.eq.s32 	%p6826, %r3, 33;
	ld.shared.f32 	%f20537, [_ZZ33flash_attention_v2_forward_kernelILi64ELi64ELi64EEvPKfS1_S1_PfiiiifE8V_shared+10268];
	fma.rn.f32 	%f22524, %f4526, %f20537, %f22524;
	@%p6826 bra 	$L__BB1_6837;
	setp.eq.s32 	%p6827, %r3, 34;
	ld.shared.f32 	%f20538, [_ZZ33flash_attention_v2_forward_kernelILi64ELi64ELi64EEvPKfS1_S1_PfiiiifE8V_shared+10272];
	fma.rn.f32 	%f22525, %f4526, %f20538, %f22525;
	@%p6827 bra 	$L__BB1_6837;
	setp.eq.s32 	%p6828, %r3, 35;
	ld.shared.f32 	%f20539, [_ZZ33flash_attention_v2_forward_kernelILi64ELi64ELi64EEvPKfS1_S1_PfiiiifE8V_shared+10276];
	fma.rn.f32 	%f22526, %f4526, %f20539, %f22526;
	@%p6828 bra 	$L__BB1_6837;
	setp.eq.s32 	%p6829, %r3, 36;
	ld.shared.f32 	%f20540, [_ZZ33flash_attention_v2_forward_kernelILi64ELi64ELi64EEvPKfS1_S1_PfiiiifE8V_shared+10280];
	fma.rn.f32 	%f22527, %f4526, %f20540, %f22527;
	@%p6829 bra 	$L__BB1_6837;
	setp.eq.s32 	%p6830, %r3, 37;
	ld.shared.f32 	%f20541, [_ZZ33flash_attention_v2_forward_kernelILi64ELi64ELi64EEvPKfS1_S1_PfiiiifE8V_shared+10284];
	fma.rn.f32 	%f22528, %f4526, %f20541, %f22528;
	@%p6830 bra 	$L__BB1_6837;
	setp.eq.s32 	%p6831, %r3, 38;
	ld.shared.f32 	%f20542, [_ZZ33flash_attention_v2_forward_kernelILi64ELi64ELi64EEvPKfS1_S1_PfiiiifE8V_shared+10288];
	fma.rn.f32 	%f22529, %f4526, %f20542, %f22529;
	@%p6831 bra 	$L__BB1_6837;
	setp.eq.s32 	%p6832, %r3, 39;
	ld.shared.f32 	%f20543, [_ZZ33flash_attention_v2_forward_kernelILi64ELi64ELi64EEvPKfS1_S1_PfiiiifE8V_shared+10292];
	fma.rn.f32 	%f22530, %f4526, %f20543, %f22530;
	@%p6832 bra 	$L__BB1_6837;
	setp.eq.s32 	%p6833, %r3, 40;
	ld.shared.f32 	%f20544, [_ZZ33flash_attention_v2_forward_kernelILi64ELi64ELi64EEvPKfS1_S1_PfiiiifE8V_shared+10296];
	fma.rn.f32 	%f22531, %f4526, %f20544, %f22531;
	@%p6833 bra 	$L__BB1_6837;
	setp.eq.s32 	%p6834, %r3, 41;
	ld.shared.f32 	%f20545, [_ZZ33flash_attention_v2_forward_kernelILi64ELi64ELi64EEvPKfS1_S1_PfiiiifE8V_shared+10300];
	fma.rn.f32 	%f22532, %f4526, %f20545, %f22532;
	@%p6834 bra 	$L__BB1_6837;
	setp.eq.s32 	%p6835, %r3, 42;
	ld.shared.f32 	%f20546, [_ZZ33flash_attention_v2_forward_kernelILi64ELi64ELi64EEvPKfS1_S1_PfiiiifE8V_shared+10304];
	fma.rn.f32 	%f22533, %f4526, %f20546, %f22533;
	@%p6835 bra 	$L__BB1_6837;
	setp.eq.s32 	%p6836, %r3, 43;
	ld.shared.f32 	%f20547, [_ZZ33flash_attention_v2_forward_kernelILi64ELi64ELi64EEvPKfS1_S1_PfiiiifE8V_shared+10308];
	fma.rn.f32 	%f22534, %f4526, %f20547, %f22534;
	@%p6836 bra 	$L__BB1_6837;
	setp.eq.s32 	%p6837, %r3, 44;
	ld.shared.f32 	%f20548, [_ZZ33flash_attention_v2_forward_kernelILi64ELi64ELi64EEvPKfS1_S1_PfiiiifE8V_shared+10312];
	fma.rn.f32 	%f22535, %f4526, %f20548, %f22535;
	@%p6837 bra 	$L__BB1_6837;
	setp.eq.s32 	%p6838, %r3, 45;
	ld.shared.f32 	%f20549, [_ZZ33flash_attention_v2_forward_kernelILi64ELi64ELi64EEvPKfS1_S1_PfiiiifE8V_shared+10316];
	fma.rn.f32 	%f22536, %f4526, %f20549, %f22536;
	@%p6838 bra 	$L__BB1_6837;
	setp.eq.s32 	%p6839, %r3, 46;
	ld.shared.f32 	%f20550, [_ZZ33flash_attention_v2_forward_kernelILi64ELi64ELi64EEvPKfS1_S1_PfiiiifE8V_shared+10320];
	fma.rn.f32 	%f22537, %f4526, %f20550, %f22537;
	@%p6839 bra 	$L__BB1_6837;
	setp.eq.s32 	%p6840, %r3, 47;
	ld.shared.f32 	%f20551, [_ZZ33flash_attention_v2_forward_kernelILi64ELi64ELi64EEvPKfS1_S1_PfiiiifE8V_shared+10324];
	fma.rn.f32 	%f22538, %f4526, %f20551, %f22538;
	@%p6840 bra 	$L__BB1_6837;
	setp.eq.s32 	%p6841, %r3, 48;
	ld.shared.f32 	%f20552, [_ZZ33flash_attention_v2_forward_kernelILi64ELi64ELi64EEvPKfS1_S1_PfiiiifE8V_shared+10328];
	fma.rn.f32 	%f22539, %f4526, %f20552, %f22539;
	@%p6841 bra 	$L__BB1_6837;
	setp.eq.s32 	%p6842, %r3, 49;
	ld.shared.f32 	%f20553, [_ZZ33flash_attention_v2_forward_kernelILi64ELi64ELi64EEvPKfS1_S1_PfiiiifE8V_shared+10332];
	fma.rn.f32 	%f22540, %f4526, %f20553, %f22540;
	@%p6842 bra 	$L__BB1_6837;
	setp.eq.s32 	%p6843, %r3, 50;
	ld.shared.f32 	%f20554, [_ZZ33flash_attention_v2_forward_kernelILi64ELi64ELi64EEvPKfS1_S1_PfiiiifE8V_shared+10336];
	fma.rn.f32 	%f22541, %f4526, %f20554, %f22541;
	@%p6843 bra 	$L__BB1_6837;
	setp.eq.s32 	%p6844, %r3, 51;
	ld.shared.f32 	%f20555, [_ZZ33flash_attention_v2_forward_kernelILi64ELi64ELi64EEvPKfS1_S1_PfiiiifE8V_shared+10340];
	fma.rn.f32 	%f22542, %f4526, %f20555, %f22542;
	@%p6844 bra 	$L__BB1_6837;
	setp.eq.s32 	%p6845, %r3, 52;
	ld.shared.f32 	%f20556, [_ZZ33flash_attention_v2_forward_kernelILi64ELi64ELi64EEvPKfS1_S1_PfiiiifE8V_shared+10344];
	fma.rn.f32 	%f22543, %f4526, %f20556, %f22543;
	@%p6845 bra 	$L__BB1_6837;
	setp.eq.s32 	%p6846, %r3, 53;
	ld.shared.f32 	%f20557, [_ZZ33flash_attention_v2_forward_kernelILi64ELi64ELi64EEvPKfS1_S1_PfiiiifE8V_shared+10348];
	fma.rn.f32 	%f22544, %f4526, %f20557, %f22544;
	@%p6846 bra 	$L__BB1_6837;
	setp.eq.s32 	%p6847, %r3, 54;
	ld.shared.f32 	%f20558, [_ZZ33flash_attention_v2_forward_kernelILi64ELi64ELi64EEvPKfS1_S1_PfiiiifE8V_shared+10352];
	fma.rn.f32 	%f22545, %f4526, %f20558, %f22545;
	@%p6847 bra 	$L__BB1_6837;
	setp.eq.s32 	%p6848, %r3, 55;
	ld.shared.f32 	%f20559, [_ZZ33flash_attention_v2_forward_kernelILi64ELi64ELi64EEvPKfS1_S1_PfiiiifE8V_shared+10356];
	fma.rn.f32 	%f22546, %f4526, %f20559, %f22546;
	@%p6848 bra 	$L__BB1_6837;
	setp.eq.s32 	%p6849, %r3, 56;
	ld.shared.f32 	%f20560, [_ZZ33flash_attention_v2_forward_kernelILi64ELi64ELi64EEvPKfS1_S1_PfiiiifE8V_shared+10360];
	fma.rn.f32 	%f22547, %f4526, %f20560, %f22547;
	@%p6849 bra 	$L__BB1_6837;
	setp.eq.s32 	%p6850, %r3, 57;
	ld.shared.f32 	%f20561, [_ZZ33flash_attention_v2_forward_kernelILi64ELi64ELi64EEvPKfS1_S1_PfiiiifE8V_shared+10364];
	fma.rn.f32 	%f22548, %f4526, %f20561, %f22548;
	@%p6850 bra 	$L__BB1_6837;
	setp.eq.s32 	%p6851, %r3, 58;
	ld.shared.f32 	%f20562, [_ZZ33flash_attention_v2_forward_kernelILi64ELi64ELi64EEvPKfS1_S1_PfiiiifE8V_shared+10368];
	fma.rn.f32 	%f22549, %f4526, %f20562, %f22549;
	@%p6851 bra 	$L__BB1_6837;
	setp.eq.s32 	%p6852, %r3, 59;
	ld.shared.f32 	%f20563, [_ZZ33flash_attention_v2_forward_kernelILi64ELi64ELi64EEvPKfS1_S1_PfiiiifE8V_shared+10372];
	fma.rn.f32 	%f22550, %f4526, %f20563, %f22550;
	@%p6852 bra 	$L__BB1_6837;
	setp.eq.s32 	%p6853, %r3, 60;
	ld.shared.f32 	%f20564, [_ZZ33flash_attention_v2_forward_kernelILi64ELi64ELi64EEvPKfS1_S1_PfiiiifE8V_shared+10376];
	fma.rn.f32 	%f22551, %f4526, %f20564, %f22551;
	@%p6853 bra 	$L__BB1_6837;
	setp.eq.s32 	%p6854, %r3, 61;
	ld.shared.f32 	%f20565, [_ZZ33flash_attention_v2_forward_kernelILi64ELi64ELi64EEvPKfS1_S1_PfiiiifE8V_shared+10380];
	fma.rn.f32 	%f22552, %f4526, %f20565, %f22552;
	@%p6854 bra 	$L__BB1_6837;
	setp.eq.s32 	%p6855, %r3, 62;
	ld.shared.f32 	%f20566, [_ZZ33flash_attention_v2_forward_kernelILi64ELi64ELi64EEvPKfS1_S1_PfiiiifE8V_shared+10384];
	fma.rn.f32 	%f22553, %f4526, %f20566, %f22553;
	@%p6855 bra 	$L__BB1_6837;
	setp.eq.s32 	%p6856, %r3, 63;
	ld.shared.f32 	%f20567, [_ZZ33flash_attention_v2_forward_kernelILi64ELi64ELi64EEvPKfS1_S1_PfiiiifE8V_shared+10388];
	fma.rn.f32 	%f22554, %f4526, %f20567, %f22554;
	@%p6856 bra 	$L__BB1_6837;
	ld.shared.f32 	%f20568, [_ZZ33flash_attention_v2_forward_kernelILi64ELi64ELi64EEvPKfS1_S1_PfiiiifE8V_shared+10392];
	fma.rn.f32 	%f22555, %f4526, %f20568, %f22555;
$L__BB1_6837:
	ld.param.u32 	%r588, [_Z33flash_attention_v2_forward_kernelILi64ELi64ELi64EEvPKfS1_S1_Pfiiiif_param_6];
	shl.b32 	%r420, %r625, 6;
	or.b32  	%r421, %r420, 40;
	setp.ge.s32 	%p6857, %r421, %r588;
	@%p6857 bra 	$L__BB1_6902;
	setp.eq.s32 	%p6858, %r14, 0;
	ld.shared.f32 	%f20569, [_ZZ33flash_attention_v2_forward_kernelILi64ELi64ELi64EEvPKfS1_S1_PfiiiifE8V_shared+10400];
	fma.rn.f32 	%f22492, %f4527, %f20569, %f22492;
	@%p6858 bra 	$L__BB1_6902;
	setp.eq.s32 	%p6859, %r3, 2;
	ld.shared.f32 	%f20570, [_ZZ33flash_attention_v2_forward_kernelILi64ELi64ELi64EEvPKfS1_S1_PfiiiifE8V_shared+10404];
	fma.rn.f32 	%f22493, %f4527, %f20570, %f22493;
	@%p6859 bra 	$L__BB1_6902;
	setp.eq.s32 	%p6860, %r3, 3;
	ld.shared.f32 	%f20571, [_ZZ33flash_attention_v2_forward_kernelILi64ELi64ELi64EEvPKfS1_S1_PfiiiifE8V_shared+10408];
	fma.rn.f32 	%f22494, %f4527, %f20571, %f22494;
	@%p6860 bra 	$L__BB1_6902;
	setp.eq.s32 	%p6861, %r3, 4;
	ld.shared.f32 	%f20572, [_ZZ33flash_attention_v2_forward_kernelILi64ELi64ELi64EEvPKfS1_S1_PfiiiifE8V_shared+10412];
	fma.rn.f32 	%f22495, %f4527, %f20572, %f22495;
	@%p6861 bra 	$L__BB1_6902;
	setp.eq.s32 	%p6862, %r3, 5;
	ld.shared.f32 	%f20573, [_ZZ33flash_attention_v2_forward_kernelILi64ELi64ELi64EEvPKfS1_S1_PfiiiifE8V_shared+10416];
	fma.rn.f32 	%f22496, %f4527, %f20573, %f22496;
	@%p6862 bra 	$L__BB1_6902;
	setp.eq.s32 	%p6863, %r3, 6;
	ld.shared.f32 	%f20574, [_ZZ33flash_attention_v2_forward_kernelILi64ELi64ELi64EEvPKfS1_S1_PfiiiifE8V_shared+10420];
	fma.rn.f32 	%f22497, %f4527, %f20574, %f22497;
	@%p6863 bra 	$L__BB1_6902;
	setp.eq.s32 	%p6864, %r3, 7;
	ld.shared.f32 	%f20575, [_ZZ33flash_attention_v2_forward_kernelILi64ELi64ELi64EEvPKfS1_S1_PfiiiifE8V_shared+10424];
	fma.rn.f32 	%f22498, %f4527, %f20575, %f22498;
	@%p6864 bra 	$L__BB1_6902;
	setp.eq.s32 	%p6865, %r3, 8;
	ld.shared.f32 	%f20576, [_ZZ33flash_attention_v2_forward_kernelILi64ELi64ELi64EEvPKfS1_S1_PfiiiifE8V_shared+10428];
	fma.rn.f32 	%f22499, %f4527, %f20576, %f22499;
	@%p6865 bra 	$L__BB1_6902;
	setp.eq.s32 	%p6866, %r3, 9;
	ld.shared.f32 	%f20577, [_ZZ33flash_attention_v2_forward_kernelILi64ELi64ELi64EEvPKfS1_S1_PfiiiifE8V_shared+10432];
	fma.rn.f32 	%f22500, %f4527, %f20577, %f22500;
	@%p6866 bra 	$L__BB1_6902;
	setp.eq.s32 	%p6867, %r3, 10;
	ld.shared.f32 	%f20578, [_ZZ33flash_attention_v2_forward_kernelILi64ELi64ELi64EEvPKfS1_S1_PfiiiifE8V_shared+10436];
	fma.rn.f32 	%f22501, %f4527, %f20578, %f22501;
	@%p6867 bra 	$L__BB1_6902;
	setp.eq.s32 	%p6868, %r3, 11;
	ld.shared.f32 	%f20579, [_ZZ33flash_attention_v2_forward_kernelILi64ELi64ELi64EEvPKfS1_S1_PfiiiifE8V_shared+10440];
	fma.rn.f32 	%f22502, %f4527, %f20579, %f22502;
	@%p6868 bra 	$L__BB1_6902;
	setp.eq.s32 	%p6869, %r3, 12;
	ld.shared.f32 	%f20580, [_ZZ33flash_attention_v2_forward_kernelILi64ELi64ELi64EEvPKfS1_S1_PfiiiifE8V_shared+10444];
	fma.rn.f32 	%f22503, %f4527, %f20580, %f22503;
	@%p6869 bra 	$L__BB1_6902;
	setp.eq.s32 	%p6870, %r3, 13;
	ld.shared.f32 	%f20581, [_ZZ33flash_attention_v2_forward_kernelILi64ELi64ELi64EEvPKfS1_S1_PfiiiifE8V_shared+10448];
	fma.rn.f32 	%f22504, %f4527, %f20581, %f22504;
	@%p6870 bra 	$L__BB1_6902;
	setp.eq.s32 	%p6871, %r3, 14;
	ld.shared.f32 	%f20582, [_ZZ33flash_attention_v2_forward_kernelILi64ELi64ELi64EEvPKfS1_S1_PfiiiifE8V_shared+10452];
	fma.rn.f32 	%f22505, %f4527, %f20582, %f22505;
	@%p6871 bra 	$L__BB1_6902;
	setp.eq.s32 	%p6872, %r3, 15;
	ld.shared.f32 	%f20583, [_ZZ33flash_attention_v2_forward_kernelILi64ELi64ELi64EEvPKfS1_S1_PfiiiifE8V_shared+10456];
	fma.rn.f32 	%f22506, %f4527, %f20583, %f22506;
	@%p6872 bra 	$L__BB1_6902;
	setp.eq.s32 	%p6873, %r3, 16;
	ld.shared.f32 	%f20584, [_ZZ33flash_attention_v2_forward_kernelILi64ELi64ELi64EEvPKfS1_S1_PfiiiifE8V_shared+10460];
	fma.rn.f32 	%f22507, %f4527, %f20584, %f22507;
	@%p6873 bra 	$L__BB1_6902;
	setp.eq.s32 	%p6874, %r3, 17;
	ld.shared.f32 	%f20585, [_ZZ33flash_attention_v2_forward_kernelILi64ELi64ELi64EEvPKfS1_S1_PfiiiifE8V_shared+10464];
	fma.rn.f32 	%f22508, %f4527, %f20585, %f22508;
	@%p6874 bra 	$L__BB1_6902;
	setp.eq.s32 	%p6875, %r3, 18;
	ld.shared.f32 	%f20586, [_ZZ33flash_attention_v2_forward_kernelILi64ELi64ELi64EEvPKfS1_S1_PfiiiifE8V_shared+10468];
	fma.rn.f32 	%f22509, %f4527, %f20586, %f22509;
	@%p6875 bra 	$L__BB1_6902;
	setp.eq.s32 	%p6876, %r3, 19;
	ld.shared.f32 	%f20587, [_ZZ33flash_attention_v2_forward_kernelILi64ELi64ELi64EEvPKfS1_S1_PfiiiifE8V_shared+10472];
	fma.rn.f32 	%f22510, %f4527, %f20587, %f22510;
	@%p6876 bra 	$L__BB1_6902;
	setp.eq.s32 	%p6877, %r3, 20;
	ld.shared.f32 	%f20588, [_ZZ33flash_attention_v2_forward_kernelILi64ELi64ELi64EEvPKfS1_S1_PfiiiifE8V_shared+10476];
	fma.rn.f32 	%f22511, %f4527, %f20588, %f22511;
	@%p6877 bra 	$L__BB1_6902;
	setp.eq.s32 	%p6878, %r3, 21;
	ld.shared.f32 	%f20589, [_ZZ33flash_attention_v2_forward_kernelILi64ELi64ELi64EEvPKfS1_S1_PfiiiifE8V_shared+10480];
	fma.rn.f32 	%f22512, %f4527, %f20589, %f22512;
	@%p6878 bra 	$L__BB1_6902;
	setp.eq.s32 	%p6879, %r3, 22;
	ld.shared.f32 	%f20590, [_ZZ33flash_attention_v2_forward_kernelILi64ELi64ELi64EEvPKfS1_S1_PfiiiifE8V_shared+10484];
	fma.rn.f32 	%f22513, %f4527, %f20590, %f22513;
	@%p6879 bra 	$L__BB1_6902;
	setp.eq.s32 	%p6880, %r3, 23;
	ld.shared.f32 	%f20591, [_ZZ33flash_attention_v2_forward_kernelILi64ELi64ELi64EEvPKfS1_S1_PfiiiifE8V_shared+10488];
	fma.rn.f32 	%f22514, %f4527, %f20591, %f22514;
	@%p6880 bra 	$L__BB1_6902;
	setp.eq.s32 	%p6881, %r3, 24;
	ld.shared.f32 	%f20592, [_ZZ33flash_attention_v2_forward_kernelILi64ELi64ELi64EEvPKfS1_S1_PfiiiifE8V_shared+10492];
	fma.rn.f32 	%f22515, %f4527, %f20592, %f22515;
	@%p6881 bra 	$L__BB1_6902;
	setp.eq.s32 	%p6882, %r3, 25;
	ld.shared.f32 	%f20593, [_ZZ33flash_attention_v2_forward_kernelILi64ELi64ELi64EEvPKfS1_S1_PfiiiifE8V_shared+10496];
	fma.rn.f32 	%f22516, %f4527, %f20593, %f22516;
	@%p6882 bra 	$L__BB1_6902;
	setp.eq.s32 	%p6883, %r3, 26;
	ld.shared.f32 	%f20594, [_ZZ33flash_attention_v2_forward_kernelILi64ELi64ELi64EEvPKfS1_S1_PfiiiifE8V_shared+10500];
	fma.rn.f32 	%f22517, %f4527, %f20594, %f22517;
	@%p6883 bra 	$L__BB1_6902;
	setp.eq.s32 	%p6884, %r3, 27;
	ld.shared.f32 	%f20595, [_ZZ33flash_attention_v2_forward_kernelILi64ELi64ELi64EEvPKfS1_S1_PfiiiifE8V_shared+10504];
	fma.rn.f32 	%f22518, %f4527, %f20595, %f22518;
	@%p6884 bra 	$L__BB1_6902;
	setp.eq.s32 	%p6885, %r3, 28;
	ld.shared.f32 	%f20596, [_ZZ33flash_attention_v2_forward_kernelILi64ELi64ELi64EEvPKfS1_S1_PfiiiifE8V_shared+10508];
	fma.rn.f32 	%f22519, %f4527, %f20596, %f22519;
	@%p6885 bra 	$L__BB1_6902;
	setp.eq.s32 	%p6886, %r3, 29;
	ld.shared.f32 	%f20597, [_ZZ33flash_attention_v2_forward_kernelILi64ELi64ELi64EEvPKfS1_S1_PfiiiifE8V_shared+10512];
	fma.rn.f32 	%f22520, %f4527, %f20597, %f22520;
	@%p6886 bra 	$L__BB1_6902;
	setp.eq.s32 	%p6887, %r3, 30;
	ld.shared.f32 	%f20598, [_ZZ33flash_attention_v2_forward_kernelILi64ELi64ELi64EEvPKfS1_S1_PfiiiifE8V_shared+10516];
	fma.rn.f32 	%f22521, %f4527, %f20598, %f22521;
	@%p6887 bra 	$L__BB1_6902;
	setp.eq.s32 	%p6888, %r3, 31;
	ld.shared.f32 	%f20599, [_ZZ33flash_attention_v2_forward_kernelILi64ELi64ELi64EEvPKfS1_S1_PfiiiifE8V_shared+10520];
	fma.rn.f32 	%f22522, %f4527, %f20599, %f22522;
	@%p6888 bra 	$L__BB1_6902;
	setp.eq.s32 	%p6889, %r3, 32;
	ld.shared.f32 	%f20600, [_ZZ33flash_attention_v2_forward_kernelILi64ELi64ELi64EEvPKfS1_S1_PfiiiifE8V_shared+10524];
	fma.rn.f32 	%f22523, %f4527, %f20600, %f22523;
	@%p6889 bra 	$L__BB1_6902;
	setp.eq.s32 	%p6890, %r3, 33;
	ld.shared.f32 	%f20601, [_ZZ33flash_attention_v2_forward_kernelILi64ELi64ELi64EEvPKfS1_S1_PfiiiifE8V_shared+10528];
	fma.rn.f32 	%f22524, %f4527, %f20601, %f22524;
	@%p6890 bra 	$L__BB1_6902;
	setp.eq.s32 	%p6891, %r3, 34;
	ld.shared.f32 	%f20602, [_ZZ33flash_attention_v2_forward_kernelILi64ELi64ELi64EEvPKfS1_S1_PfiiiifE8V_shared+10532];
	fma.rn.f32 	%f22525, %f4527, %f20602, %f22525;
	@%p6891 bra 	$L__BB1_6902;
	setp.eq.s32 	%p6892, %r3, 35;
	ld.shared.f32 	%f20603, [_ZZ33flash_attention_v2_forward_kernelILi64ELi64ELi64EEvPKfS1_S1_PfiiiifE8V_shared+10536];
	fma.rn.f32 	%f22526, %f4527, %f20603, %f22526;
	@%p6892 bra 	$L__BB1_6902;
	setp.eq.s32 	%p6893, %r3, 36;
	ld.shared.f32 	%f20604, [_ZZ33flash_attention_v2_forward_kernelILi64ELi64ELi64EEvPKfS1_S1_PfiiiifE8V_shared+10540];
	fma.rn.f32 	%f22527, %f4527, %f20604, %f22527;
	@%p6893 bra 	$L__BB1_6902;
	setp.eq.s32 	%p6894, %r3, 37;
	ld.shared.f32 	%f20605, [_ZZ33flash_attention_v2_forward_kernelILi64ELi64ELi64EEvPKfS1_S1_PfiiiifE8V_shared+10544];
	fma.rn.f32 	%f22528, %f4527, %f20605, %f22528;
	@%p6894 bra 	$L__BB1_6902;
	setp.eq.s32 	%p6895, %r3, 38;
	ld.shared.f32 	%f20606, [_ZZ33flash_attention_v2_forward_kernelILi64ELi64ELi64EEvPKfS1_S1_PfiiiifE8V_shared+10548];
	fma.rn.f32 	%f22529, %f4527, %f20606, %f22529;
	@%p6895 bra 	$L__BB1_6902;
	setp.eq.s32 	%p6896, %r3, 39;
	ld.shared.f32 	%f20607, [_ZZ33flash_attention_v2_forward_kernelILi64ELi64ELi64EEvPKfS1_S1_PfiiiifE8V_shared+10552];
	fma.rn.f32 	%f22530, %f4527, %f20607, %f22530;
	@%p6896 bra 	$L__BB1_6902;
	setp.eq.s32 	%p6897, %r3, 40;
	ld.shared.f32 	%f20608, [_ZZ33flash_attention_v2_forward_kernelILi64ELi64ELi64EEvPKfS1_S1_PfiiiifE8V_shared+10556];
	fma.rn.f32 	%f22531, %f4527, %f20608, %f22531;
	@%p6897 bra 	$L__BB1_6902;
	setp.eq.s32 	%p6898, %r3, 41;
	ld.shared.f32 	%f20609, [_ZZ33flash_attention_v2_forward_kernelILi64ELi64ELi64EEvPKfS1_S1_PfiiiifE8V_shared+10560];
	fma.rn.f32 	%f22532, %f4527, %f20609, %f22532;
	@%p6898 bra 	$L__BB1_6902;
	setp.eq.s32 	%p6899, %r3, 42;
	ld.shared.f32 	%f20610, [_ZZ33flash_attention_v2_forward_kernelILi64ELi64ELi64EEvPKfS1_S1_PfiiiifE8V_shared+10564];
	fma.rn.f32 	%f22533, %f4527, %f20610, %f22533;
	@%p6899 bra 	$L__BB1_6902;
	setp.eq.s32 	%p6900, %r3, 43;
	ld.shared.f32 	%f20611, [_ZZ33flash_attention_v2_forward_kernelILi64ELi64ELi64EEvPKfS1_S1_PfiiiifE8V_shared+10568];
	fma.rn.f32 	%f22534, %f4527, %f20611, %f22534;
	@%p6900 bra 	$L__BB1_6902;
	setp.eq.s32 	%p6901, %r3, 44;
	ld.shared.f32 	%f20612, [_ZZ33flash_attention_v2_forward_kernelILi64ELi64ELi64EEvPKfS1_S1_PfiiiifE8V_shared+10572];
	fma.rn.f32 	%f22535, %f4527, %f20612, %f22535;
	@%p6901 bra 	$L__BB1_6902;
	setp.eq.s32 	%p6902, %r3, 45;
	ld.shared.f32 	%f20613, [_ZZ33flash_attention_v2_forward_kernelILi64ELi64ELi64EEvPKfS1_S1_PfiiiifE8V_shared+10576];
	fma.rn.f32 	%f22536, %f4527, %f20613, %f22536;
	@%p6902 bra 	$L__BB1_6902;
	setp.eq.s32 	%p6903, %r3, 46;
	ld.shared.f32 	%f20614, [_ZZ33flash_attention_v2_forward_kernelILi64ELi64ELi64EEvPKfS1_S1_PfiiiifE8V_shared+10580];
	fma.rn.f32 	%f22537, %f4527, %f20614, %f22537;
	@%p6903 bra 	$L__BB1_6902;
	setp.eq.s32 	%p6904, %r3, 47;
	ld.shared.f32 	%f20615, [_ZZ33flash_attention_v2_forward_kernelILi64ELi64ELi64EEvPKfS1_S1_PfiiiifE8V_shared+10584];
	fma.rn.f32 	%f22538, %f4527, %f20615, %f22538;
	@%p6904 bra 	$L__BB1_6902;
	setp.eq.s32 	%p6905, %r3, 48;
	ld.shared.f32 	%f20616, [_ZZ33flash_attention_v2_forward_kernelILi64ELi64ELi64EEvPKfS1_S1_PfiiiifE8V_shared+10588];
	fma.rn.f32 	%f22539, %f4527, %f20616, %f22539;
	@%p6905 bra 	$L__BB1_6902;
	setp.eq.s32 	%p6906, %r3, 49;
	ld.shared.f32 	%f20617, [_ZZ33flash_attention_v2_forward_kernelILi64ELi64ELi64EEvPKfS1_S1_PfiiiifE8V_shared+10592];
	fma.rn.f32 	%f22540, %f4527, %f20617, %f22540;
	@%p6906 bra 	$L__BB1_6902;
	setp.eq.s32 	%p6907, %r3, 50;
	ld.shared.f32 	%f20618, [_ZZ33flash_attention_v2_forward_kernelILi64ELi64ELi64EEvPKfS1_S1_PfiiiifE8V_shared+10596];
	fma.rn.f32 	%f22541, %f4527, %f20618, %f22541;
	@%p6907 bra 	$L__BB1_6902;
	setp.eq.s32 	%p6908, %r3, 51;
	ld.shared.f32 	%f20619, [_ZZ33flash_attention_v2_forward_kernelILi64ELi64ELi64EEvPKfS1_S1_PfiiiifE8V_shared+10600];
	fma.rn.f32 	%f22542, %f4527, %f20619, %f22542;
	@%p6908 bra 	$L__BB1_6902;
	setp.eq.s32 	%p6909, %r3, 52;
	ld.shared.f32 	%f20620, [_ZZ33flash_attention_v2_forward_kernelILi64ELi64ELi64EEvPKfS1_S1_PfiiiifE8V_shared+10604];
	fma.rn.f32 	%f22543, %f4527, %f20620, %f22543;
	@%p6909 bra 	$L__BB1_6902;
	setp.eq.s32 	%p6910, %r3, 53;
	ld.shared.f32 	%f20621, [_ZZ33flash_attention_v2_forward_kernelILi64ELi64ELi64EEvPKfS1_S1_PfiiiifE8V_shared+10608];
	fma.rn.f32 	%f22544, %f4527, %f20621, %f22544;
	@%p6910 bra 	$L__BB1_6902;
	setp.eq.s32 	%p6911, %r3, 54;
	ld.shared.f32 	%f20622, [_ZZ33flash_attention_v2_forward_kernelILi64ELi64ELi64EEvPKfS1_S1_PfiiiifE8V_shared+10612];
	fma.rn.f32 	%f22545, %f4527, %f20622, %f22545;
	@%p6911 bra 	$L__BB1_6902;
	setp.eq.s32 	%p6912, %r3, 55;
	ld.shared.f32 	%f20623, [_ZZ33flash_attention_v2_forward_kernelILi64ELi64ELi64EEvPKfS1_S1_PfiiiifE8V_shared+10616];
	fma.rn.f32 	%f22546, %f4527, %f20623, %f22546;
	@%p6912 bra 	$L__BB1_6902;
	setp.eq.s32 	%p6913, %r3, 56;
	ld.shared.f32 	%f20624, [_ZZ33flash_attention_v2_forward_kernelILi64ELi64ELi64EEvPKfS1_S1_PfiiiifE8V_shared+10620];
	fma.rn.f32 	%f22547, %f4527, %f20624, %f22547;
	@%p6913 bra 	$L__BB1_6902;
	setp.eq.s32 	%p6914, %r3, 57;
	ld.shared.f32 	%f20625, [_ZZ33flash_attention_v2_forward_kernelILi64ELi64ELi64EEvPKfS1_S1_PfiiiifE8V_shared+10624];
	fma.rn.f32 	%f22548, %f4527, %f20625, %f22548;
	@%p6914 bra 	$L__BB1_6902;
	setp.eq.s32 	%p6915, %r3, 58;
	ld.shared.f32 	%f20626, [_ZZ33flash_attention_v2_forward_kernelILi64ELi64ELi64EEvPKfS1_S1_PfiiiifE8V_shared+10628];
	fma.rn.f32 	%f22549, %f4527, %f20626, %f22549;
	@%p6915 bra 	$L__BB1_6902;
	setp.eq.s32 	%p6916, %r3, 59;
	ld.shared.f32 	%f20627, [_ZZ33flash_attention_v2_forward_kernelILi64ELi64ELi64EEvPKfS1_S1_PfiiiifE8V_shared+10632];
	fma.rn.f32 	%f22550, %f4527, %f20627, %f22550;
	@%p6916 bra 	$L__BB1_6902;
	setp.eq.s32 	%p6917, %r3, 60;
	ld.shared.f32 	%f20628, [_ZZ33flash_attention_v2_forward_kernelILi64ELi64ELi64EEvPKfS1_S1_PfiiiifE8V_shared+10636];
	fma.rn.f32 	%f22551, %f4527, %f20628, %f22551;
	@%p6917 bra 	$L__BB1_6902;
	setp.eq.s32 	%p6918, %r3, 61;
	ld.shared.f32 	%f20629, [_ZZ33flash_attention_v2_forward_kernelILi64ELi64ELi64EEvPKfS1_S1_PfiiiifE8V_shared+10640];
	fma.rn.f32 	%f22552, %f4527, %f20629, %f22552;
	@%p6918 bra 	$L__BB1_6902;
	setp.eq.s32 	%p6919, %r3, 62;
	ld.shared.f32 	%f20630, [_ZZ33flash_attention_v2_forward_kernelILi64ELi64ELi64EEvPKfS1_S1_PfiiiifE8V_shared+10644];
	fma.rn.f32 	%f22553, %f4527, %f20630, %f22553;
	@%p6919 bra 	$L__BB1_6902;
	setp.eq.s32 	%p6920, %r3, 63;
	ld.shared.f32 	%f20631, [_ZZ33flash_attention_v2_forward_kernelILi64ELi64ELi64EEvPKfS1_S1_PfiiiifE8V_shared+10648];
	fma.rn.f32 	%f22554, %f4527, %f20631, %f22554;
	@%p6920 bra 	$L__BB1_6902;
	ld.shared.f32 	%f20632, [_ZZ33flash_attention_v2_forward_kernelILi64ELi64ELi64EEvPKfS1_S1_PfiiiifE8V_shared+10652];
	fma.rn.f32 	%f22555, %f4527, %f20632, %f22555;
$L__BB1_6902:
	ld.param.u32 	%r589, [_Z33flash_attention_v2_forward_kernelILi64ELi64ELi64EEvPKfS1_S1_Pfiiiif_param_6];
	shl.b32 	%r422, %r625, 6;
	or.b32  	%r423, %r422, 41;
	setp.ge.s32 	%p6921, %r423, %r589;
	@%p6921 bra 	$L__BB1_6967;
	setp.eq.s32 	%p6922, %r14, 0;
	ld.shared.f32 	%f20633, [_ZZ33flash_attention_v2_forward_kernelILi64ELi64ELi64EEvPKfS1_S1_PfiiiifE8V_shared+10660];
	fma.rn.f32 	%f22492, %f4528, %f20633, %f22492;
	@%p6922 bra 	$L__BB1_6967;
	setp.eq.s32 	%p6923, %r3, 2;
	ld.shared.f32 	%f20634, [_ZZ33flash_attention_v2_forward_kernelILi64ELi64ELi64EEvPKfS1_S1_PfiiiifE8V_shared+10664];
	fma.rn.f32 	%f22493, %f4528, %f20634, %f22493;
	@%p6923 bra 	$L__BB1_6967;
	setp.eq.s32 	%p6924, %r3, 3;
	ld.shared.f32 	%f20635, [_ZZ33flash_attention_v2_forward_kernelILi64ELi64ELi64EEvPKfS1_S1_PfiiiifE8V_shared+10668];
	fma.rn.f32 	%f22494, %f4528, %f20635, %f22494;
	@%p6924 bra 	$L__BB1_6967;
	setp.eq.s32 	%p6925, %r3, 4;
	ld.shared.f32 	%f20636, [_ZZ33flash_attention_v2_forward_kernelILi64ELi64ELi64EEvPKfS1_S1_PfiiiifE8V_shared+10672];
	fma.rn.f32 	%f22495, %f4528, %f20636, %f22495;
	@%p6925 bra 	$L__BB1_6967;
	setp.eq.s32 	%p6926, %r3, 5;
	ld.shared.f32 	%f20637, [_ZZ33flash_attention_v2_forward_kernelILi64ELi64ELi64EEvPKfS1_S1_PfiiiifE8V_shared+10676];
	fma.rn.f32 	%f22496, %f4528, %f20637, %f22496;
	@%p6926 bra 	$L__BB1_6967;
	setp.eq.s32 	%p6927, %r3, 6;
	ld.shared.f32 	%f20638, [_ZZ33flash_attention_v2_forward_kernelILi64ELi64ELi64EEvPKfS1_S1_PfiiiifE8V_shared+10680];
	fma.rn.f32 	%f22497, %f4528, %f20638, %f22497;
	@%p6927 bra 	$L__BB1_6967;
	setp.eq.s32 	%p6928, %r3, 7;
	ld.shared.f32 	%f20639, [_ZZ33flash_attention_v2_forward_kernelILi64ELi64ELi64EEvPKfS1_S1_PfiiiifE8V_shared+10684];
	fma.rn.f32 	%f22498, %f4528, %f20639, %f22498;
	@%p6928 bra 	$L__BB1_6967;
	setp.eq.s32 	%p6929, %r3, 8;
	ld.shared.f32 	%f20640, [_ZZ33flash_attention_v2_forward_kernelILi64ELi64ELi64EEvPKfS1_S1_PfiiiifE8V_shared+10688];
	fma.rn.f32 	%f22499, %f4528, %f20640, %f22499;
	@%p6929 bra 	$L__BB1_6967;
	setp.eq.s32 	%p6930, %r3, 9;
	ld.shared.f32 	%f20641, [_ZZ33flash_attention_v2_forward_kernelILi64ELi64ELi64EEvPKfS1_S1_PfiiiifE8V_shared+10692];
	fma.rn.f32 	%f22500, %f4528, %f20641, %f22500;
	@%p6930 bra 	$L__BB1_6967;
	setp.eq.s32 	%p6931, %r3, 10;
	ld.shared.f32 	%f20642, [_ZZ33flash_attention_v2_forward_kernelILi64ELi64ELi64EEvPKfS1_S1_PfiiiifE8V_shared+10696];
	fma.rn.f32 	%f22501, %f4528, %f20642, %f22501;
	@%p6931 bra 	$L__BB1_6967;
	setp.eq.s32 	%p6932, %r3, 11;
	ld.shared.f32 	%f20643, [_ZZ33flash_attention_v2_forward_kernelILi64ELi64ELi64EEvPKfS1_S1_PfiiiifE8V_shared+10700];
	fma.rn.f32 	%f22502, %f4528, %f20643, %f22502;
	@%p6932 bra 	$L__BB1_6967;
	setp.eq.s32 	%p6933, %r3, 12;
	ld.shared.f32 	%f20644, [_ZZ33flash_attention_v2_forward_kernelILi64ELi64ELi64EEvPKfS1_S1_PfiiiifE8V_shared+10704];
	fma.rn.f32 	%f22503, %f4528, %f20644, %f22503;
	@%p6933 bra 	$L__BB1_6967;
	setp.eq.s32 	%p6934, %r3, 13;
	ld.shared.f32 	%f20645, [_ZZ33flash_attention_v2_forward_kernelILi64ELi64ELi64EEvPKfS1_S1_PfiiiifE8V_shared+10708];
	fma.rn.f32 	%f22504, %f4528, %f20645, %f22504;
	@%p6934 bra 	$L__BB1_6967;
	setp.eq.s32 	%p6935, %r3, 14;
	ld.shared.f32 	%f20646, [_ZZ33flash_attention_v2_forward_kernelILi64ELi64ELi64EEvPKfS1_S1_PfiiiifE8V_shared+10712];
	fma.rn.f32 	%f22505, %f4528, %f20646, %f22505;
	@%p6935 bra 	$L__BB1_6967;
	setp.eq.s32 	%p6936, %r3, 15;
	ld.shared.f32 	%f20647, [_ZZ33flash_attention_v2_forward_kernelILi64ELi64ELi64EEvPKfS1_S1_PfiiiifE8V_shared+10716];
	fma.rn.f32 	%f22506, %f4528, %f20647, %f22506;
	@%p6936 bra 	$L__BB1_6967;
	setp.eq.s32 	%p6937, %r3, 16;
	ld.shared.f32 	%f20648, [_ZZ33flash_attention_v2_forward_kernelILi64ELi64ELi64EEvPKfS1_S1_PfiiiifE8V_shared+10720];
	fma.rn.f32 	%f22507, %f4528, %f20648, %f22507;
	@%p6937 bra 	$L__BB1_6967;
	setp.eq.s32 	%p6938, %r3, 17;
	ld.shared.f32 	%f20649, [_ZZ33flash_attention_v2_forward_kernelILi64ELi64ELi64EEvPKfS1_S1_PfiiiifE8V_shared+10724];
	fma.rn.f32 	%f22508, %f4528, %f20649, %f22508;
	@%p6938 bra 	$L__BB1_6967;
	setp.eq.s32 	%p6939, %r3, 18;
	ld.shared.f32 	%f20650, [_ZZ33flash_attention_v2_forward_kernelILi64ELi64ELi64EEvPKfS1_S1_PfiiiifE8V_shared+10728];
	fma.rn.f32 	%f22509, %f4528, %f20650, %f22509;
	@%p6939 bra 	$L__BB1_6967;
	setp.eq.s32 	%p6940, %r3, 19;
	ld.shared.f32 	%f20651, [_ZZ33flash_attention_v2_forward_kernelILi64ELi64ELi64EEvPKfS1_S1_PfiiiifE8V_shared+10732];
	fma.rn.f32 	%f22510, %f4528, %f20651, %f22510;
	@%p6940 bra 	$L__BB1_6967;
	setp.eq.s32 	%p6941, %r3, 20;
	ld.shared.f32 	%f20652, [_ZZ33flash_attention_v2_forward_kernelILi64ELi64ELi64EEvPKfS1_S1_PfiiiifE8V_shared+10736];
	fma.rn.f32 	%f22511, %f4528, %f20652, %f22511;
	@%p6941 bra 	$L__BB1_6967;
	setp.eq.s32 	%p6942, %r3, 21;
	ld.shared.f32 	%f20653, [_ZZ33flash_attention_v2_forward_kernelILi64ELi64ELi64EEvPKfS1_S1_PfiiiifE8V_shared+10740];
	fma.rn.f32 	%f22512, %f4528, %f20653, %f22512;
	@%p6942 bra 	$L__BB1_6967;
	setp.eq.s32 	%p6943, %r3, 22;
	ld.shared.f32 	%f20654, [_ZZ33flash_attention_v2_forward_kernelILi64ELi64ELi64EEvPKfS1_S1_PfiiiifE8V_shared+10744];
	fma.rn.f32 	%f22513, %f4528, %f20654, %f22513;
	@%p6943 bra 	$L__BB1_6967;
	setp.eq.s32 	%p6944, %r3, 23;
	ld.shared.f32 	%f20655, [_ZZ33flash_attention_v2_forward_kernelILi64ELi64ELi64EEvPKfS1_S1_PfiiiifE8V_shared+10748];
	fma.rn.f32 	%f22514, %f4528, %f20655, %f22514;
	@%p6944 bra 	$L__BB1_6967;
	setp.eq.s32 	%p6945, %r3, 24;
	ld.shared.f32 	%f20656, [_ZZ33flash_attention_v2_forward_kernelILi64ELi64ELi64EEvPKfS1_S1_PfiiiifE8V_shared+10752];
	fma.rn.f32 	%f22515, %f4528, %f20656, %f22515;
	@%p6945 bra 	$L__BB1_6967;
	setp.eq.s32 	%p6946, %r3, 25;
	ld.shared.f32 	%f20657, [_ZZ33flash_attention_v2_forward_kernelILi64ELi64ELi64EEvPKfS1_S1_PfiiiifE8V_shared+10756];
	fma.rn.f32 	%f22516, %f4528, %f20657, %f22516;
	@%p6946 bra 	$L__BB1_6967;
	setp.eq.s32 	%p6947, %r3, 26;
	ld.shared.f32 	%f20658, [_ZZ33flash_attention_v2_forward_kernelILi64ELi64ELi64EEvPKfS1_S1_PfiiiifE8V_shared+10760];
	fma.rn.f32 	%f22517, %f4528, %f20658, %f22517;
	@%p6947 bra 	$L__BB1_6967;
	setp.eq.s32 	%p6948, %r3, 27;
	ld.shared.f32 	%f20659, [_ZZ33flash_attention_v2_forward_kernelILi64ELi64ELi64EEvPKfS1_S1_PfiiiifE8V_shared+10764];
	fma.rn.f32 	%f22518, %f4528, %f20659, %f22518;
	@%p6948 bra 	$L__BB1_6967;
	setp.eq.s32 	%p6949, %r3, 28;
	ld.shared.f32 	%f20660, [_ZZ33flash_attention_v2_forward_kernelILi64ELi64ELi64EEvPKfS1_S1_PfiiiifE8V_shared+10768];
	fma.rn.f32 	%f22519, %f4528, %f20660, %f22519;
	@%p6949 bra 	$L__BB1_6967;
	setp.eq.s32 	%p6950, %r3, 29;
	ld.shared.f32 	%f20661, [_ZZ33flash_attention_v2_forward_kernelILi64ELi64ELi64EEvPKfS1_S1_PfiiiifE8V_shared+10772];
	fma.rn.f32 	%f22520, %f4528, %f20661, %f22520;
	@%p6950 bra 	$L__BB1_6967;
	setp.eq.s32 	%p6951, %r3, 30;
	ld.shared.f32 	%f20662, [_ZZ33flash_attention_v2_forward_kernelILi64ELi64ELi64EEvPKfS1_S1_PfiiiifE8V_shared+10776];
	fma.rn.f32 	%f22521, %f4528, %f20662, %f22521;
	@%p6951 bra 	$L__BB1_6967;
	setp.eq.s32 	%p6952, %r3, 31;
	ld.shared.f32 	%f20663, [_ZZ33flash_attention_v2_forward_kernelILi64ELi64ELi64EEvPKfS1_S1_PfiiiifE8V_shared+10780];
	fma.rn.f32 	%f22522, %f4528, %f20663, %f22522;
	@%p6952 bra 	$L__BB1_6967;
	setp.eq.s32 	%p6953, %r3, 32;
	ld.shared.f32 	%f20664, [_ZZ33flash_attention_v2_forward_kernelILi64ELi64ELi64EEvPKfS1_S1_PfiiiifE8V_shared+10784];
	fma.rn.f32 	%f22523, %f4528, %f20664, %f22523;
	@%p6953 bra 	$L__BB1_6967;
	setp.eq.s32 	%p6954, %r3, 33;
	ld.shared.f32 	%f20665, [_ZZ33flash_attention_v2_forward_kernelILi64ELi64ELi64EEvPKfS1_S1_PfiiiifE8V_shared+10788];
	fma.rn.f32 	%f22524, %f4528, %f20665, %f22524;
	@%p6954 bra 	$L__BB1_6967;
	setp.eq.s32 	%p6955, %r3, 34;
	ld.shared.f32 	%f20666, [_ZZ33flash_attention_v2_forward_kernelILi64ELi64ELi64EEvPKfS1_S1_PfiiiifE8V_shared+10792];
	fma.rn.f32 	%f22525, %f4528, %f20666, %f22525;
	@%p6955 bra 	$L__BB1_6967;
	setp.eq.s32 	%p6956, %r3, 35;
	ld.shared.f32 	%f20667, [_ZZ33flash_attention_v2_forward_kernelILi64ELi64ELi64EEvPKfS1_S1_PfiiiifE8V_shared+10796];
	fma.rn.f32 	%f22526, %f4528, %f20667, %f22526;
	@%p6956 bra 	$L__BB1_6967;
	setp.eq.s32 	%p6957, %r3, 36;
	ld.shared.f32 	%f20668, [_ZZ33flash_attention_v2_forward_kernelILi64ELi64ELi64EEvPKfS1_S1_PfiiiifE8V_shared+10800];
	fma.rn.f32 	%f22527, %f4528, %f20668, %f22527;
	@%p6957 bra 	$L__BB1_6967;
	setp.eq.s32 	%p6958, %r3, 37;
	ld.shared.f32 	%f20669, [_ZZ33flash_attention_v2_forward_kernelILi64ELi64ELi64EEvPKfS1_S1_PfiiiifE8V_shared+10804];
	fma.rn.f32 	%f22528, %f4528, %f20669, %f22528;
	@%p6958 bra 	$L__BB1_6967;
	setp.eq.s32 	%p6959, %r3, 38;
	ld.shared.f32 	%f20670, [_ZZ33flash_attention_v2_forward_kernelILi64ELi64ELi64EEvPKfS1_S1_PfiiiifE8V_shared+10808];
	fma.rn.f32 	%f22529, %f4528, %f20670, %f22529;
	@%p6959 bra 	$L__BB1_6967;
	setp.eq.s32 	%p6960, %r3, 39;
	ld.shared.f32 	%f20671, [_ZZ33flash_attention_v2_forward_kernelILi64ELi64ELi64EEvPKfS1_S1_PfiiiifE8V_shared+10812];
	fma.rn.f32 	%f22530, %f4528, %f20671, %f22530;
	@%p6960 bra 	$L__BB1_6967;
	setp.eq.s32 	%p6961, %r3, 40;
	ld.shared.f32 	%f20672, [_ZZ33flash_attention_v2_forward_kernelILi64ELi64ELi64EEvPKfS1_S1_PfiiiifE8V_shared+10816];
	fma.rn.f32 	%f22531, %f4528, %f20672, %f22531;
	@%p6961 bra 	$L__BB1_6967;
	setp.eq.s32 	%p6962, %r3, 41;
	ld.shared.f32 	%f20673, [_ZZ33flash_attention_v2_forward_kernelILi64ELi64ELi64EEvPKfS1_S1_PfiiiifE8V_shared+10820];
	fma.rn.f32 	%f22532, %f4528, %f20673, %f22532;
	@%p6962 bra 	$L__BB1_6967;
	setp.eq.s32 	%p6963, %r3, 42;
	ld.shared.f32 	%f20674, [_ZZ33flash_attention_v2_forward_kernelILi64ELi64ELi64EEvPKfS1_S1_PfiiiifE8V_shared+10824];
	fma.rn.f32 	%f22533, %f4528, %f20674, %f22533;
	@%p6963 bra 	$L__BB1_6967;
	setp.eq.s32 	%p6964, %r3, 43;
	ld.shared.f32 	%f20675, [_ZZ33flash_attention_v2_forward_kernelILi64ELi64ELi64EEvPKfS1_S1_PfiiiifE8V_shared+10828];
	fma.rn.f32 	%f22534, %f4528, %f20675, %f22534;
	@%p6964 bra 	$L__BB1_6967;
	setp.eq.s32 	%p6965, %r3, 44;
	ld.shared.f32 	%f20676, [_ZZ33flash_attention_v2_forward_kernelILi64ELi64ELi64EEvPKfS1_S1_PfiiiifE8V_shared+10832];
	fma.rn.f32 	%f22535, %f4528, %f20676, %f22535;
	@%p6965 bra 	$L__BB1_6967;
	setp.eq.s32 	%p6966, %r3, 45;
	ld.shared.f32 	%f20677, [_ZZ33flash_attention_v2_forward_kernelILi64ELi64ELi64EEvPKfS1_S1_PfiiiifE8V_shared+10836];
	fma.rn.f32 	%f22536, %f4528, %f20677, %f22536;
	@%p6966 bra 	$L__BB1_6967;
	setp.eq.s32 	%p6967, %r3, 46;
	ld.shared.f32 	%f20678, [_ZZ33flash_attention_v2_forward_kernelILi64ELi64ELi64EEvPKfS1_S1_PfiiiifE8V_shared+10840];
	fma.rn.f32 	%f22537, %f4528, %f20678, %f22537;
	@%p6967 bra 	$L__BB1_6967;
	setp.eq.s32 	%p6968, %r3, 47;
	ld.shared.f32 	%f20679, [_ZZ33flash_attention_v2_forward_kernelILi64ELi64ELi64EEvPKfS1_S1_PfiiiifE8V_shared+10844];
	fma.rn.f32 	%f22538, %f4528, %f20679, %f22538;
	@%p6968 bra 	$L__BB1_6967;
	setp.eq.s32 	%p6969, %r3, 48;
	ld.shared.f32 	%f20680, [_ZZ33flash_attention_v2_forward_kernelILi64ELi64ELi64EEvPKfS1_S1_PfiiiifE8V_shared+10848];
	fma.rn.f32 	%f22539, %f4528, %f20680, %f22539;
	@%p6969 bra 	$L__BB1_6967;
	setp.eq.s32 	%p6970, %r3, 49;
	ld.shared.f32 	%f20681, [_ZZ33flash_attention_v2_forward_kernelILi64ELi64ELi64EEvPKfS1_S1_PfiiiifE8V_shared+10852];
	fma.rn.f32 	%f22540, %f4528, %f20681, %f22540;
	@%p6970 bra 	$L__BB1_6967;
	setp.eq.s32 	%p6971, %r3, 50;
	ld.shared.f32 	%f20682, [_ZZ33flash_attention_v2_forward_kernelILi64ELi64ELi64EEvPKfS1_S1_PfiiiifE8V_shared+10856];
	fma.rn.f32 	%f22541, %f4528, %f20682, %f22541;
	@%p6971 bra 	$L__BB1_6967;
	setp.eq.s32 	%p6972, %r3, 51;
	ld.shared.f32 	%f20683, [_ZZ33flash_attention_v2_forward_kernelILi64ELi64ELi64EEvPKfS1_S1_PfiiiifE8V_shared+10860];
	fma.rn.f32 	%f22542, %f4528, %f20683, %f22542;
	@%p6972 bra 	$L__BB1_6967;
	setp.eq.s32 	%p6973, %r3, 52;
	ld.shared.f32 	%f20684, [_ZZ33flash_attention_v2_forward_kernelILi64ELi64ELi64EEvPKfS1_S1_PfiiiifE8V_shared+10864];
	fma.rn.f32 	%f22543, %f4528, %f20684, %f22543;
	@%p6973 bra 	$L__BB1_6967;
	setp.eq.s32 	%p6974, %r3, 53;
	ld.shared.f32 	%f20685, [_ZZ33flash_attention_v2_forward_kernelILi64ELi64ELi64EEvPKfS1_S1_PfiiiifE8V_shared+10868];
	fma.rn.f32 	%f22544, %f4528, %f20685, %f22544;
	@%p6974 bra 	$L__BB1_6967;
	setp.eq.s32 	%p6975, %r3, 54;
	ld.shared.f32 	%f20686, [_ZZ33flash_attention_v2_forward_kernelILi64ELi64ELi64EEvPKfS1_S1_PfiiiifE8V_shared+10872];
	fma.rn.f32 	%f22545, %f4528, %f20686, %f22545;
	@%p6975 bra 	$L__BB1_6967;
	setp.eq.s32 	%p6976, %r3, 55;
	ld.shared.f32 	%f20687, [_ZZ33flash_attention_v2_forward_kernelILi64ELi64ELi64EEvPKfS1_S1_PfiiiifE8V_shared+10876];
	fma.rn.f32 	%f22546, %f4528, %f20687, %f22546;
	@%p6976 bra 	$L__BB1_6967;
	setp.eq.s32 	%p6977, %r3, 56;
	ld.shared.f32 	%f20688, [_ZZ33flash_attention_v2_forward_kernelILi64ELi64ELi64EEvPKfS1_S1_PfiiiifE8V_shared+10880];
	fma.rn.f32 	%f22547, %f4528, %f20688, %f22547;
	@%p6977 bra 	$L__BB1_6967;
	setp.eq.s32 	%p6978, %r3, 57;
	ld.shared.f32 	%f20689, [_ZZ33flash_attention_v2_forward_kernelILi64ELi64ELi64EEvPKfS1_S1_PfiiiifE8V_shared+10884];
	fma.rn.f32 	%f22548, %f4528, %f20689, %f22548;
	@%p6978 bra 	$L__BB1_6967;
	setp.eq.s32 	%p6979, %r3, 58;
	ld.shared.f32 	%f20690, [_ZZ33flash_attention_v2_forward_kernelILi64ELi64ELi64EEvPKfS1_S1_PfiiiifE8V_shared+10888];
	fma.rn.f32 	%f22549, %f4528, %f20690, %f22549;
	@%p6979 bra 	$L__BB1_6967;
	setp.eq.s32 	%p6980, %r3, 59;
	ld.shared.f32 	%f20691, [_ZZ33flash_attention_v2_forward_kernelILi64ELi64ELi64EEvPKfS1_S1_PfiiiifE8V_shared+10892];
	fma.rn.f32 	%f22550, %f4528, %f20691, %f22550;
	@%p6980 bra 	$L__BB1_6967;
	setp.eq.s32 	%p6981, %r3, 60;
	ld.shared.f32 	%f20692, [_ZZ33flash_attention_v2_forward_kernelILi64ELi64ELi64EEvPKfS1_S1_PfiiiifE8V_shared+10896];
	fma.rn.f32 	%f22551, %f4528, %f20692, %f22551;
	@%p6981 bra 	$L__BB1_6967;
	setp.eq.s32 	%p6982, %r3, 61;
	ld.shared.f32 	%f20693, [_ZZ33flash_attention_v2_forward_kernelILi64ELi64ELi64EEvPKfS1_S1_PfiiiifE8V_shared+10900];
	fma.rn.f32 	%f22552, %f4528, %f20693, %f22552;
	@%p6982 bra 	$L__BB1_6967;
	setp.eq.s32 	%p6983, %r3, 62;
	ld.shared.f32 	%f20694, [_ZZ33flash_attention_v2_forward_kernelILi64ELi64ELi64EEvPKfS1_S1_PfiiiifE8V_shared+10904];
	fma.rn.f32 	%f22553, %f4528, %f20694, %f22553;
	@%p6983 bra 	$L__BB1_6967;
	setp.eq.s32 	%p6984, %r3, 63;
	ld.shared.f32 	%f20695, [_ZZ33flash_attention_v2_forward_kernelILi64ELi64ELi64EEvPKfS1_S1_PfiiiifE8V_shared+10908];
	fma.rn.f32 	%f22554, %f4528, %f20695, %f22554;
	@%p6984 bra 	$L__BB1_6967;
	ld.shared.f32 	%f20696, [_ZZ33flash_attention_v2_forward_kernelILi64ELi64ELi64EEvPKfS1_S1_PfiiiifE8V_shared+10912];
	fma.rn.f32 	%f22555, %f4528, %f20696, %f22555;
$L__BB1_6967:
	ld.param.u32 	%r590, [_Z33flash_attention_v2_forward_kernelILi64ELi64ELi64EEvPKfS1_S1_Pfiiiif_param_6];
	shl.b32 	%r424, %r625, 6;
	or.b32  	%r425, %r424, 42;
	setp.ge.s32 	%p6985, %r425, %r590;
	@%p6985 bra 	$L__BB1_7032;
	setp.eq.s32 	%p6986, %r14, 0;
	ld.shared.f32 	%f20697, [_ZZ33flash_attention_v2_forward_kernelILi64ELi64ELi64EEvPKfS1_S1_PfiiiifE8V_shared+10920];
	fma.rn.f32 	%f22492, %f4529, %f20697, %f22492;
	@%p6986 bra 	$L__BB1_7032;
	setp.eq.s32 	%p6987, %r3, 2;
	ld.shared.f32 	%f20698, [_ZZ33flash_attention_v2_forward_kernelILi64ELi64ELi64EEvPKfS1_S1_PfiiiifE8V_shared+10924];
	fma.rn.f32 	%f22493, %f4529, %f20698, %f22493;
	@%p6987 bra 	$L__BB1_7032;
	setp.eq.s32 	%p6988, %r3, 3;
	ld.shared.f32 	%f20699, [_ZZ33flash_attention_v2_forward_kernelILi64ELi64ELi64EEvPKfS1_S1_PfiiiifE8V_shared+10928];
	fma.rn.f32 	%f22494, %f4529, %f20699, %f22494;
	@%p6988 bra 	$L__BB1_7032;
	setp.eq.s32 	%p6989, %r3, 4;
	ld.shared.f32 	%f20700, [_ZZ33flash_attention_v2_forward_kernelILi64ELi64ELi64EEvPKfS1_S1_PfiiiifE8V_shared+10932];
	fma.rn.f32 	%f22495, %f4529, %f20700, %f22495;
	@%p6989 bra 	$L__BB1_7032;
	setp.eq.s32 	%p6990, %r3, 5;
	ld.shared.f32 	%f20701, [_ZZ33flash_attention_v2_forward_kernelILi64ELi64ELi64EEvPKfS1_S1_PfiiiifE8V_shared+10936];
	fma.rn.f32 	%f22496, %f4529, %f20701, %f22496;
	@%p6990 bra 	$L__BB1_7032;
	setp.eq.s32 	%p6991, %r3, 6;
	ld.shared.f32 	%f20702, [_ZZ33flash_attention_v2_forward_kernelILi64ELi64ELi64EEvPKfS1_S1_PfiiiifE8V_shared+10940];
	fma.rn.f32 	%f22497, %f4529, %f20702, %f22497;
	@%p6991 bra 	$L__BB1_7032;
	setp.eq.s32 	%p6992, %r3, 7;
	ld.shared.f32 	%f20703, [_ZZ33flash_attention_v2_forward_kernelILi64ELi64ELi64EEvPKfS1_S1_PfiiiifE8V_shared+10944];
	fma.rn.f32 	%f22498, %f4529, %f20703, %f22498;
	@%p6992 bra 	$L__BB1_7032;
	setp.eq.s32 	%p6993, %r3, 8;
	ld.shared.f32 	%f20704, [_ZZ33flash_attention_v2_forward_kernelILi64ELi64ELi64EEvPKfS1_S1_PfiiiifE8V_shared+10948];
	fma.rn.f32 	%f22499, %f4529, %f20704, %f22499;
	@%p6993 bra 	$L__BB1_7032;
	setp.eq.s32 	%p6994, %r3, 9;
	ld.shared.f32 	%f20705, [_ZZ33flash_attention_v2_forward_kernelILi64ELi64ELi64EEvPKfS1_S1_PfiiiifE8V_shared+10952];
	fma.rn.f32 	%f22500, %f4529, %f20705, %f22500;
	@%p6994 bra 	$L__BB1_7032;
	setp.eq.s32 	%p6995, %r3, 10;
	ld.shared.f32 	%f20706, [_ZZ33flash_attention_v2_forward_kernelILi64ELi64ELi64EEvPKfS1_S1_PfiiiifE8V_shared+10956];
	fma.rn.f32 	%f22501, %f4529, %f20706, %f22501;
	@%p6995 bra 	$L__BB1_7032;
	setp.eq.s32 	%p6996, %r3, 11;
	ld.shared.f32 	%f20707, [_ZZ33flash_attention_v2_forward_kernelILi64ELi64ELi64EEvPKfS1_S1_PfiiiifE8V_shared+10960];
	fma.rn.f32 	%f22502, %f4529, %f20707, %f22502;
	@%p6996 bra 	$L__BB1_7032;
	setp.eq.s32 	%p6997, %r3, 12;
	ld.shared.f32 	%f20708, [_ZZ33flash_attention_v2_forward_kernelILi64ELi64ELi64EEvPKfS1_S1_PfiiiifE8V_shared+10964];
	fma.rn.f32 	%f22503, %f4529, %f20708, %f22503;
	@%p6997 bra 	$L__BB1_7032;
	setp.eq.s32 	%p6998, %r3, 13;
	ld.shared.f32 	%f20709, [_ZZ33flash_attention_v2_forward_kernelILi64ELi64ELi64EEvPKfS1_S1_PfiiiifE8V_shared+10968];
	fma.rn.f32 	%f22504, %f4529, %f20709, %f22504;
	@%p6998 bra 	$L__BB1_7032;
	setp.eq.s32 	%p6999, %r3, 14;
	ld.shared.f32 	%f20710, [_ZZ33flash_attention_v2_forward_kernelILi64ELi64ELi64EEvPKfS1_S1_PfiiiifE8V_shared+10972];
	fma.rn.f32 	%f22505, %f4529, %f20710, %f22505;
	@%p6999 bra 	$L__BB1_7032;
	setp.eq.s32 	%p7000, %r3, 15;
	ld.shared.f32 	%f20711, [_ZZ33flash_attention_v2_forward_kernelILi64ELi64ELi64EEvPKfS1_S1_PfiiiifE8V_shared+10976];
	fma.rn.f32 	%f22506, %f4529, %f20711, %f22506;
	@%p7000 bra 	$L__BB1_7032;
	setp.eq.s32 	%p7001, %r3, 16;
	ld.shared.f32 	%f20712, [_ZZ33flash_attention_v2_forward_kernelILi64ELi64ELi64EEvPKfS1_S1_PfiiiifE8V_shared+10980];
	fma.rn.f32 	%f22507, %f4529, %f20712, %f22507;
	@%p7001 bra 	$L__BB1_7032;
	setp.eq.s32 	%p7002, %r3, 17;
	ld.shared.f32 	%f20713, [_ZZ33flash_attention_v2_forward_kernelILi64ELi64ELi64EEvPKfS1_S1_PfiiiifE8V_shared+10984];
	fma.rn.f32 	%f22508, %f4529, %f20713, %f22508;
	@%p7002 bra 	$L__BB1_7032;
	setp.eq.s32 	%p7003, %r3, 18;
	ld.shared.f32 	%f20714, [_ZZ33flash_attention_v2_forward_kernelILi64ELi64ELi64EEvPKfS1_S1_PfiiiifE8V_shared+10988];
	fma.rn.f32 	%f22509, %f4529, %f20714, %f22509;
	@%p7003 bra 	$L__BB1_7032;
	setp.eq.s32 	%p7004, %r3, 19;
	ld.shared.f32 	%f20715, [_ZZ33flash_attention_v2_forward_kernelILi64ELi64ELi64EEvPKfS1_S1_PfiiiifE8V_shared+10992];
	fma.rn.f32 	%f22510, %f4529, %f20715, %f22510;
	@%p7004 bra 	$L__BB1_7032;
	setp.eq.s32 	%p7005, %r3, 20;
	ld.shared.f32 	%f20716, [_ZZ33flash_attention_v2_forward_kernelILi64ELi64ELi64EEvPKfS1_S1_PfiiiifE8V_shared+10996];
	fma.rn.f32 	%f22511, %f4529, %f20716, %f22511;
	@%p7005 bra 	$L__BB1_7032;
	setp.eq.s32 	%p7006, %r3, 21;
	ld.shared.f32 	%f20717, [_ZZ33flash_attention_v2_forward_kernelILi64ELi64ELi64EEvPKfS1_S1_PfiiiifE8V_shared+11000];
	fma.rn.f32 	%f22512, %f4529, %f20717, %f22512;
	@%p7006 bra 	$L__BB1_7032;
	setp.eq.s32 	%p7007, %r3, 22;
	ld.shared.f32 	%f20718, [_ZZ33flash_attention_v2_forward_kernelILi64ELi64ELi64EEvPKfS1_S1_PfiiiifE8V_shared+11004];
	fma.rn.f32 	%f22513, %f4529, %f20718, %f22513;
	@%p7007 bra 	$L__BB1_7032;
	setp.eq.s32 	%p7008, %r3, 23;
	ld.shared.f32 	%f20719, [_ZZ33flash_attention_v2_forward_kernelILi64ELi64ELi64EEvPKfS1_S1_PfiiiifE8V_shared+11008];
	fma.rn.f32 	%f22514, %f4529, %f20719, %f22514;
	@%p7008 bra 	$L__BB1_7032;
	setp.eq.s32 	%p7009, %r3, 24;
	ld.shared.f32 	%f20720, [_ZZ33flash_attention_v2_forward_kernelILi64ELi64ELi64EEvPKfS1_S1_PfiiiifE8V_shared+11012];
	fma.rn.f32 	%f22515, %f4529, %f20720, %f22515;
	@%p7009 bra 	$L__BB1_7032;
	setp.eq.s32 	%p7010, %r3, 25;
	ld.shared.f32 	%f20721, [_ZZ33flash_attention_v2_forward_kernelILi64ELi64ELi64EEvPKfS1_S1_PfiiiifE8V_shared+11016];
	fma.rn.f32 	%f22516, %f4529, %f20721, %f22516;
	@%p7010 bra 	$L__BB1_7032;
	setp.eq.s32 	%p7011, %r3, 26;
	ld.shared.f32 	%f20722, [_ZZ33flash_attention_v2_forward_kernelILi64ELi64ELi64EEvPKfS1_S1_PfiiiifE8V_shared+11020];
	fma.rn.f32 	%f22517, %f4529, %f20722, %f22517;
	@%p7011 bra 	$L__BB1_7032;
	setp.eq.s32 	%p7012, %r3, 27;
	ld.shared.f32 	%f20723, [_ZZ33flash_attention_v2_forward_kernelILi64ELi64ELi64EEvPKfS1_S1_PfiiiifE8V_shared+11024];
	fma.rn.f32 	%f22518, %f4529, %f20723, %f22518;
	@%p7012 bra 	$L__BB1_7032;
	setp.eq.s32 	%p7013, %r3, 28;
	ld.shared.f32 	%f20724, [_ZZ33flash_attention_v2_forward_kernelILi64ELi64ELi64EEvPKfS1_S1_PfiiiifE8V_shared+11028];
	fma.rn.f32 	%f22519, %f4529, %f20724, %f22519;
	@%p7013 bra 	$L__BB1_7032;
	setp.eq.s32 	%p7014, %r3, 29;
	ld.shared.f32 	%f20725, [_ZZ33flash_attention_v2_forward_kernelILi64ELi64ELi64EEvPKfS1_S1_PfiiiifE8V_shared+11032];
	fma.rn.f32 	%f22520, %f4529, %f20725, %f22520;
	@%p7014 bra 	$L__BB1_7032;
	setp.eq.s32 	%p7015, %r3, 30;
	ld.shared.f32 	%f20726, [_ZZ33flash_attention_v2_forward_kernelILi64ELi64ELi64EEvPKfS1_S1_PfiiiifE8V_shared+11036];
	fma.rn.f32 	%f22521, %f4529, %f20726, %f22521;
	@%p7015 bra 	$L__BB1_7032;
	setp.eq.s32 	%p7016, %r3, 31;
	ld.shared.f32 	%f20727, [_ZZ33flash_attention_v2_forward_kernelILi64ELi64ELi64EEvPKfS1_S1_PfiiiifE8V_shared+11040];
	fma.rn.f32 	%f22522, %f4529, %f20727, %f22522;
	@%p7016 bra 	$L__BB1_7032;
	setp.eq.s32 	%p7017, %r3, 32;
	ld.shared.f32 	%f20728, [_ZZ33flash_attention_v2_forward_kernelILi64ELi64ELi64EEvPKfS1_S1_PfiiiifE8V_shared+11044];
	fma.rn.f32 	%f22523, %f4529, %f20728, %f22523;
	@%p7017 bra 	$L__BB1_7032;
	setp.eq.s32 	%p7018, %r3, 33;
	ld.shared.f32 	%f20729, [_ZZ33flash_attention_v2_forward_kernelILi64ELi64ELi64EEvPKfS1_S1_PfiiiifE8V_shared+11048];
	fma.rn.f32 	%f22524, %f4529, %f20729, %f22524;
	@%p7018 bra 	$L__BB1_7032;
	setp.eq.s32 	%p7019, %r3, 34;
	ld.shared.f32 	%f20730, [_ZZ33flash_attention_v2_forward_kernelILi64ELi64ELi64EEvPKfS1_S1_PfiiiifE8V_shared+11052];
	fma.rn.f32 	%f22525, %f4529, %f20730, %f22525;
	@%p7019 bra 	$L__BB1_7032;
	setp.eq.s32 	%p7020, %r3, 35;
	ld.shared.f32 	%f20731, [_ZZ33flash_attention_v2_forward_kernelILi64ELi64ELi64EEvPKfS1_S1_PfiiiifE8V_shared+11056];
	fma.rn.f32 	%f22526, %f4529, %f20731, %f22526;
	@%p7020 bra 	$L__BB1_7032;
	setp.eq.s32 	%p7021, %r3, 36;
	ld.shared.f32 	%f20732, [_ZZ33flash_attention_v2_forward_kernelILi64ELi64ELi64EEvPKfS1_S1_PfiiiifE8V_shared+11060];
	fma.rn.f32 	%f22527, %f4529, %f20732, %f22527;
	@%p7021 bra 	$L__BB1_7032;
	setp.eq.s32 	%p7022, %r3, 37;
	ld.shared.f32 	%f20733, [_ZZ33flash_attention_v2_forward_kernelILi64ELi64ELi64EEvPKfS1_S1_PfiiiifE8V_shared+11064];
	fma.rn.f32 	%f22528, %f4529, %f20733, %f22528;
	@%p7022 bra 	$L__BB1_7032;
	setp.eq.s32 	%p7023, %r3, 38;
	ld.shared.f32 	%f20734, [_ZZ33flash_attention_v2_forward_kernelILi64ELi64ELi64EEvPKfS1_S1_PfiiiifE8V_shared+11068];
	fma.rn.f32 	%f22529, %f4529, %f20734, %f22529;
	@%p7023 bra 	$L__BB1_7032;
	setp.eq.s32 	%p7024, %r3, 39;
	ld.shared.f32 	%f20735, [_ZZ33flash_attention_v2_forward_kernelILi64ELi64ELi64EEvPKfS1_S1_PfiiiifE8V_shared+11072];
	fma.rn.f32 	%f22530, %f4529, %f20735, %f22530;
	@%p7024 bra 	$L__BB1_7032;
	setp.eq.s32 	%p7025, %r3, 40;
	ld.shared.f32 	%f20736, [_ZZ33flash_attention_v2_forward_kernelILi64ELi64ELi64EEvPKfS1_S1_PfiiiifE8V_shared+11076];
	fma.rn.f32 	%f22531, %f4529, %f20736, %f22531;
	@%p7025 bra 	$L__BB1_7032;
	setp.eq.s32 	%p7026, %r3, 41;
	ld.shared.f32 	%f20737, [_ZZ33flash_attention_v2_forward_kernelILi64ELi64ELi64EEvPKfS1_S1_PfiiiifE8V_shared+11080];
	fma.rn.f32 	%f22532, %f4529, %f20737, %f22532;
	@%p7026 bra 	$L__BB1_7032;
	setp.eq.s32 	%p7027, %r3, 42;
	ld.shared.f32 	%f20738, [_ZZ33flash_attention_v2_forward_kernelILi64ELi64ELi64EEvPKfS1_S1_PfiiiifE8V_shared+11084];
	fma.rn.f32 	%f22533, %f4529, %f20738, %f22533;
	@%p7027 bra 	$L__BB1_7032;
	setp.eq.s32 	%p7028, %r3, 43;
	ld.shared.f32 	%f20739, [_ZZ33flash_attention_v2_forward_kernelILi64ELi64ELi64EEvPKfS1_S1_PfiiiifE8V_shared+11088];
	fma.rn.f32 	%f22534, %f4529, %f20739, %f22534;
	@%p7028 bra 	$L__BB1_7032;
	setp.eq.s32 	%p7029, %r3, 44;
	ld.shared.f32 	%f20740, [_ZZ33flash_attention_v2_forward_kernelILi64ELi64ELi64EEvPKfS1_S1_PfiiiifE8V_shared+11092];
	fma.rn.f32 	%f22535, %f4529, %f20740, %f22535;
	@%p7029 bra 	$L__BB1_7032;
	setp.eq.s32 	%p7030, %r3, 45;
	ld.shared.f32 	%f20741, [_ZZ33flash_attention_v2_forward_kernelILi64ELi64ELi64EEvPKfS1_S1_PfiiiifE8V_shared+11096];
	fma.rn.f32 	%f22536, %f4529, %f20741, %f22536;
	@%p7030 bra 	$L__BB1_7032;
	setp.eq.s32 	%p7031, %r3, 46;
	ld.shared.f32 	%f20742, [_ZZ33flash_attention_v2_forward_kernelILi64ELi64ELi64EEvPKfS1_S1_PfiiiifE8V_shared+11100];
	fma.rn.f32 	%f22537, %f4529, %f20742, %f22537;
	@%p7031 bra 	$L__BB1_7032;
	setp.eq.s32 	%p7032, %r3, 47;
	ld.shared.f32 	%f20743, [_ZZ33flash_attention_v2_forward_kernelILi64ELi64ELi64EEvPKfS1_S1_PfiiiifE8V_shared+11104];
	fma.rn.f32 	%f22538, %f4529, %f20743, %f22538;
	@%p7032 bra 	$L__BB1_7032;
	setp.eq.s32 	%p7033, %r3, 48;
	ld.shared.f32 	%f20744, [_ZZ33flash_attention_v2_forward_kernelILi64ELi64ELi64EEvPKfS1_S1_PfiiiifE8V_shared+11108];
	fma.rn.f32 	%f22539, %f4529, %f20744, %f22539;
	@%p7033 bra 	$L__BB1_7032;
	setp.eq.s32 	%p7034, %r3, 49;
	ld.shared.f32 	%f20745, [_ZZ33flash_attention_v2_forward_kernelILi64ELi64ELi64EEvPKfS1_S1_PfiiiifE8V_shared+11112];
	fma.rn.f32 	%f22540, %f4529, %f20745, %f22540;
	@%p7034 bra 	$L__BB1_7032;
	setp.eq.s32 	%p7035, %r3, 50;
	ld.shared.f32 	%f20746, [_ZZ33flash_attention_v2_forward_kernelILi64ELi64ELi64EEvPKfS1_S1_PfiiiifE8V_shared+11116];
	fma.rn.f32 	%f22541, %f4529, %f20746, %f22541;
	@%p7035 bra 	$L__BB1_7032;
	setp.eq.s32 	%p7036, %r3, 51;
	ld.shared.f32 	%f20747, [_ZZ33flash_attention_v2_forward_kernelILi64ELi64ELi64EEvPKfS1_S1_PfiiiifE8V_shared+11120];
	fma.rn.f32 	%f22542, %f4529, %f20747, %f22542;
	@%p7036 bra 	$L__BB1_7032;
	setp.eq.s32 	%p7037, %r3, 52;
	ld.shared.f32 	%f20748, [_ZZ33flash_attention_v2_forward_kernelILi64ELi64ELi64EEvPKfS1_S1_PfiiiifE8V_shared+11124];
	fma.rn.f32 	%f22543, %f4529, %f20748, %f22543;
	@%p7037 bra 	$L__BB1_7032;
	setp.eq.s32 	%p7038, %r3, 53;
	ld.shared.f32 	%f20749, [_ZZ33flash_attention_v2_forward_kernelILi64ELi64ELi64EEvPKfS1_S1_PfiiiifE8V_shared+11128];
	fma.rn.f32 	%f22544, %f4529, %f20749, %f22544;
	@%p7038 bra 	$L__BB1_7032;
	setp.eq.s32 	%p7039, %r3, 54;
	ld.shared.f32 	%f20750, [_ZZ33flash_attention_v2_forward_kernelILi64ELi64ELi64EEvPKfS1_S1_PfiiiifE8V_shared+11132];
	fma.rn.f32 	%f22545, %f4529, %f20750, %f22545;
	@%p7039 bra 	$L__BB1_7032;
	setp.eq.s32 	%p7040, %r3, 55;
	ld.shared.f32 	%f20751, [_ZZ33flash_attention_v2_forward_kernelILi64ELi64ELi64EEvPKfS1_S1_PfiiiifE8V_shared+11136];
	fma.rn.f32 	%f22546, %f4529, %f20751, %f22546;
	@%p7040 bra 	$L__BB1_7032;
	setp.eq.s32 	%p7041, %r3, 56;
	ld.shared.f32 	%f20752, [_ZZ33flash_attention_v2_forward_kernelILi64ELi64ELi64EEvPKfS1_S1_PfiiiifE8V_shared+11140];
	fma.rn.f32 	%f22547, %f4529, %f20752, %f22547;
	@%p7041 bra 	$L__BB1_7032;
	setp.eq.s32 	%p7042, %r3, 57;
	ld.shared.f32 	%f20753, [_ZZ33flash_attention_v2_forward_kernelILi64ELi64ELi64EEvPKfS1_S1_PfiiiifE8V_shared+11144];
	fma.rn.f32 	%f22548, %f4529, %f20753, %f22548;
	@%p7042 bra 	$L__BB1_7032;
	setp.eq.s32 	%p7043, %r3, 58;
	ld.shared.f32 	%f20754, [_ZZ33flash_attention_v2_forward_kernelILi64ELi64ELi64EEvPKfS1_S1_PfiiiifE8V_shared+11148];
	fma.rn.f32 	%f22549, %f4529, %f20754, %f22549;
	@%p7043 bra 	$L__BB1_7032;
	setp.eq.s32 	%p7044, %r3, 59;
	ld.shared.f32 	%f20755, [_ZZ33flash_attention_v2_forward_kernelILi64ELi64ELi64EEvPKfS1_S1_PfiiiifE8V_shared+11152];
	fma.rn.f32 	%f22550, %f4529, %f20755, %f22550;
	@%p7044 bra 	$L__BB1_7032;
	setp.eq.s32 	%p7045, %r3, 60;
	ld.shared.f32 	%f20756, [_ZZ33flash_attention_v2_forward_kernelILi64ELi64ELi64EEvPKfS1_S1_PfiiiifE8V_shared+11156];
	fma.rn.f32 	%f22551, %f4529, %f20756, %f22551;
	@%p7045 bra 	$L__BB1_7032;
	setp.eq.s32 	%p7046, %r3, 61;
	ld.shared.f32 	%f20757, [_ZZ33flash_attention_v2_forward_kernelILi64ELi64ELi64EEvPKfS1_S1_PfiiiifE8V_shared+11160];
	fma.rn.f32 	%f22552, %f4529, %f20757, %f22552;
	@%p7046 bra 	$L__BB1_7032;
	setp.eq.s32 	%p7047, %r3, 62;
	ld.shared.f32 	%f20758, [_ZZ33flash_attention_v2_forward_kernelILi64ELi64ELi64EEvPKfS1_S1_PfiiiifE8V_shared+11164];
	fma.rn.f32 	%f22553, %f4529, %f20758, %f22553;
	@%p7047 bra 	$L__BB1_7032;
	setp.eq.s32 	%p7048, %r3, 63;
	ld.shared.f32 	%f20759, [_ZZ33flash_attention_v2_forward_kernelILi64ELi64ELi64EEvPKfS1_S1_PfiiiifE8V_shared+11168];
	fma.rn.f32 	%f22554, %f4529, %f20759, %f22554;
	@%p7048 bra 	$L__BB1_7032;
	ld.shared.f32 	%f20760, [_ZZ33flash_attention_v2_forward_kernelILi64ELi64ELi64EEvPKfS1_S1_PfiiiifE8V_shared+11172];
	fma.rn.f32 	%f22555, %f4529, %f20760, %f22555;
$L__BB1_7032:
	ld.param.u32 	%r591, [_Z33flash_attention_v2_forward_kernelILi64ELi64ELi64EEvPKfS1_S1_Pfiiiif_param_6];
	shl.b32 	%r426, %r625, 6;
	or.b32  	%r427, %r426, 43;
	setp.ge.s32 	%p7049, %r427, %r591;
	@%p7049 bra 	$L__BB1_7097;
	setp.eq.s32 	%p7050, %r14, 0;
	ld.shared.f32 	%f20761, [_ZZ33flash_attention_v2_forward_kernelILi64ELi64ELi64EEvPKfS1_S1_PfiiiifE8V_shared+11180];
	fma.rn.f32 	%f22492, %f4530, %f20761, %f22492;
	@%p7050 bra 	$L__BB1_7097;
	setp.eq.s32 	%p7051, %r3, 2;
	ld.shared.f32 	%f20762, [_ZZ33flash_attention_v2_forward_kernelILi64ELi64ELi64EEvPKfS1_S1_PfiiiifE8V_shared+11184];
	fma.rn.f32 	%f22493, %f4530, %f20762, %f22493;
	@%p7051 bra 	$L__BB1_7097;
	setp.eq.s32 	%p7052, %r3, 3;
	ld.shared.f32 	%f20763, [_ZZ33flash_attention_v2_forward_kernelILi64ELi64ELi64EEvPKfS1_S1_PfiiiifE8V_shared+11188];
	fma.rn.f32 	%f22494, %f4530, %f20763, %f22494;
	@%p7052 bra 	$L__BB1_7097;
	setp.eq.s32 	%p7053, %r3, 4;
	ld.shared.f32 	%f20764, [_ZZ33flash_attention_v2_forward_kernelILi64ELi64ELi64EEvPKfS1_S1_PfiiiifE8V_shared+11192];
	fma.rn.f32 	%f22495, %f4530, %f20764, %f22495;
	@%p7053 bra 	$L__BB1_7097;
	setp.eq.s32 	%p7054, %r3, 5;
	ld.shared.f32 	%f20765, [_ZZ33flash_attention_v2_forward_kernelILi64ELi64ELi64EEvPKfS1_S1_PfiiiifE8V_shared+11196];
	fma.rn.f32 	%f22496, %f4530, %f20765, %f22496;
	@%p7054 bra 	$L__BB1_7097;
	setp.eq.s32 	%p7055, %r3, 6;
	ld.shared.f32 	%f20766, [_ZZ33flash_attention_v2_forward_kernelILi64ELi64ELi64EEvPKfS1_S1_PfiiiifE8V_shared+11200];
	fma.rn.f32 	%f22497, %f4530, %f20766, %f22497;
	@%p7055 bra 	$L__BB1_7097;
	setp.eq.s32 	%p7056, %r3, 7;
	ld.shared.f32 	%f20767, [_ZZ33flash_attention_v2_forward_kernelILi64ELi64ELi64EEvPKfS1_S1_PfiiiifE8V_shared+11204];
	fma.rn.f32 	%f22498, %f4530, %f20767, %f22498;
	@%p7056 bra 	$L__BB1_7097;
	setp.eq.s32 	%p7057, %r3, 8;
	ld.shared.f32 	%f20768, [_ZZ33flash_attention_v2_forward_kernelILi64ELi64ELi64EEvPKfS1_S1_PfiiiifE8V_shared+11208];
	fma.rn.f32 	%f22499, %f4530, %f20768, %f22499;
	@%p7057 bra 	$L__BB1_7097;
	setp.eq.s32 	%p7058, %r3, 9;
	ld.shared.f32 	%f20769, [_ZZ33flash_attention_v2_forward_kernelILi64ELi64ELi64EEvPKfS1_S1_PfiiiifE8V_shared+11212];
	fma.rn.f32 	%f22500, %f4530, %f20769, %f22500;
	@%p7058 bra 	$L__BB1_7097;
	setp.eq.s32 	%p7059, %r3, 10;
	ld.shared.f32 	%f20770, [_ZZ33flash_attention_v2_forward_kernelILi64ELi64ELi64EEvPKfS1_S1_PfiiiifE8V_shared+11216];
	fma.rn.f32 	%f22501, %f4530, %f20770, %f22501;
	@%p7059 bra 	$L__BB1_7097;
	setp.eq.s32 	%p7060, %r3, 11;
	ld.shared.f32 	%f20771, [_ZZ33flash_attention_v2_forward_kernelILi64ELi64ELi64EEvPKfS1_S1_PfiiiifE8V_shared+11220];
	fma.rn.f32 	%f22502, %f4530, %f20771, %f22502;
	@%p7060 bra 	$L__BB1_7097;
	setp.eq.s32 	%p7061, %r3, 12;
	ld.shared.f32 	%f20772, [_ZZ33flash_attention_v2_forward_kernelILi64ELi64ELi64EEvPKfS1_S1_PfiiiifE8V_shared+11224];
	fma.rn.f32 	%f22503, %f4530, %f20772, %f22503;
	@%p7061 bra 	$L__BB1_7097;
	setp.eq.s32 	%p7062, %r3, 13;
	ld.shared.f32 	%f20773, [_ZZ33flash_attention_v2_forward_kernelILi64ELi64ELi64EEvPKfS1_S1_PfiiiifE8V_shared+11228];
	fma.rn.f32 	%f22504, %f4530, %f20773, %f22504;
	@%p7062 bra 	$L__BB1_7097;
	setp.eq.s32 	%p7063, %r3, 14;
	ld.shared.f32 	%f20774, [_ZZ33flash_attention_v2_forward_kernelILi64ELi64ELi64EEvPKfS1_S1_PfiiiifE8V_shared+11232];
	fma.rn.f32 	%f22505, %f4530, %f20774, %f22505;
	@%p7063 bra 	$L__BB1_7097;
	setp.eq.s32 	%p7064, %r3, 15;
	ld.shared.f32 	%f20775, [_ZZ33flash_attention_v2_forward_kernelILi64ELi64ELi64EEvPKfS1_S1_PfiiiifE8V_shared+11236];
	fma.rn.f32 	%f22506, %f4530, %f20775, %f22506;
	@%p7064 bra 	$L__BB1_7097;
	setp.eq.s32 	%p7065, %r3, 16;
	ld.shared.f32 	%f20776, [_ZZ33flash_attention_v2_forward_kernelILi64ELi64ELi64EEvPKfS1_S1_PfiiiifE8V_shared+11240];
	fma.rn.f32 	%f22507, %f4530, %f20776, %f22507;
	@%p7065 bra 	$L__BB1_7097;
	setp.eq.s32 	%p7066, %r3, 17;
	ld.shared.f32 	%f20777, [_ZZ33flash_attention_v2_forward_kernelILi64ELi64ELi64EEvPKfS1_S1_PfiiiifE8V_shared+11244];
	fma.rn.f32 	%f22508, %f4530, %f20777, %f22508;
	@%p7066 bra 	$L__BB1_7097;
	setp.eq.s32 	%p7067, %r3, 18;
	ld.shared.f32 	%f20778, [_ZZ33flash_attention_v2_forward_kernelILi64ELi64ELi64EEvPKfS1_S1_PfiiiifE8V_shared+11248];
	fma.rn.f32 	%f22509, %f4530, %f20778, %f22509;
	@%p7067 bra 	$L__BB1_7097;
	setp.eq.s32 	%p7068, %r3, 19;
	ld.shared.f32 	%f20779, [_ZZ33flash_attention_v2_forward_kernelILi64ELi64ELi64EEvPKfS1_S1_PfiiiifE8V_shared+11252];
	fma.rn.f32 	%f22510, %f4530, %f20779, %f22510;
	@%p7068 bra 	$L__BB1_7097;
	setp.eq.s32 	%p7069, %r3, 20;
	ld.shared.f32 	%f20780, [_ZZ33flash_attention_v2_forward_kernelILi64ELi64ELi64EEvPKfS1_S1_PfiiiifE8V_shared+11256];
	fma.rn.f32 	%f22511, %f4530, %f20780, %f22511;
	@%p7069 bra 	$L__BB1_7097;
	setp.eq.s32 	%p7070, %r3, 21;
	ld.shared.f32 	%f20781, [_ZZ33flash_attention_v2_forward_kernelILi64ELi64ELi64EEvPKfS1_S1_PfiiiifE8V_shared+11260];
	fma.rn.f32 	%f22512, %f4530, %f20781, %f22512;
	@%p7070 bra 	$L__BB1_7097;
	setp.eq.s32 	%p7071, %r3, 22;
	ld.shared.f32 	%f20782, [_ZZ33flash_attention_v2_forward_kernelILi64ELi64ELi64EEvPKfS1_S1_PfiiiifE8V_shared+11264];
	fma.rn.f32 	%f22513, %f4530, %f20782, %f22513;
	@%p7071 bra 	$L__BB1_7097;
	setp.eq.s32 	%p7072, %r3, 23;
	ld.shared.f32 	%f20783, [_ZZ33flash_attention_v2_forward_kernelILi64ELi64ELi64EEvPKfS1_S1_PfiiiifE8V_shared+11268];
	fma.rn.f32 	%f22514, %f4530, %f20783, %f22514;
	@%p7072 bra 	$L__BB1_7097;
	setp.eq.s32 	%p7073, %r3, 24;
	ld.shared.f32 	%f20784, [_ZZ33flash_attention_v2_forward_kernelILi64ELi64ELi64EEvPKfS1_S1_PfiiiifE8V_shared+11272];
	fma.rn.f32 	%f22515, %f4530, %f20784, %f22515;
	@%p7073 bra 	$L__BB1_7097;
	setp.eq.s32 	%p7074, %r3, 25;
	ld.shared.f32 	%f20785, [_ZZ33flash_attention_v2_forward_kernelILi64ELi64ELi64EEvPKfS1_S1_PfiiiifE8V_shared+11276];
	fma.rn.f32 	%f22516, %f4530, %f20785, %f22516;
	@%p7074 bra 	$L__BB1_7097;
	setp.eq.s32 	%p7075, %r3, 26;
	ld.shared.f32 	%f20786, [_ZZ33flash_attention_v2_forward_kernelILi64ELi64ELi64EEvPKfS1_S1_PfiiiifE8V_shared+11280];
	fma.rn.f32 	%f22517, %f4530, %f20786, %f22517;
	@%p7075 bra 	$L__BB1_7097;
	setp.eq.s32 	%p7076, %r3, 27;
	ld.shared.f32 	%f20787, [_ZZ33flash_attention_v2_forward_kernelILi64ELi64ELi64EEvPKfS1_S1_PfiiiifE8V_shared+11284];
	fma.rn.f32 	%f22518, %f4530, %f20787, %f22518;
	@%p7076 bra 	$L__BB1_7097;
	setp.eq.s32 	%p7077, %r3, 28;
	ld.shared.f32 	%f20788, [_ZZ33flash_attention_v2_forward_kernelILi64ELi64ELi64EEvPKfS1_S1_PfiiiifE8V_shared+11288];
	fma.rn.f32 	%f22519, %f4530, %f20788, %f22519;
	@%p7077 bra 	$L__BB1_7097;
	setp.eq.s32 	%p7078, %r3, 29;
	ld.shared.f32 	%f20789, [_ZZ33flash_attention_v2_forward_kernelILi64ELi64ELi64EEvPKfS1_S1_PfiiiifE8V_shared+11292];
	fma.rn.f32 	%f22520, %f4530, %f20789, %f22520;
	@%p7078 bra 	$L__BB1_7097;
	setp.eq.s32 	%p7079, %r3, 30;
	ld.shared.f32 	%f20790, [_ZZ33flash_attention_v2_forward_kernelILi64ELi64ELi64EEvPKfS1_S1_PfiiiifE8V_shared+11296];
	fma.rn.f32 	%f22521, %f4530, %f20790, %f22521;
	@%p7079 bra 	$L__BB1_7097;
	setp.eq.s32 	%p7080, %r3, 31;
	ld.shared.f32 	%f20791, [_ZZ33flash_attention_v2_forward_kernelILi64ELi64ELi64EEvPKfS1_S1_PfiiiifE8V_shared+11300];
	fma.rn.f32 	%f22522, %f4530, %f20791, %f22522;
	@%p7080 bra 	$L__BB1_7097;
	setp.eq.s32 	%p7081, %r3, 32;
	ld.shared.f32 	%f20792, [_ZZ33flash_attention_v2_forward_kernelILi64ELi64ELi64EEvPKfS1_S1_PfiiiifE8V_shared+11304];
	fma.rn.f32 	%f22523, %f4530, %f20792, %f22523;
	@%p7081 bra 	$L__BB1_7097;
	setp.eq.s32 	%p7082, %r3, 33;
	ld.shared.f32 	%f20793, [_ZZ33flash_attention_v2_forward_kernelILi64ELi64ELi64EEvPKfS1_S1_PfiiiifE8V_shared+11308];
	fma.rn.f32 	%f22524, %f4530, %f20793, %f22524;
	@%p7082 bra 	$L__BB1_7097;
	setp.eq.s32 	%p7083, %r3, 34;
	ld.shared.f32 	%f20794, [_ZZ33flash_attention_v2_forward_kernelILi64ELi64ELi64EEvPKfS1_S1_PfiiiifE8V_shared+11312];
	fma.rn.f32 	%f22525, %f4530, %f20794, %f22525;
	@%p7083 bra 	$L__BB1_7097;
	setp.eq.s32 	%p7084, %r3, 35;
	ld.shared.f32 	%f20795, [_ZZ33flash_attention_v2_forward_kernelILi64ELi64ELi64EEvPKfS1_S1_PfiiiifE8V_shared+11316];
	fma.rn.f32 	%f22526, %f4530, %f20795, %f22526;
	@%p7084 bra 	$L__BB1_7097;
	setp.eq.s32 	%p7085, %r3, 36;
	ld.shared.f32 	%f20796, [_ZZ33flash_attention_v2_forward_kernelILi64ELi64ELi64EEvPKfS1_S1_PfiiiifE8V_shared+11320];
	fma.rn.f32 	%f22527, %f4530, %f20796, %f22527;
	@%p7085 bra 	$L__BB1_7097;
	setp.eq.s32 	%p7086, %r3, 37;
	ld.shared.f32 	%f20797, [_ZZ33flash_attention_v2_forward_kernelILi64ELi64ELi64EEvPKfS1_S1_PfiiiifE8V_shared+11324];
	fma.rn.f32 	%f22528, %f4530, %f20797, %f22528;
	@%p7086 bra 	$L__BB1_7097;
	setp.eq.s32 	%p7087, %r3, 38;
	ld.shared.f32 	%f20798, [_ZZ33flash_attention_v2_forward_kernelILi64ELi64ELi64EEvPKfS1_S1_PfiiiifE8V_shared+11328];
	fma.rn.f32 	%f22529, %f4530, %f20798, %f22529;
	@%p7087 bra 	$L__BB1_7097;
	setp.eq.s32 	%p7088, %r3, 39;
	ld.shared.f32 	%f20799, [_ZZ33flash_attention_v2_forward_kernelILi64ELi64ELi64EEvPKfS1_S1_PfiiiifE8V_shared+11332];
	fma.rn.f32 	%f22530, %f4530, %f20799, %f22530;
	@%p7088 bra 	$L__BB1_7097;
	setp.eq.s32 	%p7089, %r3, 40;
	ld.shared.f32 	%f20800, [_ZZ33flash_attention_v2_forward_kernelILi64ELi64ELi64EEvPKfS1_S1_PfiiiifE8V_shared+11336];
	fma.rn.f32 	%f22531, %f4530, %f20800, %f22531;
	@%p7089 bra 	$L__BB1_7097;
	setp.eq.s32 	%p7090, %r3, 41;
	ld.shared.f32 	%f20801, [_ZZ33flash_attention_v2_forward_kernelILi64ELi64ELi64EEvPKfS1_S1_PfiiiifE8V_shared+11340];
	fma.rn.f32 	%f22532, %f4530, %f20801, %f22532;
	@%p7090 bra 	$L__BB1_7097;
	setp.eq.s32 	%p7091, %r3, 42;
	ld.shared.f32 	%f20802, [_ZZ33flash_attention_v2_forward_kernelILi64ELi64ELi64EEvPKfS1_S1_PfiiiifE8V_shared+11344];
	fma.rn.f32 	%f22533, %f4530, %f20802, %f22533;
	@%p7091 bra 	$L__BB1_7097;
	setp.eq.s32 	%p7092, %r3, 43;
	ld.shared.f32 	%f20803, [_ZZ33flash_attention_v2_forward_kernelILi64ELi64ELi64EEvPKfS1_S1_PfiiiifE8V_shared+11348];
	fma.rn.f32 	%f22534, %f4530, %f20803, %f22534;
	@%p7092 bra 	$L__BB1_7097;
	setp.eq.s32 	%p7093, %r3, 44;
	ld.shared.f32 	%f20804, [_ZZ33flash_attention_v2_forward_kernelILi64ELi64ELi64EEvPKfS1_S1_PfiiiifE8V_shared+11352];
	fma.rn.f32 	%f22535, %f4530, %f20804, %f22535;
	@%p7093 bra 	$L__BB1_7097;
	setp.eq.s32 	%p7094, %r3, 45;
	ld.shared.f32 	%f20805, [_ZZ33flash_attention_v2_forward_kernelILi64ELi64ELi64EEvPKfS1_S1_PfiiiifE8V_shared+11356];
	fma.rn.f32 	%f22536, %f4530, %f20805, %f22536;
	@%p7094 bra 	$L__BB1_7097;
	setp.eq.s32 	%p7095, %r3, 46;
	ld.shared.f32 	%f20806, [_ZZ33flash_attention_v2_forward_kernelILi64ELi64ELi64EEvPKfS1_S1_PfiiiifE8V_shared+11360];
	fma.rn.f32 	%f22537, %f4530, %f20806, %f22537;
	@%p7095 bra 	$L__BB1_7097;
	setp.eq.s32 	%p7096, %r3, 47;
	ld.shared.f32 	%f20807, [_ZZ33flash_attention_v2_forward_kernelILi64ELi64ELi64EEvPKfS1_S1_PfiiiifE8V_shared+11364];
	fma.rn.f32 	%f22538, %f4530, %f20807, %f22538;
	@%p7096 bra 	$L__BB1_7097;
	setp.eq.s32 	%p7097, %r3, 48;
	ld.shared.f32 	%f20808, [_ZZ33flash_attention_v2_forward_kernelILi64ELi64ELi64EEvPKfS1_S1_PfiiiifE8V_shared+11368];
	fma.rn.f32 	%f22539, %f4530, %f20808, %f22539;
	@%p7097 bra 	$L__BB1_7097;
	setp.eq.s32 	%p7098, %r3, 49;
	ld.shared.f32 	%f20809, [_ZZ33flash_attention_v2_forward_kernelILi64ELi64ELi64EEvPKfS1_S1_PfiiiifE8V_shared+11372];
	fma.rn.f32 	%f22540, %f4530, %f20809, %f22540;
	@%p7098 bra 	$L__BB1_7097;
	setp.eq.s32 	%p7099, %r3, 50;
	ld.shared.f32 	%f20810, [_ZZ33flash_attention_v2_forward_kernelILi64ELi64ELi64EEvPKfS1_S1_PfiiiifE8V_shared+11376];
	fma.rn.f32 	%f22541, %f4530, %f20810, %f22541;
	@%p7099 bra 	$L__BB1_7097;
	setp.eq.s32 	%p7100, %r3, 51;
	ld.shared.f32 	%f20811, [_ZZ33flash_attention_v2_forward_kernelILi64ELi64ELi64EEvPKfS1_S1_PfiiiifE8V_shared+11380];
	fma.rn.f32 	%f22542, %f4530, %f20811, %f22542;
	@%p7100 bra 	$L__BB1_7097;
	setp.eq.s32 	%p7101, %r3, 52;
	ld.shared.f32 	%f20812, [_ZZ33flash_attention_v2_forward_kernelILi64ELi64ELi64EEvPKfS1_S1_PfiiiifE8V_shared+11384];
	fma.rn.f32 	%f22543, %f4530, %f20812, %f22543;
	@%p7101 bra 	$L__BB1_7097;
	setp.eq.s32 	%p7102, %r3, 53;
	ld.shared.f32 	%f20813, [_ZZ33flash_attention_v2_forward_kernelILi64ELi64ELi64EEvPKfS1_S1_PfiiiifE8V_shared+11388];
	fma.rn.f32 	%f22544, %f4530, %f20813, %f22544;
	@%p7102 bra 	$L__BB1_7097;
	setp.eq.s32 	%p7103, %r3, 54;
	ld.shared.f32 	%f20814, [_ZZ33flash_attention_v2_forward_kernelILi64ELi64ELi64EEvPKfS1_S1_PfiiiifE8V_shared+11392];
	fma.rn.f32 	%f22545, %f4530, %f20814, %f22545;
	@%p7103 bra 	$L__BB1_7097;
	setp.eq.s32 	%p7104, %r3, 55;
	ld.shared.f32 	%f20815, [_ZZ33flash_attention_v2_forward_kernelILi64ELi64ELi64EEvPKfS1_S1_PfiiiifE8V_shared+11396];
	fma.rn.f32 	%f22546, %f4530, %f20815, %f22546;
	@%p7104 bra 	$L__BB1_7097;
	setp.eq.s32 	%p7105, %r3, 56;
	ld.shared.f32 	%f20816, [_ZZ33flash_attention_v2_forward_kernelILi64ELi64ELi64EEvPKfS1_S1_PfiiiifE8V_shared+11400];
	fma.rn.f32 	%f22547, %f4530, %f20816, %f22547;
	@%p7105 bra 	$L__BB1_7097;
	setp.eq.s32 	%p7106, %r3, 57;
	ld.shared.f32 	%f20817, [_ZZ33flash_attention_v2_forward_kernelILi64ELi64ELi64EEvPKfS1_S1_PfiiiifE8V_shared+11404];
	fma.rn.f32 	%f22548, %f4530, %f20817, %f22548;
	@%p7106 bra 	$L__BB1_7097;
	setp.eq.s32 	%p7107, %r3, 58;
	ld.shared.f32 	%f20818, [_ZZ33flash_attention_v2_forward_kernelILi64ELi64ELi64EEvPKfS1_S1_PfiiiifE8V_shared+11408];
	fma.rn.f32 	%f22549, %f4530, %f20818, %f22549;
	@%p7107 bra 	$L__BB1_7097;
	setp.eq.s32 	%p7108, %r3, 59;
	ld.shared.f32 	%f20819, [_ZZ33flash_attention_v2_forward_kernelILi64ELi64ELi64EEvPKfS1_S1_PfiiiifE8V_shared+11412];
	fma.rn.f32 	%f22550, %f4530, %f20819, %f22550;
	@%p7108 bra 	$L__BB1_7097;
	setp.eq.s32 	%p7109, %r3, 60;
	ld.shared.f32 	%f20820, [_ZZ33flash_attention_v2_forward_kernelILi64ELi64ELi64EEvPKfS1_S1_PfiiiifE8V_shared+11416];
	fma.rn.f32 	%f22551, %f4530, %f20820, %f22551;
	@%p7109 bra 	$L__BB1_7097;
	setp.eq.s32 	%p7110, %r3, 61;
	ld.shared.f32 	%f20821, [_ZZ33flash_attention_v2_forward_kernelILi64ELi64ELi64EEvPKfS1_S1_PfiiiifE8V_shared+11420];
	fma.rn.f32 	%f22552, %f4530, %f20821, %f22552;
	@%p7110 bra 	$L__BB1_7097;
	setp.eq.s32 	%p7111, %r3, 62;
	ld.shared.f32 	%f20822, [_ZZ33flash_attention_v2_forward_kernelILi64ELi64ELi64EEvPKfS1_S1_PfiiiifE8V_shared+11424];
	fma.rn.f32 	%f22553, %f4530, %f20822, %f22553;
	@%p7111 bra 	$L__BB1_7097;
	setp.eq.s32 	%p7112, %r3, 63;
	ld.shared.f32 	%f20823, [_ZZ33flash_attention_v2_forward_kernelILi64ELi64ELi64EEvPKfS1_S1_PfiiiifE8V_shared+11428];
	fma.rn.f32 	%f22554, %f4530, %f20823, %f22554;
	@%p7112 bra 	$L__BB1_7097;
	ld.shared.f32 	%f20824, [_ZZ33flash_attention_v2_forward_kernelILi64ELi64ELi64EEvPKfS1_S1_PfiiiifE8V_shared+11432];
	fma.rn.f32 	%f22555, %f4530, %f20824, %f22555;
$L__BB1_7097:
	ld.param.u32 	%r592, [_Z33flash_attention_v2_forward_kernelILi64ELi64ELi64EEvPKfS1_S1_Pfiiiif_param_6];
	shl.b32 	%r428, %r625, 6;
	or.b32  	%r429, %r428, 44;
	setp.ge.s32 	%p7113, %r429, %r592;
	@%p7113 bra 	$L__BB1_7162;
	setp.eq.s32 	%p7114, %r14, 0;
	ld.shared.f32 	%f20825, [_ZZ33flash_attention_v2_forward_kernelILi64ELi64ELi64EEvPKfS1_S1_PfiiiifE8V_shared+11440];
	fma.rn.f32 	%f22492, %f4531, %f20825, %f22492;
	@%p7114 bra 	$L__BB1_7162;
	setp.eq.s32 	%p7115, %r3, 2;
	ld.shared.f32 	%f20826, [_ZZ33flash_attention_v2_forward_kernelILi64ELi64ELi64EEvPKfS1_S1_PfiiiifE8V_shared+11444];
	fma.rn.f32 	%f22493, %f4531, %f20826, %f22493;
	@%p7115 bra 	$L__BB1_7162;
	setp.eq.s32 	%p7116, %r3, 3;
	ld.shared.f32 	%f20827, [_ZZ33flash_attention_v2_forward_kernelILi64ELi64ELi64EEvPKfS1_S1_PfiiiifE8V_shared+11448];
	fma.rn.f32 	%f22494, %f4531, %f20827, %f22494;
	@%p7116 bra 	$L__BB1_7162;
	setp.eq.s32 	%p7117, %r3, 4;
	ld.shared.f32 	%f20828, [_ZZ33flash_attention_v2_forward_kernelILi64ELi64ELi64EEvPKfS1_S1_PfiiiifE8V_shared+11452];
	fma.rn.f32 	%f22495, %f4531, %f20828, %f22495;
	@%p7117 bra 	$L__BB1_7162;
	setp.eq.s32 	%p7118, %r3, 5;
	ld.shared.f32 	%f20829, [_ZZ33flash_attention_v2_forward_kernelILi64ELi64ELi64EEvPKfS1_S1_PfiiiifE8V_shared+11456];
	fma.rn.f32 	%f22496, %f4531, %f20829, %f22496;
	@%p7118 bra 	$L__BB1_7162;
	setp.eq.s32 	%p7119, %r3, 6;
	ld.shared.f32 	%f20830, [_ZZ33flash_attention_v2_forward_kernelILi64ELi64ELi64EEvPKfS1_S1_PfiiiifE8V_shared+11460];
	fma.rn.f32 	%f22497, %f4531, %f20830, %f22497;
	@%p7119 bra 	$L__BB1_7162;
	setp.eq.s32 	%p7120, %r3, 7;
	ld.shared.f32 	%f20831, [_ZZ33flash_attention_v2_forward_kernelILi64ELi64ELi64EEvPKfS1_S1_PfiiiifE8V_shared+11464];
	fma.rn.f32 	%f22498, %f4531, %f20831, %f22498;
	@%p7120 bra 	$L__BB1_7162;
	setp.eq.s32 	%p7121, %r3, 8;
	ld.shared.f32 	%f20832, [_ZZ33flash_attention_v2_forward_kernelILi64ELi64ELi64EEvPKfS1_S1_PfiiiifE8V_shared+11468];
	fma.rn.f32 	%f22499, %f4531, %f20832, %f22499;
	@%p7121 bra 	$L__BB1_7162;
	setp.eq.s32 	%p7122, %r3, 9;
	ld.shared.f32 	%f20833, [_ZZ33flash_attention_v2_forward_kernelILi64ELi64ELi64EEvPKfS1_S1_PfiiiifE8V_shared+11472];
	fma.rn.f32 	%f22500, %f4531, %f20833, %f22500;
	@%p7122 bra 	$L__BB1_7162;
	setp.eq.s32 	%p7123, %r3, 10;
	ld.shared.f32 	%f20834, [_ZZ33flash_attention_v2_forward_kernelILi64ELi64ELi64EEvPKfS1_S1_PfiiiifE8V_shared+11476];
	fma.rn.f32 	%f22501, %f4531, %f20834, %f22501;
	@%p7123 bra 	$L__BB1_7162;
	setp.eq.s32 	%p7124, %r3, 11;
	ld.shared.f32 	%f20835, [_ZZ33flash_attention_v2_forward_kernelILi64ELi64ELi64EEvPKfS1_S1_PfiiiifE8V_shared+11480];
	fma.rn.f32 	%f22502, %f4531, %f20835, %f22502;
	@%p7124 bra 	$L__BB1_7162;
	setp.eq.s32 	%p7125, %r3, 12;
	ld.shared.f32 	%f20836, [_ZZ33flash_attention_v2_forward_kernelILi64ELi64ELi64EEvPKfS1_S1_PfiiiifE8V_shared+11484];
	fma.rn.f32 	%f22503, %f4531, %f20836, %f22503;
	@%p7125 bra 	$L__BB1_7162;
	setp.eq.s32 	%p7126, %r3, 13;
	ld.shared.f32 	%f20837, [_ZZ33flash_attention_v2_forward_kernelILi64ELi64ELi64EEvPKfS1_S1_PfiiiifE8V_shared+11488];
	fma.rn.f32 	%f22504, %f4531, %f20837, %f22504;
	@%p7126 bra 	$L__BB1_7162;
	setp.eq.s32 	%p7127, %r3, 14;
	ld.shared.f32 	%f20838, [_ZZ33flash_attention_v2_forward_kernelILi64ELi64ELi64EEvPKfS1_S1_PfiiiifE8V_shared+11492];
	fma.rn.f32 	%f22505, %f4531, %f20838, %f22505;
	@%p7127 bra 	$L__BB1_7162;
	setp.eq.s32 	%p7128, %r3, 15;
	ld.shared.f32 	%f20839, [_ZZ33flash_attention_v2_forward_kernelILi64ELi64ELi64EEvPKfS1_S1_PfiiiifE8V_shared+11496];
	fma.rn.f32 	%f22506, %f4531, %f20839, %f22506;
	@%p7128 bra 	$L__BB1_7162;
	setp.eq.s32 	%p7129, %r3, 16;
	ld.shared.f32 	%f20840, [_ZZ33flash_attention_v2_forward_kernelILi64ELi64ELi64EEvPKfS1_S1_PfiiiifE8V_shared+11500];
	fma.rn.f32 	%f22507, %f4531, %f20840, %f22507;
	@%p7129 bra 	$L__BB1_7162;
	setp.eq.s32 	%p7130, %r3, 17;
	ld.shared.f32 	%f20841, [_ZZ33flash_attention_v2_forward_kernelILi64ELi64ELi64EEvPKfS1_S1_PfiiiifE8V_shared+11504];
	fma.rn.f32 	%f22508, %f4531, %f20841, %f22508;
	@%p7130 bra 	$L__BB1_7162;
	setp.eq.s32 	%p7131, %r3, 18;
	ld.shared.f32 	%f20842, [_ZZ33flash_attention_v2_forward_kernelILi64ELi64ELi64EEvPKfS1_S1_PfiiiifE8V_shared+11508];
	fma.rn.f32 	%f22509, %f4531, %f20842, %f22509;
	@%p7131 bra 	$L__BB1_7162;
	setp.eq.s32 	%p7132, %r3, 19;
	ld.shared.f32 	%f20843, [_ZZ33flash_attention_v2_forward_kernelILi64ELi64ELi64EEvPKfS1_S1_PfiiiifE8V_shared+11512];
	fma.rn.f32 	%f22510, %f4531, %f20843, %f22510;
	@%p7132 bra 	$L__BB1_7162;
	setp.eq.s32 	%p7133, %r3, 20;
	ld.shared.f32 	%f20844, [_ZZ33flash_attention_v2_forward_kernelILi64ELi64ELi64EEvPKfS1_S1_PfiiiifE8V_shared+11516];
	fma.rn.f32 	%f22511, %f4531, %f20844, %f22511;
	@%p7133 bra 	$L__BB1_7162;
	setp.eq.s32 	%p7134, %r3, 21;
	ld.shared.f32 	%f20845, [_ZZ33flash_attention_v2_forward_kernelILi64ELi64ELi64EEvPKfS1_S1_PfiiiifE8V_shared+11520];
	fma.rn.f32 	%f22512, %f4531, %f20845, %f22512;
	@%p7134 bra 	$L__BB1_7162;
	setp.eq.s32 	%p7135, %r3, 22;
	ld.shared.f32 	%f20846, [_ZZ33flash_attention_v2_forward_kernelILi64ELi64ELi64EEvPKfS1_S1_PfiiiifE8V_shared+11524];
	fma.rn.f32 	%f22513, %f4531, %f20846, %f22513;
	@%p7135 bra 	$L__BB1_7162;
	setp.eq.s32 	%p7136, %r3, 23;
	ld.shared.f32 	%f20847, [_ZZ33flash_attention_v2_forward_kernelILi64ELi64ELi64EEvPKfS1_S1_PfiiiifE8V_shared+11528];
	fma.rn.f32 	%f22514, %f4531, %f20847, %f22514;
	@%p7136 bra 	$L__BB1_7162;
	setp.eq.s32 	%p7137, %r3, 24;
	ld.shared.f32 	%f20848, [_ZZ33flash_attention_v2_forward_kernelILi64ELi64ELi64EEvPKfS1_S1_PfiiiifE8V_shared+11532];
	fma.rn.f32 	%f22515, %f4531, %f20848, %f22515;
	@%p7137 bra 	$L__BB1_7162;
	setp.eq.s32 	%p7138, %r3, 25;
	ld.shared.f32 	%f20849, [_ZZ33flash_attention_v2_forward_kernelILi64ELi64ELi64EEvPKfS1_S1_PfiiiifE8V_shared+11536];
	fma.rn.f32 	%f22516, %f4531, %f20849, %f22516;
	@%p7138 bra 	$L__BB1_7162;
	setp.eq.s32 	%p7139, %r3, 26;
	ld.shared.f32 	%f20850, [_ZZ33flash_attention_v2_forward_kernelILi64ELi64ELi64EEvPKfS1_S1_PfiiiifE8V_shared+11540];
	fma.rn.f32 	%f22517, %f4531, %f20850, %f22517;
	@%p7139 bra 	$L__BB1_7162;
	setp.eq.s32 	%p7140, %r3, 27;
	ld.shared.f32 	%f20851, [_ZZ33flash_attention_v2_forward_kernelILi64ELi64ELi64EEvPKfS1_S1_PfiiiifE8V_shared+11544];
	fma.rn.f32 	%f22518, %f4531, %f20851, %f22518;
	@%p7140 bra 	$L__BB1_7162;
	setp.eq.s32 	%p7141, %r3, 28;
	ld.shared.f32 	%f20852, [_ZZ33flash_attention_v2_forward_kernelILi64ELi64ELi64EEvPKfS1_S1_PfiiiifE8V_shared+11548];
	fma.rn.f32 	%f22519, %f4531, %f20852, %f22519;
	@%p7141 bra 	$L__BB1_7162;
	setp.eq.s32 	%p7142, %r3, 29;
	ld.shared.f32 	%f20853, [_ZZ33flash_attention_v2_forward_kernelILi64ELi64ELi64EEvPKfS1_S1_PfiiiifE8V_shared+11552];
	fma.rn.f32 	%f22520, %f4531, %f20853, %f22520;
	@%p7142 bra 	$L__BB1_7162;
	setp.eq.s32 	%p7143, %r3, 30;
	ld.shared.f32 	%f20854, [_ZZ33flash_attention_v2_forward_kernelILi64ELi64ELi64EEvPKfS1_S1_PfiiiifE8V_shared+11556];
	fma.rn.f32 	%f22521, %f4531, %f20854, %f22521;
	@%p7143 bra 	$L__BB1_7162;
	setp.eq.s32 	%p7144, %r3, 31;
	ld.shared.f32 	%f20855, [_ZZ33flash_attention_v2_forward_kernelILi64ELi64ELi64EEvPKfS1_S1_PfiiiifE8V_shared+11560];
	fma.rn.f32 	%f22522, %f4531, %f20855, %f22522;
	@%p7144 bra 	$L__BB1_7162;
	setp.eq.s32 	%p7145, %r3, 32;
	ld.shared.f32 	%f20856, [_ZZ33flash_attention_v2_forward_kernelILi64ELi64ELi64EEvPKfS1_S1_PfiiiifE8V_shared+11564];
	fma.rn.f32 	%f22523, %f4531, %f20856, %f22523;
	@%p7145 bra 	$L__BB1_7162;
	setp.eq.s32 	%p7146, %r3, 33;
	ld.shared.f32 	%f20857, [_ZZ33flash_attention_v2_forward_kernelILi64ELi64ELi64EEvPKfS1_S1_PfiiiifE8V_shared+11568];
	fma.rn.f32 	%f22524, %f4531, %f20857, %f22524;
	@%p7146 bra 	$L__BB1_7162;
	setp.eq.s32 	%p7147, %r3, 34;
	ld.shared.f32 	%f20858, [_ZZ33flash_attention_v2_forward_kernelILi64ELi64ELi64EEvPKfS1_S1_PfiiiifE8V_shared+11572];
	fma.rn.f32 	%f22525, %f4531, %f20858, %f22525;
	@%p7147 bra 	$L__BB1_7162;
	setp.eq.s32 	%p7148, %r3, 35;
	ld.shared.f32 	%f20859, [_ZZ33flash_attention_v2_forward_kernelILi64ELi64ELi64EEvPKfS1_S1_PfiiiifE8V_shared+11576];
	fma.rn.f32 	%f22526, %f4531, %f20859, %f22526;
	@%p7148 bra 	$L__BB1_7162;
	setp.eq.s32 	%p7149, %r3, 36;
	ld.shared.f32 	%f20860, [_ZZ33flash_attention_v2_forward_kernelILi64ELi64ELi64EEvPKfS1_S1_PfiiiifE8V_shared+11580];
	fma.rn.f32 	%f22527, %f4531, %f20860, %f22527;
	@%p7149 bra 	$L__BB1_7162;
	setp.eq.s32 	%p7150, %r3, 37;
	ld.shared.f32 	%f20861, [_ZZ33flash_attention_v2_forward_kernelILi64ELi64ELi64EEvPKfS1_S1_PfiiiifE8V_shared+11584];
	fma.rn.f32 	%f22528, %f4531, %f20861, %f22528;
	@%p7150 bra 	$L__BB1_7162;
	setp.eq.s32 	%p7151, %r3, 38;
	ld.shared.f32 	%f20862, [_ZZ33flash_attention_v2_forward_kernelILi64ELi64ELi64EEvPKfS1_S1_PfiiiifE8V_shared+11588];
	fma.rn.f32 	%f22529, %f4531, %f20862, %f22529;
	@%p7151 bra 	$L__BB1_7162;
	setp.eq.s32 	%p7152, %r3, 39;
	ld.shared.f32 	%f20863, [_ZZ33flash_attention_v2_forward_kernelILi64ELi64ELi64EEvPKfS1_S1_PfiiiifE8V_shared+11592];
	fma.rn.f32 	%f22530, %f4531, %f20863, %f22530;
	@%p7152 bra 	$L__BB1_7162;
	setp.eq.s32 	%p7153, %r3, 40;
	ld.shared.f32 	%f20864, [_ZZ33flash_attention_v2_forward_kernelILi64ELi64ELi64EEvPKfS1_S1_PfiiiifE8V_shared+11596];
	fma.rn.f32 	%f22531, %f4531, %f20864, %f22531;
	@%p7153 bra 	$L__BB1_7162;
	setp.eq.s32 	%p7154, %r3, 41;
	ld.shared.f32 	%f20865, [_ZZ33flash_attention_v2_forward_kernelILi64ELi64ELi64EEvPKfS1_S1_PfiiiifE8V_shared+11600];
	fma.rn.f32 	%f22532, %f4531, %f20865, %f22532;
	@%p7154 bra 	$L__BB1_7162;
	setp.eq.s32 	%p7155, %r3, 42;
	ld.shared.f32 	%f20866, [_ZZ33flash_attention_v2_forward_kernelILi64ELi64ELi64EEvPKfS1_S1_PfiiiifE8V_shared+11604];
	fma.rn.f32 	%f22533, %f4531, %f20866, %f22533;
	@%p7155 bra 	$L__BB1_7162;
	setp.eq.s32 	%p7156, %r3, 43;
	ld.shared.f32 	%f20867, [_ZZ33flash_attention_v2_forward_kernelILi64ELi64ELi64EEvPKfS1_S1_PfiiiifE8V_shared+11608];
	fma.rn.f32 	%f22534, %f4531, %f20867, %f22534;
	@%p7156 bra 	$L__BB1_7162;
	setp.eq.s32 	%p7157, %r3, 44;
	ld.shared.f32 	%f20868, [_ZZ33flash_attention_v2_forward_kernelILi64ELi64ELi64EEvPKfS1_S1_PfiiiifE8V_shared+11612];
	fma.rn.f32 	%f22535, %f4531, %f20868, %f22535;
	@%p7157 bra 	$L__BB1_7162;
	setp.eq.s32 	%p7158, %r3, 45;
	ld.shared.f32 	%f20869, [_ZZ33flash_attention_v2_forward_kernelILi64ELi64ELi64EEvPKfS1_S1_PfiiiifE8V_shared+11616];
	fma.rn.f32 	%f22536, %f4531, %f20869, %f22536;
	@%p7158 bra 	$L__BB1_7162;
	setp.eq.s32 	%p7159, %r3, 46;
	ld.shared.f32 	%f20870, [_ZZ33flash_attention_v2_forward_kernelILi64ELi64ELi64EEvPKfS1_S1_PfiiiifE8V_shared+11620];
	fma.rn.f32 	%f22537, %f4531, %f20870, %f22537;
	@%p7159 bra 	$L__BB1_7162;
	setp.eq.s32 	%p7160, %r3, 47;
	ld.shared.f32 	%f20871, [_ZZ33flash_attention_v2_forward_kernelILi64ELi64ELi64EEvPKfS1_S1_PfiiiifE8V_shared+11624];
	fma.rn.f32 	%f22538, %f4531, %f20871, %f22538;
	@%p7160 bra 	$L__BB1_7162;
	setp.eq.s32 	%p7161, %r3, 48;
	ld.shared.f32 	%f20872, [_ZZ33flash_attention_v2_forward_kernelILi64ELi64ELi64EEvPKfS1_S1_PfiiiifE8V_shared+11628];
	fma.rn.f32 	%f22539, %f4531, %f20872, %f22539;
	@%p7161 bra 	$L__BB1_7162;
	setp.eq.s32 	%p7162, %r3, 49;
	ld.shared.f32 	%f20873, [_ZZ33flash_attention_v2_forward_kernelILi64ELi64ELi64EEvPKfS1_S1_PfiiiifE8V_shared+11632];
	fma.rn.f32 	%f22540, %f4531, %f20873, %f22540;
	@%p7162 bra 	$L__BB1_7162;
	setp.eq.s32 	%p7163, %r3, 50;
	ld.shared.f32 	%f20874, [_ZZ33flash_attention_v2_forward_kernelILi64ELi64ELi64EEvPKfS1_S1_PfiiiifE8V_shared+11636];
	fma.rn.f32 	%f22541, %f4531, %f20874, %f22541;
	@%p7163 bra 	$L__BB1_7162;
	setp.eq.s32 	%p7164, %r3, 51;
	ld.shared.f32 	%f20875, [_ZZ33flash_attention_v2_forward_kernelILi64ELi64ELi64EEvPKfS1_S1_PfiiiifE8V_shared+11640];
	fma.rn.f32 	%f22542, %f4531, %f20875, %f22542;
	@%p7164 bra 	$L__BB1_7162;
	setp.eq.s32 	%p7165, %r3, 52;
	ld.shared.f32 	%f20876, [_ZZ33flash_attention_v2_forward_kernelILi64ELi64ELi64EEvPKfS1_S1_PfiiiifE8V_shared+11644];
	fma.rn.f32 	%f22543, %f4531, %f20876, %f22543;
	@%p7165 bra 	$L__BB1_7162;
	setp.eq.s32 	%p7166, %r3, 53;
	ld.shared.f32 	%f20877, [_ZZ33flash_attention_v2_forward_kernelILi64ELi64ELi64EEvPKfS1_S1_PfiiiifE8V_shared+11648];
	fma.rn.f32 	%f22544, %f4531, %f20877, %f22544;
	@%p7166 bra 	$L__BB1_7162;
	setp.eq.s32 	%p7167, %r3, 54;
	ld.shared.f32 	%f20878, [_ZZ33flash_attention_v2_forward_kernelILi64ELi64ELi64EEvPKfS1_S1_PfiiiifE8V_shared+11652];
	fma.rn.f32 	%f22545, %f4531, %f20878, %f22545;
	@%p7167 bra 	$L__BB1_7162;
	setp.eq.s32 	%p7168, %r3, 55;
	ld.shared.f32 	%f20879, [_ZZ33flash_attention_v2_forward_kernelILi64ELi64ELi64EEvPKfS1_S1_PfiiiifE8V_shared+11656];
	fma.rn.f32 	%f22546, %f4531, %f20879, %f22546;
	@%p7168 bra 	$L__BB1_7162;
	setp.eq.s32 	%p7169, %r3, 56;
	ld.shared.f32 	%f20880, [_ZZ33flash_attention_v2_forward_kernelILi64ELi64ELi64EEvPKfS1_S1_PfiiiifE8V_shared+11660];
	fma.rn.f32 	%f22547, %f4531, %f20880, %f22547;
	@%p7169 bra 	$L__BB1_7162;
	setp.eq.s32 	%p7170, %r3, 57;
	ld.shared.f32 	%f20881, [_ZZ33flash_attention_v2_forward_kernelILi64ELi64ELi64EEvPKfS1_S1_PfiiiifE8V_shared+11664];
	fma.rn.f32 	%f22548, %f4531, %f20881, %f22548;
	@%p7170 bra 	$L__BB1_7162;
	setp.eq.s32 	%p7171, %r3, 58;
	ld.shared.f32 	%f20882, [_ZZ33flash_attention_v2_forward_kernelILi64ELi64ELi64EEvPKfS1_S1_PfiiiifE8V_shared+11668];
	fma.rn.f32 	%f22549, %f4531, %f20882, %f22549;
	@%p7171 bra 	$L__BB1_7162;
	setp.eq.s32 	%p7172, %r3, 59;
	ld.shared.f32 	%f20883, [_ZZ33flash_attention_v2_forward_kernelILi64ELi64ELi64EEvPKfS1_S1_PfiiiifE8V_shared+11672];
	fma.rn.f32 	%f22550, %f4531, %f20883, %f22550;
	@%p7172 bra 	$L__BB1_7162;
	setp.eq.s32 	%p7173, %r3, 60;
	ld.shared.f32 	%f20884, [_ZZ33flash_attention_v2_forward_kernelILi64ELi64ELi64EEvPKfS1_S1_PfiiiifE8V_shared+11676];
	fma.rn.f32 	%f22551, %f4531, %f20884, %f22551;
	@%p7173 bra 	$L__BB1_7162;
	setp.eq.s32 	%p7174, %r3, 61;
	ld.shared.f32 	%f20885, [_ZZ33flash_attention_v2_forward_kernelILi64ELi64ELi64EEvPKfS1_S1_PfiiiifE8V_shared+11680];
	fma.rn.f32 	%f22552, %f4531, %f20885, %f22552;
	@%p7174 bra 	$L__BB1_7162;
	setp.eq.s32 	%p7175, %r3, 62;
	ld.shared.f32 	%f20886, [_ZZ33flash_attention_v2_forward_kernelILi64ELi64ELi64EEvPKfS1_S1_PfiiiifE8V_shared+11684];
	fma.rn.f32 	%f22553, %f4531, %f20886, %f22553;
	@%p7175 bra 	$L__BB1_7162;
	setp.eq.s32 	%p7176, %r3, 63;
	ld.shared.f32 	%f20887, [_ZZ33flash_attention_v2_forward_kernelILi64ELi64ELi64EEvPKfS1_S1_PfiiiifE8V_shared+11688];
	fma.rn.f32 	%f22554, %f4531, %f20887, %f22554;
	@%p7176 bra 	$L__BB1_7162;
	ld.shared.f32 	%f20888, [_ZZ33flash_attention_v2_forward_kernelILi64ELi64ELi64EEvPKfS1_S1_PfiiiifE8V_shared+11692];
	fma.rn.f32 	%f22555, %f4531, %f20888, %f22555;
$L__BB1_7162:
	ld.param.u32 	%r593, [_Z33flash_attention_v2_forward_kernelILi64ELi64ELi64EEvPKfS1_S1_Pfiiiif_param_6];
	shl.b32 	%r430, %r625, 6;
	or.b32  	%r431, %r430, 45;
	setp.ge.s32 	%p7177, %r431, %r593;
	@%p7177 bra 	$L__BB1_7227;
	setp.eq.s32 	%p7178, %r14, 0;
	ld.shared.f32 	%f20889, [_ZZ33flash_attention_v2_forward_kernelILi64ELi64ELi64EEvPKfS1_S1_PfiiiifE8V_shared+11700];
	fma.rn.f32 	%f22492, %f4532, %f20889, %f22492;
	@%p7178 bra 	$L__BB1_7227;
	setp.eq.s32 	%p7179, %r3, 2;
	ld.shared.f32 	%f20890, [_ZZ33flash_attention_v2_forward_kernelILi64ELi64ELi64EEvPKfS1_S1_PfiiiifE8V_shared+11704];
	fma.rn.f32 	%f22493, %f4532, %f20890, %f22493;
	@%p7179 bra 	$L__BB1_7227;
	setp.eq.s32 	%p7180, %r3, 3;
	ld.shared.f32 	%f20891, [_ZZ33flash_attention_v2_forward_kernelILi64ELi64ELi64EEvPKfS1_S1_PfiiiifE8V_shared+11708];
	fma.rn.f32 	%f22494, %f4532, %f20891, %f22494;
	@%p7180 bra 	$L__BB1_7227;
	setp.eq.s32 	%p7181, %r3, 4;
	ld.shared.f32 	%f20892, [_ZZ33flash_attention_v2_forward_kernelILi64ELi64ELi64EEvPKfS1_S1_PfiiiifE8V_shared+11712];
	fma.rn.f32 	%f22495, %f4532, %f20892, %f22495;
	@%p7181 bra 	$L__BB1_7227;
	setp.eq.s32 	%p7182, %r3, 5;
	ld.shared.f32 	%f20893, [_ZZ33flash_attention_v2_forward_kernelILi64ELi64ELi64EEvPKfS1_S1_PfiiiifE8V_shared+11716];
	fma.rn.f32 	%f22496, %f4532, %f20893, %f22496;
	@%p7182 bra 	$L__BB1_7227;
	setp.eq.s32 	%p7183, %r3, 6;
	ld.shared.f32 	%f20894, [_ZZ33flash_attention_v2_forward_kernelILi64ELi64ELi64EEvPKfS1_S1_PfiiiifE8V_shared+11720];
	fma.rn.f32 	%f22497, %f4532, %f20894, %f22497;
	@%p7183 bra 	$L__BB1_7227;
	setp.eq.s32 	%p7184, %r3, 7;
	ld.shared.f32 	%f20895, [_ZZ33flash_attention_v2_forward_kernelILi64ELi64ELi64EEvPKfS1_S1_PfiiiifE8V_shared+11724];
	fma.rn.f32 	%f22498, %f4532, %f20895, %f22498;
	@%p7184 bra 	$L__BB1_7227;
	setp.eq.s32 	%p7185, %r3, 8;
	ld.shared.f32 	%f20896, [_ZZ33flash_attention_v2_forward_kernelILi64ELi64ELi64EEvPKfS1_S1_PfiiiifE8V_shared+11728];
	fma.rn.f32 	%f22499, %f4532, %f20896, %f22499;
	@%p7185 bra 	$L__BB1_7227;
	setp.eq.s32 	%p7186, %r3, 9;
	ld.shared.f32 	%f20897, [_ZZ33flash_attention_v2_forward_kernelILi64ELi64ELi64EEvPKfS1_S1_PfiiiifE8V_shared+11732];
	fma.rn.f32 	%f22500, %f4532, %f20897, %f22500;
	@%p7186 bra 	$L__BB1_7227;
	setp.eq.s32 	%p7187, %r3, 10;
	ld.shared.f32 	%f20898, [_ZZ33flash_attention_v2_forward_kernelILi64ELi64ELi64EEvPKfS1_S1_PfiiiifE8V_shared+11736];
	fma.rn.f32 	%f22501, %f4532, %f20898, %f22501;
	@%p7187 bra 	$L__BB1_7227;
	setp.eq.s32 	%p7188, %r3, 11;
	ld.shared.f32 	%f20899, [_ZZ33flash_attention_v2_forward_kernelILi64ELi64ELi64EEvPKfS1_S1_PfiiiifE8V_shared+11740];
	fma.rn.f32 	%f22502, %f4532, %f20899, %f22502;
	@%p7188 bra 	$L__BB1_7227;
	setp.eq.s32 	%p7189, %r3, 12;
	ld.shared.f32 	%f20900, [_ZZ33flash_attention_v2_forward_kernelILi64ELi64ELi64EEvPKfS1_S1_PfiiiifE8V_shared+11744];
	fma.rn.f32 	%f22503, %f4532, %f20900, %f22503;
	@%p7189 bra 	$L__BB1_7227;
	setp.eq.s32 	%p7190, %r3, 13;
	ld.shared.f32 	%f20901, [_ZZ33flash_attention_v2_forward_kernelILi64ELi64ELi64EEvPKfS1_S1_PfiiiifE8V_shared+11748];
	fma.rn.f32 	%f22504, %f4532, %f20901, %f22504;
	@%p7190 bra 	$L__BB1_7227;
	setp.eq.s32 	%p7191, %r3, 14;
	ld.shared.f32 	%f20902, [_ZZ33flash_attention_v2_forward_kernelILi64ELi64ELi64EEvPKfS1_S1_PfiiiifE8V_shared+11752];
	fma.rn.f32 	%f22505, %f4532, %f20902, %f22505;
	@%p7191 bra 	$L__BB1_7227;
	setp.eq.s32 	%p7192, %r3, 15;
	ld.shared.f32 	%f20903, [_ZZ33flash_attention_v2_forward_kernelILi64ELi64ELi64EEvPKfS1_S1_PfiiiifE8V_shared+11756];
	fma.rn.f32 	%f22506, %f4532, %f20903, %f22506;
	@%p7192 bra 	$L__BB1_7227;
	setp.eq.s32 	%p7193, %r3, 16;
	ld.shared.f32 	%f20904, [_ZZ33flash_attention_v2_forward_kernelILi64ELi64ELi64EEvPKfS1_S1_PfiiiifE8V_shared+11760];
	fma.rn.f32 	%f22507, %f4532, %f20904, %f22507;
	@%p7193 bra 	$L__BB1_7227;
	setp.eq.s32 	%p7194, %r3, 17;
	ld.shared.f32 	%f20905, [_ZZ33flash_attention_v2_forward_kernelILi64ELi64ELi64EEvPKfS1_S1_PfiiiifE8V_shared+11764];
	fma.rn.f32 	%f22508, %f4532, %f20905, %f22508;
	@%p7194 bra 	$L__BB1_7227;
	setp.eq.s32 	%p7195, %r3, 18;
	ld.shared.f32 	%f20906, [_ZZ33flash_attention_v2_forward_kernelILi64ELi64ELi64EEvPKfS1_S1_PfiiiifE8V_shared+11768];
	fma.rn.f32 	%f22509, %f4532, %f20906, %f22509;
	@%p7195 bra 	$L__BB1_7227;
	setp.eq.s32 	%p7196, %r3, 19;
	ld.shared.f32 	%f20907, [_ZZ33flash_attention_v2_forward_kernelILi64ELi64ELi64EEvPKfS1_S1_PfiiiifE8V_shared+11772];
	fma.rn.f32 	%f22510, %f4532, %f20907, %f22510;
	@%p7196 bra 	$L__BB1_7227;
	setp.eq.s32 	%p7197, %r3, 20;
	ld.shared.f32 	%f20908, [_ZZ33flash_attention_v2_forward_kernelILi64ELi64ELi64EEvPKfS1_S1_PfiiiifE8V_shared+11776];
	fma.rn.f32 	%f22511, %f4532, %f20908, %f22511;
	@%p7197 bra 	$L__BB1_7227;
	setp.eq.s32 	%p7198, %r3, 21;
	ld.shared.f32 	%f20909, [_ZZ33flash_attention_v2_forward_kernelILi64ELi64ELi64EEvPKfS1_S1_PfiiiifE8V_shared+11780];
	fma.rn.f32 	%f22512, %f4532, %f20909, %f22512;
	@%p7198 bra 	$L__BB1_7227;
	setp.eq.s32 	%p7199, %r3, 22;
	ld.shared.f32 	%f20910, [_ZZ33flash_attention_v2_forward_kernelILi64ELi64ELi64EEvPKfS1_S1_PfiiiifE8V_shared+11784];
	fma.rn.f32 	%f22513, %f4532, %f20910, %f22513;
	@%p7199 bra 	$L__BB1_7227;
	setp.eq.s32 	%p7200, %r3, 23;
	ld.shared.f32 	%f20911, [_ZZ33flash_attention_v2_forward_kernelILi64ELi64ELi64EEvPKfS1_S1_PfiiiifE8V_shared+11788];
	fma.rn.f32 	%f22514, %f4532, %f20911, %f22514;
	@%p7200 bra 	$L__BB1_7227;
	setp.eq.s32 	%p7201, %r3, 24;
	ld.shared.f32 	%f20912, [_ZZ33flash_attention_v2_forward_kernelILi64ELi64ELi64EEvPKfS1_S1_PfiiiifE8V_shared+11792];
	fma.rn.f32 	%f22515, %f4532, %f20912, %f22515;
	@%p7201 bra 	$L__BB1_7227;
	setp.eq.s32 	%p7202, %r3, 25;
	ld.shared.f32 	%f20913, [_ZZ33flash_attention_v2_forward_kernelILi64ELi64ELi64EEvPKfS1_S1_PfiiiifE8V_shared+11796];
	fma.rn.f32 	%f22516, %f4532, %f20913, %f22516;
	@%p7202 bra 	$L__BB1_7227;
	setp.eq.s32 	%p7203, %r3, 26;
	ld.shared.f32 	%f20914, [_ZZ33flash_attention_v2_forward_kernelILi64ELi64ELi64EEvPKfS1_S1_PfiiiifE8V_shared+11800];
	fma.rn.f32 	%f22517, %f4532, %f20914, %f22517;
	@%p7203 bra 	$L__BB1_7227;
	setp.eq.s32 	%p7204, %r3, 27;
	ld.shared.f32 	%f20915, [_ZZ33flash_attention_v2_forward_kernelILi64ELi64ELi64EEvPKfS1_S1_PfiiiifE8V_shared+11804];
	fma.rn.f32 	%f22518, %f4532, %f20915, %f22518;
	@%p7204 bra 	$L__BB1_7227;
	setp.eq.s32 	%p7205, %r3, 28;
	ld.shared.f32 	%f20916, [_ZZ33flash_attention_v2_forward_kernelILi64ELi64ELi64EEvPKfS1_S1_PfiiiifE8V_shared+11808];
	fma.rn.f32 	%f22519, %f4532, %f20916, %f22519;
	@%p7205 bra 	$L__BB1_7227;
	setp.eq.s32 	%p7206, %r3, 29;
	ld.shared.f32 	%f20917, [_ZZ33flash_attention_v2_forward_kernelILi64ELi64ELi64EEvPKfS1_S1_PfiiiifE8V_shared+11812];
	fma.rn.f32 	%f22520, %f4532, %f20917, %f22520;
	@%p7206 bra 	$L__BB1_7227;
	setp.eq.s32 	%p7207, %r3, 30;
	ld.shared.f32 	%f20918, [_ZZ33flash_attention_v2_forward_kernelILi64ELi64ELi64EEvPKfS1_S1_PfiiiifE8V_shared+11816];
	fma.rn.f32 	%f22521, %f4532, %f20918, %f22521;
	@%p7207 bra 	$L__BB1_7227;
	setp.eq.s32 	%p7208, %r3, 31;
	ld.shared.f32 	%f20919, [_ZZ33flash_attention_v2_forward_kernelILi64ELi64ELi64EEvPKfS1_S1_PfiiiifE8V_shared+11820];
	fma.rn.f32 	%f22522, %f4532, %f20919, %f22522;
	@%p7208 bra 	$L__BB1_7227;
	setp.eq.s32 	%p7209, %r3, 32;
	ld.shared.f32 	%f20920, [_ZZ33flash_attention_v2_forward_kernelILi64ELi64ELi64EEvPKfS1_S1_PfiiiifE8V_shared+11824];
	fma.rn.f32 	%f22523, %f4532, %f20920, %f22523;
	@%p7209 bra 	$L__BB1_7227;
	setp.eq.s32 	%p7210, %r3, 33;
	ld.shared.f32 	%f20921, [_ZZ33flash_attention_v2_forward_kernelILi64ELi64ELi64EEvPKfS1_S1_PfiiiifE8V_shared+11828];
	fma.rn.f32 	%f22524, %f4532, %f20921, %f22524;
	@%p7210 bra 	$L__BB1_7227;
	setp.eq.s32 	%p7211, %r3, 34;
	ld.shared.f32 	%f20922, [_ZZ33flash_attention_v2_forward_kernelILi64ELi64ELi64EEvPKfS1_S1_PfiiiifE8V_shared+11832];
	fma.rn.f32 	%f22525, %f4532, %f20922, %f22525;
	@%p7211 bra 	$L__BB1_7227;
	setp.eq.s32 	%p7212, %r3, 35;
	ld.shared.f32 	%f20923, [_ZZ33flash_attention_v2_forward_kernelILi64ELi64ELi64EEvPKfS1_S1_PfiiiifE8V_shared+11836];
	fma.rn.f32 	%f22526, %f4532, %f20923, %f22526;
	@%p7212 bra 	$L__BB1_7227;
	setp.eq.s32 	%p7213, %r3, 36;
	ld.shared.f32 	%f20924, [_ZZ33flash_attention_v2_forward_kernelILi64ELi64ELi64EEvPKfS1_S1_PfiiiifE8V_shared+11840];
	fma.rn.f32 	%f22527, %f4532, %f20924, %f22527;
	@%p7213 bra 	$L__BB1_7227;
	setp.eq.s32 	%p7214, %r3, 37;
	ld.shared.f32 	%f20925, [_ZZ33flash_attention_v2_forward_kernelILi64ELi64ELi64EEvPKfS1_S1_PfiiiifE8V_shared+11844];
	fma.rn.f32 	%f22528, %f4532, %f20925, %f22528;
	@%p7214 bra 	$L__BB1_7227;
	setp.eq.s32 	%p7215, %r3, 38;
	ld.shared.f32 	%f20926, [_ZZ33flash_attention_v2_forward_kernelILi64ELi64ELi64EEvPKfS1_S1_PfiiiifE8V_shared+11848];
	fma.rn.f32 	%f22529, %f4532, %f20926, %f22529;
	@%p7215 bra 	$L__BB1_7227;
	setp.eq.s32 	%p7216, %r3, 39;
	ld.shared.f32 	%f20927, [_ZZ33flash_attention_v2_forward_kernelILi64ELi64ELi64EEvPKfS1_S1_PfiiiifE8V_shared+11852];
	fma.rn.f32 	%f22530, %f4532, %f20927, %f22530;
	@%p7216 bra 	$L__BB1_7227;
	setp.eq.s32 	%p7217, %r3, 40;
	ld.shared.f32 	%f20928, [_ZZ33flash_attention_v2_forward_kernelILi64ELi64ELi64EEvPKfS1_S1_PfiiiifE8V_shared+11856];
	fma.rn.f32 	%f22531, %f4532, %f20928, %f22531;
	@%p7217 bra 	$L__BB1_7227;
	setp.eq.s32 	%p7218, %r3, 41;
	ld.shared.f32 	%f20929, [_ZZ33flash_attention_v2_forward_kernelILi64ELi64ELi64EEvPKfS1_S1_PfiiiifE8V_shared+11860];
	fma.rn.f32 	%f22532, %f4532, %f20929, %f22532;
	@%p7218 bra 	$L__BB1_7227;
	setp.eq.s32 	%p7219, %r3, 42;
	ld.shared.f32 	%f20930, [_ZZ33flash_attention_v2_forward_kernelILi64ELi64ELi64EEvPKfS1_S1_PfiiiifE8V_shared+11864];
	fma.rn.f32 	%f22533, %f4532, %f20930, %f22533;
	@%p7219 bra 	$L__BB1_7227;
	setp.eq.s32 	%p7220, %r3, 43;
	ld.shared.f32 	%f20931, [_ZZ33flash_attention_v2_forward_kernelILi64ELi64ELi64EEvPKfS1_S1_PfiiiifE8V_shared+11868];
	fma.rn.f32 	%f22534, %f4532, %f20931, %f22534;
	@%p7220 bra 	$L__BB1_7227;
	setp.eq.s32 	%p7221, %r3, 44;
	ld.shared.f32 	%f20932, [_ZZ33flash_attention_v2_forward_kernelILi64ELi64ELi64EEvPKfS1_S1_PfiiiifE8V_shared+11872];
	fma.rn.f32 	%f22535, %f4532, %f20932, %f22535;
	@%p7221 bra 	$L__BB1_7227;
	setp.eq.s32 	%p7222, %r3, 45;
	ld.shared.f32 	%f20933, [_ZZ33flash_attention_v2_forward_kernelILi64ELi64ELi64EEvPKfS1_S1_PfiiiifE8V_shared+11876];
	fma.rn.f32 	%f22536, %f4532, %f20933, %f22536;
	@%p7222 bra 	$L__BB1_7227;
	setp.eq.s32 	%p7223, %r3, 46;
	ld.shared.f32 	%f20934, [_ZZ33flash_attention_v2_forward_kernelILi64ELi64ELi64EEvPKfS1_S1_PfiiiifE8V_shared+11880];
	fma.rn.f32 	%f22537, %f4532, %f20934, %f22537;
	@%p7223 bra 	$L__BB1_7227;
	setp.eq.s32 	%p7224, %r3, 47;
	ld.shared.f32 	%f20935, [_ZZ33flash_attention_v2_forward_kernelILi64ELi64ELi64EEvPKfS1_S1_PfiiiifE8V_shared+11884];
	fma.rn.f32 	%f22538, %f4532, %f20935, %f22538;
	@%p7224 bra 	$L__BB1_7227;
	setp.eq.s32 	%p7225, %r3, 48;
	ld.shared.f32 	%f20936, [_ZZ33flash_attention_v2_forward_kernelILi64ELi64ELi64EEvPKfS1_S1_PfiiiifE8V_shared+11888];
	fma.rn.f32 	%f22539, %f4532, %f20936, %f22539;
	@%p7225 bra 	$L__BB1_7227;
	setp.eq.s32 	%p7226, %r3, 49;
	ld.shared.f32 	%f20937, [_ZZ33flash_attention_v2_forward_kernelILi64ELi64ELi64EEvPKfS1_S1_PfiiiifE8V_shared+11892];
	fma.rn.f32 	%f22540, %f4532, %f20937, %f22540;
	@%p7226 bra 	$L__BB1_7227;
	setp.eq.s32 	%p7227, %r3, 50;
	ld.shared.f32 	%f20938, [_ZZ33flash_attention_v2_forward_kernelILi64ELi64ELi64EEvPKfS1_S1_PfiiiifE8V_shared+11896];
	fma.rn.f32 	%f22541, %f4532, %f20938, %f22541;
	@%p7227 bra 	$L__BB1_7227;
	setp.eq.s32 	%p7228, %r3, 51;
	ld.shared.f32 	%f20939, [_ZZ33flash_attention_v2_forward_kernelILi64ELi64ELi64EEvPKfS1_S1_PfiiiifE8V_shared+11900];
	fma.rn.f32 	%f22542, %f4532, %f20939, %f22542;
	@%p7228 bra 	$L__BB1_7227;
	setp.eq.s32 	%p7229, %r3, 52;
	ld.shared.f32 	%f20940, [_ZZ33flash_attention_v2_forward_kernelILi64ELi64ELi64EEvPKfS1_S1_PfiiiifE8V_shared+11904];
	fma.rn.f32 	%f22543, %f4532, %f20940, %f22543;
	@%p7229 bra 	$L__BB1_7227;
	setp.eq.s32 	%p7230, %r3, 53;
	ld.shared.f32 	%f20941, [_ZZ33flash_attention_v2_forward_kernelILi64ELi64ELi64EEvPKfS1_S1_PfiiiifE8V_shared+11908];
	fma.rn.f32 	%f22544, %f4532, %f20941, %f22544;
	@%p7230 bra 	$L__BB1_7227;
	setp.eq.s32 	%p7231, %r3, 54;
	ld.shared.f32 	%f20942, [_ZZ33flash_attention_v2_forward_kernelILi64ELi64ELi64EEvPKfS1_S1_PfiiiifE8V_shared+11912];
	fma.rn.f32 	%f22545, %f4532, %f20942, %f22545;
	@%p7231 bra 	$L__BB1_7227;
	setp.eq.s32 	%p7232, %r3, 55;
	ld.shared.f32 	%f20943, [_ZZ33flash_attention_v2_forward_kernelILi64ELi64ELi64EEvPKfS1_S1_PfiiiifE8V_shared+11916];
	fma.rn.f32 	%f22546, %f4532, %f20943, %f22546;
	@%p7232 bra 	$L__BB1_7227;
	setp.eq.s32 	%p7233, %r3, 56;
	ld.shared.f32 	%f20944, [_ZZ33flash_attention_v2_forward_kernelILi64ELi64ELi64EEvPKfS1_S1_PfiiiifE8V_shared+11920];
	fma.rn.f32 	%f22547, %f4532, %f20944, %f22547;
	@%p7233 bra 	$L__BB1_7227;
	setp.eq.s32 	%p7234, %r3, 57;
	ld.shared.f32 	%f20945, [_ZZ33flash_attention_v2_forward_kernelILi64ELi64ELi64EEvPKfS1_S1_PfiiiifE8V_shared+11924];
	fma.rn.f32 	%f22548, %f4532, %f20945, %f22548;
	@%p7234 bra 	$L__BB1_7227;
	setp.eq.s32 	%p7235, %r3, 58;
	ld.shared.f32 	%f20946, [_ZZ33flash_attention_v2_forward_kernelILi64ELi64ELi64EEvPKfS1_S1_PfiiiifE8V_shared+11928];
	fma.rn.f32 	%f22549, %f4532, %f20946, %f22549;
	@%p7235 bra 	$L__BB1_7227;
	setp.eq.s32 	%p7236, %r3, 59;
	ld.shared.f32 	%f20947, [_ZZ33flash_attention_v2_forward_kernelILi64ELi64ELi64EEvPKfS1_S1_PfiiiifE8V_shared+11932];
	fma.rn.f32 	%f22550, %f4532, %f20947, %f22550;
	@%p7236 bra 	$L__BB1_7227;
	setp.eq.s32 	%p7237, %r3, 60;
	ld.shared.f32 	%f20948, [_ZZ33flash_attention_v2_forward_kernelILi64ELi64ELi64EEvPKfS1_S1_PfiiiifE8V_shared+11936];
	fma.rn.f32 	%f22551, %f4532, %f20948, %f22551;
	@%p7237 bra 	$L__BB1_7227;
	setp.eq.s32 	%p7238, %r3, 61;
	ld.shared.f32 	%f20949, [_ZZ33flash_attention_v2_forward_kernelILi64ELi64ELi64EEvPKfS1_S1_PfiiiifE8V_shared+11940];
	fma.rn.f32 	%f22552, %f4532, %f20949, %f22552;
	@%p7238 bra 	$L__BB1_7227;
	setp.eq.s32 	%p7239, %r3, 62;
	ld.shared.f32 	%f20950, [_ZZ33flash_attention_v2_forward_kernelILi64ELi64ELi64EEvPKfS1_S1_PfiiiifE8V_shared+11944];
	fma.rn.f32 	%f22553, %f4532, %f20950, %f22553;
	@%p7239 bra 	$L__BB1_7227;
	setp.eq.s32 	%p7240, %r3, 63;
	ld.shared.f32 	%f20951, [_ZZ33flash_attention_v2_forward_kernelILi64ELi64ELi64EEvPKfS1_S1_PfiiiifE8V_shared+11948];
	fma.rn.f32 	%f22554, %f4532, %f20951, %f22554;
	@%p7240 bra 	$L__BB1_7227;
	ld.shared.f32 	%f20952, [_ZZ33flash_attention_v2_forward_kernelILi64ELi64ELi64EEvPKfS1_S1_PfiiiifE8V_shared+11952];
	fma.rn.f32 	%f22555, %f4532, %f20952, %f22555;
$L__BB1_7227:
	ld.param.u32 	%r594, [_Z33flash_attention_v2_forward_kernelILi64ELi64ELi64EEvPKfS1_S1_Pfiiiif_param_6];
	shl.b32 	%r432, %r625, 6;
	or.b32  	%r433, %r432, 46;
	setp.ge.s32 	%p7241, %r433, %r594;
	@%p7241 bra 	$L__BB1_7292;
	setp.eq.s32 	%p7242, %r14, 0;
	ld.shared.f32 	%f20953, [_ZZ33flash_attention_v2_forward_kernelILi64ELi64ELi64EEvPKfS1_S1_PfiiiifE8V_shared+11960];
	fma.rn.f32 	%f22492, %f4533, %f20953, %f22492;
	@%p7242 bra 	$L__BB1_7292;
	setp.eq.s32 	%p7243, %r3, 2;
	ld.shared.f32 	%f20954, [_ZZ33flash_attention_v2_forward_kernelILi64ELi64ELi64EEvPKfS1_S1_PfiiiifE8V_shared+11964];
	fma.rn.f32 	%f22493, %f4533, %f20954, %f22493;
	@%p7243 bra 	$L__BB1_7292;
	setp.eq.s32 	%p7244, %r3, 3;
	ld.shared.f32 	%f20955, [_ZZ33flash_attention_v2_forward_kernelILi64ELi64ELi64EEvPKfS1_S1_PfiiiifE8V_shared+11968];
	fma.rn.f32 	%f22494, %f4533, %f20955, %f22494;
	@%p7244 bra 	$L__BB1_7292;
	setp.eq.s32 	%p7245, %r3, 4;
	ld.shared.f32 	%f20956, [_ZZ33flash_attention_v2_forward_kernelILi64ELi64ELi64EEvPKfS1_S1_PfiiiifE8V_shared+11972];
	fma.rn.f32 	%f22495, %f4533, %f20956, %f22495;
	@%p7245 bra 	$L__BB1_7292;
	setp.eq.s32 	%p7246, %r3, 5;
	ld.shared.f32 	%f20957, [_ZZ33flash_attention_v2_forward_kernelILi64ELi64ELi64EEvPKfS1_S1_PfiiiifE8V_shared+11976];
	fma.rn.f32 	%f22496, %f4533, %f20957, %f22496;
	@%p7246 bra 	$L__BB1_7292;
	setp.eq.s32 	%p7247, %r3, 6;
	ld.shared.f32 	%f20958, [_ZZ33flash_attention_v2_forward_kernelILi64ELi64ELi64EEvPKfS1_S1_PfiiiifE8V_shared+11980];
	fma.rn.f32 	%f22497, %f4533, %f20958, %f22497;
	@%p7247 bra 	$L__BB1_7292;
	setp.eq.s32 	%p7248, %r3, 7;
	ld.shared.f32 	%f20959, [_ZZ33flash_attention_v2_forward_kernelILi64ELi64ELi64EEvPKfS1_S1_PfiiiifE8V_shared+11984];
	fma.rn.f32 	%f22498, %f4533, %f20959, %f22498;
	@%p7248 bra 	$L__BB1_7292;
	setp.eq.s32 	%p7249, %r3, 8;
	ld.shared.f32 	%f20960, [_ZZ33flash_attention_v2_forward_kernelILi64ELi64ELi64EEvPKfS1_S1_PfiiiifE8V_shared+11988];
	fma.rn.f32 	%f22499, %f4533, %f20960, %f22499;
	@%p7249 bra 	$L__BB1_7292;
	setp.eq.s32 	%p7250, %r3, 9;
	ld.shared.f32 	%f20961, [_ZZ33flash_attention_v2_forward_kernelILi64ELi64ELi64EEvPKfS1_S1_PfiiiifE8V_shared+11992];
	fma.rn.f32 	%f22500, %f4533, %f20961, %f22500;
	@%p7250 bra 	$L__BB1_7292;
	setp.eq.s32 	%p7251, %r3, 10;
	ld.shared.f32 	%f20962, [_ZZ33flash_attention_v2_forward_kernelILi64ELi64ELi64EEvPKfS1_S1_PfiiiifE8V_shared+11996];
	fma.rn.f32 	%f22501, %f4533, %f20962, %f22501;
	@%p7251 bra 	$L__BB1_7292;
	setp.eq.s32 	%p7252, %r3, 11;
	ld.shared.f32 	%f20963, [_ZZ33flash_attention_v2_forward_kernelILi64ELi64ELi64EEvPKfS1_S1_PfiiiifE8V_shared+12000];
	fma.rn.f32 	%f22502, %f4533, %f20963, %f22502;
	@%p7252 bra 	$L__BB1_7292;
	setp.eq.s32 	%p7253, %r3, 12;
	ld.shared.f32 	%f20964, [_ZZ33flash_attention_v2_forward_kernelILi64ELi64ELi64EEvPKfS1_S1_PfiiiifE8V_shared+12004];
	fma.rn.f32 	%f22503, %f4533, %f20964, %f22503;
	@%p7253 bra 	$L__BB1_7292;
	setp.eq.s32 	%p7254, %r3, 13;
	ld.shared.f32 	%f20965, [_ZZ33flash_attention_v2_forward_kernelILi64ELi64ELi64EEvPKfS1_S1_PfiiiifE8V_shared+12008];
	fma.rn.f32 	%f22504, %f4533, %f20965, %f22504;
	@%p7254 bra 	$L__BB1_7292;
	setp.eq.s32 	%p7255, %r3, 14;
	ld.shared.f32 	%f20966, [_ZZ33flash_attention_v2_forward_kernelILi64ELi64ELi64EEvPKfS1_S1_PfiiiifE8V_shared+12012];
	fma.rn.f32 	%f22505, %f4533, %f20966, %f22505;
	@%p7255 bra 	$L__BB1_7292;
	setp.eq.s32 	%p7256, %r3, 15;
	ld.shared.f32 	%f20967, [_ZZ33flash_attention_v2_forward_kernelILi64ELi64ELi64EEvPKfS1_S1_PfiiiifE8V_shared+12016];
	fma.rn.f32 	%f22506, %f4533, %f20967, %f22506;
	@%p7256 bra 	$L__BB1_7292;
	setp.eq.s32 	%p7257, %r3, 16;
	ld.shared.f32 	%f20968, [_ZZ33flash_attention_v2_forward_kernelILi64ELi64ELi64EEvPKfS1_S1_PfiiiifE8V_shared+12020];
	fma.rn.f32 	%f22507, %f4533, %f20968, %f22507;
	@%p7257 bra 	$L__BB1_7292;
	setp.eq.s32 	%p7258, %r3, 17;
	ld.shared.f32 	%f20969, [_ZZ33flash_attention_v2_forward_kernelILi64ELi64ELi64EEvPKfS1_S1_PfiiiifE8V_shared+12024];
	fma.rn.f32 	%f22508, %f4533, %f20969, %f22508;
	@%p7258 bra 	$L__BB1_7292;
	setp.eq.s32 	%p7259, %r3, 18;
	ld.shared.f32 	%f20970, [_ZZ33flash_attention_v2_forward_kernelILi64ELi64ELi64EEvPKfS1_S1_PfiiiifE8V_shared+12028];
	fma.rn.f32 	%f22509, %f4533, %f20970, %f22509;
	@%p7259 bra 	$L__BB1_7292;
	setp.eq.s32 	%p7260, %r3, 19;
	ld.shared.f32 	%f20971, [_ZZ33flash_attention_v2_forward_kernelILi64ELi64ELi64EEvPKfS1_S1_PfiiiifE8V_shared+12032];
	fma.rn.f32 	%f22510, %f4533, %f20971, %f22510;
	@%p7260 bra 	$L__BB1_7292;
	setp.eq.s32 	%p7261, %r3, 20;
	ld.shared.f32 	%f20972, [_ZZ33flash_attention_v2_forward_kernelILi64ELi64ELi64EEvPKfS1_S1_PfiiiifE8V_shared+12036];
	fma.rn.f32 	%f22511, %f4533, %f20972, %f22511;
	@%p7261 bra 	$L__BB1_7292;
	setp.eq.s32 	%p7262, %r3, 21;
	ld.shared.f32 	%f20973, [_ZZ33flash_attention_v2_forward_kernelILi64ELi64ELi64EEvPKfS1_S1_PfiiiifE8V_shared+12040];
	fma.rn.f32 	%f22512, %f4533, %f20973, %f22512;
	@%p7262 bra 	$L__BB1_7292;
	setp.eq.s32 	%p7263, %r3, 22;
	ld.shared.f32 	%f20974, [_ZZ33flash_attention_v2_forward_kernelILi64ELi64ELi64EEvPKfS1_S1_PfiiiifE8V_shared+12044];
	fma.rn.f32 	%f22513, %f4533, %f20974, %f22513;
	@%p7263 bra 	$L__BB1_7292;
	setp.eq.s32 	%p7264, %r3, 23;
	ld.shared.f32 	%f20975, [_ZZ33flash_attention_v2_forward_kernelILi64ELi64ELi64EEvPKfS1_S1_PfiiiifE8V_shared+12048];
	fma.rn.f32 	%f22514, %f4533, %f20975, %f22514;
	@%p7264 bra 	$L__BB1_7292;
	setp.eq.s32 	%p7265, %r3, 24;
	ld.shared.f32 	%f20976, [_ZZ33flash_attention_v2_forward_kernelILi64ELi64ELi64EEvPKfS1_S1_PfiiiifE8V_shared+12052];
	fma.rn.f32 	%f22515, %f4533, %f20976, %f22515;
	@%p7265 bra 	$L__BB1_7292;
	setp.eq.s32 	%p7266, %r3, 25;
	ld.shared.f32 	%f20977, [_ZZ33flash_attention_v2_forward_kernelILi64ELi64ELi64EEvPKfS1_S1_PfiiiifE8V_shared+12056];
	fma.rn.f32 	%f22516, %f4533, %f20977, %f22516;
	@%p7266 bra 	$L__BB1_7292;
	setp.eq.s32 	%p7267, %r3, 26;
	ld.shared.f32 	%f20978, [_ZZ33flash_attention_v2_forward_kernelILi64ELi64ELi64EEvPKfS1_S1_PfiiiifE8V_shared+12060];
	fma.rn.f32 	%f22517, %f4533, %f20978, %f22517;
	@%p7267 bra 	$L__BB1_7292;
	setp.eq.s32 	%p7268, %r3, 27;
	ld.shared.f32 	%f20979, [_ZZ33flash_attention_v2_forward_kernelILi64ELi64ELi64EEvPKfS1_S1_PfiiiifE8V_shared+12064];
	fma.rn.f32 	%f22518, %f4533, %f20979, %f22518;
	@%p7268 bra 	$L__BB1_7292;
	setp.eq.s32 	%p7269, %r3, 28;
	ld.shared.f32 	%f20980, [_ZZ33flash_attention_v2_forward_kernelILi64ELi64ELi64EEvPKfS1_S1_PfiiiifE8V_shared+12068];
	fma.rn.f32 	%f22519, %f4533, %f20980, %f22519;
	@%p7269 bra 	$L__BB1_7292;
	setp.eq.s32 	%p7270, %r3, 29;
	ld.shared.f32 	%f20981, [_ZZ33flash_attention_v2_forward_kernelILi64ELi64ELi64EEvPKfS1_S1_PfiiiifE8V_shared+12072];
	fma.rn.f32 	%f22520, %f4533, %f20981, %f22520;
	@%p7270 bra 	$L__BB1_7292;
	setp.eq.s32 	%p7271, %r3, 30;
	ld.shared.f32 	%f20982, [_ZZ33flash_attention_v2_forward_kernelILi64ELi64ELi64EEvPKfS1_S1_PfiiiifE8V_shared+12076];
	fma.rn.f32 	%f22521, %f4533, %f20982, %f22521;
	@%p7271 bra 	$L__BB1_7292;
	setp.eq.s32 	%p7272, %r3, 31;
	ld.shared.f32 	%f20983, [_ZZ33flash_attention_v2_forward_kernelILi64ELi64ELi64EEvPKfS1_S1_PfiiiifE8V_shared+12080];
	fma.rn.f32 	%f22522, %f4533, %f20983, %f22522;
	@%p7272 bra 	$L__BB1_7292;
	setp.eq.s32 	%p7273, %r3, 32;
	ld.shared.f32 	%f20984, [_ZZ33flash_attention_v2_forward_kernelILi64ELi64ELi64EEvPKfS1_S1_PfiiiifE8V_shared+12084];
	fma.rn.f32 	%f22523, %f4533, %f20984, %f22523;
	@%p7273 bra 	$L__BB1_7292;
	setp.eq.s32 	%p7274, %r3, 33;
	ld.shared.f32 	%f20985, [_ZZ33flash_attention_v2_forward_kernelILi64ELi64ELi64EEvPKfS1_S1_PfiiiifE8V_shared+12088];
	fma.rn.f32 	%f22524, %f4533, %f20985, %f22524;
	@%p7274 bra 	$L__BB1_7292;
	setp.eq.s32 	%p7275, %r3, 34;
	ld.shared.f32 	%f20986, [_ZZ33flash_attention_v2_forward_kernelILi64ELi64ELi64EEvPKfS1_S1_PfiiiifE8V_shared+12092];
	fma.rn.f32 	%f22525, %f4533, %f20986, %f22525;
	@%p7275 bra 	$L__BB1_7292;
	setp.eq.s32 	%p7276, %r3, 35;
	ld.shared.f32 	%f20987, [_ZZ33flash_attention_v2_forward_kernelILi64ELi64ELi64EEvPKfS1_S1_PfiiiifE8V_shared+12096];
	fma.rn.f32 	%f22526, %f4533, %f20987, %f22526;
	@%p7276 bra 	$L__BB1_7292;
	setp.eq.s32 	%p7277, %r3, 36;
	ld.shared.f32 	%f20988, [_ZZ33flash_attention_v2_forward_kernelILi64ELi64ELi64EEvPKfS1_S1_PfiiiifE8V_shared+12100];
	fma.rn.f32 	%f22527, %f4533, %f20988, %f22527;
	@%p7277 bra 	$L__BB1_7292;
	setp.eq.s32 	%p7278, %r3, 37;
	ld.shared.f32 	%f20989, [_ZZ33flash_attention_v2_forward_kernelILi64ELi64ELi64EEvPKfS1_S1_PfiiiifE8V_shared+12104];
	fma.rn.f32 	%f22528, %f4533, %f20989, %f22528;
	@%p7278 bra 	$L__BB1_7292;
	setp.eq.s32 	%p7279, %r3, 38;
	ld.shared.f32 	%f20990, [_ZZ33flash_attention_v2_forward_kernelILi64ELi64ELi64EEvPKfS1_S1_PfiiiifE8V_shared+12108];
	fma.rn.f32 	%f22529, %f4533, %f20990, %f22529;
	@%p7279 bra 	$L__BB1_7292;
	setp.eq.s32 	%p7280, %r3, 39;
	ld.shared.f32 	%f20991, [_ZZ33flash_attention_v2_forward_kernelILi64ELi64ELi64EEvPKfS1_S1_PfiiiifE8V_shared+12112];
	fma.rn.f32 	%f22530, %f4533, %f20991, %f22530;
	@%p7280 bra 	$L__BB1_7292;
	setp.eq.s32 	%p7281, %r3, 40;
	ld.shared.f32 	%f20992, [_ZZ33flash_attention_v2_forward_kernelILi64ELi64ELi64EEvPKfS1_S1_PfiiiifE8V_shared+12116];
	fma.rn.f32 	%f22531, %f4533, %f20992, %f22531;
	@%p7281 bra 	$L__BB1_7292;
	setp.eq.s32 	%p7282, %r3, 41;
	ld.shared.f32 	%f20993, [_ZZ33flash_attention_v2_forward_kernelILi64ELi64ELi64EEvPKfS1_S1_PfiiiifE8V_shared+12120];
	fma.rn.f32 	%f22532, %f4533, %f20993, %f22532;
	@%p7282 bra 	$L__BB1_7292;
	setp.eq.s32 	%p7283, %r3, 42;
	ld.shared.f32 	%f20994, [_ZZ33flash_attention_v2_forward_kernelILi64ELi64ELi64EEvPKfS1_S1_PfiiiifE8V_shared+12124];
	fma.rn.f32 	%f22533, %f4533, %f20994, %f22533;
	@%p7283 bra 	$L__BB1_7292;
	setp.eq.s32 	%p7284, %r3, 43;
	ld.shared.f32 	%f20995, [_ZZ33flash_attention_v2_forward_kernelILi64ELi64ELi64EEvPKfS1_S1_PfiiiifE8V_shared+12128];
	fma.rn.f32 	%f22534, %f4533, %f20995, %f22534;
	@%p7284 bra 	$L__BB1_7292;
	setp.eq.s32 	%p7285, %r3, 44;
	ld.shared.f32 	%f20996, [_ZZ33flash_attention_v2_forward_kernelILi64ELi64ELi64EEvPKfS1_S1_PfiiiifE8V_shared+12132];
	fma.rn.f32 	%f22535, %f4533, %f20996, %f22535;
	@%p7285 bra 	$L__BB1_7292;
	setp.eq.s32 	%p7286, %r3, 45;
	ld.shared.f32 	%f20997, [_ZZ33flash_attention_v2_forward_kernelILi64ELi64ELi64EEvPKfS1_S1_PfiiiifE8V_shared+12136];
	fma.rn.f32 	%f22536, %f4533, %f20997, %f22536;
	@%p7286 bra 	$L__BB1_7292;
	setp.eq.s32 	%p7287, %r3, 46;
	ld.shared.f32 	%f20998, [_ZZ33flash_attention_v2_forward_kernelILi64ELi64ELi64EEvPKfS1_S1_PfiiiifE8V_shared+12140];
	fma.rn.f32 	%f22537, %f4533, %f20998, %f22537;
	@%p7287 bra 	$L__BB1_7292;
	setp.eq.s32 	%p7288, %r3, 47;
	ld.shared.f32 	%f20999, [_ZZ33flash_attention_v2_forward_kernelILi64ELi64ELi64EEvPKfS1_S1_PfiiiifE8V_shared+12144];
	fma.rn.f32 	%f22538, %f4533, %f20999, %f22538;
	@%p7288 bra 	$L__BB1_7292;
	setp.eq.s32 	%p7289, %r3, 48;
	ld.shared.f32 	%f21000, [_ZZ33flash_attention_v2_forward_kernelILi64ELi64ELi64EEvPKfS1_S1_PfiiiifE8V_shared+12148];
	fma.rn.f32 	%f22539, %f4533, %f21000, %f22539;
	@%p7289 bra 	$L__BB1_7292;
	setp.eq.s32 	%p7290, %r3, 49;
	ld.shared.f32 	%f21001, [_ZZ33flash_attention_v2_forward_kernelILi64ELi64ELi64EEvPKfS1_S1_PfiiiifE8V_shared+12152];
	fma.rn.f32 	%f22540, %f4533, %f21001, %f22540;
	@%p7290 bra 	$L__BB1_7292;
	setp.eq.s32 	%p7291, %r3, 50;
	ld.shared.f32 	%f21002, [_ZZ33flash_attention_v2_forward_kernelILi64ELi64ELi64EEvPKfS1_S1_PfiiiifE8V_shared+12156];
	fma.rn.f32 	%f22541, %f4533, %f21002, %f22541;
	@%p7291 bra 	$L__BB1_7292;
	setp.eq.s32 	%p7292, %r3, 51;
	ld.shared.f32 	%f21003, [_ZZ33flash_attention_v2_forward_kernelILi64ELi64ELi64EEvPKfS1_S1_PfiiiifE8V_shared+12160];
	fma.rn.f32 	%f22542, %f4533, %f21003, %f22542;
	@%p7292 bra 	$L__BB1_7292;
	setp.eq.s32 	%p7293, %r3, 52;
	ld.shared.f32 	%f21004, [_ZZ33flash_attention_v2_forward_kernelILi64ELi64ELi64EEvPKfS1_S1_PfiiiifE8V_shared+12164];
	fma.rn.f32 	%f22543, %f4533, %f21004, %f22543;
	@%p7293 bra 	$L__BB1_7292;
	setp.eq.s32 	%p7294, %r3, 53;
	ld.shared.f32 	%f21005, [_ZZ33flash_attention_v2_forward_kernelILi64ELi64ELi64EEvPKfS1_S1_PfiiiifE8V_shared+12168];
	fma.rn.f32 	%f22544, %f4533, %f21005, %f22544;
	@%p7294 bra 	$L__BB1_7292;
	setp.eq.s32 	%p7295, %r3, 54;
	ld.shared.f32 	%f21006, [_ZZ33flash_attention_v2_forward_kernelILi64ELi64ELi64EEvPKfS1_S1_PfiiiifE8V_shared+12172];
	fma.rn.f32 	%f22545, %f4533, %f21006, %f22545;
	@%p7295 bra 	$L__BB1_7292;
	setp.eq.s32 	%p7296, %r3, 55;
	ld.shared.f32 	%f21007, [_ZZ33flash_attention_v2_forward_kernelILi64ELi64ELi64EEvPKfS1_S1_PfiiiifE8V_shared+12176];
	fma.rn.f32 	%f22546, %f4533, %f21007, %f22546;
	@%p7296 bra 	$L__BB1_7292;
	setp.eq.s32 	%p7297, %r3, 56;
	ld.shared.f32 	%f21008, [_ZZ33flash_attention_v2_forward_kernelILi64ELi64ELi64EEvPKfS1_S1_PfiiiifE8V_shared+12180];
	fma.rn.f32 	%f22547, %f4533, %f21008, %f22547;
	@%p7297 bra 	$L__BB1_7292;
	setp.eq.s32 	%p7298, %r3, 57;
	ld.shared.f32 	%f21009, [_ZZ33flash_attention_v2_forward_kernelILi64ELi64ELi64EEvPKfS1_S1_PfiiiifE8V_shared+12184];
	fma.rn.f32 	%f22548, %f4533, %f21009, %f22548;
	@%p7298 bra 	$L__BB1_7292;
	setp.eq.s32 	%p7299, %r3, 58;
	ld.shared.f32 	%f21010, [_ZZ33flash_attention_v2_forward_kernelILi64ELi64ELi64EEvPKfS1_S1_PfiiiifE8V_shared+12188];
	fma.rn.f32 	%f22549, %f4533, %f21010, %f22549;
	@%p7299 bra 	$L__BB1_7292;
	setp.eq.s32 	%p7300, %r3, 59;
	ld.shared.f32 	%f21011, [_ZZ33flash_attention_v2_forward_kernelILi64ELi64ELi64EEvPKfS1_S1_PfiiiifE8V_shared+12192];
	fma.rn.f32 	%f22550, %f4533, %f21011, %f22550;
	@%p7300 bra 	$L__BB1_7292;
	setp.eq.s32 	%p7301, %r3, 60;
	ld.shared.f32 	%f21012, [_ZZ33flash_attention_v2_forward_kernelILi64ELi64ELi64EEvPKfS1_S1_PfiiiifE8V_shared+12196];
	fma.rn.f32 	%f22551, %f4533, %f21012, %f22551;
	@%p7301 bra 	$L__BB1_7292;
	setp.eq.s32 	%p7302, %r3, 61;
	ld.shared.f32 	%f21013, [_ZZ33flash_attention_v2_forward_kernelILi64ELi64ELi64EEvPKfS1_S1_PfiiiifE8V_shared+12200];
	fma.rn.f32 	%f22552, %f4533, %f21013, %f22552;
	@%p7302 bra 	$L__BB1_7292;
	setp.eq.s32 	%p7303, %r3, 62;
	ld.shared.f32 	%f21014, [_ZZ33flash_attention_v2_forward_kernelILi64ELi64ELi64EEvPKfS1_S1_PfiiiifE8V_shared+12204];
	fma.rn.f32 	%f22553, %f4533, %f21014, %f22553;
	@%p7303 bra 	$L__BB1_7292;
	setp.eq.s32 	%p7304, %r3, 63;
	ld.shared.f32 	%f21015, [_ZZ33flash_attention_v2_forward_kernelILi64ELi64ELi64EEvPKfS1_S1_PfiiiifE8V_shared+12208];
	fma.rn.f32 	%f22554, %f4533, %f21015, %f22554;
	@%p7304 bra 	$L__BB1_7292;
	ld.shared.f32 	%f21016, [_ZZ33flash_attention_v2_forward_kernelILi64ELi64ELi64EEvPKfS1_S1_PfiiiifE8V_shared+12212];
	fma.rn.f32 	%f22555, %f4533, %f21016, %f22555;
$L__BB1_7292:
	ld.param.u32 	%r595, [_Z33flash_attention_v2_forward_kernelILi64ELi64ELi64EEvPKfS1_S1_Pfiiiif_param_6];
	shl.b32 	%r434, %r625, 6;
	or.b32  	%r435, %r434, 47;
	setp.ge.s32 	%p7305, %r435, %r595;
	@%p7305 bra 	$L__BB1_7357;
	setp.eq.s32 	%p7306, %r14, 0;
	ld.shared.f32 	%f21017, [_ZZ33flash_attention_v2_forward_kernelILi64ELi64ELi64EEvPKfS1_S1_PfiiiifE8V_shared+12220];
	fma.rn.f32 	%f22492, %f4534, %f21017, %f22492;
	@%p7306 bra 	$L__BB1_7357;
	setp.eq.s32 	%p7307, %r3, 2;
	ld.shared.f32 	%f21018, [_ZZ33flash_attention_v2_forward_kernelILi64ELi64ELi64EEvPKfS1_S1_PfiiiifE8V_shared+12224];
	fma.rn.f32 	%f22493, %f4534, %f21018, %f22493;
	@%p7307 bra 	$L__BB1_7357;
	setp.eq.s32 	%p7308, %r3, 3;
	ld.shared.f32 	%f21019, [_ZZ33flash_attention_v2_forward_kernelILi64ELi64ELi64EEvPKfS1_S1_PfiiiifE8V_shared+12228];
	fma.rn.f32 	%f22494, %f4534, %f21019, %f22494;
	@%p7308 bra 	$L__BB1_7357;
	setp.eq.s32 	%p7309, %r3, 4;
	ld.shared.f32 	%f21020, [_ZZ33flash_attention_v2_forward_kernelILi64ELi64ELi64EEvPKfS1_S1_PfiiiifE8V_shared+12232];
	fma.rn.f32 	%f22495, %f4534, %f21020, %f22495;
	@%p7309 bra 	$L__BB1_7357;
	setp.eq.s32 	%p7310, %r3, 5;
	ld.shared.f32 	%f21021, [_ZZ33flash_attention_v2_forward_kernelILi64ELi64ELi64EEvPKfS1_S1_PfiiiifE8V_shared+12236];
	fma.rn.f32 	%f22496, %f4534, %f21021, %f22496;
	@%p7310 bra 	$L__BB1_7357;
	setp.eq.s32 	%p7311, %r3, 6;
	ld.shared.f32 	%f21022, [_ZZ33flash_attention_v2_forward_kernelILi64ELi64ELi64EEvPKfS1_S1_PfiiiifE8V_shared+12240];
	fma.rn.f32 	%f22497, %f4534, %f21022, %f22497;
	@%p7311 bra 	$L__BB1_7357;
	setp.eq.s32 	%p7312, %r3, 7;
	ld.shared.f32 	%f21023, [_ZZ33flash_attention_v2_forward_kernelILi64ELi64ELi64EEvPKfS1_S1_PfiiiifE8V_shared+12244];
	fma.rn.f32 	%f22498, %f4534, %f21023, %f22498;
	@%p7312 bra 	$L__BB1_7357;
	setp.eq.s32 	%p7313, %r3, 8;
	ld.shared.f32 	%f21024, [_ZZ33flash_attention_v2_forward_kernelILi64ELi64ELi64EEvPKfS1_S1_PfiiiifE8V_shared+12248];
	fma.rn.f32 	%f22499, %f4534, %f21024, %f22499;
	@%p7313 bra 	$L__BB1_7357;
	setp.eq.s32 	%p7314, %r3, 9;
	ld.shared.f32 	%f21025, [_ZZ33flash_attention_v2_forward_kernelILi64ELi64ELi64EEvPKfS1_S1_PfiiiifE8V_shared+12252];
	fma.rn.f32 	%f22500, %f4534, %f21025, %f22500;
	@%p7314 bra 	$L__BB1_7357;
	setp.eq.s32 	%p7315, %r3, 10;
	ld.shared.f32 	%f21026, [_ZZ33flash_attention_v2_forward_kernelILi64ELi64ELi64EEvPKfS1_S1_PfiiiifE8V_shared+12256];
	fma.rn.f32 	%f22501, %f4534, %f21026, %f22501;
	@%p7315 bra 	$L__BB1_7357;
	setp.eq.s32 	%p7316, %r3, 11;
	ld.shared.f32 	%f21027, [_ZZ33flash_attention_v2_forward_kernelILi64ELi64ELi64EEvPKfS1_S1_PfiiiifE8V_shared+12260];
	fma.rn.f32 	%f22502, %f4534, %f21027, %f22502;
	@%p7316 bra 	$L__BB1_7357;
	setp.eq.s32 	%p7317, %r3, 12;
	ld.shared.f32 	%f21028, [_ZZ33flash_attention_v2_forward_kernelILi64ELi64ELi64EEvPKfS1_S1_PfiiiifE8V_shared+12264];
	fma.rn.f32 	%f22503, %f4534, %f21028, %f22503;
	@%p7317 bra 	$L__BB1_7357;
	setp.eq.s32 	%p7318, %r3, 13;
	ld.shared.f32 	%f21029, [_ZZ33flash_attention_v2_forward_kernelILi64ELi64ELi64EEvPKfS1_S1_PfiiiifE8V_shared+12268];
	fma.rn.f32 	%f22504, %f4534, %f21029, %f22504;
	@%p7318 bra 	$L__BB1_7357;
	setp.eq.s32 	%p7319, %r3, 14;
	ld.shared.f32 	%f21030, [_ZZ33flash_attention_v2_forward_kernelILi64ELi64ELi64EEvPKfS1_S1_PfiiiifE8V_shared+12272];
	fma.rn.f32 	%f22505, %f4534, %f21030, %f22505;
	@%p7319 bra 	$L__BB1_7357;
	setp.eq.s32 	%p7320, %r3, 15;
	ld.shared.f32 	%f21031, [_ZZ33flash_attention_v2_forward_kernelILi64ELi64ELi64EEvPKfS1_S1_PfiiiifE8V_shared+12276];
	fma.rn.f32 	%f22506, %f4534, %f21031, %f22506;
	@%p7320 bra 	$L__BB1_7357;
	setp.eq.s32 	%p7321, %r3, 16;
	ld.shared.f32 	%f21032, [_ZZ33flash_attention_v2_forward_kernelILi64ELi64ELi64EEvPKfS1_S1_PfiiiifE8V_shared+12280];
	fma.rn.f32 	%f22507, %f4534, %f21032, %f22507;
	@%p7321 bra 	$L__BB1_7357;
	setp.eq.s32 	%p7322, %r3, 17;
	ld.shared.f32 	%f21033, [_ZZ33flash_attention_v2_forward_kernelILi64ELi64ELi64EEvPKfS1_S1_PfiiiifE8V_shared+12284];
	fma.rn.f32 	%f22508, %f4534, %f21033, %f22508;
	@%p7322 bra 	$L__BB1_7357;
	setp.eq.s32 	%p7323, %r3, 18;
	ld.shared.f32 	%f21034, [_ZZ33flash_attention_v2_forward_kernelILi64ELi64ELi64EEvPKfS1_S1_PfiiiifE8V_shared+12288];
	fma.rn.f32 	%f22509, %f4534, %f21034, %f22509;
	@%p7323 bra 	$L__BB1_7357;
	setp.eq.s32 	%p7324, %r3, 19;
	ld.shared.f32 	%f21035, [_ZZ33flash_attention_v2_forward_kernelILi64ELi64ELi64EEvPKfS1_S1_PfiiiifE8V_shared+12292];
	fma.rn.f32 	%f22510, %f4534, %f21035, %f22510;
	@%p7324 bra 	$L__BB1_7357;
	setp.eq.s32 	%p7325, %r3, 20;
	ld.shared.f32 	%f21036, [_ZZ33flash_attention_v2_forward_kernelILi64ELi64ELi64EEvPKfS1_S1_PfiiiifE8V_shared+12296];
	fma.rn.f32 	%f22511, %f4534, %f21036, %f22511;
	@%p7325 bra 	$L__BB1_7357;
	setp.eq.s32 	%p7326, %r3, 21;
	ld.shared.f32 	%f21037, [_ZZ33flash_attention_v2_forward_kernelILi64ELi64ELi64EEvPKfS1_S1_PfiiiifE8V_shared+12300];
	fma.rn.f32 	%f22512, %f4534, %f21037, %f22512;
	@%p7326 bra 	$L__BB1_7357;
	setp.eq.s32 	%p7327, %r3, 22;
	ld.shared.f32 	%f21038, [_ZZ33flash_attention_v2_forward_kernelILi64ELi64ELi64EEvPKfS1_S1_PfiiiifE8V_shared+12304];
	fma.rn.f32 	%f22513, %f4534, %f21038, %f22513;
	@%p7327 bra 	$L__BB1_7357;
	setp.eq.s32 	%p7328, %r3, 23;
	ld.shared.f32 	%f21039, [_ZZ33flash_attention_v2_forward_kernelILi64ELi64ELi64EEvPKfS1_S1_PfiiiifE8V_shared+12308];
	fma.rn.f32 	%f22514, %f4534, %f21039, %f22514;
	@%p7328 bra 	$L__BB1_7357;
	setp.eq.s32 	%p7329, %r3, 24;
	ld.shared.f32 	%f21040, [_ZZ33flash_attention_v2_forward_kernelILi64ELi64ELi64EEvPKfS1_S1_PfiiiifE8V_shared+12312];
	fma.rn.f32 	%f22515, %f4534, %f21040, %f22515;
	@%p7329 bra 	$L__BB1_7357;
	setp.eq.s32 	%p7330, %r3, 25;
	ld.shared.f32 	%f21041, [_ZZ33flash_attention_v2_forward_kernelILi64ELi64ELi64EEvPKfS1_S1_PfiiiifE8V_shared+12316];
	fma.rn.f32 	%f22516, %f4534, %f21041, %f22516;
	@%p7330 bra 	$L__BB1_7357;
	setp.eq.s32 	%p7331, %r3, 26;
	ld.shared.f32 	%f21042, [_ZZ33flash_attention_v2_forward_kernelILi64ELi64ELi64EEvPKfS1_S1_PfiiiifE8V_shared+12320];
	fma.rn.f32 	%f22517, %f4534, %f21042, %f22517;
	@%p7331 bra 	$L__BB1_7357;
	setp.eq.s32 	%p7332, %r3, 27;
	ld.shared.f32 	%f21043, [_ZZ33flash_attention_v2_forward_kernelILi64ELi64ELi64EEvPKfS1_S1_PfiiiifE8V_shared+12324];
	fma.rn.f32 	%f22518, %f4534, %f21043, %f22518;
	@%p7332 bra 	$L__BB1_7357;
	setp.eq.s32 	%p7333, %r3, 28;
	ld.shared.f32 	%f21044, [_ZZ33flash_attention_v2_forward_kernelILi64ELi64ELi64EEvPKfS1_S1_PfiiiifE8V_shared+12328];
	fma.rn.f32 	%f22519, %f4534, %f21044, %f22519;
	@%p7333 bra 	$L__BB1_7357;
	setp.eq.s32 	%p7334, %r3, 29;
	ld.shared.f32 	%f21045, [_ZZ33flash_attention_v2_forward_kernelILi64ELi64ELi64EEvPKfS1_S1_PfiiiifE8V_shared+12332];
	fma.rn.f32 	%f22520, %f4534, %f21045, %f22520;
	@%p7334 bra 	$L__BB1_7357;
	setp.eq.s32 	%p7335, %r3, 30;
	ld.shared.f32 	%f21046, [_ZZ33flash_attention_v2_forward_kernelILi64ELi64ELi64EEvPKfS1_S1_PfiiiifE8V_shared+12336];
	fma.rn.f32 	%f22521, %f4534, %f21046, %f22521;
	@%p7335 bra 	$L__BB1_7357;
	setp.eq.s32 	%p7336, %r3, 31;
	ld.shared.f32 	%f21047, [_ZZ33flash_attention_v2_forward_kernelILi64ELi64ELi64EEvPKfS1_S1_PfiiiifE8V_shared+12340];
	fma.rn.f32 	%f22522, %f4534, %f21047, %f22522;
	@%p7336 bra 	$L__BB1_7357;
	setp.eq.s32 	%p7337, %r3, 32;
	ld.shared.f32 	%f21048, [_ZZ33flash_attention_v2_forward_kernelILi64ELi64ELi64EEvPKfS1_S1_PfiiiifE8V_shared+12344];
	fma.rn.f32 	%f22523, %f4534, %f21048, %f22523;
	@%p7337 bra 	$L__BB1_7357;
	setp.eq.s32 	%p7338, %r3, 33;
	ld.shared.f32 	%f21049, [_ZZ33flash_attention_v2_forward_kernelILi64ELi64ELi64EEvPKfS1_S1_PfiiiifE8V_shared+12348];
	fma.rn.f32 	%f22524, %f4534, %f21049, %f22524;
	@%p7338 bra 	$L__BB1_7357;
	setp.eq.s32 	%p7339, %r3, 34;
	ld.shared.f32 	%f21050, [_ZZ33flash_attention_v2_forward_kernelILi64ELi64ELi64EEvPKfS1_S1_PfiiiifE8V_shared+12352];
	fma.rn.f32 	%f22525, %f4534, %f21050, %f22525;
	@%p7339 bra 	$L__BB1_7357;
	setp.eq.s32 	%p7340, %r3, 35;
	ld.shared.f32 	%f21051, [_ZZ33flash_attention_v2_forward_kernelILi64ELi64ELi64EEvPKfS1_S1_PfiiiifE8V_shared+12356];
	fma.rn.f32 	%f22526, %f4534, %f21051, %f22526;
	@%p7340 bra 	$L__BB1_7357;
	setp.eq.s32 	%p7341, %r3, 36;
	ld.shared.f32 	%f21052, [_ZZ33flash_attention_v2_forward_kernelILi64ELi64ELi64EEvPKfS1_S1_PfiiiifE8V_shared+12360];
	fma.rn.f32 	%f22527, %f4534, %f21052, %f22527;
	@%p7341 bra 	$L__BB1_7357;
	setp.eq.s32 	%p7342, %r3, 37;
	ld.shared.f32 	%f21053, [_ZZ33flash_attention_v2_forward_kernelILi64ELi64ELi64EEvPKfS1_S1_PfiiiifE8V_shared+12364];
	fma.rn.f32 	%f22528, %f4534, %f21053, %f22528;
	@%p7342 bra 	$L__BB1_7357;
	setp.eq.s32 	%p7343, %r3, 38;
	ld.shared.f32 	%f21054, [_ZZ33flash_attention_v2_forward_kernelILi64ELi64ELi64EEvPKfS1_S1_PfiiiifE8V_shared+12368];
	fma.rn.f32 	%f22529, %f4534, %f21054, %f22529;
	@%p7343 bra 	$L__BB1_7357;
	setp.eq.s32 	%p7344, %r3, 39;
	ld.shared.f32 	%f21055, [_ZZ33flash_attention_v2_forward_kernelILi64ELi64ELi64EEvPKfS1_S1_PfiiiifE8V_shared+12372];
	fma.rn.f32 	%f22530, %f4534, %f21055, %f22530;
	@%p7344 bra 	$L__BB1_7357;
	setp.eq.s32 	%p7345, %r3, 40;
	ld.shared.f32 	%f21056, [_ZZ33flash_attention_v2_forward_kernelILi64ELi64ELi64EEvPKfS1_S1_PfiiiifE8V_shared+12376];
	fma.rn.f32 	%f22531, %f4534, %f21056, %f22531;
	@%p7345 bra 	$L__BB1_7357;
	setp.eq.s32 	%p7346, %r3, 41;
	ld.shared.f32 	%f21057, [_ZZ33flash_attention_v2_forward_kernelILi64ELi64ELi64EEvPKfS1_S1_PfiiiifE8V_shared+12380];
	fma.rn.f32 	%f22532, %f4534, %f21057, %f22532;
	@%p7346 bra 	$L__BB1_7357;
	setp.eq.s32 	%p7347, %r3, 42;
	ld.shared.f32 	%f21058, [_ZZ33flash_attention_v2_forward_kernelILi64ELi64ELi64EEvPKfS1_S1_PfiiiifE8V_shared+12384];
	fma.rn.f32 	%f22533, %f4534, %f21058, %f22533;
	@%p7347 bra 	$L__BB1_7357;
	setp.eq.s32 	%p7348, %r3, 43;
	ld.shared.f32 	%f21059, [_ZZ33flash_attention_v2_forward_kernelILi64ELi64ELi64EEvPKfS1_S1_PfiiiifE8V_shared+12388];
	fma.rn.f32 	%f22534, %f4534, %f21059, %f22534;
	@%p7348 bra 	$L__BB1_7357;
	setp.eq.s32 	%p7349, %r3, 44;
	ld.shared.f32 	%f21060, [_ZZ33flash_attention_v2_forward_kernelILi64ELi64ELi64EEvPKfS1_S1_PfiiiifE8V_shared+12392];
	fma.rn.f32 	%f22535, %f4534, %f21060, %f22535;
	@%p7349 bra 	$L__BB1_7357;
	setp.eq.s32 	%p7350, %r3, 45;
	ld.shared.f32 	%f21061, [_ZZ33flash_attention_v2_forward_kernelILi64ELi64ELi64EEvPKfS1_S1_PfiiiifE8V_shared+12396];
	fma.rn.f32 	%f22536, %f4534, %f21061, %f22536;
	@%p7350 bra 	$L__BB1_7357;
	setp.eq.s32 	%p7351, %r3, 46;
	ld.shared.f32 	%f21062, [_ZZ33flash_attention_v2_forward_kernelILi64ELi64ELi64EEvPKfS1_S1_PfiiiifE8V_shared+12400];
	fma.rn.f32 	%f22537, %f4534, %f21062, %f22537;
	@%p7351 bra 	$L__BB1_7357;
	setp.eq.s32 	%p7352, %r3, 47;
	ld.shared.f32 	%f21063, [_ZZ33flash_attention_v2_forward_kernelILi64ELi64ELi64EEvPKfS1_S1_PfiiiifE8V_shared+12404];
	fma.rn.f32 	%f22538, %f4534, %f21063, %f22538;
	@%p7352 bra 	$L__BB1_7357;
	setp.eq.s32 	%p7353, %r3, 48;
	ld.shared.f32 	%f21064, [_ZZ33flash_attention_v2_forward_kernelILi64ELi64ELi64EEvPKfS1_S1_PfiiiifE8V_shared+12408];
	fma.rn.f32 	%f22539, %f4534, %f21064, %f22539;
	@%p7353 bra 	$L__BB1_7357;
	setp.eq.s32 	%p7354, %r3, 49;
	ld.shared.f32 	%f21065, [_ZZ33flash_attention_v2_forward_kernelILi64ELi64ELi64EEvPKfS1_S1_PfiiiifE8V_shared+12412];
	fma.rn.f32 	%f22540, %f4534, %f21065, %f22540;
	@%p7354 bra 	$L__BB1_7357;
	setp.eq.s32 	%p7355, %r3, 50;
	ld.shared.f32 	%f21066, [_ZZ33flash_attention_v2_forward_kernelILi64ELi64ELi64EEvPKfS1_S1_PfiiiifE8V_shared+12416];
	fma.rn.f32 	%f22541, %f4534, %f21066, %f22541;
	@%p7355 bra 	$L__BB1_7357;
	setp.eq.s32 	%p7356, %r3, 51;
	ld.shared.f32 	%f21067, [_ZZ33flash_attention_v2_forward_kernelILi64ELi64ELi64EEvPKfS1_S1_PfiiiifE8V_shared+12420];
	fma.rn.f32 	%f22542, %f4534, %f21067, %f22542;
	@%p7356 bra 	$L__BB1_7357;
	setp.eq.s32 	%p7357, %r3, 52;
	ld.shared.f32 	%f21068, [_ZZ33flash_attention_v2_forward_kernelILi64ELi64ELi64EEvPKfS1_S1_PfiiiifE8V_shared+12424];
	fma.rn.f32 	%f22543, %f4534, %f21068, %f22543;
	@%p7357 bra 	$L__BB1_7357;
	setp.eq.s32 	%p7358, %r3, 53;
	ld.shared.f32 	%f21069, [_ZZ33flash_attention_v2_forward_kernelILi64ELi64ELi64EEvPKfS1_S1_PfiiiifE8V_shared+12428];
	fma.rn.f32 	%f22544, %f4534, %f21069, %f22544;
	@%p7358 bra 	$L__BB1_7357;
	setp.eq.s32 	%p7359, %r3, 54;
	ld.shared.f32 	%f21070, [_ZZ33flash_attention_v2_forward_kernelILi64ELi64ELi64EEvPKfS1_S1_PfiiiifE8V_shared+12432];
	fma.rn.f32 	%f22545, %f4534, %f21070, %f22545;
	@%p7359 bra 	$L__BB1_7357;
	setp.eq.s32 	%p7360, %r3, 55;
	ld.shared.f32 	%f21071, [_ZZ33flash_attention_v2_forward_kernelILi64ELi64ELi64EEvPKfS1_S1_PfiiiifE8V_shared+12436];
	fma.rn.f32 	%f22546, %f4534, %f21071, %f22546;
	@%p7360 bra 	$L__BB1_7357;
	setp.eq.s32 	%p7361, %r3, 56;
	ld.shared.f32 	%f21072, [_ZZ33flash_attention_v2_forward_kernelILi64ELi64ELi64EEvPKfS1_S1_PfiiiifE8V_shared+12440];
	fma.rn.f32 	%f22547, %f4534, %f21072, %f22547;
	@%p7361 bra 	$L__BB1_7357;
	setp.eq.s32 	%p7362, %r3, 57;
	ld.shared.f32 	%f21073, [_ZZ33flash_attention_v2_forward_kernelILi64ELi64ELi64EEvPKfS1_S1_PfiiiifE8V_shared+12444];
	fma.rn.f32 	%f22548, %f4534, %f21073, %f22548;
	@%p7362 bra 	$L__BB1_7357;
	setp.eq.s32 	%p7363, %r3, 58;
	ld.shared.f32 	%f21074, [_ZZ33flash_attention_v2_forward_kernelILi64ELi64ELi64EEvPKfS1_S1_PfiiiifE8V_shared+12448];
	fma.rn.f32 	%f22549, %f4534, %f21074, %f22549;
	@%p7363 bra 	$L__BB1_7357;
	setp.eq.s32 	%p7364, %r3, 59;
	ld.shared.f32 	%f21075, [_ZZ33flash_attention_v2_forward_kernelILi64ELi64ELi64EEvPKfS1_S1_PfiiiifE8V_shared+12452];
	fma.rn.f32 	%f22550, %f4534, %f21075, %f22550;
	@%p7364 bra 	$L__BB1_7357;
	setp.eq.s32 	%p7365, %r3, 60;
	ld.shared.f32 	%f21076, [_ZZ33flash_attention_v2_forward_kernelILi64ELi64ELi64EEvPKfS1_S1_PfiiiifE8V_shared+12456];
	fma.rn.f32 	%f22551, %f4534, %f21076, %f22551;
	@%p7365 bra 	$L__BB1_7357;
	setp.eq.s32 	%p7366, %r3, 61;
	ld.shared.f32 	%f21077, [_ZZ33flash_attention_v2_forward_kernelILi64ELi64ELi64EEvPKfS1_S1_PfiiiifE8V_shared+12460];
	fma.rn.f32 	%f22552, %f4534, %f21077, %f22552;
	@%p7366 bra 	$L__BB1_7357;
	setp.eq.s32 	%p7367, %r3, 62;
	ld.shared.f32 	%f21078, [_ZZ33flash_attention_v2_forward_kernelILi64ELi64ELi64EEvPKfS1_S1_PfiiiifE8V_shared+12464];
	fma.rn.f32 	%f22553, %f4534, %f21078, %f22553;
	@%p7367 bra 	$L__BB1_7357;
	setp.eq.s32 	%p7368, %r3, 63;
	ld.shared.f32 	%f21079, [_ZZ33flash_attention_v2_forward_kernelILi64ELi64ELi64EEvPKfS1_S1_PfiiiifE8V_shared+12468];
	fma.rn.f32 	%f22554, %f4534, %f21079, %f22554;
	@%p7368 bra 	$L__BB1_7357;
	ld.shared.f32 	%f21080, [_ZZ33flash_attention_v2_forward_kernelILi64ELi64ELi64EEvPKfS1_S1_PfiiiifE8V_shared+12472];
	fma.rn.f32 	%f22555, %f4534, %f21080, %f22555;
$L__BB1_7357:
	ld.param.u32 	%r596, [_Z33flash_attention_v2_forward_kernelILi64ELi64ELi64EEvPKfS1_S1_Pfiiiif_param_6];
	shl.b32 	%r436, %r625, 6;
	or.b32  	%r437, %r436, 48;
	setp.ge.s32 	%p7369, %r437, %r596;
	@%p7369 bra 	$L__BB1_7422;
	setp.eq.s32 	%p7370, %r14, 0;
	ld.shared.f32 	%f21081, [_ZZ33flash_attention_v2_forward_kernelILi64ELi64ELi64EEvPKfS1_S1_PfiiiifE8V_shared+12480];
	fma.rn.f32 	%f22492, %f4535, %f21081, %f22492;
	@%p7370 bra 	$L__BB1_7422;
	setp.eq.s32 	%p7371, %r3, 2;
	ld.shared.f32 	%f21082, [_ZZ33flash_attention_v2_forward_kernelILi64ELi64ELi64EEvPKfS1_S1_PfiiiifE8V_shared+12484];
	fma.rn.f32 	%f22493, %f4535, %f21082, %f22493;
	@%p7371 bra 	$L__BB1_7422;
	setp.eq.s32 	%p7372, %r3, 3;
	ld.shared.f32 	%f21083, [_ZZ33flash_attention_v2_forward_kernelILi64ELi64ELi64EEvPKfS1_S1_PfiiiifE8V_shared+12488];
	fma.rn.f32 	%f22494, %f4535, %f21083, %f22494;
	@%p7372 bra 	$L__BB1_7422;
	setp.eq.s32 	%p7373, %r3, 4;
	ld.shared.f32 	%f21084, [_ZZ33flash_attention_v2_forward_kernelILi64ELi64ELi64EEvPKfS1_S1_PfiiiifE8V_shared+12492];
	fma.rn.f32 	%f22495, %f4535, %f21084, %f22495;
	@%p7373 bra 	$L__BB1_7422;
	setp.eq.s32 	%p7374, %r3, 5;
	ld.shared.f32 	%f21085, [_ZZ33flash_attention_v2_forward_kernelILi64ELi64ELi64EEvPKfS1_S1_PfiiiifE8V_shared+12496];
	fma.rn.f32 	%f22496, %f4535, %f21085, %f22496;
	@%p7374 bra 	$L__BB1_7422;
	setp.eq.s32 	%p7375, %r3, 6;
	ld.shared.f32 	%f21086, [_ZZ33flash_attention_v2_forward_kernelILi64ELi64ELi64EEvPKfS1_S1_PfiiiifE8V_shared+12500];
	fma.rn.f32 	%f22497, %f4535, %f21086, %f22497;
	@%p7375 bra 	$L__BB1_7422;
	setp.eq.s32 	%p7376, %r3, 7;
	ld.shared.f32 	%f21087, [_ZZ33flash_attention_v2_forward_kernelILi64ELi64ELi64EEvPKfS1_S1_PfiiiifE8V_shared+12504];
	fma.rn.f32 	%f22498, %f4535, %f21087, %f22498;
	@%p7376 bra 	$L__BB1_7422;
	setp.eq.s32 	%p7377, %r3, 8;
	ld.shared.f32 	%f21088, [_ZZ33flash_attention_v2_forward_kernelILi64ELi64ELi64EEvPKfS1_S1_PfiiiifE8V_shared+12508];
	fma.rn.f32 	%f22499, %f4535, %f21088, %f22499;
	@%p7377 bra 	$L__BB1_7422;
	setp.eq.s32 	%p7378, %r3, 9;
	ld.shared.f32 	%f21089, [_ZZ33flash_attention_v2_forward_kernelILi64ELi64ELi64EEvPKfS1_S1_PfiiiifE8V_shared+12512];
	fma.rn.f32 	%f22500, %f4535, %f21089, %f22500;
	@%p7378 bra 	$L__BB1_7422;
	setp.eq.s32 	%p7379, %r3, 10;
	ld.shared.f32 	%f21090, [_ZZ33flash_attention_v2_forward_kernelILi64ELi64ELi64EEvPKfS1_S1_PfiiiifE8V_shared+12516];
	fma.rn.f32 	%f22501, %f4535, %f21090, %f22501;
	@%p7379 bra 	$L__BB1_7422;
	setp.eq.s32 	%p7380, %r3, 11;
	ld.shared.f32 	%f21091, [_ZZ33flash_attention_v2_forward_kernelILi64ELi64ELi64EEvPKfS1_S1_PfiiiifE8V_shared+12520];
	fma.rn.f32 	%f22502, %f4535, %f21091, %f22502;
	@%p7380 bra 	$L__BB1_7422;
	setp.eq.s32 	%p7381, %r3, 12;
	ld.shared.f32 	%f21092, [_ZZ33flash_attention_v2_forward_kernelILi64ELi64ELi64EEvPKfS1_S1_PfiiiifE8V_shared+12524];
	fma.rn.f32 	%f22503, %f4535, %f21092, %f22503;
	@%p7381 bra 	$L__BB1_7422;
	setp.eq.s32 	%p7382, %r3, 13;
	ld.shared.f32 	%f21093, [_ZZ33flash_attention_v2_forward_kernelILi64ELi64ELi64EEvPKfS1_S1_PfiiiifE8V_shared+12528];
	fma.rn.f32 	%f22504, %f4535, %f21093, %f22504;
	@%p7382 bra 	$L__BB1_7422;
	setp.eq.s32 	%p7383, %r3, 14;
	ld.shared.f32 	%f21094, [_ZZ33flash_attention_v2_forward_kernelILi64ELi64ELi64EEvPKfS1_S1_PfiiiifE8V_shared+12532];
	fma.rn.f32 	%f22505, %f4535, %f21094, %f22505;
	@%p7383 bra 	$L__BB1_7422;
	setp.eq.s32 	%p7384, %r3, 15;
	ld.shared.f32 	%f21095, [_ZZ33flash_attention_v2_forward_kernelILi64ELi64ELi64EEvPKfS1_S1_PfiiiifE8V_shared+12536];
	fma.rn.f32 	%f22506, %f4535, %f21095, %f22506;
	@%p7384 bra 	$L__BB1_7422;
	setp.eq.s32 	%p7385, %r3, 16;
	ld.shared.f32 	%f21096, [_ZZ33flash_attention_v2_forward_kernelILi64ELi64ELi64EEvPKfS1_S1_PfiiiifE8V_shared+12540];
	fma.rn.f32 	%f22507, %f4535, %f21096, %f22507;
	@%p7385 bra 	$L__BB1_7422;
	setp.eq.s32 	%p7386, %r3, 17;
	ld.shared.f32 	%f21097, [_ZZ33flash_attention_v2_forward_kernelILi64ELi64ELi64EEvPKfS1_S1_PfiiiifE8V_shared+12544];
	fma.rn.f32 	%f22508, %f4535, %f21097, %f22508;
	@%p7386 bra 	$L__BB1_7422;
	setp.eq.s32 	%p7387, %r3, 18;
	ld.shared.f32 	%f21098, [_ZZ33flash_attention_v2_forward_kernelILi64ELi64ELi64EEvPKfS1_S1_PfiiiifE8V_shared+12548];
	fma.rn.f32 	%f22509, %f4535, %f21098, %f22509;
	@%p7387 bra 	$L__BB1_7422;
	setp.eq.s32 	%p7388, %r3, 19;
	ld.shared.f32 	%f21099, [_ZZ33flash_attention_v2_forward_kernelILi64ELi64ELi64EEvPKfS1_S1_PfiiiifE8V_shared+12552];
	fma.rn.f32 	%f22510, %f4535, %f21099, %f22510;
	@%p7388 bra 	$L__BB1_7422;
	setp.eq.s32 	%p7389, %r3, 20;
	ld.shared.f32 	%f21100, [_ZZ33flash_attention_v2_forward_kernelILi64ELi64ELi64EEvPKfS1_S1_PfiiiifE8V_shared+12556];
	fma.rn.f32 	%f22511, %f4535, %f21100, %f22511;
	@%p7389 bra 	$L__BB1_7422;
	setp.eq.s32 	%p7390, %r3, 21;
	ld.shared.f32 	%f21101, [_ZZ33flash_attention_v2_forward_kernelILi64ELi64ELi64EEvPKfS1_S1_PfiiiifE8V_shared+12560];
	fma.rn.f32 	%f22512, %f4535, %f21101, %f22512;
	@%p7390 bra 	$L__BB1_7422;
	setp.eq.s32 	%p7391, %r3, 22;
	ld.shared.f32 	%f21102, [_ZZ33flash_attention_v2_forward_kernelILi64ELi64ELi64EEvPKfS1_S1_PfiiiifE8V_shared+12564];
	fma.rn.f32 	%f22513, %f4535, %f21102, %f22513;
	@%p7391 bra 	$L__BB1_7422;
	setp.eq.s32 	%p7392, %r3, 23;
	ld.shared.f32 	%f21103, [_ZZ33flash_attention_v2_forward_kernelILi64ELi64ELi64EEvPKfS1_S1_PfiiiifE8V_shared+12568];
	fma.rn.f32 	%f22514, %f4535, %f21103, %f22514;
	@%p7392 bra 	$L__BB1_7422;
	setp.eq.s32 	%p7393, %r3, 24;
	ld.shared.f32 	%f21104, [_ZZ33flash_attention_v2_forward_kernelILi64ELi64ELi64EEvPKfS1_S1_PfiiiifE8V_shared+12572];
	fma.rn.f32 	%f22515, %f4535, %f21104, %f22515;
	@%p7393 bra 	$L__BB1_7422;
	setp.eq.s32 	%p7394, %r3, 25;
	ld.shared.f32 	%f21105, [_ZZ33flash_attention_v2_forward_kernelILi64ELi64ELi64EEvPKfS1_S1_PfiiiifE8V_shared+12576];
	fma.rn.f32 	%f22516, %f4535, %f21105, %f22516;
	@%p7394 bra 	$L__BB1_7422;
	setp.eq.s32 	%p7395, %r3, 26;
	ld.shared.f32 	%f21106, [_ZZ33flash_attention_v2_forward_kernelILi64ELi64ELi64EEvPKfS1_S1_PfiiiifE8V_shared+12580];
	fma.rn.f32 	%f22517, %f4535, %f21106, %f22517;
	@%p7395 bra 	$L__BB1_7422;
	setp.eq.s32 	%p7396, %r3, 27;
	ld.shared.f32 	%f21107, [_ZZ33flash_attention_v2_forward_kernelILi64ELi64ELi64EEvPKfS1_S1_PfiiiifE8V_shared+12584];
	fma.rn.f32 	%f22518, %f4535, %f21107, %f22518;
	@%p7396 bra 	$L__BB1_7422;
	setp.eq.s32 	%p7397, %r3, 28;
	ld.shared.f32 	%f21108, [_ZZ33flash_attention_v2_forward_kernelILi64ELi64ELi64EEvPKfS1_S1_PfiiiifE8V_shared+12588];
	fma.rn.f32 	%f22519, %f4535, %f21108, %f22519;
	@%p7397 bra 	$L__BB1_7422;
	setp.eq.s32 	%p7398, %r3, 29;
	ld.shared.f32 	%f21109, [_ZZ33flash_attention_v2_forward_kernelILi64ELi64ELi64EEvPKfS1_S1_PfiiiifE8V_shared+12592];
	fma.rn.f32 	%f22520, %f4535, %f21109, %f22520;
	@%p7398 bra 	$L__BB1_7422;
	setp.eq.s32 	%p7399, %r3, 30;
	ld.shared.f32 	%f21110, [_ZZ33flash_attention_v2_forward_kernelILi64ELi64ELi64EEvPKfS1_S1_PfiiiifE8V_shared+12596];
	fma.rn.f32 	%f22521, %f4535, %f21110, %f22521;
	@%p7399 bra 	$L__BB1_7422;
	setp.eq.s32 	%p7400, %r3, 31;
	ld.shared.f32 	%f21111, [_ZZ33flash_attention_v2_forward_kernelILi64ELi64ELi64EEvPKfS1_S1_PfiiiifE8V_shared+12600];
	fma.rn.f32 	%f22522, %f4535, %f21111, %f22522;
	@%p7400 bra 	$L__BB1_7422;
	setp.eq.s32 	%p7401, %r3, 32;
	ld.shared.f32 	%f21112, [_ZZ33flash_attention_v2_forward_kernelILi64ELi64ELi64EEvPKfS1_S1_PfiiiifE8V_shared+12604];
	fma.rn.f32 	%f22523, %f4535, %f21112, %f22523;
	@%p7401 bra 	$L__BB1_7422;
	setp.eq.s32 	%p7402, %r3, 33;
	ld.shared.f32 	%f21113, [_ZZ33flash_attention_v2_forward_kernelILi64ELi64ELi64EEvPKfS1_S1_PfiiiifE8V_shared+12608];
	fma.rn.f32 	%f22524, %f4535, %f21113, %f22524;
	@%p7402 bra 	$L__BB1_7422;
	setp.eq.s32 	%p7403, %r3, 34;
	ld.shared.f32 	%f21114, [_ZZ33flash_attention_v2_forward_kernelILi64ELi64ELi64EEvPKfS1_S1_PfiiiifE8V_shared+12612];
	fma.rn.f32 	%f22525, %f4535, %f21114, %f22525;
	@%p7403 bra 	$L__BB1_7422;
	setp.eq.s32 	%p7404, %r3, 35;
	ld.shared.f32 	%f21115, [_ZZ33flash_attention_v2_forward_kernelILi64ELi64ELi64EEvPKfS1_S1_PfiiiifE8V_shared+12616];
	fma.rn.f32 	%f22526, %f4535, %f21115, %f22526;
	@%p7404 bra 	$L__BB1_7422;
	setp.eq.s32 	%p7405, %r3, 36;
	ld.shared.f32 	%f21116, [_ZZ33flash_attention_v2_forward_kernelILi64ELi64ELi64EEvPKfS1_S1_PfiiiifE8V_shared+12620];
	fma.rn.f32 	%f22527, %f4535, %f21116, %f22527;
	@%p7405 bra 	$L__BB1_7422;
	setp.eq.s32 	%p7406, %r3, 37;
	ld.shared.f32 	%f21117, [_ZZ33flash_attention_v2_forward_kernelILi64ELi64ELi64EEvPKfS1_S1_PfiiiifE8V_shared+12624];
	fma.rn.f32 	%f22528, %f4535, %f21117, %f22528;
	@%p7406 bra 	$L__BB1_7422;
	setp.eq.s32 	%p7407, %r3, 38;
	ld.shared.f32 	%f21118, [_ZZ33flash_attention_v2_forward_kernelILi64ELi64ELi64EEvPKfS1_S1_PfiiiifE8V_shared+12628];
	fma.rn.f32 	%f22529, %f4535, %f21118, %f22529;
	@%p7407 bra 	$L__BB1_7422;
	setp.eq.s32 	%p7408, %r3, 39;
	ld.shared.f32 	%f21119, [_ZZ33flash_attention_v2_forward_kernelILi64ELi64ELi64EEvPKfS1_S1_PfiiiifE8V_shared+12632];
	fma.rn.f32 	%f22530, %f4535, %f21119, %f22530;
	@%p7408 bra 	$L__BB1_7422;
	setp.eq.s32 	%p7409, %r3, 40;
	ld.shared.f32 	%f21120, [_ZZ33flash_attention_v2_forward_kernelILi64ELi64ELi64EEvPKfS1_S1_PfiiiifE8V_shared+12636];
	fma.rn.f32 	%f22531, %f4535, %f21120, %f22531;
	@%p7409 bra 	$L__BB1_7422;
	setp.eq.s32 	%p7410, %r3, 41;
	ld.shared.f32 	%f21121, [_ZZ33flash_attention_v2_forward_kernelILi64ELi64ELi64EEvPKfS1_S1_PfiiiifE8V_shared+12640];
	fma.rn.f32 	%f22532, %f4535, %f21121, %f22532;
	@%p7410 bra 	$L__BB1_7422;
	setp.eq.s32 	%p7411, %r3, 42;
	ld.shared.f32 	%f21122, [_ZZ33flash_attention_v2_forward_kernelILi64ELi64ELi64EEvPKfS1_S1_PfiiiifE8V_shared+12644];
	fma.rn.f32 	%f22533, %f4535, %f21122, %f22533;
	@%p7411 bra 	$L__BB1_7422;
	setp.eq.s32 	%p7412, %r3, 43;
	ld.shared.f32 	%f21123, [_ZZ33flash_attention_v2_forward_kernelILi64ELi64ELi64EEvPKfS1_S1_PfiiiifE8V_shared+12648];
	fma.rn.f32 	%f22534, %f4535, %f21123, %f22534;
	@%p7412 bra 	$L__BB1_7422;
	setp.eq.s32 	%p7413, %r3, 44;
	ld.shared.f32 	%f21124, [_ZZ33flash_attention_v2_forward_kernelILi64ELi64ELi64EEvPKfS1_S1_PfiiiifE8V_shared+12652];
	fma.rn.f32 	%f22535, %f4535, %f21124, %f22535;
	@%p7413 bra 	$L__BB1_7422;
	setp.eq.s32 	%p7414, %r3, 45;
	ld.shared.f32 	%f21125, [_ZZ33flash_attention_v2_forward_kernelILi64ELi64ELi64EEvPKfS1_S1_PfiiiifE8V_shared+12656];
	fma.rn.f32 	%f22536, %f4535, %f21125, %f22536;
	@%p7414 bra 	$L__BB1_7422;
	setp.eq.s32 	%p7415, %r3, 46;
	ld.shared.f32 	%f21126, [_ZZ33flash_attention_v2_forward_kernelILi64ELi64ELi64EEvPKfS1_S1_PfiiiifE8V_shared+12660];
	fma.rn.f32 	%f22537, %f4535, %f21126, %f22537;
	@%p7415 bra 	$L__BB1_7422;
	setp.eq.s32 	%p7416, %r3, 47;
	ld.shared.f32 	%f21127, [_ZZ33flash_attention_v2_forward_kernelILi64ELi64ELi64EEvPKfS1_S1_PfiiiifE8V_shared+12664];
	fma.rn.f32 	%f22538, %f4535, %f21127, %f22538;
	@%p7416 bra 	$L__BB1_7422;
	setp.eq.s32 	%p7417, %r3, 48;
	ld.shared.f32 	%f21128, [_ZZ33flash_attention_v2_forward_kernelILi64ELi64ELi64EEvPKfS1_S1_PfiiiifE8V_shared+12668];
	fma.rn.f32 	%f22539, %f4535, %f21128, %f22539;
	@%p7417 bra 	$L__BB1_7422;
	setp.eq.s32 	%p7418, %r3, 49;
	ld.shared.f32 	%f21129, [_ZZ33flash_attention_v2_forward_kernelILi64ELi64ELi64EEvPKfS1_S1_PfiiiifE8V_shared+12672];
	fma.rn.f32 	%f22540, %f4535, %f21129, %f22540;
	@%p7418 bra 	$L__BB1_7422;
	setp.eq.s32 	%p7419, %r3, 50;
	ld.shared.f32 	%f21130, [_ZZ33flash_attention_v2_forward_kernelILi64ELi64ELi64EEvPKfS1_S1_PfiiiifE8V_shared+12676];
	fma.rn.f32 	%f22541, %f4535, %f21130, %f22541;
	@%p7419 bra 	$L__BB1_7422;
	setp.eq.s32 	%p7420, %r3, 51;
	ld.shared.f32 	%f21131, [_ZZ33flash_attention_v2_forward_kernelILi64ELi64ELi64EEvPKfS1_S1_PfiiiifE8V_shared+12680];
	fma.rn.f32 	%f22542, %f4535, %f21131, %f22542;
	@%p7420 bra 	$L__BB1_7422;
	setp.eq.s32 	%p7421, %r3, 52;
	ld.shared.f32 	%f21132, [_ZZ33flash_attention_v2_forward_kernelILi64ELi64ELi64EEvPKfS1_S1_PfiiiifE8V_shared+12684];
	fma.rn.f32 	%f22543, %f4535, %f21132, %f22543;
	@%p7421 bra 	$L__BB1_7422;
	setp.eq.s32 	%p7422, %r3, 53;
	ld.shared.f32 	%f21133, [_ZZ33flash_attention_v2_forward_kernelILi64ELi64ELi64EEvPKfS1_S1_PfiiiifE8V_shared+12688];
	fma.rn.f32 	%f22544, %f4535, %f21133, %f22544;
	@%p7422 bra 	$L__BB1_7422;
	setp.eq.s32 	%p7423, %r3, 54;
	ld.shared.f32 	%f21134, [_ZZ33flash_attention_v2_forward_kernelILi64ELi64ELi64EEvPKfS1_S1_PfiiiifE8V_shared+12692];
	fma.rn.f32 	%f22545, %f4535, %f21134, %f22545;
	@%p7423 bra 	$L__BB1_7422;
	setp.eq.s32 	%p7424, %r3, 55;
	ld.shared.f32 	%f21135, [_ZZ33flash_attention_v2_forward_kernelILi64ELi64ELi64EEvPKfS1_S1_PfiiiifE8V_shared+12696];
	fma.rn.f32 	%f22546, %f4535, %f21135, %f22546;
	@%p7424 bra 	$L__BB1_7422;
	setp.eq.s32 	%p7425, %r3, 56;
	ld.shared.f32 	%f21136, [_ZZ33flash_attention_v2_forward_kernelILi64ELi64ELi64EEvPKfS1_S1_PfiiiifE8V_shared+12700];
	fma.rn.f32 	%f22547, %f4535, %f21136, %f22547;
	@%p7425 bra 	$L__BB1_7422;
	setp.eq.s32 	%p7426, %r3, 57;
	ld.shared.f32 	%f21137, [_ZZ33flash_attention_v2_forward_kernelILi64ELi64ELi64EEvPKfS1_S1_PfiiiifE8V_shared+12704];
	fma.rn.f32 	%f22548, %f4535, %f21137, %f22548;
	@%p7426 bra 	$L__BB1_7422;
	setp.eq.s32 	%p7427, %r3, 58;
	ld.shared.f32 	%f21138, [_ZZ33flash_attention_v2_forward_kernelILi64ELi64ELi64EEvPKfS1_S1_PfiiiifE8V_shared+12708];
	fma.rn.f32 	%f22549, %f4535, %f21138, %f22549;
	@%p7427 bra 	$L__BB1_7422;
	setp.eq.s32 	%p7428, %r3, 59;
	ld.shared.f32 	%f21139, [_ZZ33flash_attention_v2_forward_kernelILi64ELi64ELi64EEvPKfS1_S1_PfiiiifE8V_shared+12712];
	fma.rn.f32 	%f22550, %f4535, %f21139, %f22550;
	@%p7428 bra 	$L__BB1_7422;
	setp.eq.s32 	%p7429, %r3, 60;
	ld.shared.f32 	%f21140, [_ZZ33flash_attention_v2_forward_kernelILi64ELi64ELi64EEvPKfS1_S1_PfiiiifE8V_shared+12716];
	fma.rn.f32 	%f22551, %f4535, %f21140, %f22551;
	@%p7429 bra 	$L__BB1_7422;
	setp.eq.s32 	%p7430, %r3, 61;
	ld.shared.f32 	%f21141, [_ZZ33flash_attention_v2_forward_kernelILi64ELi64ELi64EEvPKfS1_S1_PfiiiifE8V_shared+12720];
	fma.rn.f32 	%f22552, %f4535, %f21141, %f22552;
	@%p7430 bra 	$L__BB1_7422;
	setp.eq.s32 	%p7431, %r3, 62;
	ld.shared.f32 	%f21142, [_ZZ33flash_attention_v2_forward_kernelILi64ELi64ELi64EEvPKfS1_S1_PfiiiifE8V_shared+12724];
	fma.rn.f32 	%f22553, %f4535, %f21142, %f22553;
	@%p7431 bra 	$L__BB1_7422;
	setp.eq.s32 	%p7432, %r3, 63;
	ld.shared.f32 	%f21143, [_ZZ33flash_attention_v2_forward_kernelILi64ELi64ELi64EEvPKfS1_S1_PfiiiifE8V_shared+12728];
	fma.rn.f32 	%f22554, %f4535, %f21143, %f22554;
	@%p7432 bra 	$L__BB1_7422;
	ld.shared.f32 	%f21144, [_ZZ33flash_attention_v2_forward_kernelILi64ELi64ELi64EEvPKfS1_S1_PfiiiifE8V_shared+12732];
	fma.rn.f32 	%f22555, %f4535, %f21144, %f22555;
$L__BB1_7422:
	ld.param.u32 	%r597, [_Z33flash_attention_v2_forward_kernelILi64ELi64ELi64EEvPKfS1_S1_Pfiiiif_param_6];
	shl.b32 	%r438, %r625, 6;
	or.b32  	%r439, %r438, 49;
	setp.ge.s32 	%p7433, %r439, %r597;
	@%p7433 bra 	$L__BB1_7487;
	setp.eq.s32 	%p7434, %r14, 0;
	ld.shared.f32 	%f21145, [_ZZ33flash_attention_v2_forward_kernelILi64ELi64ELi64EEvPKfS1_S1_PfiiiifE8V_shared+12740];
	fma.rn.f32 	%f22492, %f4536, %f21145, %f22492;
	@%p7434 bra 	$L__BB1_7487;
	setp.eq.s32 	%p7435, %r3, 2;
	ld.shared.f32 	%f21146, [_ZZ33flash_attention_v2_forward_kernelILi64ELi64ELi64EEvPKfS1_S1_PfiiiifE8V_shared+12744];
	fma.rn.f32 	%f22493, %f4536, %f21146, %f22493;
	@%p7435 bra 	$L__BB1_7487;
	setp.eq.s32 	%p7436, %r3, 3;
	ld.shared.f32 	%f21147, [_ZZ33flash_attention_v2_forward_kernelILi64ELi64ELi64EEvPKfS1_S1_PfiiiifE8V_shared+12748];
	fma.rn.f32 	%f22494, %f4536, %f21147, %f22494;
	@%p7436 bra 	$L__BB1_7487;
	setp.eq.s32 	%p7437, %r3, 4;
	ld.shared.f32 	%f21148, [_ZZ33flash_attention_v2_forward_kernelILi64ELi64ELi64EEvPKfS1_S1_PfiiiifE8V_shared+12752];
	fma.rn.f32 	%f22495, %f4536, %f21148, %f22495;
	@%p7437 bra 	$L__BB1_7487;
	setp.eq.s32 	%p7438, %r3, 5;
	ld.shared.f32 	%f21149, [_ZZ33flash_attention_v2_forward_kernelILi64ELi64ELi64EEvPKfS1_S1_PfiiiifE8V_shared+12756];
	fma.rn.f32 	%f22496, %f4536, %f21149, %f22496;
	@%p7438 bra 	$L__BB1_7487;
	setp.eq.s32 	%p7439, %r3, 6;
	ld.shared.f32 	%f21150, [_ZZ33flash_attention_v2_forward_kernelILi64ELi64ELi64EEvPKfS1_S1_PfiiiifE8V_shared+12760];
	fma.rn.f32 	%f22497, %f4536, %f21150, %f22497;
	@%p7439 bra 	$L__BB1_7487;
	setp.eq.s32 	%p7440, %r3, 7;
	ld.shared.f32 	%f21151, [_ZZ33flash_attention_v2_forward_kernelILi64ELi64ELi64EEvPKfS1_S1_PfiiiifE8V_shared+12764];
	fma.rn.f32 	%f22498, %f4536, %f21151, %f22498;
	@%p7440 bra 	$L__BB1_7487;
	setp.eq.s32 	%p7441, %r3, 8;
	ld.shared.f32 	%f21152, [_ZZ33flash_attention_v2_forward_kernelILi64ELi64ELi64EEvPKfS1_S1_PfiiiifE8V_shared+12768];
	fma.rn.f32 	%f22499, %f4536, %f21152, %f22499;
	@%p7441 bra 	$L__BB1_7487;
	setp.eq.s32 	%p7442, %r3, 9;
	ld.shared.f32 	%f21153, [_ZZ33flash_attention_v2_forward_kernelILi64ELi64ELi64EEvPKfS1_S1_PfiiiifE8V_shared+12772];
	fma.rn.f32 	%f22500, %f4536, %f21153, %f22500;
	@%p7442 bra 	$L__BB1_7487;
	setp.eq.s32 	%p7443, %r3, 10;
	ld.shared.f32 	%f21154, [_ZZ33flash_attention_v2_forward_kernelILi64ELi64ELi64EEvPKfS1_S1_PfiiiifE8V_shared+12776];
	fma.rn.f32 	%f22501, %f4536, %f21154, %f22501;
	@%p7443 bra 	$L__BB1_7487;
	setp.eq.s32 	%p7444, %r3, 11;
	ld.shared.f32 	%f21155, [_ZZ33flash_attention_v2_forward_kernelILi64ELi64ELi64EEvPKfS1_S1_PfiiiifE8V_shared+12780];
	fma.rn.f32 	%f22502, %f4536, %f21155, %f22502;
	@%p7444 bra 	$L__BB1_7487;
	setp.eq.s32 	%p7445, %r3, 12;
	ld.shared.f32 	%f21156, [_ZZ33flash_attention_v2_forward_kernelILi64ELi64ELi64EEvPKfS1_S1_PfiiiifE8V_shared+12784];
	fma.rn.f32 	%f22503, %f4536, %f21156, %f22503;
	@%p7445 bra 	$L__BB1_7487;
	setp.eq.s32 	%p7446, %r3, 13;
	ld.shared.f32 	%f21157, [_ZZ33flash_attention_v2_forward_kernelILi64ELi64ELi64EEvPKfS1_S1_PfiiiifE8V_shared+12788];
	fma.rn.f32 	%f22504, %f4536, %f21157, %f22504;
	@%p7446 bra 	$L__BB1_7487;
	setp.eq.s32 	%p7447, %r3, 14;
	ld.shared.f32 	%f21158, [_ZZ33flash_attention_v2_forward_kernelILi64ELi64ELi64EEvPKfS1_S1_PfiiiifE8V_shared+12792];
	fma.rn.f32 	%f22505, %f4536, %f21158, %f22505;
	@%p7447 bra 	$L__BB1_7487;
	setp.eq.s32 	%p7448, %r3, 15;
	ld.shared.f32 	%f21159, [_ZZ33flash_attention_v2_forward_kernelILi64ELi64ELi64EEvPKfS1_S1_PfiiiifE8V_shared+12796];
	fma.rn.f32 	%f22506, %f4536, %f21159, %f22506;
	@%p7448 bra 	$L__BB1_7487;
	setp.eq.s32 	%p7449, %r3, 16;
	ld.shared.f32 	%f21160, [_ZZ33flash_attention_v2_forward_kernelILi64ELi64ELi64EEvPKfS1_S1_PfiiiifE8V_shared+12800];
	fma.rn.f32 	%f22507, %f4536, %f21160, %f22507;
	@%p7449 bra 	$L__BB1_7487;
	setp.eq.s32 	%p7450, %r3, 17;
	ld.shared.f32 	%f21161, [_ZZ33flash_attention_v2_forward_kernelILi64ELi64ELi64EEvPKfS1_S1_PfiiiifE8V_shared+12804];
	fma.rn.f32 	%f22508, %f4536, %f21161, %f22508;
	@%p7450 bra 	$L__BB1_7487;
	setp.eq.s32 	%p7451, %r3, 18;
	ld.shared.f32 	%f21162, [_ZZ33flash_attention_v2_forward_kernelILi64ELi64ELi64EEvPKfS1_S1_PfiiiifE8V_shared+12808];
	fma.rn.f32 	%f22509, %f4536, %f21162, %f22509;
	@%p7451 bra 	$L__BB1_7487;
	setp.eq.s32 	%p7452, %r3, 19;
	ld.shared.f32 	%f21163, [_ZZ33flash_attention_v2_forward_kernelILi64ELi64ELi64EEvPKfS1_S1_PfiiiifE8V_shared+12812];
	fma.rn.f32 	%f22510, %f4536, %f21163, %f22510;
	@%p7452 bra 	$L__BB1_7487;
	setp.eq.s32 	%p7453, %r3, 20;
	ld.shared.f32 	%f21164, [_ZZ33flash_attention_v2_forward_kernelILi64ELi64ELi64EEvPKfS1_S1_PfiiiifE8V_shared+12816];
	fma.rn.f32 	%f22511, %f4536, %f21164, %f22511;
	@%p7453 bra 	$L__BB1_7487;
	setp.eq.s32 	%p7454, %r3, 21;
	ld.shared.f32 	%f21165, [_ZZ33flash_attention_v2_forward_kernelILi64ELi64ELi64EEvPKfS1_S1_PfiiiifE8V_shared+12820];
	fma.rn.f32 	%f22512, %f4536, %f21165, %f22512;
	@%p7454 bra 	$L__BB1_7487;
	setp.eq.s32 	%p7455, %r3, 22;
	ld.shared.f32 	%f21166, [_ZZ33flash_attention_v2_forward_kernelILi64ELi64ELi64EEvPKfS1_S1_PfiiiifE8V_shared+12824];
	fma.rn.f32 	%f22513, %f4536, %f21166, %f22513;
	@%p7455 bra 	$L__BB1_7487;
	setp.eq.s32 	%p7456, %r3, 23;
	ld.shared.f32 	%f21167, [_ZZ33flash_attention_v2_forward_kernelILi64ELi64ELi64EEvPKfS1_S1_PfiiiifE8V_shared+12828];
	fma.rn.f32 	%f22514, %f4536, %f21167, %f22514;
	@%p7456 bra 	$L__BB1_7487;
	setp.eq.s32 	%p7457, %r3, 24;
	ld.shared.f32 	%f21168, [_ZZ33flash_attention_v2_forward_kernelILi64ELi64ELi64EEvPKfS1_S1_PfiiiifE8V_shared+12832];
	fma.rn.f32 	%f22515, %f4536, %f21168, %f22515;
	@%p7457 bra 	$L__BB1_7487;
	setp.eq.s32 	%p7458, %r3, 25;
	ld.shared.f32 	%f21169, [_ZZ33flash_attention_v2_forward_kernelILi64ELi64ELi64EEvPKfS1_S1_PfiiiifE8V_shared+12836];
	fma.rn.f32 	%f22516, %f4536, %f21169, %f22516;
	@%p7458 bra 	$L__BB1_7487;
	setp.eq.s32 	%p7459, %r3, 26;
	ld.shared.f32 	%f21170, [_ZZ33flash_attention_v2_forward_kernelILi64ELi64ELi64EEvPKfS1_S1_PfiiiifE8V_shared+12840];
	fma.rn.f32 	%f22517, %f4536, %f21170, %f22517;
	@%p7459 bra 	$L__BB1_7487;
	setp.eq.s32 	%p7460, %r3, 27;
	ld.shared.f32 	%f21171, [_ZZ33flash_attention_v2_forward_kernelILi64ELi64ELi64EEvPKfS1_S1_PfiiiifE8V_shared+12844];
	fma.rn.f32 	%f22518, %f4536, %f21171, %f22518;
	@%p7460 bra 	$L__BB1_7487;
	setp.eq.s32 	%p7461, %r3, 28;
	ld.shared.f32 	%f21172, [_ZZ33flash_attention_v2_forward_kernelILi64ELi64ELi64EEvPKfS1_S1_PfiiiifE8V_shared+12848];
	fma.rn.f32 	%f22519, %f4536, %f21172, %f22519;
	@%p7461 bra 	$L__BB1_7487;
	setp.eq.s32 	%p7462, %r3, 29;
	ld.shared.f32 	%f21173, [_ZZ33flash_attention_v2_forward_kernelILi64ELi64ELi64EEvPKfS1_S1_PfiiiifE8V_shared+12852];
	fma.rn.f32 	%f22520, %f4536, %f21173, %f22520;
	@%p7462 bra 	$L__BB1_7487;
	setp.eq.s32 	%p7463, %r3, 30;
	ld.shared.f32 	%f21174, [_ZZ33flash_attention_v2_forward_kernelILi64ELi64ELi64EEvPKfS1_S1_PfiiiifE8V_shared+12856];
	fma.rn.f32 	%f22521, %f4536, %f21174, %f22521;
	@%p7463 bra 	$L__BB1_7487;
	setp.eq.s32 	%p7464, %r3, 31;
	ld.shared.f32 	%f21175, [_ZZ33flash_attention_v2_forward_kernelILi64ELi64ELi64EEvPKfS1_S1_PfiiiifE8V_shared+12860];
	fma.rn.f32 	%f22522, %f4536, %f21175, %f22522;
	@%p7464 bra 	$L__BB1_7487;
	setp.eq.s32 	%p7465, %r3, 32;
	ld.shared.f32 	%f21176, [_ZZ33flash_attention_v2_forward_kernelILi64ELi64ELi64EEvPKfS1_S1_PfiiiifE8V_shared+12864];
	fma.rn.f32 	%f22523, %f4536, %f21176, %f22523;
	@%p7465 bra 	$L__BB1_7487;
	setp.eq.s32 	%p7466, %r3, 33;
	ld.shared.f32 	%f21177, [_ZZ33flash_attention_v2_forward_kernelILi64ELi64ELi64EEvPKfS1_S1_PfiiiifE8V_shared+12868];
	fma.rn.f32 	%f22524, %f4536, %f21177, %f22524;
	@%p7466 bra 	$L__BB1_7487;
	setp.eq.s32 	%p7467, %r3, 34;
	ld.shared.f32 	%f21178, [_ZZ33flash_attention_v2_forward_kernelILi64ELi64ELi64EEvPKfS1_S1_PfiiiifE8V_shared+12872];
	fma.rn.f32 	%f22525, %f4536, %f21178, %f22525;
	@%p7467 bra 	$L__BB1_7487;
	setp.eq.s32 	%p7468, %r3, 35;
	ld.shared.f32 	%f21179, [_ZZ33flash_attention_v2_forward_kernelILi64ELi64ELi64EEvPKfS1_S1_PfiiiifE8V_shared+12876];
	fma.rn.f32 	%f22526, %f4536, %f21179, %f22526;
	@%p7468 bra 	$L__BB1_7487;
	setp.eq.s32 	%p7469, %r3, 36;
	ld.shared.f32 	%f21180, [_ZZ33flash_attention_v2_forward_kernelILi64ELi64ELi64EEvPKfS1_S1_PfiiiifE8V_shared+12880];
	fma.rn.f32 	%f22527, %f4536, %f21180, %f22527;
	@%p7469 bra 	$L__BB1_7487;
	setp.eq.s32 	%p7470, %r3, 37;
	ld.shared.f32 	%f21181, [_ZZ33flash_attention_v2_forward_kernelILi64ELi64ELi64EEvPKfS1_S1_PfiiiifE8V_shared+12884];
	fma.rn.f32 	%f22528, %f4536, %f21181, %f22528;
	@%p7470 bra 	$L__BB1_7487;
	setp.eq.s32 	%p7471, %r3, 38;
	ld.shared.f32 	%f21182, [_ZZ33flash_attention_v2_forward_kernelILi64ELi64ELi64EEvPKfS1_S1_PfiiiifE8V_shared+12888];
	fma.rn.f32 	%f22529, %f4536, %f21182, %f22529;
	@%p7471 bra 	$L__BB1_7487;
	setp.eq.s32 	%p7472, %r3, 39;
	ld.shared.f32 	%f21183, [_ZZ33flash_attention_v2_forward_kernelILi64ELi64ELi64EEvPKfS1_S1_PfiiiifE8V_shared+12892];
	fma.rn.f32 	%f22530, %f4536, %f21183, %f22530;
	@%p7472 bra 	$L__BB1_7487;
	setp.eq.s32 	%p7473, %r3, 40;
	ld.shared.f32 	%f21184, [_ZZ33flash_attention_v2_forward_kernelILi64ELi64ELi64EEvPKfS1_S1_PfiiiifE8V_shared+12896];
	fma.rn.f32 	%f22531, %f4536, %f21184, %f22531;
	@%p7473 bra 	$L__BB1_7487;
	setp.eq.s32 	%p7474, %r3, 41;
	ld.shared.f32 	%f21185, [_ZZ33flash_attention_v2_forward_kernelILi64ELi64ELi64EEvPKfS1_S1_PfiiiifE8V_shared+12900];
	fma.rn.f32 	%f22532, %f4536, %f21185, %f22532;
	@%p7474 bra 	$L__BB1_7487;
	setp.eq.s32 	%p7475, %r3, 42;
	ld.shared.f32 	%f21186, [_ZZ33flash_attention_v2_forward_kernelILi64ELi64ELi64EEvPKfS1_S1_PfiiiifE8V_shared+12904];
	fma.rn.f32 	%f22533, %f4536, %f21186, %f22533;
	@%p7475 bra 	$L__BB1_7487;
	setp.eq.s32 	%p7476, %r3, 43;
	ld.shared.f32 	%f21187, [_ZZ33flash_attention_v2_forward_kernelILi64ELi64ELi64EEvPKfS1_S1_PfiiiifE8V_shared+12908];
	fma.rn.f32 	%f22534, %f4536, %f21187, %f22534;
	@%p7476 bra 	$L__BB1_7487;
	setp.eq.s32 	%p7477, %r3, 44;
	ld.shared.f32 	%f21188, [_ZZ33flash_attention_v2_forward_kernelILi64ELi64ELi64EEvPKfS1_S1_PfiiiifE8V_shared+12912];
	fma.rn.f32 	%f22535, %f4536, %f21188, %f22535;
	@%p7477 bra 	$L__BB1_7487;
	setp.eq.s32 	%p7478, %r3, 45;
	ld.shared.f32 	%f21189, [_ZZ33flash_attention_v2_forward_kernelILi64ELi64ELi64EEvPKfS1_S1_PfiiiifE8V_shared+12916];
	fma.rn.f32 	%f22536, %f4536, %f21189, %f22536;
	@%p7478 bra 	$L__BB1_7487;
	setp.eq.s32 	%p7479, %r3, 46;
	ld.shared.f32 	%f21190, [_ZZ33flash_attention_v2_forward_kernelILi64ELi64ELi64EEvPKfS1_S1_PfiiiifE8V_shared+12920];
	fma.rn.f32 	%f22537, %f4536, %f21190, %f22537;
	@%p7479 bra 	$L__BB1_7487;
	setp.eq.s32 	%p7480, %r3, 47;
	ld.shared.f32 	%f21191, [_ZZ33flash_attention_v2_forward_kernelILi64ELi64ELi64EEvPKfS1_S1_PfiiiifE8V_shared+12924];
	fma.rn.f32 	%f22538, %f4536, %f21191, %f22538;
	@%p7480 bra 	$L__BB1_7487;
	setp.eq.s32 	%p7481, %r3, 48;
	ld.shared.f32 	%f21192, [_ZZ33flash_attention_v2_forward_kernelILi64ELi64ELi64EEvPKfS1_S1_PfiiiifE8V_shared+12928];
	fma.rn.f32 	%f22539, %f4536, %f21192, %f22539;
	@%p7481 bra 	$L__BB1_7487;
	setp.eq.s32 	%p7482, %r3, 49;
	ld.shared.f32 	%f21193, [_ZZ33flash_attention_v2_forward_kernelILi64ELi64ELi64EEvPKfS1_S1_PfiiiifE8V_shared+12932];
	fma.rn.f32 	%f22540, %f4536, %f21193, %f22540;
	@%p7482 bra 	$L__BB1_7487;
	setp.eq.s32 	%p7483, %r3, 50;
	ld.shared.f32 	%f21194, [_ZZ33flash_attention_v2_forward_kernelILi64ELi64ELi64EEvPKfS1_S1_PfiiiifE8V_shared+12936];
	fma.rn.f32 	%f22541, %f4536, %f21194, %f22541;
	@%p7483 bra 	$L__BB1_7487;
	setp.eq.s32 	%p7484, %r3, 51;
	ld.shared.f32 	%f21195, [_ZZ33flash_attention_v2_forward_kernelILi64ELi64ELi64EEvPKfS1_S1_PfiiiifE8V_shared+12940];
	fma.rn.f32 	%f22542, %f4536, %f21195, %f22542;
	@%p7484 bra 	$L__BB1_7487;
	setp.eq.s32 	%p7485, %r3, 52;
	ld.shared.f32 	%f21196, [_ZZ33flash_attention_v2_forward_kernelILi64ELi64ELi64EEvPKfS1_S1_PfiiiifE8V_shared+12944];
	fma.rn.f32 	%f22543, %f4536, %f21196, %f22543;
	@%p7485 bra 	$L__BB1_7487;
	setp.eq.s32 	%p7486, %r3, 53;
	ld.shared.f32 	%f21197, [_ZZ33flash_attention_v2_forward_kernelILi64ELi64ELi64EEvPKfS1_S1_PfiiiifE8V_shared+12948];
	fma.rn.f32 	%f22544, %f4536, %f21197, %f22544;
	@%p7486 bra 	$L__BB1_7487;
	setp.eq.s32 	%p7487, %r3, 54;
	ld.shared.f32 	%f21198, [_ZZ33flash_attention_v2_forward_kernelILi64ELi64ELi64EEvPKfS1_S1_PfiiiifE8V_shared+12952];
	fma.rn.f32 	%f22545, %f4536, %f21198, %f22545;
	@%p7487 bra 	$L__BB1_7487;
	setp.eq.s32 	%p7488, %r3, 55;
	ld.shared.f32 	%f21199, [_ZZ33flash_attention_v2_forward_kernelILi64ELi64ELi64EEvPKfS1_S1_PfiiiifE8V_shared+12956];
	fma.rn.f32 	%f22546, %f4536, %f21199, %f22546;
	@%p7488 bra 	$L__BB1_7487;
	setp.eq.s32 	%p7489, %r3, 56;
	ld.shared.f32 	%f21200, [_ZZ33flash_attention_v2_forward_kernelILi64ELi64ELi64EEvPKfS1_S1_PfiiiifE8V_shared+12960];
	fma.rn.f32 	%f22547, %f4536, %f21200, %f22547;
	@%p7489 bra 	$L__BB1_7487;
	setp.eq.s32 	%p7490, %r3, 57;
	ld.shared.f32 	%f21201, [_ZZ33flash_attention_v2_forward_kernelILi64ELi64ELi64EEvPKfS1_S1_PfiiiifE8V_shared+12964];
	fma.rn.f32 	%f22548, %f4536, %f21201, %f22548;
	@%p7490 bra 	$L__BB1_7487;
	setp.eq.s32 	%p7491, %r3, 58;
	ld.shared.f32 	%f21202, [_ZZ33flash_attention_v2_forward_kernelILi64ELi64ELi64EEvPKfS1_S1_PfiiiifE8V_shared+12968];
	fma.rn.f32 	%f22549, %f4536, %f21202, %f22549;
	@%p7491 bra 	$L__BB1_7487;
	setp.eq.s32 	%p7492, %r3, 59;
	ld.shared.f32 	%f21203, [_ZZ33flash_attention_v2_forward_kernelILi64ELi64ELi64EEvPKfS1_S1_PfiiiifE8V_shared+12972];
	fma.rn.f32 	%f22550, %f4536, %f21203, %f22550;
	@%p7492 bra 	$L__BB1_7487;
	setp.eq.s32 	%p7493, %r3, 60;
	ld.shared.f32 	%f21204, [_ZZ33flash_attention_v2_forward_kernelILi64ELi64ELi64EEvPKfS1_S1_PfiiiifE8V_shared+12976];
	fma.rn.f32 	%f22551, %f4536, %f21204, %f22551;
	@%p7493 bra 	$L__BB1_7487;
	setp.eq.s32 	%p7494, %r3, 61;
	ld.shared.f32 	%f21205, [_ZZ33flash_attention_v2_forward_kernelILi64ELi64ELi64EEvPKfS1_S1_PfiiiifE8V_shared+12980];
	fma.rn.f32 	%f22552, %f4536, %f21205, %f22552;
	@%p7494 bra 	$L__BB1_7487;
	setp.eq.s32 	%p7495, %r3, 62;
	ld.shared.f32 	%f21206, [_ZZ33flash_attention_v2_forward_kernelILi64ELi64ELi64EEvPKfS1_S1_PfiiiifE8V_shared+12984];
	fma.rn.f32 	%f22553, %f4536, %f21206, %f22553;
	@%p7495 bra 	$L__BB1_7487;
	setp.eq.s32 	%p7496, %r3, 63;
	ld.shared.f32 	%f21207, [_ZZ33flash_attention_v2_forward_kernelILi64ELi64ELi64EEvPKfS1_S1_PfiiiifE8V_shared+12988];
	fma.rn.f32 	%f22554, %f4536, %f21207, %f22554;
	@%p7496 bra 	$L__BB1_7487;
	ld.shared.f32 	%f21208, [_ZZ33flash_attention_v2_forward_kernelILi64ELi64ELi64EEvPKfS1_S1_PfiiiifE8V_shared+12992];
	fma.rn.f32 	%f22555, %f4536, %f21208, %f22555;
$L__BB1_7487:
	ld.param.u32 	%r598, [_Z33flash_attention_v2_forward_kernelILi64ELi64ELi64EEvPKfS1_S1_Pfiiiif_param_6];
	shl.b32 	%r440, %r625, 6;
	or.b32  	%r441, %r440, 50;
	setp.ge.s32 	%p7497, %r441, %r598;
	@%p7497 bra 	$L__BB1_7552;
	setp.eq.s32 	%p7498, %r14, 0;
	ld.shared.f32 	%f21209, [_ZZ33flash_attention_v2_forward_kernelILi64ELi64ELi64EEvPKfS1_S1_PfiiiifE8V_shared+13000];
	fma.rn.f32 	%f22492, %f4537, %f21209, %f22492;
	@%p7498 bra 	$L__BB1_7552;
	setp.eq.s32 	%p7499, %r3, 2;
	ld.shared.f32 	%f21210, [_ZZ33flash_attention_v2_forward_kernelILi64ELi64ELi64EEvPKfS1_S1_PfiiiifE8V_shared+13004];
	fma.rn.f32 	%f22493, %f4537, %f21210, %f22493;
	@%p7499 bra 	$L__BB1_7552;
	setp.eq.s32 	%p7500, %r3, 3;
	ld.shared.f32 	%f21211, [_ZZ33flash_attention_v2_forward_kernelILi64ELi64ELi64EEvPKfS1_S1_PfiiiifE8V_shared+13008];
	fma.rn.f32 	%f22494, %f4537, %f21211, %f22494;
	@%p7500 bra 	$L__BB1_7552;
	setp.eq.s32 	%p7501, %r3, 4;
	ld.shared.f32 	%f21212, [_ZZ33flash_attention_v2_forward_kernelILi64ELi64ELi64EEvPKfS1_S1_PfiiiifE8V_shared+13012];
	fma.rn.f32 	%f22495, %f4537, %f21212, %f22495;
	@%p7501 bra 	$L__BB1_7552;
	setp.eq.s32 	%p7502, %r3, 5;
	ld.shared.f32 	%f21213, [_ZZ33flash_attention_v2_forward_kernelILi64ELi64ELi64EEvPKfS1_S1_PfiiiifE8V_shared+13016];
	fma.rn.f32 	%f22496, %f4537, %f21213, %f22496;
	@%p7502 bra 	$L__BB1_7552;
	setp.eq.s32 	%p7503, %r3, 6;
	ld.shared.f32 	%f21214, [_ZZ33flash_attention_v2_forward_kernelILi64ELi64ELi64EEvPKfS1_S1_PfiiiifE8V_shared+13020];
	fma.rn.f32 	%f22497, %f4537, %f21214, %f22497;
	@%p7503 bra 	$L__BB1_7552;
	setp.eq.s32 	%p7504, %r3, 7;
	ld.shared.f32 	%f21215, [_ZZ33flash_attention_v2_forward_kernelILi64ELi64ELi64EEvPKfS1_S1_PfiiiifE8V_shared+13024];
	fma.rn.f32 	%f22498, %f4537, %f21215, %f22498;
	@%p7504 bra 	$L__BB1_7552;
	setp.eq.s32 	%p7505, %r3, 8;
	ld.shared.f32 	%f21216, [_ZZ33flash_attention_v2_forward_kernelILi64ELi64ELi64EEvPKfS1_S1_PfiiiifE8V_shared+13028];
	fma.rn.f32 	%f22499, %f4537, %f21216, %f22499;
	@%p7505 bra 	$L__BB1_7552;
	setp.eq.s32 	%p7506, %r3, 9;
	ld.shared.f32 	%f21217, [_ZZ33flash_attention_v2_forward_kernelILi64ELi64ELi64EEvPKfS1_S1_PfiiiifE8V_shared+13032];
	fma.rn.f32 	%f22500, %f4537, %f21217, %f22500;
	@%p7506 bra 	$L__BB1_7552;
	setp.eq.s32 	%p7507, %r3, 10;
	ld.shared.f32 	%f21218, [_ZZ33flash_attention_v2_forward_kernelILi64ELi64ELi64EEvPKfS1_S1_PfiiiifE8V_shared+13036];
	fma.rn.f32 	%f22501, %f4537, %f21218, %f22501;
	@%p7507 bra 	$L__BB1_7552;
	setp.eq.s32 	%p7508, %r3, 11;
	ld.shared.f32 	%f21219, [_ZZ33flash_attention_v2_forward_kernelILi64ELi64ELi64EEvPKfS1_S1_PfiiiifE8V_shared+13040];
	fma.rn.f32 	%f22502, %f4537, %f21219, %f22502;
	@%p7508 bra 	$L__BB1_7552;
	setp.eq.s32 	%p7509, %r3, 12;
	ld.shared.f32 	%f21220, [_ZZ33flash_attention_v2_forward_kernelILi64ELi64ELi64EEvPKfS1_S1_PfiiiifE8V_shared+13044];
	fma.rn.f32 	%f22503, %f4537, %f21220, %f22503;
	@%p7509 bra 	$L__BB1_7552;
	setp.eq.s32 	%p7510, %r3, 13;
	ld.shared.f32 	%f21221, [_ZZ33flash_attention_v2_forward_kernelILi64ELi64ELi64EEvPKfS1_S1_PfiiiifE8V_shared+13048];
	fma.rn.f32 	%f22504, %f4537, %f21221, %f22504;
	@%p7510 bra 	$L__BB1_7552;
	setp.eq.s32 	%p7511, %r3, 14;
	ld.shared.f32 	%f21222, [_ZZ33flash_attention_v2_forward_kernelILi64ELi64ELi64EEvPKfS1_S1_PfiiiifE8V_shared+13052];
	fma.rn.f32 	%f22505, %f4537, %f21222, %f22505;
	@%p7511 bra 	$L__BB1_7552;
	setp.eq.s32 	%p7512, %r3, 15;
	ld.shared.f32 	%f21223, [_ZZ33flash_attention_v2_forward_kernelILi64ELi64ELi64EEvPKfS1_S1_PfiiiifE8V_shared+13056];
	fma.rn.f32 	%f22506, %f4537, %f21223, %f22506;
	@%p7512 bra 	$L__BB1_7552;
	setp.eq.s32 	%p7513, %r3, 16;
	ld.shared.f32 	%f21224, [_ZZ33flash_attention_v2_forward_kernelILi64ELi64ELi64EEvPKfS1_S1_PfiiiifE8V_shared+13060];
	fma.rn.f32 	%f22507, %f4537, %f21224, %f22507;
	@%p7513 bra 	$L__BB1_7552;
	setp.eq.s32 	%p7514, %r3, 17;
	ld.shared.f32 	%f21225, [_ZZ33flash_attention_v2_forward_kernelILi64ELi64ELi64EEvPKfS1_S1_PfiiiifE8V_shared+13064];
	fma.rn.f32 	%f22508, %f4537, %f21225, %f22508;
	@%p7514 bra 	$L__BB1_7552;
	setp.eq.s32 	%p7515, %r3, 18;
	ld.shared.f32 	%f21226, [_ZZ33flash_attention_v2_forward_kernelILi64ELi64ELi64EEvPKfS1_S1_PfiiiifE8V_shared+13068];
	fma.rn.f32 	%f22509, %f4537, %f21226, %f22509;
	@%p7515 bra 	$L__BB1_7552;
	setp.eq.s32 	%p7516, %r3, 19;
	ld.shared.f32 	%f21227, [_ZZ33flash_attention_v2_forward_kernelILi64ELi64ELi64EEvPKfS1_S1_PfiiiifE8V_shared+13072];
	fma.rn.f32 	%f22510, %f4537, %f21227, %f22510;
	@%p7516 bra 	$L__BB1_7552;
	setp.eq.s32 	%p7517, %r3, 20;
	ld.shared.f32 	%f21228, [_ZZ33flash_attention_v2_forward_kernelILi64ELi64ELi64EEvPKfS1_S1_PfiiiifE8V_shared+13076];
	fma.rn.f32 	%f22511, %f4537, %f21228, %f22511;
	@%p7517 bra 	$L__BB1_7552;
	setp.eq.s32 	%p7518, %r3, 21;
	ld.shared.f32 	%f21229, [_ZZ33flash_attention_v2_forward_kernelILi64ELi64ELi64EEvPKfS1_S1_PfiiiifE8V_shared+13080];
	fma.rn.f32 	%f22512, %f4537, %f21229, %f22512;
	@%p7518 bra 	$L__BB1_7552;
	setp.eq.s32 	%p7519, %r3, 22;
	ld.shared.f32 	%f21230, [_ZZ33flash_attention_v2_forward_kernelILi64ELi64ELi64EEvPKfS1_S1_PfiiiifE8V_shared+13084];
	fma.rn.f32 	%f22513, %f4537, %f21230, %f22513;
	@%p7519 bra 	$L__BB1_7552;
	setp.eq.s32 	%p7520, %r3, 23;
	ld.shared.f32 	%f21231, [_ZZ33flash_attention_v2_forward_kernelILi64ELi64ELi64EEvPKfS1_S1_PfiiiifE8V_shared+13088];
	fma.rn.f32 	%f22514, %f4537, %f21231, %f22514;
	@%p7520 bra 	$L__BB1_7552;
	setp.eq.s32 	%p7521, %r3, 24;
	ld.shared.f32 	%f21232, [_ZZ33flash_attention_v2_forward_kernelILi64ELi64ELi64EEvPKfS1_S1_PfiiiifE8V_shared+13092];
	fma.rn.f32 	%f22515, %f4537, %f21232, %f22515;
	@%p7521 bra 	$L__BB1_7552;
	setp.eq.s32 	%p7522, %r3, 25;
	ld.shared.f32 	%f21233, [_ZZ33flash_attention_v2_forward_kernelILi64ELi64ELi64EEvPKfS1_S1_PfiiiifE8V_shared+13096];
	fma.rn.f32 	%f22516, %f4537, %f21233, %f22516;
	@%p7522 bra 	$L__BB1_7552;
	setp.eq.s32 	%p7523, %r3, 26;
	ld.shared.f32 	%f21234, [_ZZ33flash_attention_v2_forward_kernelILi64ELi64ELi64EEvPKfS1_S1_PfiiiifE8V_shared+13100];
	fma.rn.f32 	%f22517, %f4537, %f21234, %f22517;
	@%p7523 bra 	$L__BB1_7552;
	setp.eq.s32 	%p7524, %r3, 27;
	ld.shared.f32 	%f21235, [_ZZ33flash_attention_v2_forward_kernelILi64ELi64ELi64EEvPKfS1_S1_PfiiiifE8V_shared+13104];
	fma.rn.f32 	%f22518, %f4537, %f21235, %f22518;
	@%p7524 bra 	$L__BB1_7552;
	setp.eq.s32 	%p7525, %r3, 28;
	ld.shared.f32 	%f21236, [_ZZ33flash_attention_v2_forward_kernelILi64ELi64ELi64EEvPKfS1_S1_PfiiiifE8V_shared+13108];
	fma.rn.f32 	%f22519, %f4537, %f21236, %f22519;
	@%p7525 bra 	$L__BB1_7552;
	setp.eq.s32 	%p7526, %r3, 29;
	ld.shared.f32 	%f21237, [_ZZ33flash_attention_v2_forward_kernelILi64ELi64ELi64EEvPKfS1_S1_PfiiiifE8V_shared+13112];
	fma.rn.f32 	%f22520, %f4537, %f21237, %f22520;
	@%p7526 bra 	$L__BB1_7552;
	setp.eq.s32 	%p7527, %r3, 30;
	ld.shared.f32 	%f21238, [_ZZ33flash_attention_v2_forward_kernelILi64ELi64ELi64EEvPKfS1_S1_PfiiiifE8V_shared+13116];
	fma.rn.f32 	%f22521, %f4537, %f21238, %f22521;
	@%p7527 bra 	$L__BB1_7552;
	setp.eq.s32 	%p7528, %r3, 31;
	ld.shared.f32 	%f21239, [_ZZ33flash_attention_v2_forward_kernelILi64ELi64ELi64EEvPKfS1_S1_PfiiiifE8V_shared+13120];
	fma.rn.f32 	%f22522, %f4537, %f21239, %f22522;
	@%p7528 bra 	$L__BB1_7552;
	setp.eq.s32 	%p7529, %r3, 32;
	ld.shared.f32 	%f21240, [_ZZ33flash_attention_v2_forward_kernelILi64ELi64ELi64EEvPKfS1_S1_PfiiiifE8V_shared+13124];
	fma.rn.f32 	%f22523, %f4537, %f21240, %f22523;
	@%p7529 bra 	$L__BB1_7552;
	setp.eq.s32 	%p7530, %r3, 33;
	ld.shared.f32 	%f21241, [_ZZ33flash_attention_v2_forward_kernelILi64ELi64ELi64EEvPKfS1_S1_PfiiiifE8V_shared+13128];
	fma.rn.f32 	%f22524, %f4537, %f21241, %f22524;
	@%p7530 bra 	$L__BB1_7552;
	setp.eq.s32 	%p7531, %r3, 34;
	ld.shared.f32 	%f21242, [_ZZ33flash_attention_v2_forward_kernelILi64ELi64ELi64EEvPKfS1_S1_PfiiiifE8V_shared+13132];
	fma.rn.f32 	%f22525, %f4537, %f21242, %f22525;
	@%p7531 bra 	$L__BB1_7552;
	setp.eq.s32 	%p7532, %r3, 35;
	ld.shared.f32 	%f21243, [_ZZ33flash_attention_v2_forward_kernelILi64ELi64ELi64EEvPKfS1_S1_PfiiiifE8V_shared+13136];
	fma.rn.f32 	%f22526, %f4537, %f21243, %f22526;
	@%p7532 bra 	$L__BB1_7552;
	setp.eq.s32 	%p7533, %r3, 36;
	ld.shared.f32 	%f21244, [_ZZ33flash_attention_v2_forward_kernelILi64ELi64ELi64EEvPKfS1_S1_PfiiiifE8V_shared+13140];
	fma.rn.f32 	%f22527, %f4537, %f21244, %f22527;
	@%p7533 bra 	$L__BB1_7552;
	setp.eq.s32 	%p7534, %r3, 37;
	ld.shared.f32 	%f21245, [_ZZ33flash_attention_v2_forward_kernelILi64ELi64ELi64EEvPKfS1_S1_PfiiiifE8V_shared+13144];
	fma.rn.f32 	%f22528, %f4537, %f21245, %f22528;
	@%p7534 bra 	$L__BB1_7552;
	setp.eq.s32 	%p7535, %r3, 38;
	ld.shared.f32 	%f21246, [_ZZ33flash_attention_v2_forward_kernelILi64ELi64ELi64EEvPKfS1_S1_PfiiiifE8V_shared+13148];
	fma.rn.f32 	%f22529, %f4537, %f21246, %f22529;
	@%p7535 bra 	$L__BB1_7552;
	setp.eq.s32 	%p7536, %r3, 39;
	ld.shared.f32 	%f21247, [_ZZ33flash_attention_v2_forward_kernelILi64ELi64ELi64EEvPKfS1_S1_PfiiiifE8V_shared+13152];
	fma.rn.f32 	%f22530, %f4537, %f21247, %f22530;
	@%p7536 bra 	$L__BB1_7552;
	setp.eq.s32 	%p7537, %r3, 40;
	ld.shared.f32 	%f21248, [_ZZ33flash_attention_v2_forward_kernelILi64ELi64ELi64EEvPKfS1_S1_PfiiiifE8V_shared+13156];
	fma.rn.f32 	%f22531, %f4537, %f21248, %f22531;
	@%p7537 bra 	$L__BB1_7552;
	setp.eq.s32 	%p7538, %r3, 41;
	ld.shared.f32 	%f21249, [_ZZ33flash_attention_v2_forward_kernelILi64ELi64ELi64EEvPKfS1_S1_PfiiiifE8V_shared+13160];
	fma.rn.f32 	%f22532, %f4537, %f21249, %f22532;
	@%p7538 bra 	$L__BB1_7552;
	setp.eq.s32 	%p7539, %r3, 42;
	ld.shared.f32 	%f21250, [_ZZ33flash_attention_v2_forward_kernelILi64ELi64ELi64EEvPKfS1_S1_PfiiiifE8V_shared+13164];
	fma.rn.f32 	%f22533, %f4537, %f21250, %f22533;
	@%p7539 bra 	$L__BB1_7552;
	setp.eq.s32 	%p7540, %r3, 43;
	ld.shared.f32 	%f21251, [_ZZ33flash_attention_v2_forward_kernelILi64ELi64ELi64EEvPKfS1_S1_PfiiiifE8V_shared+13168];
	fma.rn.f32 	%f22534, %f4537, %f21251, %f22534;
	@%p7540 bra 	$L__BB1_7552;
	setp.eq.s32 	%p7541, %r3, 44;
	ld.shared.f32 	%f21252, [_ZZ33flash_attention_v2_forward_kernelILi64ELi64ELi64EEvPKfS1_S1_PfiiiifE8V_shared+13172];
	fma.rn.f32 	%f22535, %f4537, %f21252, %f22535;
	@%p7541 bra 	$L__BB1_7552;
	setp.eq.s32 	%p7542, %r3, 45;
	ld.shared.f32 	%f21253, [_ZZ33flash_attention_v2_forward_kernelILi64ELi64ELi64EEvPKfS1_S1_PfiiiifE8V_shared+13176];
	fma.rn.f32 	%f22536, %f4537, %f21253, %f22536;
	@%p7542 bra 	$L__BB1_7552;
	setp.eq.s32 	%p7543, %r3, 46;
	ld.shared.f32 	%f21254, [_ZZ33flash_attention_v2_forward_kernelILi64ELi64ELi64EEvPKfS1_S1_PfiiiifE8V_shared+13180];
	fma.rn.f32 	%f22537, %f4537, %f21254, %f22537;
	@%p7543 bra 	$L__BB1_7552;
	setp.eq.s32 	%p7544, %r3, 47;
	ld.shared.f32 	%f21255, [_ZZ33flash_attention_v2_forward_kernelILi64ELi64ELi64EEvPKfS1_S1_PfiiiifE8V_shared+13184];
	fma.rn.f32 	%f22538, %f4537, %f21255, %f22538;
	@%p7544 bra 	$L__BB1_7552;
	setp.eq.s32 	%p7545, %r3, 48;
	ld.shared.f32 	%f21256, [_ZZ33flash_attention_v2_forward_kernelILi64ELi64ELi64EEvPKfS1_S1_PfiiiifE8V_shared+13188];
	fma.rn.f32 	%f22539, %f4537, %f21256, %f22539;
	@%p7545 bra 	$L__BB1_7552;
	setp.eq.s32 	%p7546, %r3, 49;
	ld.shared.f32 	%f21257, [_ZZ33flash_attention_v2_forward_kernelILi64ELi64ELi64EEvPKfS1_S1_PfiiiifE8V_shared+13192];
	fma.rn.f32 	%f22540, %f4537, %f21257, %f22540;
	@%p7546 bra 	$L__BB1_7552;
	setp.eq.s32 	%p7547, %r3, 50;
	ld.shared.f32 	%f21258, [_ZZ33flash_attention_v2_forward_kernelILi64ELi64ELi64EEvPKfS1_S1_PfiiiifE8V_shared+13196];
	fma.rn.f32 	%f22541, %f4537, %f21258, %f22541;
	@%p7547 bra 	$L__BB1_7552;
	setp.eq.s32 	%p7548, %r3, 51;
	ld.shared.f32 	%f21259, [_ZZ33flash_attention_v2_forward_kernelILi64ELi64ELi64EEvPKfS1_S1_PfiiiifE8V_shared+13200];
	fma.rn.f32 	%f22542, %f4537, %f21259, %f22542;
	@%p7548 bra 	$L__BB1_7552;
	setp.eq.s32 	%p7549, %r3, 52;
	ld.shared.f32 	%f21260, [_ZZ33flash_attention_v2_forward_kernelILi64ELi64ELi64EEvPKfS1_S1_PfiiiifE8V_shared+13204];
	fma.rn.f32 	%f22543, %f4537, %f21260, %f22543;
	@%p7549 bra 	$L__BB1_7552;
	setp.eq.s32 	%p7550, %r3, 53;
	ld.shared.f32 	%f21261, [_ZZ33flash_attention_v2_forward_kernelILi64ELi64ELi64EEvPKfS1_S1_PfiiiifE8V_shared+13208];
	fma.rn.f32 	%f22544, %f4537, %f21261, %f22544;
	@%p7550 bra 	$L__BB1_7552;
	setp.eq.s32 	%p7551, %r3, 54;
	ld.shared.f32 	%f21262, [_ZZ33flash_attention_v2_forward_kernelILi64ELi64ELi64EEvPKfS1_S1_PfiiiifE8V_shared+13212];
	fma.rn.f32 	%f22545, %f4537, %f21262, %f22545;
	@%p7551 bra 	$L__BB1_7552;
	setp.eq.s32 	%p7552, %r3, 55;
	ld.shared.f32 	%f21263, [_ZZ33flash_attention_v2_forward_kernelILi64ELi64ELi64EEvPKfS1_S1_PfiiiifE8V_shared+13216];
	fma.rn.f32 	%f22546, %f4537, %f21263, %f22546;
	@%p7552 bra 	$L__BB1_7552;
	setp.eq.s32 	%p7553, %r3, 56;
	ld.shared.f32 	%f21264, [_ZZ33flash_attention_v2_forward_kernelILi64ELi64ELi64EEvPKfS1_S1_PfiiiifE8V_shared+13220];
	fma.rn.f32 	%f22547, %f4537, %f21264, %f22547;
	@%p7553 bra 	$L__BB1_7552;
	setp.eq.s32 	%p7554, %r3, 57;
	ld.shared.f32 	%f21265, [_ZZ33flash_attention_v2_forward_kernelILi64ELi64ELi64EEvPKfS1_S1_PfiiiifE8V_shared+13224];
	fma.rn.f32 	%f22548, %f4537, %f21265, %f22548;
	@%p7554 bra 	$L__BB1_7552;
	setp.eq.s32 	%p7555, %r3, 58;
	ld.shared.f32 	%f21266, [_ZZ33flash_attention_v2_forward_kernelILi64ELi64ELi64EEvPKfS1_S1_PfiiiifE8V_shared+13228];
	fma.rn.f32 	%f22549, %f4537, %f21266, %f22549;
	@%p7555 bra 	$L__BB1_7552;
	setp.eq.s32 	%p7556, %r3, 59;
	ld.shared.f32 	%f21267, [_ZZ33flash_attention_v2_forward_kernelILi64ELi64ELi64EEvPKfS1_S1_PfiiiifE8V_shared+13232];
	fma.rn.f32 	%f22550, %f4537, %f21267, %f22550;
	@%p7556 bra 	$L__BB1_7552;
	setp.eq.s32 	%p7557, %r3, 60;
	ld.shared.f32 	%f21268, [_ZZ33flash_attention_v2_forward_kernelILi64ELi64ELi64EEvPKfS1_S1_PfiiiifE8V_shared+13236];
	fma.rn.f32 	%f22551, %f4537, %f21268, %f22551;
	@%p7557 bra 	$L__BB1_7552;
	setp.eq.s32 	%p7558, %r3, 61;
	ld.shared.f32 	%f21269, [_ZZ33flash_attention_v2_forward_kernelILi64ELi64ELi64EEvPKfS1_S1_PfiiiifE8V_shared+13240];
	fma.rn.f32 	%f22552, %f4537, %f21269, %f22552;
	@%p7558 bra 	$L__BB1_7552;
	setp.eq.s32 	%p7559, %r3, 62;
	ld.shared.f32 	%f21270, [_ZZ33flash_attention_v2_forward_kernelILi64ELi64ELi64EEvPKfS1_S1_PfiiiifE8V_shared+13244];
	fma.rn.f32 	%f22553, %f4537, %f21270, %f22553;
	@%p7559 bra 	$L__BB1_7552;
	setp.eq.s32 	%p7560, %r3, 63;
	ld.shared.f32 	%f21271, [_ZZ33flash_attention_v2_forward_kernelILi64ELi64ELi64EEvPKfS1_S1_PfiiiifE8V_shared+13248];
	fma.rn.f32 	%f22554, %f4537, %f21271, %f22554;
	@%p7560 bra 	$L__BB1_7552;
	ld.shared.f32 	%f21272, [_ZZ33flash_attention_v2_forward_kernelILi64ELi64ELi64EEvPKfS1_S1_PfiiiifE8V_shared+13252];
	fma.rn.f32 	%f22555, %f4537, %f21272, %f22555;
$L__BB1_7552:
	ld.param.u32 	%r599, [_Z33flash_attention_v2_forward_kernelILi64ELi64ELi64EEvPKfS1_S1_Pfiiiif_param_6];
	shl.b32 	%r442, %r625, 6;
	or.b32  	%r443, %r442, 51;
	setp.ge.s32 	%p7561, %r443, %r599;
	@%p7561 bra 	$L__BB1_7617;
	setp.eq.s32 	%p7562, %r14, 0;
	ld.shared.f32 	%f21273, [_ZZ33flash_attention_v2_forward_kernelILi64ELi64ELi64EEvPKfS1_S1_PfiiiifE8V_shared+13260];
	fma.rn.f32 	%f22492, %f4538, %f21273, %f22492;
	@%p7562 bra 	$L__BB1_7617;
	setp.eq.s32 	%p7563, %r3, 2;
	ld.shared.f32 	%f21274, [_ZZ33flash_attention_v2_forward_kernelILi64ELi64ELi64EEvPKfS1_S1_PfiiiifE8V_shared+13264];
	fma.rn.f32 	%f22493, %f4538, %f21274, %f22493;
	@%p7563 bra 	$L__BB1_7617;
	setp.eq.s32 	%p7564, %r3, 3;
	ld.shared.f32 	%f21275, [_ZZ33flash_attention_v2_forward_kernelILi64ELi64ELi64EEvPKfS1_S1_PfiiiifE8V_shared+13268];
	fma.rn.f32 	%f22494, %f4538, %f21275, %f22494;
	@%p7564 bra 	$L__BB1_7617;
	setp.eq.s32 	%p7565, %r3, 4;
	ld.shared.f32 	%f21276, [_ZZ33flash_attention_v2_forward_kernelILi64ELi64ELi64EEvPKfS1_S1_PfiiiifE8V_shared+13272];
	fma.rn.f32 	%f22495, %f4538, %f21276, %f22495;
	@%p7565 bra 	$L__BB1_7617;
	setp.eq.s32 	%p7566, %r3, 5;
	ld.shared.f32 	%f21277, [_ZZ33flash_attention_v2_forward_kernelILi64ELi64ELi64EEvPKfS1_S1_PfiiiifE8V_shared+13276];
	fma.rn.f32 	%f22496, %f4538, %f21277, %f22496;
	@%p7566 bra 	$L__BB1_7617;
	setp.eq.s32 	%p7567, %r3, 6;
	ld.shared.f32 	%f21278, [_ZZ33flash_attention_v2_forward_kernelILi64ELi64ELi64EEvPKfS1_S1_PfiiiifE8V_shared+13280];
	fma.rn.f32 	%f22497, %f4538, %f21278, %f22497;
	@%p7567 bra 	$L__BB1_7617;
	setp.eq.s32 	%p7568, %r3, 7;
	ld.shared.f32 	%f21279, [_ZZ33flash_attention_v2_forward_kernelILi64ELi64ELi64EEvPKfS1_S1_PfiiiifE8V_shared+13284];
	fma.rn.f32 	%f22498, %f4538, %f21279, %f22498;
	@%p7568 bra 	$L__BB1_7617;
	setp.eq.s32 	%p7569, %r3, 8;
	ld.shared.f32 	%f21280, [_ZZ33flash_attention_v2_forward_kernelILi64ELi64ELi64EEvPKfS1_S1_PfiiiifE8V_shared+13288];
	fma.rn.f32 	%f22499, %f4538, %f21280, %f22499;
	@%p7569 bra 	$L__BB1_7617;
	setp.eq.s32 	%p7570, %r3, 9;
	ld.shared.f32 	%f21281, [_ZZ33flash_attention_v2_forward_kernelILi64ELi64ELi64EEvPKfS1_S1_PfiiiifE8V_shared+13292];
	fma.rn.f32 	%f22500, %f4538, %f21281, %f22500;
	@%p7570 bra 	$L__BB1_7617;
	setp.eq.s32 	%p7571, %r3, 10;
	ld.shared.f32 	%f21282, [_ZZ33flash_attention_v2_forward_kernelILi64ELi64ELi64EEvPKfS1_S1_PfiiiifE8V_shared+13296];
	fma.rn.f32 	%f22501, %f4538, %f21282, %f22501;
	@%p7571 bra 	$L__BB1_7617;
	setp.eq.s32 	%p7572, %r3, 11;
	ld.shared.f32 	%f21283, [_ZZ33flash_attention_v2_forward_kernelILi64ELi64ELi64EEvPKfS1_S1_PfiiiifE8V_shared+13300];
	fma.rn.f32 	%f22502, %f4538, %f21283, %f22502;
	@%p7572 bra 	$L__BB1_7617;
	setp.eq.s32 	%p7573, %r3, 12;
	ld.shared.f32 	%f21284, [_ZZ33flash_attention_v2_forward_kernelILi64ELi64ELi64EEvPKfS1_S1_PfiiiifE8V_shared+13304];
	fma.rn.f32 	%f22503, %f4538, %f21284, %f22503;
	@%p7573 bra 	$L__BB1_7617;
	setp.eq.s32 	%p7574, %r3, 13;
	ld.shared.f32 	%f21285, [_ZZ33flash_attention_v2_forward_kernelILi64ELi64ELi64EEvPKfS1_S1_PfiiiifE8V_shared+13308];
	fma.rn.f32 	%f22504, %f4538, %f21285, %f22504;
	@%p7574 bra 	$L__BB1_7617;
	setp.eq.s32 	%p7575, %r3, 14;
	ld.shared.f32 	%f21286, [_ZZ33flash_attention_v2_forward_kernelILi64ELi64ELi64EEvPKfS1_S1_PfiiiifE8V_shared+13312];
	fma.rn.f32 	%f22505, %f4538, %f21286, %f22505;
	@%p7575 bra 	$L__BB1_7617;
	setp.eq.s32 	%p7576, %r3, 15;
	ld.shared.f32 	%f21287, [_ZZ33flash_attention_v2_forward_kernelILi64ELi64ELi64EEvPKfS1_S1_PfiiiifE8V_shared+13316];
	fma.rn.f32 	%f22506, %f4538, %f21287, %f22506;
	@%p7576 bra 	$L__BB1_7617;
	setp.eq.s32 	%p7577, %r3, 16;
	ld.shared.f32 	%f21288, [_ZZ33flash_attention_v2_forward_kernelILi64ELi64ELi64EEvPKfS1_S1_PfiiiifE8V_shared+13320];
	fma.rn.f32 	%f22507, %f4538, %f21288, %f22507;
	@%p7577 bra 	$L__BB1_7617;
	setp.eq.s32 	%p7578, %r3, 17;
	ld.shared.f32 	%f21289, [_ZZ33flash_attention_v2_forward_kernelILi64ELi64ELi64EEvPKfS1_S1_PfiiiifE8V_shared+13324];
	fma.rn.f32 	%f22508, %f4538, %f21289, %f22508;
	@%p7578 bra 	$L__BB1_7617;
	setp.eq.s32 	%p7579, %r3, 18;
	ld.shared.f32 	%f21290, [_ZZ33flash_attention_v2_forward_kernelILi64ELi64ELi64EEvPKfS1_S1_PfiiiifE8V_shared+13328];
	fma.rn.f32 	%f22509, %f4538, %f21290, %f22509;
	@%p7579 bra 	$L__BB1_7617;
	setp.eq.s32 	%p7580, %r3, 19;
	ld.shared.f32 	%f21291, [_ZZ33flash_attention_v2_forward_kernelILi64ELi64ELi64EEvPKfS1_S1_PfiiiifE8V_shared+13332];
	fma.rn.f32 	%f22510, %f4538, %f21291, %f22510;
	@%p7580 bra 	$L__BB1_7617;
	setp.eq.s32 	%p7581, %r3, 20;
	ld.shared.f32 	%f21292, [_ZZ33flash_attention_v2_forward_kernelILi64ELi64ELi64EEvPKfS1_S1_PfiiiifE8V_shared+13336];
	fma.rn.f32 	%f22511, %f4538, %f21292, %f22511;
	@%p7581 bra 	$L__BB1_7617;
	setp.eq.s32 	%p7582, %r3, 21;
	ld.shared.f32 	%f21293, [_ZZ33flash_attention_v2_forward_kernelILi64ELi64ELi64EEvPKfS1_S1_PfiiiifE8V_shared+13340];
	fma.rn.f32 	%f22512, %f4538, %f21293, %f22512;
	@%p7582 bra 	$L__BB1_7617;
	setp.eq.s32 	%p7583, %r3, 22;
	ld.shared.f32 	%f21294, [_ZZ33flash_attention_v2_forward_kernelILi64ELi64ELi64EEvPKfS1_S1_PfiiiifE8V_shared+13344];
	fma.rn.f32 	%f22513, %f4538, %f21294, %f22513;
	@%p7583 bra 	$L__BB1_7617;
	setp.eq.s32 	%p7584, %r3, 23;
	ld.shared.f32 	%f21295, [_ZZ33flash_attention_v2_forward_kernelILi64ELi64ELi64EEvPKfS1_S1_PfiiiifE8V_shared+13348];
	fma.rn.f32 	%f22514, %f4538, %f21295, %f22514;
	@%p7584 bra 	$L__BB1_7617;
	setp.eq.s32 	%p7585, %r3, 24;
	ld.shared.f32 	%f21296, [_ZZ33flash_attention_v2_forward_kernelILi64ELi64ELi64EEvPKfS1_S1_PfiiiifE8V_shared+13352];
	fma.rn.f32 	%f22515, %f4538, %f21296, %f22515;
	@%p7585 bra 	$L__BB1_7617;
	setp.eq.s32 	%p7586, %r3, 25;
	ld.shared.f32 	%f21297, [_ZZ33flash_attention_v2_forward_kernelILi64ELi64ELi64EEvPKfS1_S1_PfiiiifE8V_shared+13356];
	fma.rn.f32 	%f22516, %f4538, %f21297, %f22516;
	@%p7586 bra 	$L__BB1_7617;
	setp.eq.s32 	%p7587, %r3, 26;
	ld.shared.f32 	%f21298, [_ZZ33flash_attention_v2_forward_kernelILi64ELi64ELi64EEvPKfS1_S1_PfiiiifE8V_shared+13360];
	fma.rn.f32 	%f22517, %f4538, %f21298, %f22517;
	@%p7587 bra 	$L__BB1_7617;
	setp.eq.s32 	%p7588, %r3, 27;
	ld.shared.f32 	%f21299, [_ZZ33flash_attention_v2_forward_kernelILi64ELi64ELi64EEvPKfS1_S1_PfiiiifE8V_shared+13364];
	fma.rn.f32 	%f22518, %f4538, %f21299, %f22518;
	@%p7588 bra 	$L__BB1_7617;
	setp.eq.s32 	%p7589, %r3, 28;
	ld.shared.f32 	%f21300, [_ZZ33flash_attention_v2_forward_kernelILi64ELi64ELi64EEvPKfS1_S1_PfiiiifE8V_shared+13368];
	fma.rn.f32 	%f22519, %f4538, %f21300, %f22519;
	@%p7589 bra 	$L__BB1_7617;
	setp.eq.s32 	%p7590, %r3, 29;
	ld.shared.f32 	%f21301, [_ZZ33flash_attention_v2_forward_kernelILi64ELi64ELi64EEvPKfS1_S1_PfiiiifE8V_shared+13372];
	fma.rn.f32 	%f22520, %f4538, %f21301, %f22520;
	@%p7590 bra 	$L__BB1_7617;
	setp.eq.s32 	%p7591, %r3, 30;
	ld.shared.f32 	%f21302, [_ZZ33flash_attention_v2_forward_kernelILi64ELi64ELi64EEvPKfS1_S1_PfiiiifE8V_shared+13376];
	fma.rn.f32 	%f22521, %f4538, %f21302, %f22521;
	@%p7591 bra 	$L__BB1_7617;
	setp.eq.s32 	%p7592, %r3, 31;
	ld.shared.f32 	%f21303, [_ZZ33flash_attention_v2_forward_kernelILi64ELi64ELi64EEvPKfS1_S1_PfiiiifE8V_shared+13380];
	fma.rn.f32 	%f22522, %f4538, %f21303, %f22522;
	@%p7592 bra 	$L__BB1_7617;
	setp.eq.s32 	%p7593, %r3, 32;
	ld.shared.f32 	%f21304, [_ZZ33flash_attention_v2_forward_kernelILi64ELi64ELi64EEvPKfS1_S1_PfiiiifE8V_shared+13384];
	fma.rn.f32 	%f22523, %f4538, %f21304, %f22523;
	@%p7593 bra 	$L__BB1_7617;
	setp.eq.s32 	%p7594, %r3, 33;
	ld.shared.f32 	%f21305, [_ZZ33flash_attention_v2_forward_kernelILi64ELi64ELi64EEvPKfS1_S1_PfiiiifE8V_shared+13388];
	fma.rn.f32 	%f22524, %f4538, %f21305, %f22524;
	@%p7594 bra 	$L__BB1_7617;
	setp.eq.s32 	%p7595, %r3, 34;
	ld.shared.f32 	%f21306, [_ZZ33flash_attention_v2_forward_kernelILi64ELi64ELi64EEvPKfS1_S1_PfiiiifE8V_shared+13392];
	fma.rn.f32 	%f22525, %f4538, %f21306, %f22525;
	@%p7595 bra 	$L__BB1_7617;
	setp.eq.s32 	%p7596, %r3, 35;
	ld.shared.f32 	%f21307, [_ZZ33flash_attention_v2_forward_kernelILi64ELi64ELi64EEvPKfS1_S1_PfiiiifE8V_shared+13396];
	fma.rn.f32 	%f22526, %f4538, %f21307, %f22526;
	@%p7596 bra 	$L__BB1_7617;
	setp.eq.s32 	%p7597, %r3, 36;
	ld.shared.f32 	%f21308, [_ZZ33flash_attention_v2_forward_kernelILi64ELi64ELi64EEvPKfS1_S1_PfiiiifE8V_shared+13400];
	fma.rn.f32 	%f22527, %f4538, %f21308, %f22527;
	@%p7597 bra 	$L__BB1_7617;
	setp.eq.s32 	%p7598, %r3, 37;
	ld.shared.f32 	%f21309, [_ZZ33flash_attention_v2_forward_kernelILi64ELi64ELi64EEvPKfS1_S1_PfiiiifE8V_shared+13404];
	fma.rn.f32 	%f22528, %f4538, %f21309, %f22528;
	@%p7598 bra 	$L__BB1_7617;
	setp.eq.s32 	%p7599, %r3, 38;
	ld.shared.f32 	%f21310, [_ZZ33flash_attention_v2_forward_kernelILi64ELi64ELi64EEvPKfS1_S1_PfiiiifE8V_shared+13408];
	fma.rn.f32 	%f22529, %f4538, %f21310, %f22529;
	@%p7599 bra 	$L__BB1_7617;
	setp.eq.s32 	%p7600, %r3, 39;
	ld.shared.f32 	%f21311, [_ZZ33flash_attention_v2_forward_kernelILi64ELi64ELi64EEvPKfS1_S1_PfiiiifE8V_shared+13412];
	fma.rn.f32 	%f22530, %f4538, %f21311, %f22530;
	@%p7600 bra 	$L__BB1_7617;
	setp.eq.s32 	%p7601, %r3, 40;
	ld.shared.f32 	%f21312, [_ZZ33flash_attention_v2_forward_kernelILi64ELi64ELi64EEvPKfS1_S1_PfiiiifE8V_shared+13416];
	fma.rn.f32 	%f22531, %f4538, %f21312, %f22531;
	@%p7601 bra 	$L__BB1_7617;
	setp.eq.s32 	%p7602, %r3, 41;
	ld.shared.f32 	%f21313, [_ZZ33flash_attention_v2_forward_kernelILi64ELi64ELi64EEvPKfS1_S1_PfiiiifE8V_shared+13420];
	fma.rn.f32 	%f22532, %f4538, %f21313, %f22532;
	@%p7602 bra 	$L__BB1_7617;
	setp.eq.s32 	%p7603, %r3, 42;
	ld.shared.f32 	%f21314, [_ZZ33flash_attention_v2_forward_kernelILi64ELi64ELi64EEvPKfS1_S1_PfiiiifE8V_shared+13424];
	fma.rn.f32 	%f22533, %f4538, %f21314, %f22533;
	@%p7603 bra 	$L__BB1_7617;
	setp.eq.s32 	%p7604, %r3, 43;
	ld.shared.f32 	%f21315, [_ZZ33flash_attention_v2_forward_kernelILi64ELi64ELi64EEvPKfS1_S1_PfiiiifE8V_shared+13428];
	fma.rn.f32 	%f22534, %f4538, %f21315, %f22534;
	@%p7604 bra 	$L__BB1_7617;
	setp.eq.s32 	%p7605, %r3, 44;
	ld.shared.f32 	%f21316, [_ZZ33flash_attention_v2_forward_kernelILi64ELi64ELi64EEvPKfS1_S1_PfiiiifE8V_shared+13432];
	fma.rn.f32 	%f22535, %f4538, %f21316, %f22535;
	@%p7605 bra 	$L__BB1_7617;
	setp.eq.s32 	%p7606, %r3, 45;
	ld.shared.f32 	%f21317, [_ZZ33flash_attention_v2_forward_kernelILi64ELi64ELi64EEvPKfS1_S1_PfiiiifE8V_shared+13436];
	fma.rn.f32 	%f22536, %f4538, %f21317, %f22536;
	@%p7606 bra 	$L__BB1_7617;
	setp.eq.s32 	%p7607, %r3, 46;
	ld.shared.f32 	%f21318, [_ZZ33flash_attention_v2_forward_kernelILi64ELi64ELi64EEvPKfS1_S1_PfiiiifE8V_shared+13440];
	fma.rn.f32 	%f22537, %f4538, %f21318, %f22537;
	@%p7607 bra 	$L__BB1_7617;
	setp.eq.s32 	%p7608, %r3, 47;
	ld.shared.f32 	%f21319, [_ZZ33flash_attention_v2_forward_kernelILi64ELi64ELi64EEvPKfS1_S1_PfiiiifE8V_shared+13444];
	fma.rn.f32 	%f22538, %f4538, %f21319, %f22538;
	@%p7608 bra 	$L__BB1_7617;
	setp.eq.s32 	%p7609, %r3, 48;
	ld.shared.f32 	%f21320, [_ZZ33flash_attention_v2_forward_kernelILi64ELi64ELi64EEvPKfS1_S1_PfiiiifE8V_shared+13448];
	fma.rn.f32 	%f22539, %f4538, %f21320, %f22539;
	@%p7609 bra 	$L__BB1_7617;
	setp.eq.s32 	%p7610, %r3, 49;
	ld.shared.f32 	%f21321, [_ZZ33flash_attention_v2_forward_kernelILi64ELi64ELi64EEvPKfS1_S1_PfiiiifE8V_shared+13452];
	fma.rn.f32 	%f22540, %f4538, %f21321, %f22540;
	@%p7610 bra 	$L__BB1_7617;
	setp.eq.s32 	%p7611, %r3, 50;
	ld.shared.f32 	%f21322, [_ZZ33flash_attention_v2_forward_kernelILi64ELi64ELi64EEvPKfS1_S1_PfiiiifE8V_shared+13456];
	fma.rn.f32 	%f22541, %f4538, %f21322, %f22541;
	@%p7611 bra 	$L__BB1_7617;
	setp.eq.s32 	%p7612, %r3, 51;
	ld.shared.f32 	%f21323, [_ZZ33flash_attention_v2_forward_kernelILi64ELi64ELi64EEvPKfS1_S1_PfiiiifE8V_shared+13460];
	fma.rn.f32 	%f22542, %f4538, %f21323, %f22542;
	@%p7612 bra 	$L__BB1_7617;
	setp.eq.s32 	%p7613, %r3, 52;
	ld.shared.f32 	%f21324, [_ZZ33flash_attention_v2_forward_kernelILi64ELi64ELi64EEvPKfS1_S1_PfiiiifE8V_shared+13464];
	fma.rn.f32 	%f22543, %f4538, %f21324, %f22543;
	@%p7613 bra 	$L__BB1_7617;
	setp.eq.s32 	%p7614, %r3, 53;
	ld.shared.f32 	%f21325, [_ZZ33flash_attention_v2_forward_kernelILi64ELi64ELi64EEvPKfS1_S1_PfiiiifE8V_shared+13468];
	fma.rn.f32 	%f22544, %f4538, %f21325, %f22544;
	@%p7614 bra 	$L__BB1_7617;
	setp.eq.s32 	%p7615, %r3, 54;
	ld.shared.f32 	%f21326, [_ZZ33flash_attention_v2_forward_kernelILi64ELi64ELi64EEvPKfS1_S1_PfiiiifE8V_shared+13472];
	fma.rn.f32 	%f22545, %f4538, %f21326, %f22545;
	@%p7615 bra 	$L__BB1_7617;
	setp.eq.s32 	%p7616, %r3, 55;
	ld.shared.f32 	%f21327, [_ZZ33flash_attention_v2_forward_kernelILi64ELi64ELi64EEvPKfS1_S1_PfiiiifE8V_shared+13476];
	fma.rn.f32 	%f22546, %f4538, %f21327, %f22546;
	@%p7616 bra 	$L__BB1_7617;
	setp.eq.s32 	%p7617, %r3, 56;
	ld.shared.f32 	%f21328, [_ZZ33flash_attention_v2_forward_kernelILi64ELi64ELi64EEvPKfS1_S1_PfiiiifE8V_shared+13480];
	fma.rn.f32 	%f22547, %f4538, %f21328, %f22547;
	@%p7617 bra 	$L__BB1_7617;
	setp.eq.s32 	%p7618, %r3, 57;
	ld.shared.f32 	%f21329, [_ZZ33flash_attention_v2_forward_kernelILi64ELi64ELi64EEvPKfS1_S1_PfiiiifE8V_shared+13484];
	fma.rn.f32 	%f22548, %f4538, %f21329, %f22548;
	@%p7618 bra 	$L__BB1_7617;
	setp.eq.s32 	%p7619, %r3, 58;
	ld.shared.f32 	%f21330, [_ZZ33flash_attention_v2_forward_kernelILi64ELi64ELi64EEvPKfS1_S1_PfiiiifE8V_shared+13488];
	fma.rn.f32 	%f22549, %f4538, %f21330, %f22549;
	@%p7619 bra 	$L__BB1_7617;
	setp.eq.s32 	%p7620, %r3, 59;
	ld.shared.f32 	%f21331, [_ZZ33flash_attention_v2_forward_kernelILi64ELi64ELi64EEvPKfS1_S1_PfiiiifE8V_shared+13492];
	fma.rn.f32 	%f22550, %f4538, %f21331, %f22550;
	@%p7620 bra 	$L__BB1_7617;
	setp.eq.s32 	%p7621, %r3, 60;
	ld.shared.f32 	%f21332, [_ZZ33flash_attention_v2_forward_kernelILi64ELi64ELi64EEvPKfS1_S1_PfiiiifE8V_shared+13496];
	fma.rn.f32 	%f22551, %f4538, %f21332, %f22551;
	@%p7621 bra 	$L__BB1_7617;
	setp.eq.s32 	%p7622, %r3, 61;
	ld.shared.f32 	%f21333, [_ZZ33flash_attention_v2_forward_kernelILi64ELi64ELi64EEvPKfS1_S1_PfiiiifE8V_shared+13500];
	fma.rn.f32 	%f22552, %f4538, %f21333, %f22552;
	@%p7622 bra 	$L__BB1_7617;
	setp.eq.s32 	%p7623, %r3, 62;
	ld.shared.f32 	%f21334, [_ZZ33flash_attention_v2_forward_kernelILi64ELi64ELi64EEvPKfS1_S1_PfiiiifE8V_shared+13504];
	fma.rn.f32 	%f22553, %f4538, %f21334, %f22553;
	@%p7623 bra 	$L__BB1_7617;
	setp.eq.s32 	%p7624, %r3, 63;
	ld.shared.f32 	%f21335, [_ZZ33flash_attention_v2_forward_kernelILi64ELi64ELi64EEvPKfS1_S1_PfiiiifE8V_shared+13508];
	fma.rn.f32 	%f22554, %f4538, %f21335, %f22554;
	@%p7624 bra 	$L__BB1_7617;
	ld.shared.f32 	%f21336, [_ZZ33flash_attention_v2_forward_kernelILi64ELi64ELi64EEvPKfS1_S1_PfiiiifE8V_shared+13512];
	fma.rn.f32 	%f22555, %f4538, %f21336, %f22555;
$L__BB1_7617:
	ld.param.u32 	%r600, [_Z33flash_attention_v2_forward_kernelILi64ELi64ELi64EEvPKfS1_S1_Pfiiiif_param_6];
	shl.b32 	%r444, %r625, 6;
	or.b32  	%r445, %r444, 52;
	setp.ge.s32 	%p7625, %r445, %r600;
	@%p7625 bra 	$L__BB1_7682;
	setp.eq.s32 	%p7626, %r14, 0;
	ld.shared.f32 	%f21337, [_ZZ33flash_attention_v2_forward_kernelILi64ELi64ELi64EEvPKfS1_S1_PfiiiifE8V_shared+13520];
	fma.rn.f32 	%f22492, %f4539, %f21337, %f22492;
	@%p7626 bra 	$L__BB1_7682;
	setp.eq.s32 	%p7627, %r3, 2;
	ld.shared.f32 	%f21338, [_ZZ33flash_attention_v2_forward_kernelILi64ELi64ELi64EEvPKfS1_S1_PfiiiifE8V_shared+13524];
	fma.rn.f32 	%f22493, %f4539, %f21338, %f22493;
	@%p7627 bra 	$L__BB1_7682;
	setp.eq.s32 	%p7628, %r3, 3;
	ld.shared.f32 	%f21339, [_ZZ33flash_attention_v2_forward_kernelILi64ELi64ELi64EEvPKfS1_S1_PfiiiifE8V_shared+13528];
	fma.rn.f32 	%f22494, %f4539, %f21339, %f22494;
	@%p7628 bra 	$L__BB1_7682;
	setp.eq.s32 	%p7629, %r3, 4;
	ld.shared.f32 	%f21340, [_ZZ33flash_attention_v2_forward_kernelILi64ELi64ELi64EEvPKfS1_S1_PfiiiifE8V_shared+13532];
	fma.rn.f32 	%f22495, %f4539, %f21340, %f22495;
	@%p7629 bra 	$L__BB1_7682;
	setp.eq.s32 	%p7630, %r3, 5;
	ld.shared.f32 	%f21341, [_ZZ33flash_attention_v2_forward_kernelILi64ELi64ELi64EEvPKfS1_S1_PfiiiifE8V_shared+13536];
	fma.rn.f32 	%f22496, %f4539, %f21341, %f22496;
	@%p7630 bra 	$L__BB1_7682;
	setp.eq.s32 	%p7631, %r3, 6;
	ld.shared.f32 	%f21342, [_ZZ33flash_attention_v2_forward_kernelILi64ELi64ELi64EEvPKfS1_S1_PfiiiifE8V_shared+13540];
	fma.rn.f32 	%f22497, %f4539, %f21342, %f22497;
	@%p7631 bra 	$L__BB1_7682;
	setp.eq.s32 	%p7632, %r3, 7;
	ld.shared.f32 	%f21343, [_ZZ33flash_attention_v2_forward_kernelILi64ELi64ELi64EEvPKfS1_S1_PfiiiifE8V_shared+13544];
	fma.rn.f32 	%f22498, %f4539, %f21343, %f22498;
	@%p7632 bra 	$L__BB1_7682;
	setp.eq.s32 	%p7633, %r3, 8;
	ld.shared.f32 	%f21344, [_ZZ33flash_attention_v2_forward_kernelILi64ELi64ELi64EEvPKfS1_S1_PfiiiifE8V_shared+13548];
	fma.rn.f32 	%f22499, %f4539, %f21344, %f22499;
	@%p7633 bra 	$L__BB1_7682;
	setp.eq.s32 	%p7634, %r3, 9;
	ld.shared.f32 	%f21345, [_ZZ33flash_attention_v2_forward_kernelILi64ELi64ELi64EEvPKfS1_S1_PfiiiifE8V_shared+13552];
	fma.rn.f32 	%f22500, %f4539, %f21345, %f22500;
	@%p7634 bra 	$L__BB1_7682;
	setp.eq.s32 	%p7635, %r3, 10;
	ld.shared.f32 	%f21346, [_ZZ33flash_attention_v2_forward_kernelILi64ELi64ELi64EEvPKfS1_S1_PfiiiifE8V_shared+13556];
	fma.rn.f32 	%f22501, %f4539, %f21346, %f22501;
	@%p7635 bra 	$L__BB1_7682;
	setp.eq.s32 	%p7636, %r3, 11;
	ld.shared.f32 	%f21347, [_ZZ33flash_attention_v2_forward_kernelILi64ELi64ELi64EEvPKfS1_S1_PfiiiifE8V_shared+13560];
	fma.rn.f32 	%f22502, %f4539, %f21347, %f22502;
	@%p7636 bra 	$L__BB1_7682;
	setp.eq.s32 	%p7637, %r3, 12;
	ld.shared.f32 	%f21348, [_ZZ33flash_attention_v2_forward_kernelILi64ELi64ELi64EEvPKfS1_S1_PfiiiifE8V_shared+13564];
	fma.rn.f32 	%f22503, %f4539, %f21348, %f22503;
	@%p7637 bra 	$L__BB1_7682;
	setp.eq.s32 	%p7638, %r3, 13;
	ld.shared.f32 	%f21349, [_ZZ33flash_attention_v2_forward_kernelILi64ELi64ELi64EEvPKfS1_S1_PfiiiifE8V_shared+13568];
	fma.rn.f32 	%f22504, %f4539, %f21349, %f22504;
	@%p7638 bra 	$L__BB1_7682;
	setp.eq.s32 	%p7639, %r3, 14;
	ld.shared.f32 	%f21350, [_ZZ33flash_attention_v2_forward_kernelILi64ELi64ELi64EEvPKfS1_S1_PfiiiifE8V_shared+13572];
	fma.rn.f32 	%f22505, %f4539, %f21350, %f22505;
	@%p7639 bra 	$L__BB1_7682;
	setp.eq.s32 	%p7640, %r3, 15;
	ld.shared.f32 	%f21351, [_ZZ33flash_attention_v2_forward_kernelILi64ELi64ELi64EEvPKfS1_S1_PfiiiifE8V_shared+13576];
	fma.rn.f32 	%f22506, %f4539, %f21351, %f22506;
	@%p7640 bra 	$L__BB1_7682;
	setp.eq.s32 	%p7641, %r3, 16;
	ld.shared.f32 	%f21352, [_ZZ33flash_attention_v2_forward_kernelILi64ELi64ELi64EEvPKfS1_S1_PfiiiifE8V_shared+13580];
	fma.rn.f32 	%f22507, %f4539, %f21352, %f22507;
	@%p7641 bra 	$L__BB1_7682;
	setp.eq.s32 	%p7642, %r3, 17;
	ld.shared.f32 	%f21353, [_ZZ33flash_attention_v2_forward_kernelILi64ELi64ELi64EEvPKfS1_S1_PfiiiifE8V_shared+13584];
	fma.rn.f32 	%f22508, %f4539, %f21353, %f22508;
	@%p7642 bra 	$L__BB1_7682;
	setp.eq.s32 	%p7643, %r3, 18;
	ld.shared.f32 	%f21354, [_ZZ33flash_attention_v2_forward_kernelILi64ELi64ELi64EEvPKfS1_S1_PfiiiifE8V_shared+13588];
	fma.rn.f32 	%f22509, %f4539, %f21354, %f22509;
	@%p7643 bra 	$L__BB1_7682;
	setp.eq.s32 	%p7644, %r3, 19;
	ld.shared.f32 	%f21355, [_ZZ33flash_attention_v2_forward_kernelILi64ELi64ELi64EEvPKfS1_S1_PfiiiifE8V_shared+13592];
	fma.rn.f32 	%f22510, %f4539, %f21355, %f22510;
	@%p7644 bra 	$L__BB1_7682;
	setp.eq.s32 	%p7645, %r3, 20;
	ld.shared.f32 	%f21356, [_ZZ33flash_attention_v2_forward_kernelILi64ELi64ELi64EEvPKfS1_S1_PfiiiifE8V_shared+13596];
	fma.rn.f32 	%f22511, %f4539, %f21356, %f22511;
	@%p7645 bra 	$L__BB1_7682;
	setp.eq.s32 	%p7646, %r3, 21;
	ld.shared.f32 	%f21357, [_ZZ33flash_attention_v2_forward_kernelILi64ELi64ELi64EEvPKfS1_S1_PfiiiifE8V_shared+13600];
	fma.rn.f32 	%f22512, %f4539, %f21357, %f22512;
	@%p7646 bra 	$L__BB1_7682;
	setp.eq.s32 	%p7647, %r3, 22;
	ld.shared.f32 	%f21358, [_ZZ33flash_attention_v2_forward_kernelILi64ELi64ELi64EEvPKfS1_S1_PfiiiifE8V_shared+13604];
	fma.rn.f32 	%f22513, %f4539, %f21358, %f22513;
	@%p7647 bra 	$L__BB1_7682;
	setp.eq.s32 	%p7648, %r3, 23;
	ld.shared.f32 	%f21359, [_ZZ33flash_attention_v2_forward_kernelILi64ELi64ELi64EEvPKfS1_S1_PfiiiifE8V_shared+13608];
	fma.rn.f32 	%f22514, %f4539, %f21359, %f22514;
	@%p7648 bra 	$L__BB1_7682;
	setp.eq.s32 	%p7649, %r3, 24;
	ld.shared.f32 	%f21360, [_ZZ33flash_attention_v2_forward_kernelILi64ELi64ELi64EEvPKfS1_S1_PfiiiifE8V_shared+13612];
	fma.rn.f32 	%f22515, %f4539, %f21360, %f22515;
	@%p7649 bra 	$L__BB1_7682;
	setp.eq.s32 	%p7650, %r3, 25;
	ld.shared.f32 	%f21361, [_ZZ33flash_attention_v2_forward_kernelILi64ELi64ELi64EEvPKfS1_S1_PfiiiifE8V_shared+13616];
	fma.rn.f32 	%f22516, %f4539, %f21361, %f22516;
	@%p7650 bra 	$L__BB1_7682;
	setp.eq.s32 	%p7651, %r3, 26;
	ld.shared.f32 	%f21362, [_ZZ33flash_attention_v2_forward_kernelILi64ELi64ELi64EEvPKfS1_S1_PfiiiifE8V_shared+13620];
	fma.rn.f32 	%f22517, %f4539, %f21362, %f22517;
	@%p7651 bra 	$L__BB1_7682;
	setp.eq.s32 	%p7652, %r3, 27;
	ld.shared.f32 	%f21363, [_ZZ33flash_attention_v2_forward_kernelILi64ELi64ELi64EEvPKfS1_S1_PfiiiifE8V_shared+13624];
	fma.rn.f32 	%f22518, %f4539, %f21363, %f22518;
	@%p7652 bra 	$L__BB1_7682;
	setp.eq.s32 	%p7653, %r3, 28;
	ld.shared.f32 	%f21364, [_ZZ33flash_attention_v2_forward_kernelILi64ELi64ELi64EEvPKfS1_S1_PfiiiifE8V_shared+13628];
	fma.rn.f32 	%f22519, %f4539, %f21364, %f22519;
	@%p7653 bra 	$L__BB1_7682;
	setp.eq.s32 	%p7654, %r3, 29;
	ld.shared.f32 	%f21365, [_ZZ33flash_attention_v2_forward_kernelILi64ELi64ELi64EEvPKfS1_S1_PfiiiifE8V_shared+13632];
	fma.rn.f32 	%f22520, %f4539, %f21365, %f22520;
	@%p7654 bra 	$L__BB1_7682;
	setp.eq.s32 	%p7655, %r3, 30;
	ld.shared.f32 	%f21366, [_ZZ33flash_attention_v2_forward_kernelILi64ELi64ELi64EEvPKfS1_S1_PfiiiifE8V_shared+13636];
	fma.rn.f32 	%f22521, %f4539, %f21366, %f22521;
	@%p7655 bra 	$L__BB1_7682;
	setp.eq.s32 	%p7656, %r3, 31;
	ld.shared.f32 	%f21367, [_ZZ33flash_attention_v2_forward_kernelILi64ELi64ELi64EEvPKfS1_S1_PfiiiifE8V_shared+13640];
	fma.rn.f32 	%f22522, %f4539, %f21367, %f22522;
	@%p7656 bra 	$L__BB1_7682;
	setp.eq.s32 	%p7657, %r3, 32;
	ld.shared.f32 	%f21368, [_ZZ33flash_attention_v2_forward_kernelILi64ELi64ELi64EEvPKfS1_S1_PfiiiifE8V_shared+13644];
	fma.rn.f32 	%f22523, %f4539, %f21368, %f22523;
	@%p7657 bra 	$L__BB1_7682;
	setp.eq.s32 	%p7658, %r3, 33;
	ld.shared.f32 	%f21369, [_ZZ33flash_attention_v2_forward_kernelILi64ELi64ELi64EEvPKfS1_S1_PfiiiifE8V_shared+13648];
	fma.rn.f32 	%f22524, %f4539, %f21369, %f22524;
	@%p7658 bra 	$L__BB1_7682;
	setp.eq.s32 	%p7659, %r3, 34;
	ld.shared.f32 	%f21370, [_ZZ33flash_attention_v2_forward_kernelILi64ELi64ELi64EEvPKfS1_S1_PfiiiifE8V_shared+13652];
	fma.rn.f32 	%f22525, %f4539, %f21370, %f22525;
	@%p7659 bra 	$L__BB1_7682;
	setp.eq.s32 	%p7660, %r3, 35;
	ld.shared.f32 	%f21371, [_ZZ33flash_attention_v2_forward_kernelILi64ELi64ELi64EEvPKfS1_S1_PfiiiifE8V_shared+13656];
	fma.rn.f32 	%f22526, %f4539, %f21371, %f22526;
	@%p7660 bra 	$L__BB1_7682;
	setp.eq.s32 	%p7661, %r3, 36;
	ld.shared.f32 	%f21372, [_ZZ33flash_attention_v2_forward_kernelILi64ELi64ELi64EEvPKfS1_S1_PfiiiifE8V_shared+13660];
	fma.rn.f32 	%f22527, %f4539, %f21372, %f22527;
	@%p7661 bra 	$L__BB1_7682;
	setp.eq.s32 	%p7662, %r3, 37;
	ld.shared.f32 	%f21373, [_ZZ33flash_attention_v2_forward_kernelILi64ELi64ELi64EEvPKfS1_S1_PfiiiifE8V_shared+13664];
	fma.rn.f32 	%f22528, %f4539, %f21373, %f22528;
	@%p7662 bra 	$L__BB1_7682;
	setp.eq.s32 	%p7663, %r3, 38;
	ld.shared.f32 	%f21374, [_ZZ33flash_attention_v2_forward_kernelILi64ELi64ELi64EEvPKfS1_S1_PfiiiifE8V_shared+13668];
	fma.rn.f32 	%f22529, %f4539, %f21374, %f22529;
	@%p7663 bra 	$L__BB1_7682;
	setp.eq.s32 	%p7664, %r3, 39;
	ld.shared.f32 	%f21375, [_ZZ33flash_attention_v2_forward_kernelILi64ELi64ELi64EEvPKfS1_S1_PfiiiifE8V_shared+13672];
	fma.rn.f32 	%f22530, %f4539, %f21375, %f22530;
	@%p7664 bra 	$L__BB1_7682;
	setp.eq.s32 	%p7665, %r3, 40;
	ld.shared.f32 	%f21376, [_ZZ33flash_attention_v2_forward_kernelILi64ELi64ELi64EEvPKfS1_S1_PfiiiifE8V_shared+13676];
	fma.rn.f32 	%f22531, %f4539, %f21376, %f22531;
	@%p7665 bra 	$L__BB1_7682;
	setp.eq.s32 	%p7666, %r3, 41;
	ld.shared.f32 	%f21377, [_ZZ33flash_attention_v2_forward_kernelILi64ELi64ELi64EEvPKfS1_S1_PfiiiifE8V_shared+13680];
	fma.rn.f32 	%f22532, %f4539, %f21377, %f22532;
	@%p7666 bra 	$L__BB1_7682;
	setp.eq.s32 	%p7667, %r3, 42;
	ld.shared.f32 	%f21378, [_ZZ33flash_attention_v2_forward_kernelILi64ELi64ELi64EEvPKfS1_S1_PfiiiifE8V_shared+13684];
	fma.rn.f32 	%f22533, %f4539, %f21378, %f22533;
	@%p7667 bra 	$L__BB1_7682;
	setp.eq.s32 	%p7668, %r3, 43;
	ld.shared.f32 	%f21379, [_ZZ33flash_attention_v2_forward_kernelILi64ELi64ELi64EEvPKfS1_S1_PfiiiifE8V_shared+13688];
	fma.rn.f32 	%f22534, %f4539, %f21379, %f22534;
	@%p7668 bra 	$L__BB1_7682;
	setp.eq.s32 	%p7669, %r3, 44;
	ld.shared.f32 	%f21380, [_ZZ33flash_attention_v2_forward_kernelILi64ELi64ELi64EEvPKfS1_S1_PfiiiifE8V_shared+13692];
	fma.rn.f32 	%f22535, %f4539, %f21380, %f22535;
	@%p7669 bra 	$L__BB1_7682;
	setp.eq.s32 	%p7670, %r3, 45;
	ld.shared.f32 	%f21381, [_ZZ33flash_attention_v2_forward_kernelILi64ELi64ELi64EEvPKfS1_S1_PfiiiifE8V_shared+13696];
	fma.rn.f32 	%f22536, %f4539, %f21381, %f22536;
	@%p7670 bra 	$L__BB1_7682;
	setp.eq.s32 	%p7671, %r3, 46;
	ld.shared.f32 	%f21382, [_ZZ33flash_attention_v2_forward_kernelILi64ELi64ELi64EEvPKfS1_S1_PfiiiifE8V_shared+13700];
	fma.rn.f32 	%f22537, %f4539, %f21382, %f22537;
	@%p7671 bra 	$L__BB1_7682;
	setp.eq.s32 	%p7672, %r3, 47;
	ld.shared.f32 	%f21383, [_ZZ33flash_attention_v2_forward_kernelILi64ELi64ELi64EEvPKfS1_S1_PfiiiifE8V_shared+13704];
	fma.rn.f32 	%f22538, %f4539, %f21383, %f22538;
	@%p7672 bra 	$L__BB1_7682;
	setp.eq.s32 	%p7673, %r3, 48;
	ld.shared.f32 	%f21384, [_ZZ33flash_attention_v2_forward_kernelILi64ELi64ELi64EEvPKfS1_S1_PfiiiifE8V_shared+13708];
	fma.rn.f32 	%f22539, %f4539, %f21384, %f22539;
	@%p7673 bra 	$L__BB1_7682;
	setp.eq.s32 	%p7674, %r3, 49;
	ld.shared.f32 	%f21385, [_ZZ33flash_attention_v2_forward_kernelILi64ELi64ELi64EEvPKfS1_S1_PfiiiifE8V_shared+13712];
	fma.rn.f32 	%f22540, %f4539, %f21385, %f22540;
	@%p7674 bra 	$L__BB1_7682;
	setp.eq.s32 	%p7675, %r3, 50;
	ld.shared.f32 	%f21386, [_ZZ33flash_attention_v2_forward_kernelILi64ELi64ELi64EEvPKfS1_S1_PfiiiifE8V_shared+13716];
	fma.rn.f32 	%f22541, %f4539, %f21386, %f22541;
	@%p7675 bra 	$L__BB1_7682;
	setp.eq.s32 	%p7676, %r3, 51;
	ld.shared.f32 	%f21387, [_ZZ33flash_attention_v2_forward_kernelILi64ELi64ELi64EEvPKfS1_S1_PfiiiifE8V_shared+13720];
	fma.rn.f32 	%f22542, %f4539, %f21387, %f22542;
	@%p7676 bra 	$L__BB1_7682;
	setp.eq.s32 	%p7677, %r3, 52;
	ld.shared.f32 	%f21388, [_ZZ33flash_attention_v2_forward_kernelILi64ELi64ELi64EEvPKfS1_S1_PfiiiifE8V_shared+13724];
	fma.rn.f32 	%f22543, %f4539, %f21388, %f22543;
	@%p7677 bra 	$L__BB1_7682;
	setp.eq.s32 	%p7678, %r3, 53;
	ld.shared.f32 	%f21389, [_ZZ33flash_attention_v2_forward_kernelILi64ELi64ELi64EEvPKfS1_S1_PfiiiifE8V_shared+13728];
	fma.rn.f32 	%f22544, %f4539, %f21389, %f22544;
	@%p7678 bra 	$L__BB1_7682;
	setp.eq.s32 	%p7679, %r3, 54;
	ld.shared.f32 	%f21390, [_ZZ33flash_attention_v2_forward_kernelILi64ELi64ELi64EEvPKfS1_S1_PfiiiifE8V_shared+13732];
	fma.rn.f32 	%f22545, %f4539, %f21390, %f22545;
	@%p7679 bra 	$L__BB1_7682;
	setp.eq.s32 	%p7680, %r3, 55;
	ld.shared.f32 	%f21391, [_ZZ33flash_attention_v2_forward_kernelILi64ELi64ELi64EEvPKfS1_S1_PfiiiifE8V_shared+13736];
	fma.rn.f32 	%f22546, %f4539, %f21391, %f22546;
	@%p7680 bra 	$L__BB1_7682;
	setp.eq.s32 	%p7681, %r3, 56;
	ld.shared.f32 	%f21392, [_ZZ33flash_attention_v2_forward_kernelILi64ELi64ELi64EEvPKfS1_S1_PfiiiifE8V_shared+13740];
	fma.rn.f32 	%f22547, %f4539, %f21392, %f22547;
	@%p7681 bra 	$L__BB1_7682;
	setp.eq.s32 	%p7682, %r3, 57;
	ld.shared.f32 	%f21393, [_ZZ33flash_attention_v2_forward_kernelILi64ELi64ELi64EEvPKfS1_S1_PfiiiifE8V_shared+13744];
	fma.rn.f32 	%f22548, %f4539, %f21393, %f22548;
	@%p7682 bra 	$L__BB1_7682;
	setp.eq.s32 	%p7683, %r3, 58;
	ld.shared.f32 	%f21394, [_ZZ33flash_attention_v2_forward_kernelILi64ELi64ELi64EEvPKfS1_S1_PfiiiifE8V_shared+13748];
	fma.rn.f32 	%f22549, %f4539, %f21394, %f22549;
	@%p7683 bra 	$L__BB1_7682;
	setp.eq.s32 	%p7684, %r3, 59;
	ld.shared.f32 	%f21395, [_ZZ33flash_attention_v2_forward_kernelILi64ELi64ELi64EEvPKfS1_S1_PfiiiifE8V_shared+13752];
	fma.rn.f32 	%f22550, %f4539, %f21395, %f22550;
	@%p7684 bra 	$L__BB1_7682;
	setp.eq.s32 	%p7685, %r3, 60;
	ld.shared.f32 	%f21396, [_ZZ33flash_attention_v2_forward_kernelILi64ELi64ELi64EEvPKfS1_S1_PfiiiifE8V_shared+13756];
	fma.rn.f32 	%f22551, %f4539, %f21396, %f22551;
	@%p7685 bra 	$L__BB1_7682;
	setp.eq.s32 	%p7686, %r3, 61;
	ld.shared.f32 	%f21397, [_ZZ33flash_attention_v2_forward_kernelILi64ELi64ELi64EEvPKfS1_S1_PfiiiifE8V_shared+13760];
	fma.rn.f32 	%f22552, %f4539, %f21397, %f22552;
	@%p7686 bra 	$L__BB1_7682;
	setp.eq.s32 	%p7687, %r3, 62;
	ld.shared.f32 	%f21398, [_ZZ33flash_attention_v2_forward_kernelILi64ELi64ELi64EEvPKfS1_S1_PfiiiifE8V_shared+13764];
	fma.rn.f32 	%f22553, %f4539, %f21398, %f22553;
	@%p7687 bra 	$L__BB1_7682;
	setp.eq.s32 	%p7688, %r3, 63;
	ld.shared.f32 	%f21399, [_ZZ33flash_attention_v2_forward_kernelILi64ELi64ELi64EEvPKfS1_S1_PfiiiifE8V_shared+13768];
	fma.rn.f32 	%f22554, %f4539, %f21399, %f22554;
	@%p7688 bra 	$L__BB1_7682;
	ld.shared.f32 	%f21400, [_ZZ33flash_attention_v2_forward_kernelILi64ELi64ELi64EEvPKfS1_S1_PfiiiifE8V_shared+13772];
	fma.rn.f32 	%f22555, %f4539, %f21400, %f22555;
$L__BB1_7682:
	ld.param.u32 	%r601, [_Z33flash_attention_v2_forward_kernelILi64ELi64ELi64EEvPKfS1_S1_Pfiiiif_param_6];
	shl.b32 	%r446, %r625, 6;
	or.b32  	%r447, %r446, 53;
	setp.ge.s32 	%p7689, %r447, %r601;
	@%p7689 bra 	$L__BB1_7747;
	setp.eq.s32 	%p7690, %r14, 0;
	ld.shared.f32 	%f21401, [_ZZ33flash_attention_v2_forward_kernelILi64ELi64ELi64EEvPKfS1_S1_PfiiiifE8V_shared+13780];
	fma.rn.f32 	%f22492, %f4540, %f21401, %f22492;
	@%p7690 bra 	$L__BB1_7747;
	setp.eq.s32 	%p7691, %r3, 2;
	ld.shared.f32 	%f21402, [_ZZ33flash_attention_v2_forward_kernelILi64ELi64ELi64EEvPKfS1_S1_PfiiiifE8V_shared+13784];
	fma.rn.f32 	%f22493, %f4540, %f21402, %f22493;
	@%p7691 bra 	$L__BB1_7747;
	setp.eq.s32 	%p7692, %r3, 3;
	ld.shared.f32 	%f21403, [_ZZ33flash_attention_v2_forward_kernelILi64ELi64ELi64EEvPKfS1_S1_PfiiiifE8V_shared+13788];
	fma.rn.f32 	%f22494, %f4540, %f21403, %f22494;
	@%p7692 bra 	$L__BB1_7747;
	setp.eq.s32 	%p7693, %r3, 4;
	ld.shared.f32 	%f21404, [_ZZ33flash_attention_v2_forward_kernelILi64ELi64ELi64EEvPKfS1_S1_PfiiiifE8V_shared+13792];
	fma.rn.f32 	%f22495, %f4540, %f21404, %f22495;
	@%p7693 bra 	$L__BB1_7747;
	setp.eq.s32 	%p7694, %r3, 5;
	ld.shared.f32 	%f21405, [_ZZ33flash_attention_v2_forward_kernelILi64ELi64ELi64EEvPKfS1_S1_PfiiiifE8V_shared+13796];
	fma.rn.f32 	%f22496, %f4540, %f21405, %f22496;
	@%p7694 bra 	$L__BB1_7747;
	setp.eq.s32 	%p7695, %r3, 6;
	ld.shared.f32 	%f21406, [_ZZ33flash_attention_v2_forward_kernelILi64ELi64ELi64EEvPKfS1_S1_PfiiiifE8V_shared+13800];
	fma.rn.f32 	%f22497, %f4540, %f21406, %f22497;
	@%p7695 bra 	$L__BB1_7747;
	setp.eq.s32 	%p7696, %r3, 7;
	ld.shared.f32 	%f21407, [_ZZ33flash_attention_v2_forward_kernelILi64ELi64ELi64EEvPKfS1_S1_PfiiiifE8V_shared+13804];
	fma.rn.f32 	%f22498, %f4540, %f21407, %f22498;
	@%p7696 bra 	$L__BB1_7747;
	setp.eq.s32 	%p7697, %r3, 8;
	ld.shared.f32 	%f21408, [_ZZ33flash_attention_v2_forward_kernelILi64ELi64ELi64EEvPKfS1_S1_PfiiiifE8V_shared+13808];
	fma.rn.f32 	%f22499, %f4540, %f21408, %f22499;
	@%p7697 bra 	$L__BB1_7747;
	setp.eq.s32 	%p7698, %r3, 9;
	ld.shared.f32 	%f21409, [_ZZ33flash_attention_v2_forward_kernelILi64ELi64ELi64EEvPKfS1_S1_PfiiiifE8V_shared+13812];
	fma.rn.f32 	%f22500, %f4540, %f21409, %f22500;
	@%p7698 bra 	$L__BB1_7747;
	setp.eq.s32 	%p7699, %r3, 10;
	ld.shared.f32 	%f21410, [_ZZ33flash_attention_v2_forward_kernelILi64ELi64ELi64EEvPKfS1_S1_PfiiiifE8V_shared+13816];
	fma.rn.f32 	%f22501, %f4540, %f21410, %f22501;
	@%p7699 bra 	$L__BB1_7747;
	setp.eq.s32 	%p7700, %r3, 11;
	ld.shared.f32 	%f21411, [_ZZ33flash_attention_v2_forward_kernelILi64ELi64ELi64EEvPKfS1_S1_PfiiiifE8V_shared+13820];
	fma.rn.f32 	%f22502, %f4540, %f21411, %f22502;
	@%p7700 bra 	$L__BB1_7747;
	setp.eq.s32 	%p7701, %r3, 12;
	ld.shared.f32 	%f21412, [_ZZ33flash_attention_v2_forward_kernelILi64ELi64ELi64EEvPKfS1_S1_PfiiiifE8V_shared+13824];
	fma.rn.f32 	%f22503, %f4540, %f21412, %f22503;
	@%p7701 bra 	$L__BB1_7747;
	setp.eq.s32 	%p7702, %r3, 13;
	ld.shared.f32 	%f21413, [_ZZ33flash_attention_v2_forward_kernelILi64ELi64ELi64EEvPKfS1_S1_PfiiiifE8V_shared+13828];
	fma.rn.f32 	%f22504, %f4540, %f21413, %f22504;
	@%p7702 bra 	$L__BB1_7747;
	setp.eq.s32 	%p7703, %r3, 14;
	ld.shared.f32 	%f21414, [_ZZ33flash_attention_v2_forward_kernelILi64ELi64ELi64EEvPKfS1_S1_PfiiiifE8V_shared+13832];
	fma.rn.f32 	%f22505, %f4540, %f21414, %f22505;
	@%p7703 bra 	$L__BB1_7747;
	setp.eq.s32 	%p7704, %r3, 15;
	ld.shared.f32 	%f21415, [_ZZ33flash_attention_v2_forward_kernelILi64ELi64ELi64EEvPKfS1_S1_PfiiiifE8V_shared+13836];
	fma.rn.f32 	%f22506, %f4540, %f21415, %f22506;
	@%p7704 bra 	$L__BB1_7747;
	setp.eq.s32 	%p7705, %r3, 16;
	ld.shared.f32 	%f21416, [_ZZ33flash_attention_v2_forward_kernelILi64ELi64ELi64EEvPKfS1_S1_PfiiiifE8V_shared+13840];
	fma.rn.f32 	%f22507, %f4540, %f21416, %f22507;
	@%p7705 bra 	$L__BB1_7747;
	setp.eq.s32 	%p7706, %r3, 17;
	ld.shared.f32 	%f21417, [_ZZ33flash_attention_v2_forward_kernelILi64ELi64ELi64EEvPKfS1_S1_PfiiiifE8V_shared+13844];
	fma.rn.f32 	%f22508, %f4540, %f21417, %f22508;
	@%p7706 bra 	$L__BB1_7747;
	setp.eq.s32 	%p7707, %r3, 18;
	ld.shared.f32 	%f21418, [_ZZ33flash_attention_v2_forward_kernelILi64ELi64ELi64EEvPKfS1_S1_PfiiiifE8V_shared+13848];
	fma.rn.f32 	%f22509, %f4540, %f21418, %f22509;
	@%p7707 bra 	$L__BB1_7747;
	setp.eq.s32 	%p7708, %r3, 19;
	ld.shared.f32 	%f21419, [_ZZ33flash_attention_v2_forward_kernelILi64ELi64ELi64EEvPKfS1_S1_PfiiiifE8V_shared+13852];
	fma.rn.f32 	%f22510, %f4540, %f21419, %f22510;
	@%p7708 bra 	$L__BB1_7747;
	setp.eq.s32 	%p7709, %r3, 20;
	ld.shared.f32 	%f21420, [_ZZ33flash_attention_v2_forward_kernelILi64ELi64ELi64EEvPKfS1_S1_PfiiiifE8V_shared+13856];
	fma.rn.f32 	%f22511, %f4540, %f21420, %f22511;
	@%p7709 bra 	$L__BB1_7747;
	setp.eq.s32 	%p7710, %r3, 21;
	ld.shared.f32 	%f21421, [_ZZ33flash_attention_v2_forward_kernelILi64ELi64ELi64EEvPKfS1_S1_PfiiiifE8V_shared+13860];
	fma.rn.f32 	%f22512, %f4540, %f21421, %f22512;
	@%p7710 bra 	$L__BB1_7747;
	setp.eq.s32 	%p7711, %r3, 22;
	ld.shared.f32 	%f21422, [_ZZ33flash_attention_v2_forward_kernelILi64ELi64ELi64EEvPKfS1_S1_PfiiiifE8V_shared+13864];
	fma.rn.f32 	%f22513, %f4540, %f21422, %f22513;
	@%p7711 bra 	$L__BB1_7747;
	setp.eq.s32 	%p7712, %r3, 23;
	ld.shared.f32 	%f21423, [_ZZ33flash_attention_v2_forward_kernelILi64ELi64ELi64EEvPKfS1_S1_PfiiiifE8V_shared+13868];
	fma.rn.f32 	%f22514, %f4540, %f21423, %f22514;
	@%p7712 bra 	$L__BB1_7747;
	setp.eq.s32 	%p7713, %r3, 24;
	ld.shared.f32 	%f21424, [_ZZ33flash_attention_v2_forward_kernelILi64ELi64ELi64EEvPKfS1_S1_PfiiiifE8V_shared+13872];
	fma.rn.f32 	%f22515, %f4540, %f21424, %f22515;
	@%p7713 bra 	$L__BB1_7747;
	setp.eq.s32 	%p7714, %r3, 25;
	ld.shared.f32 	%f21425, [_ZZ33flash_attention_v2_forward_kernelILi64ELi64ELi64EEvPKfS1_S1_PfiiiifE8V_shared+13876];
	fma.rn.f32 	%f22516, %f4540, %f21425, %f22516;
	@%p7714 bra 	$L__BB1_7747;
	setp.eq.s32 	%p7715, %r3, 26;
	ld.shared.f32 	%f21426, [_ZZ33flash_attention_v2_forward_kernelILi64ELi64ELi64EEvPKfS1_S1_PfiiiifE8V_shared+13880];
	fma.rn.f32 	%f22517, %f4540, %f21426, %f22517;
	@%p7715 bra 	$L__BB1_7747;
	setp.eq.s32 	%p7716, %r3, 27;
	ld.shared.f32 	%f21427, [_ZZ33flash_attention_v2_forward_kernelILi64ELi64ELi64EEvPKfS1_S1_PfiiiifE8V_shared+13884];
	fma.rn.f32 	%f22518, %f4540, %f21427, %f22518;
	@%p7716 bra 	$L__BB1_7747;
	setp.eq.s32 	%p7717, %r3, 28;
	ld.shared.f32 	%f21428, [_ZZ33flash_attention_v2_forward_kernelILi64ELi64ELi64EEvPKfS1_S1_PfiiiifE8V_shared+13888];
	fma.rn.f32 	%f22519, %f4540, %f21428, %f22519;
	@%p7717 bra 	$L__BB1_7747;
	setp.eq.s32 	%p7718, %r3, 29;
	ld.shared.f32 	%f21429, [_ZZ33flash_attention_v2_forward_kernelILi64ELi64ELi64EEvPKfS1_S1_PfiiiifE8V_shared+13892];
	fma.rn.f32 	%f22520, %f4540, %f21429, %f22520;
	@%p7718 bra 	$L__BB1_7747;
	setp.eq.s32 	%p7719, %r3, 30;
	ld.shared.f32 	%f21430, [_ZZ33flash_attention_v2_forward_kernelILi64ELi64ELi64EEvPKfS1_S1_PfiiiifE8V_shared+13896];
	fma.rn.f32 	%f22521, %f4540, %f21430, %f22521;
	@%p7719 bra 	$L__BB1_7747;
	setp.eq.s32 	%p7720, %r3, 31;
	ld.shared.f32 	%f21431, [_ZZ33flash_attention_v2_forward_kernelILi64ELi64ELi64EEvPKfS1_S1_PfiiiifE8V_shared+13900];
	fma.rn.f32 	%f22522, %f4540, %f21431, %f22522;
	@%p7720 bra 	$L__BB1_7747;
	setp.eq.s32 	%p7721, %r3, 32;
	ld.shared.f32 	%f21432, [_ZZ33flash_attention_v2_forward_kernelILi64ELi64ELi64EEvPKfS1_S1_PfiiiifE8V_shared+13904];
	fma.rn.f32 	%f22523, %f4540, %f21432, %f22523;
	@%p7721 bra 	$L__BB1_7747;
	setp.eq.s32 	%p7722, %r3, 33;
	ld.shared.f32 	%f21433, [_ZZ33flash_attention_v2_forward_kernelILi64ELi64ELi64EEvPKfS1_S1_PfiiiifE8V_shared+13908];
	fma.rn.f32 	%f22524, %f4540, %f21433, %f22524;
	@%p7722 bra 	$L__BB1_7747;
	setp.eq.s32 	%p7723, %r3, 34;
	ld.shared.f32 	%f21434, [_ZZ33flash_attention_v2_forward_kernelILi64ELi64ELi64EEvPKfS1_S1_PfiiiifE8V_shared+13912];
	fma.rn.f32 	%f22525, %f4540, %f21434, %f22525;
	@%p7723 bra 	$L__BB1_7747;
	setp.eq.s32 	%p7724, %r3, 35;
	ld.shared.f32 	%f21435, [_ZZ33flash_attention_v2_forward_kernelILi64ELi64ELi64EEvPKfS1_S1_PfiiiifE8V_shared+13916];
	fma.rn.f32 	%f22526, %f4540, %f21435, %f22526;
	@%p7724 bra 	$L__BB1_7747;
	setp.eq.s32 	%p7725, %r3, 36;
	ld.shared.f32 	%f21436, [_ZZ33flash_attention_v2_forward_kernelILi64ELi64ELi64EEvPKfS1_S1_PfiiiifE8V_shared+13920];
	fma.rn.f32 	%f22527, %f4540, %f21436, %f22527;
	@%p7725 bra 	$L__BB1_7747;
	setp.eq.s32 	%p7726, %r3, 37;
	ld.shared.f32 	%f21437, [_ZZ33flash_attention_v2_forward_kernelILi64ELi64ELi64EEvPKfS1_S1_PfiiiifE8V_shared+13924];
	fma.rn.f32 	%f22528, %f4540, %f21437, %f22528;
	@%p7726 bra 	$L__BB1_7747;
	setp.eq.s32 	%p7727, %r3, 38;
	ld.shared.f32 	%f21438, [_ZZ33flash_attention_v2_forward_kernelILi64ELi64ELi64EEvPKfS1_S1_PfiiiifE8V_shared+13928];
	fma.rn.f32 	%f22529, %f4540, %f21438, %f22529;
	@%p7727 bra 	$L__BB1_7747;
	setp.eq.s32 	%p7728, %r3, 39;
	ld.shared.f32 	%f21439, [_ZZ33flash_attention_v2_forward_kernelILi64ELi64ELi64EEvPKfS1_S1_PfiiiifE8V_shared+13932];
	fma.rn.f32 	%f22530, %f4540, %f21439, %f22530;
	@%p7728 bra 	$L__BB1_7747;
	setp.eq.s32 	%p7729, %r3, 40;
	ld.shared.f32 	%f21440, [_ZZ33flash_attention_v2_forward_kernelILi64ELi64ELi64EEvPKfS1_S1_PfiiiifE8V_shared+13936];
	fma.rn.f32 	%f22531, %f4540, %f21440, %f22531;
	@%p7729 bra 	$L__BB1_7747;
	setp.eq.s32 	%p7730, %r3, 41;
	ld.shared.f32 	%f21441, [_ZZ33flash_attention_v2_forward_kernelILi64ELi64ELi64EEvPKfS1_S1_PfiiiifE8V_shared+13940];
	fma.rn.f32 	%f22532, %f4540, %f21441, %f22532;
	@%p7730 bra 	$L__BB1_7747;
	setp.eq.s32 	%p7731, %r3, 42;
	ld.shared.f32 	%f21442, [_ZZ33flash_attention_v2_forward_kernelILi64ELi64ELi64EEvPKfS1_S1_PfiiiifE8V_shared+13944];
	fma.rn.f32 	%f22533, %f4540, %f21442, %f22533;
	@%p7731 bra 	$L__BB1_7747;
	setp.eq.s32 	%p7732, %r3, 43;
	ld.shared.f32 	%f21443, [_ZZ33flash_attention_v2_forward_kernelILi64ELi64ELi64EEvPKfS1_S1_PfiiiifE8V_shared+13948];
	fma.rn.f32 	%f22534, %f4540, %f21443, %f22534;
	@%p7732 bra 	$L__BB1_7747;
	setp.eq.s32 	%p7733, %r3, 44;
	ld.shared.f32 	%f21444, [_ZZ33flash_attention_v2_forward_kernelILi64ELi64ELi64EEvPKfS1_S1_PfiiiifE8V_shared+13952];
	fma.rn.f32 	%f22535, %f4540, %f21444, %f22535;
	@%p7733 bra 	$L__BB1_7747;
	setp.eq.s32 	%p7734, %r3, 45;
	ld.shared.f32 	%f21445, [_ZZ33flash_attention_v2_forward_kernelILi64ELi64ELi64EEvPKfS1_S1_PfiiiifE8V_shared+13956];
	fma.rn.f32 	%f22536, %f4540, %f21445, %f22536;
	@%p7734 bra 	$L__BB1_7747;
	setp.eq.s32 	%p7735, %r3, 46;
	ld.shared.f32 	%f21446, [_ZZ33flash_attention_v2_forward_kernelILi64ELi64ELi64EEvPKfS1_S1_PfiiiifE8V_shared+13960];
	fma.rn.f32 	%f22537, %f4540, %f21446, %f22537;
	@%p7735 bra 	$L__BB1_7747;
	setp.eq.s32 	%p7736, %r3, 47;
	ld.shared.f32 	%f21447, [_ZZ33flash_attention_v2_forward_kernelILi64ELi64ELi64EEvPKfS1_S1_PfiiiifE8V_shared+13964];
	fma.rn.f32 	%f22538, %f4540, %f21447, %f22538;
	@%p7736 bra 	$L__BB1_7747;
	setp.eq.s32 	%p7737, %r3, 48;
	ld.shared.f32 	%f21448, [_ZZ33flash_attention_v2_forward_kernelILi64ELi64ELi64EEvPKfS1_S1_PfiiiifE8V_shared+13968];
	fma.rn.f32 	%f22539, %f4540, %f21448, %f22539;
	@%p7737 bra 	$L__BB1_7747;
	setp.eq.s32 	%p7738, %r3, 49;
	ld.shared.f32 	%f21449, [_ZZ33flash_attention_v2_forward_kernelILi64ELi64ELi64EEvPKfS1_S1_PfiiiifE8V_shared+13972];
	fma.rn.f32 	%f22540, %f4540, %f21449, %f22540;
	@%p7738 bra 	$L__BB1_7747;
	setp.eq.s32 	%p7739, %r3, 50;
	ld.shared.f32 	%f21450, [_ZZ33flash_attention_v2_forward_kernelILi64ELi64ELi64EEvPKfS1_S1_PfiiiifE8V_shared+13976];
	fma.rn.f32 	%f22541, %f4540, %f21450, %f22541;
	@%p7739 bra 	$L__BB1_7747;
	setp.eq.s32 	%p7740, %r3, 51;
	ld.shared.f32 	%f21451, [_ZZ33flash_attention_v2_forward_kernelILi64ELi64ELi64EEvPKfS1_S1_PfiiiifE8V_shared+13980];
	fma.rn.f32 	%f22542, %f4540, %f21451, %f22542;
	@%p7740 bra 	$L__BB1_7747;
	setp.eq.s32 	%p7741, %r3, 52;
	ld.shared.f32 	%f21452, [_ZZ33flash_attention_v2_forward_kernelILi64ELi64ELi64EEvPKfS1_S1_PfiiiifE8V_shared+13984];
	fma.rn.f32 	%f22543, %f4540, %f21452, %f22543;
	@%p7741 bra 	$L__BB1_7747;
	setp.eq.s32 	%p7742, %r3, 53;
	ld.shared.f32 	%f21453, [_ZZ33flash_attention_v2_forward_kernelILi64ELi64ELi64EEvPKfS1_S1_PfiiiifE8V_shared+13988];
	fma.rn.f32 	%f22544, %f4540, %f21453, %f22544;
	@%p7742 bra 	$L__BB1_7747;
	setp.eq.s32 	%p7743, %r3, 54;
	ld.shared.f32 	%f21454, [_ZZ33flash_attention_v2_forward_kernelILi64ELi64ELi64EEvPKfS1_S1_PfiiiifE8V_shared+13992];
	fma.rn.f32 	%f22545, %f4540, %f21454, %f22545;
	@%p7743 bra 	$L__BB1_7747;
	setp.eq.s32 	%p7744, %r3, 55;
	ld.shared.f32 	%f21455, [_ZZ33flash_attention_v2_forward_kernelILi64ELi64ELi64EEvPKfS1_S1_PfiiiifE8V_shared+13996];
	fma.rn.f32 	%f22546, %f4540, %f21455, %f22546;
	@%p7744 bra 	$L__BB1_7747;
	setp.eq.s32 	%p7745, %r3, 56;
	ld.shared.f32 	%f21456, [_ZZ33flash_attention_v2_forward_kernelILi64ELi64ELi64EEvPKfS1_S1_PfiiiifE8V_shared+14000];
	fma.rn.f32 	%f22547, %f4540, %f21456, %f22547;
	@%p7745 bra 	$L__BB1_7747;
	setp.eq.s32 	%p7746, %r3, 57;
	ld.shared.f32 	%f21457, [_ZZ33flash_attention_v2_forward_kernelILi64ELi64ELi64EEvPKfS1_S1_PfiiiifE8V_shared+14004];
	fma.rn.f32 	%f22548, %f4540, %f21457, %f22548;
	@%p7746 bra 	$L__BB1_7747;
	setp.eq.s32 	%p7747, %r3, 58;
	ld.shared.f32 	%f21458, [_ZZ33flash_attention_v2_forward_kernelILi64ELi64ELi64EEvPKfS1_S1_PfiiiifE8V_shared+14008];
	fma.rn.f32 	%f22549, %f4540, %f21458, %f22549;
	@%p7747 bra 	$L__BB1_7747;
	setp.eq.s32 	%p7748, %r3, 59;
	ld.shared.f32 	%f21459, [_ZZ33flash_attention_v2_forward_kernelILi64ELi64ELi64EEvPKfS1_S1_PfiiiifE8V_shared+14012];
	fma.rn.f32 	%f22550, %f4540, %f21459, %f22550;
	@%p7748 bra 	$L__BB1_7747;
	setp.eq.s32 	%p7749, %r3, 60;
	ld.shared.f32 	%f21460, [_ZZ33flash_attention_v2_forward_kernelILi64ELi64ELi64EEvPKfS1_S1_PfiiiifE8V_shared+14016];
	fma.rn.f32 	%f22551, %f4540, %f21460, %f22551;
	@%p7749 bra 	$L__BB1_7747;
	setp.eq.s32 	%p7750, %r3, 61;
	ld.shared.f32 	%f21461, [_ZZ33flash_attention_v2_forward_kernelILi64ELi64ELi64EEvPKfS1_S1_PfiiiifE8V_shared+14020];
	fma.rn.f32 	%f22552, %f4540, %f21461, %f22552;
	@%p7750 bra 	$L__BB1_7747;
	setp.eq.s32 	%p7751, %r3, 62;
	ld.shared.f32 	%f21462, [_ZZ33flash_attention_v2_forward_kernelILi64ELi64ELi64EEvPKfS1_S1_PfiiiifE8V_shared+14024];
	fma.rn.f32 	%f22553, %f4540, %f21462, %f22553;
	@%p7751 bra 	$L__BB1_7747;
	setp.eq.s32 	%p7752, %r3, 63;
	ld.shared.f32 	%f21463, [_ZZ33flash_attention_v2_forward_kernelILi64ELi64ELi64EEvPKfS1_S1_PfiiiifE8V_shared+14028];
	fma.rn.f32 	%f22554, %f4540, %f21463, %f22554;
	@%p7752 bra 	$L__BB1_7747;
	ld.shared.f32 	%f21464, [_ZZ33flash_attention_v2_forward_kernelILi64ELi64ELi64EEvPKfS1_S1_PfiiiifE8V_shared+14032];
	fma.rn.f32 	%f22555, %f4540, %f21464, %f22555;
$L__BB1_7747:
	ld.param.u32 	%r602, [_Z33flash_attention_v2_forward_kernelILi64ELi64ELi64EEvPKfS1_S1_Pfiiiif_param_6];
	shl.b32 	%r448, %r625, 6;
	or.b32  	%r449, %r448, 54;
	setp.ge.s32 	%p7753, %r449, %r602;
	@%p7753 bra 	$L__BB1_7812;
	setp.eq.s32 	%p7754, %r14, 0;
	ld.shared.f32 	%f21465, [_ZZ33flash_attention_v2_forward_kernelILi64ELi64ELi64EEvPKfS1_S1_PfiiiifE8V_shared+14040];
	fma.rn.f32 	%f22492, %f4541, %f21465, %f22492;
	@%p7754 bra 	$L__BB1_7812;
	setp.eq.s32 	%p7755, %r3, 2;
	ld.shared.f32 	%f21466, [_ZZ33flash_attention_v2_forward_kernelILi64ELi64ELi64EEvPKfS1_S1_PfiiiifE8V_shared+14044];
	fma.rn.f32 	%f22493, %f4541, %f21466, %f22493;
	@%p7755 bra 	$L__BB1_7812;
	setp.eq.s32 	%p7756, %r3, 3;
	ld.shared.f32 	%f21467, [_ZZ33flash_attention_v2_forward_kernelILi64ELi64ELi64EEvPKfS1_S1_PfiiiifE8V_shared+14048];
	fma.rn.f32 	%f22494, %f4541, %f21467, %f22494;
	@%p7756 bra 	$L__BB1_7812;
	setp.eq.s32 	%p7757, %r3, 4;
	ld.shared.f32 	%f21468, [_ZZ33flash_attention_v2_forward_kernelILi64ELi64ELi64EEvPKfS1_S1_PfiiiifE8V_shared+14052];
	fma.rn.f32 	%f22495, %f4541, %f21468, %f22495;
	@%p7757 bra 	$L__BB1_7812;
	setp.eq.s32 	%p7758, %r3, 5;
	ld.shared.f32 	%f21469, [_ZZ33flash_attention_v2_forward_kernelILi64ELi64ELi64EEvPKfS1_S1_PfiiiifE8V_shared+14056];
	fma.rn.f32 	%f22496, %f4541, %f21469, %f22496;
	@%p7758 bra 	$L__BB1_7812;
	setp.eq.s32 	%p7759, %r3, 6;
	ld.shared.f32 	%f21470, [_ZZ33flash_attention_v2_forward_kernelILi64ELi64ELi64EEvPKfS1_S1_PfiiiifE8V_shared+14060];
	fma.rn.f32 	%f22497, %f4541, %f21470, %f22497;
	@%p7759 bra 	$L__BB1_7812;
	setp.eq.s32 	%p7760, %r3, 7;
	ld.shared.f32 	%f21471, [_ZZ33flash_attention_v2_forward_kernelILi64ELi64ELi64EEvPKfS1_S1_PfiiiifE8V_shared+14064];
	fma.rn.f32 	%f22498, %f4541, %f21471, %f22498;
	@%p7760 bra 	$L__BB1_7812;
	setp.eq.s32 	%p7761, %r3, 8;
	ld.shared.f32 	%f21472, [_ZZ33flash_attention_v2_forward_kernelILi64ELi64ELi64EEvPKfS1_S1_PfiiiifE8V_shared+14068];
	fma.rn.f32 	%f22499, %f4541, %f21472, %f22499;
	@%p7761 bra 	$L__BB1_7812;
	setp.eq.s32 	%p7762, %r3, 9;
	ld.shared.f32 	%f21473, [_ZZ33flash_attention_v2_forward_kernelILi64ELi64ELi64EEvPKfS1_S1_PfiiiifE8V_shared+14072];
	fma.rn.f32 	%f22500, %f4541, %f21473, %f22500;
	@%p7762 bra 	$L__BB1_7812;
	setp.eq.s32 	%p7763, %r3, 10;
	ld.shared.f32 	%f21474, [_ZZ33flash_attention_v2_forward_kernelILi64ELi64ELi64EEvPKfS1_S1_PfiiiifE8V_shared+14076];
	fma.rn.f32 	%f22501, %f4541, %f21474, %f22501;
	@%p7763 bra 	$L__BB1_7812;
	setp.eq.s32 	%p7764, %r3, 11;
	ld.shared.f32 	%f21475, [_ZZ33flash_attention_v2_forward_kernelILi64ELi64ELi64EEvPKfS1_S1_PfiiiifE8V_shared+14080];
	fma.rn.f32 	%f22502, %f4541, %f21475, %f22502;
	@%p7764 bra 	$L__BB1_7812;
	setp.eq.s32 	%p7765, %r3, 12;
	ld.shared.f32 	%f21476, [_ZZ33flash_attention_v2_forward_kernelILi64ELi64ELi64EEvPKfS1_S1_PfiiiifE8V_shared+14084];
	fma.rn.f32 	%f22503, %f4541, %f21476, %f22503;
	@%p7765 bra 	$L__BB1_7812;
	setp.eq.s32 	%p7766, %r3, 13;
	ld.shared.f32 	%f21477, [_ZZ33flash_attention_v2_forward_kernelILi64ELi64ELi64EEvPKfS1_S1_PfiiiifE8V_shared+14088];
	fma.rn.f32 	%f22504, %f4541, %f21477, %f22504;
	@%p7766 bra 	$L__BB1_7812;
	setp.eq.s32 	%p7767, %r3, 14;
	ld.shared.f32 	%f21478, [_ZZ33flash_attention_v2_forward_kernelILi64ELi64ELi64EEvPKfS1_S1_PfiiiifE8V_shared+14092];
	fma.rn.f32 	%f22505, %f4541, %f21478, %f22505;
	@%p7767 bra 	$L__BB1_7812;
	setp.eq.s32 	%p7768, %r3, 15;
	ld.shared.f32 	%f21479, [_ZZ33flash_attention_v2_forward_kernelILi64ELi64ELi64EEvPKfS1_S1_PfiiiifE8V_shared+14096];
	fma.rn.f32 	%f22506, %f4541, %f21479, %f22506;
	@%p7768 bra 	$L__BB1_7812;
	setp.eq.s32 	%p7769, %r3, 16;
	ld.shared.f32 	%f21480, [_ZZ33flash_attention_v2_forward_kernelILi64ELi64ELi64EEvPKfS1_S1_PfiiiifE8V_shared+14100];
	fma.rn.f32 	%f22507, %f4541, %f21480, %f22507;
	@%p7769 bra 	$L__BB1_7812;
	setp.eq.s32 	%p7770, %r3, 17;
	ld.shared.f32 	%f21481, [_ZZ33flash_attention_v2_forward_kernelILi64ELi64ELi64EEvPKfS1_S1_PfiiiifE8V_shared+14104];
	fma.rn.f32 	%f22508, %f4541, %f21481, %f22508;
	@%p7770 bra 	$L__BB1_7812;
	setp.eq.s32 	%p7771, %r3, 18;
	ld.shared.f32 	%f21482, [_ZZ33flash_attention_v2_forward_kernelILi64ELi64ELi64EEvPKfS1_S1_PfiiiifE8V_shared+14108];
	fma.rn.f32 	%f22509, %f4541, %f21482, %f22509;
	@%p7771 bra 	$L__BB1_7812;
	setp.eq.s32 	%p7772, %r3, 19;
	ld.shared.f32 	%f21483, [_ZZ33flash_attention_v2_forward_kernelILi64ELi64ELi64EEvPKfS1_S1_PfiiiifE8V_shared+14112];
	fma.rn.f32 	%f22510, %f4541, %f21483, %f22510;
	@%p7772 bra 	$L__BB1_7812;
	setp.eq.s32 	%p7773, %r3, 20;
	ld.shared.f32 	%f21484, [_ZZ33flash_attention_v2_forward_kernelILi64ELi64ELi64EEvPKfS1_S1_PfiiiifE8V_shared+14116];
	fma.rn.f32 	%f22511, %f4541, %f21484, %f22511;
	@%p7773 bra 	$L__BB1_7812;
	setp.eq.s32 	%p7774, %r3, 21;
	ld.shared.f32 	%f21485, [_ZZ33flash_attention_v2_forward_kernelILi64ELi64ELi64EEvPKfS1_S1_PfiiiifE8V_shared+14120];
	fma.rn.f32 	%f22512, %f4541, %f21485, %f22512;
	@%p7774 bra 	$L__BB1_7812;
	setp.eq.s32 	%p7775, %r3, 22;
	ld.shared.f32 	%f21486, [_ZZ33flash_attention_v2_forward_kernelILi64ELi64ELi64EEvPKfS1_S1_PfiiiifE8V_shared+14124];
	fma.rn.f32 	%f22513, %f4541, %f21486, %f22513;
	@%p7775 bra 	$L__BB1_7812;
	setp.eq.s32 	%p7776, %r3, 23;
	ld.shared.f32 	%f21487, [_ZZ33flash_attention_v2_forward_kernelILi64ELi64ELi64EEvPKfS1_S1_PfiiiifE8V_shared+14128];
	fma.rn.f32 	%f22514, %f4541, %f21487, %f22514;
	@%p7776 bra 	$L__BB1_7812;
	setp.eq.s32 	%p7777, %r3, 24;
	ld.shared.f32 	%f21488, [_ZZ33flash_attention_v2_forward_kernelILi64ELi64ELi64EEvPKfS1_S1_PfiiiifE8V_shared+14132];
	fma.rn.f32 	%f22515, %f4541, %f21488, %f22515;
	@%p7777 bra 	$L__BB1_7812;
	setp.eq.s32 	%p7778, %r3, 25;
	ld.shared.f32 	%f21489, [_ZZ33flash_attention_v2_forward_kernelILi64ELi64ELi64EEvPKfS1_S1_PfiiiifE8V_shared+14136];
	fma.rn.f32 	%f22516, %f4541, %f21489, %f22516;
	@%p7778 bra 	$L__BB1_7812;
	setp.eq.s32 	%p7779, %r3, 26;
	ld.shared.f32 	%f21490, [_ZZ33flash_attention_v2_forward_kernelILi64ELi64ELi64EEvPKfS1_S1_PfiiiifE8V_shared+14140];
	fma.rn.f32 	%f22517, %f4541, %f21490, %f22517;
	@%p7779 bra 	$L__BB1_7812;
	setp.eq.s32 	%p7780, %r3, 27;
	ld.shared.f32 	%f21491, [_ZZ33flash_attention_v2_forward_kernelILi64ELi64ELi64EEvPKfS1_S1_PfiiiifE8V_shared+14144];
	fma.rn.f32 	%f22518, %f4541, %f21491, %f22518;
	@%p7780 bra 	$L__BB1_7812;
	setp.eq.s32 	%p7781, %r3, 28;
	ld.shared.f32 	%f21492, [_ZZ33flash_attention_v2_forward_kernelILi64ELi64ELi64EEvPKfS1_S1_PfiiiifE8V_shared+14148];
	fma.rn.f32 	%f22519, %f4541, %f21492, %f22519;
	@%p7781 bra 	$L__BB1_7812;
	setp.eq.s32 	%p7782, %r3, 29;
	ld.shared.f32 	%f21493, [_ZZ33flash_attention_v2_forward_kernelILi64ELi64ELi64EEvPKfS1_S1_PfiiiifE8V_shared+14152];
	fma.rn.f32 	%f22520, %f4541, %f21493, %f22520;
	@%p7782 bra 	$L__BB1_7812;
	setp.eq.s32 	%p7783, %r3, 30;
	ld.shared.f32 	%f21494, [_ZZ33flash_attention_v2_forward_kernelILi64ELi64ELi64EEvPKfS1_S1_PfiiiifE8V_shared+14156];
	fma.rn.f32 	%f22521, %f4541, %f21494, %f22521;
	@%p7783 bra 	$L__BB1_7812;
	setp.eq.s32 	%p7784, %r3, 31;
	ld.shared.f32 	%f21495, [_ZZ33flash_attention_v2_forward_kernelILi64ELi64ELi64EEvPKfS1_S1_PfiiiifE8V_shared+14160];
	fma.rn.f32 	%f22522, %f4541, %f21495, %f22522;
	@%p7784 bra 	$L__BB1_7812;
	setp.eq.s32 	%p7785, %r3, 32;
	ld.shared.f32 	%f21496, [_ZZ33flash_attention_v2_forward_kernelILi64ELi64ELi64EEvPKfS1_S1_PfiiiifE8V_shared+14164];
	fma.rn.f32 	%f22523, %f4541, %f21496, %f22523;
	@%p7785 bra 	$L__BB1_7812;
	setp.eq.s32 	%p7786, %r3, 33;
	ld.shared.f32 	%f21497, [_ZZ33flash_attention_v2_forward_kernelILi64ELi64ELi64EEvPKfS1_S1_PfiiiifE8V_shared+14168];
	fma.rn.f32 	%f22524, %f4541, %f21497, %f22524;
	@%p7786 bra 	$L__BB1_7812;
	setp.eq.s32 	%p7787, %r3, 34;
	ld.shared.f32 	%f21498, [_ZZ33flash_attention_v2_forward_kernelILi64ELi64ELi64EEvPKfS1_S1_PfiiiifE8V_shared+14172];
	fma.rn.f32 	%f22525, %f4541, %f21498, %f22525;
	@%p7787 bra 	$L__BB1_7812;
	setp.eq.s32 	%p7788, %r3, 35;
	ld.shared.f32 	%f21499, [_ZZ33flash_attention_v2_forward_kernelILi64ELi64ELi64EEvPKfS1_S1_PfiiiifE8V_shared+14176];
	fma.rn.f32 	%f22526, %f4541, %f21499, %f22526;
	@%p7788 bra 	$L__BB1_7812;
	setp.eq.s32 	%p7789, %r3, 36;
	ld.shared.f32 	%f21500, [_ZZ33flash_attention_v2_forward_kernelILi64ELi64ELi64EEvPKfS1_S1_PfiiiifE8V_shared+14180];
	fma.rn.f32 	%f22527, %f4541, %f21500, %f22527;
	@%p7789 bra 	$L__BB1_7812;
	setp.eq.s32 	%p7790, %r3, 37;
	ld.shared.f32 	%f21501, [_ZZ33flash_attention_v2_forward_kernelILi64ELi64ELi64EEvPKfS1_S1_PfiiiifE8V_shared+14184];
	fma.rn.f32 	%f22528, %f4541, %f21501, %f22528;
	@%p7790 bra 	$L__BB1_7812;
	setp.eq.s32 	%p7791, %r3, 38;
	ld.shared.f32 	%f21502, [_ZZ33flash_attention_v2_forward_kernelILi64ELi64ELi64EEvPKfS1_S1_PfiiiifE8V_shared+14188];
	fma.rn.f32 	%f22529, %f4541, %f21502, %f22529;
	@%p7791 bra 	$L__BB1_7812;
	setp.eq.s32 	%p7792, %r3, 39;
	ld.shared.f32 	%f21503, [_ZZ33flash_attention_v2_forward_kernelILi64ELi64ELi64EEvPKfS1_S1_PfiiiifE8V_shared+14192];
	fma.rn.f32 	%f22530, %f4541, %f21503, %f22530;
	@%p7792 bra 	$L__BB1_7812;
	setp.eq.s32 	%p7793, %r3, 40;
	ld.shared.f32 	%f21504, [_ZZ33flash_attention_v2_forward_kernelILi64ELi64ELi64EEvPKfS1_S1_PfiiiifE8V_shared+14196];
	fma.rn.f32 	%f22531, %f4541, %f21504, %f22531;
	@%p7793 bra 	$L__BB1_7812;
	setp.eq.s32 	%p7794, %r3, 41;
	ld.shared.f32 	%f21505, [_ZZ33flash_attention_v2_forward_kernelILi64ELi64ELi64EEvPKfS1_S1_PfiiiifE8V_shared+14200];
	fma.rn.f32 	%f22532, %f4541, %f21505, %f22532;
	@%p7794 bra 	$L__BB1_7812;
	setp.eq.s32 	%p7795, %r3, 42;
	ld.shared.f32 	%f21506, [_ZZ33flash_attention_v2_forward_kernelILi64ELi64ELi64EEvPKfS1_S1_PfiiiifE8V_shared+14204];
	fma.rn.f32 	%f22533, %f4541, %f21506, %f22533;
	@%p7795 bra 	$L__BB1_7812;
	setp.eq.s32 	%p7796, %r3, 43;
	ld.shared.f32 	%f21507, [_ZZ33flash_attention_v2_forward_kernelILi64ELi64ELi64EEvPKfS1_S1_PfiiiifE8V_shared+14208];
	fma.rn.f32 	%f22534, %f4541, %f21507, %f22534;
	@%p7796 bra 	$L__BB1_7812;
	setp.eq.s32 	%p7797, %r3, 44;
	ld.shared.f32 	%f21508, [_ZZ33flash_attention_v2_forward_kernelILi64ELi64ELi64EEvPKfS1_S1_PfiiiifE8V_shared+14212];
	fma.rn.f32 	%f22535, %f4541, %f21508, %f22535;
	@%p7797 bra 	$L__BB1_7812;
	setp.eq.s32 	%p7798, %r3, 45;
	ld.shared.f32 	%f21509, [_ZZ33flash_attention_v2_forward_kernelILi64ELi64ELi64EEvPKfS1_S1_PfiiiifE8V_shared+14216];
	fma.rn.f32 	%f22536, %f4541, %f21509, %f22536;
	@%p7798 bra 	$L__BB1_7812;
	setp.eq.s32 	%p7799, %r3, 46;
	ld.shared.f32 	%f21510, [_ZZ33flash_attention_v2_forward_kernelILi64ELi64ELi64EEvPKfS1_S1_PfiiiifE8V_shared+14220];
	fma.rn.f32 	%f22537, %f4541, %f21510, %f22537;
	@%p7799 bra 	$L__BB1_7812;
	setp.eq.s32 	%p7800, %r3, 47;
	ld.shared.f32 	%f21511, [_ZZ33flash_attention_v2_forward_kernelILi64ELi64ELi64EEvPKfS1_S1_PfiiiifE8V_shared+14224];
	fma.rn.f32 	%f22538, %f4541, %f21511, %f22538;
	@%p7800 bra 	$L__BB1_7812;
	setp.eq.s32 	%p7801, %r3, 48;
	ld.shared.f32 	%f21512, [_ZZ33flash_attention_v2_forward_kernelILi64ELi64ELi64EEvPKfS1_S1_PfiiiifE8V_shared+14228];
	fma.rn.f32 	%f22539, %f4541, %f21512, %f22539;
	@%p7801 bra 	$L__BB1_7812;
	setp.eq.s32 	%p7802, %r3, 49;
	ld.shared.f32 	%f21513, [_ZZ33flash_attention_v2_forward_kernelILi64ELi64ELi64EEvPKfS1_S1_PfiiiifE8V_shared+14232];
	fma.rn.f32 	%f22540, %f4541, %f21513, %f22540;
	@%p7802 bra 	$L__BB1_7812;
	setp.eq.s32 	%p7803, %r3, 50;
	ld.shared.f32 	%f21514, [_ZZ33flash_attention_v2_forward_kernelILi64ELi64ELi64EEvPKfS1_S1_PfiiiifE8V_shared+14236];
	fma.rn.f32 	%f22541, %f4541, %f21514, %f22541;
	@%p7803 bra 	$L__BB1_7812;
	setp.eq.s32 	%p7804, %r3, 51;
	ld.shared.f32 	%f21515, [_ZZ33flash_attention_v2_forward_kernelILi64ELi64ELi64EEvPKfS1_S1_PfiiiifE8V_shared+14240];
	fma.rn.f32 	%f22542, %f4541, %f21515, %f22542;
	@%p7804 bra 	$L__BB1_7812;
	setp.eq.s32 	%p7805, %r3, 52;
	ld.shared.f32 	%f21516, [_ZZ33flash_attention_v2_forward_kernelILi64ELi64ELi64EEvPKfS1_S1_PfiiiifE8V_shared+14244];
	fma.rn.f32 	%f22543, %f4541, %f21516, %f22543;
	@%p7805 bra 	$L__BB1_7812;
	setp.eq.s32 	%p7806, %r3, 53;
	ld.shared.f32 	%f21517, [_ZZ33flash_attention_v2_forward_kernelILi64ELi64ELi64EEvPKfS1_S1_PfiiiifE8V_shared+14248];
	fma.rn.f32 	%f22544, %f4541, %f21517, %f22544;
	@%p7806 bra 	$L__BB1_7812;
	setp.eq.s32 	%p7807, %r3, 54;
	ld.shared.f32 	%f21518, [_ZZ33flash_attention_v2_forward_kernelILi64ELi64ELi64EEvPKfS1_S1_PfiiiifE8V_shared+14252];
	fma.rn.f32 	%f22545, %f4541, %f21518, %f22545;
	@%p7807 bra 	$L__BB1_7812;
	setp.eq.s32 	%p7808, %r3, 55;
	ld.shared.f32 	%f21519, [_ZZ33flash_attention_v2_forward_kernelILi64ELi64ELi64EEvPKfS1_S1_PfiiiifE8V_shared+14256];
	fma.rn.f32 	%f22546, %f4541, %f21519, %f22546;
	@%p7808 bra 	$L__BB1_7812;
	setp.eq.s32 	%p7809, %r3, 56;
	ld.shared.f32 	%f21520, [_ZZ33flash_attention_v2_forward_kernelILi64ELi64ELi64EEvPKfS1_S1_PfiiiifE8V_shared+14260];
	fma.rn.f32 	%f22547, %f4541, %f21520, %f22547;
	@%p7809 bra 	$L__BB1_7812;
	setp.eq.s32 	%p7810, %r3, 57;
	ld.shared.f32 	%f21521, [_ZZ33flash_attention_v2_forward_kernelILi64ELi64ELi64EEvPKfS1_S1_PfiiiifE8V_shared+14264];
	fma.rn.f32 	%f22548, %f4541, %f21521, %f22548;
	@%p7810 bra 	$L__BB1_7812;
	setp.eq.s32 	%p7811, %r3, 58;
	ld.shared.f32 	%f21522, [_ZZ33flash_attention_v2_forward_kernelILi64ELi64ELi64EEvPKfS1_S1_PfiiiifE8V_shared+14268];
	fma.rn.f32 	%f22549, %f4541, %f21522, %f22549;
	@%p7811 bra 	$L__BB1_7812;
	setp.eq.s32 	%p7812, %r3, 59;
	ld.shared.f32 	%f21523, [_ZZ33flash_attention_v2_forward_kernelILi64ELi64ELi64EEvPKfS1_S1_PfiiiifE8V_shared+14272];
	fma.rn.f32 	%f22550, %f4541, %f21523, %f22550;
	@%p7812 bra 	$L__BB1_7812;
	setp.eq.s32 	%p7813, %r3, 60;
	ld.shared.f32 	%f21524, [_ZZ33flash_attention_v2_forward_kernelILi64ELi64ELi64EEvPKfS1_S1_PfiiiifE8V_shared+14276];
	fma.rn.f32 	%f22551, %f4541, %f21524, %f22551;
	@%p7813 bra 	$L__BB1_7812;
	setp.eq.s32 	%p7814, %r3, 61;
	ld.shared.f32 	%f21525, [_ZZ33flash_attention_v2_forward_kernelILi64ELi64ELi64EEvPKfS1_S1_PfiiiifE8V_shared+14280];
	fma.rn.f32 	%f22552, %f4541, %f21525, %f22552;
	@%p7814 bra 	$L__BB1_7812;
	setp.eq.s32 	%p7815, %r3, 62;
	ld.shared.f32 	%f21526, [_ZZ33flash_attention_v2_forward_kernelILi64ELi64ELi64EEvPKfS1_S1_PfiiiifE8V_shared+14284];
	fma.rn.f32 	%f22553, %f4541, %f21526, %f22553;
	@%p7815 bra 	$L__BB1_7812;
	setp.eq.s32 	%p7816, %r3, 63;
	ld.shared.f32 	%f21527, [_ZZ33flash_attention_v2_forward_kernelILi64ELi64ELi64EEvPKfS1_S1_PfiiiifE8V_shared+14288];
	fma.rn.f32 	%f22554, %f4541, %f21527, %f22554;
	@%p7816 bra 	$L__BB1_7812;
	ld.shared.f32 	%f21528, [_ZZ33flash_attention_v2_forward_kernelILi64ELi64ELi64EEvPKfS1_S1_PfiiiifE8V_shared+14292];
	fma.rn.f32 	%f22555, %f4541, %f21528, %f22555;
$L__BB1_7812:
	ld.param.u32 	%r603, [_Z33flash_attention_v2_forward_kernelILi64ELi64ELi64EEvPKfS1_S1_Pfiiiif_param_6];
	shl.b32 	%r450, %r625, 6;
	or.b32  	%r451, %r450, 55;
	setp.ge.s32 	%p7817, %r451, %r603;
	@%p7817 bra 	$L__BB1_7877;
	setp.eq.s32 	%p7818, %r14, 0;
	ld.shared.f32 	%f21529, [_ZZ33flash_attention_v2_forward_kernelILi64ELi64ELi64EEvPKfS1_S1_PfiiiifE8V_shared+14300];
	fma.rn.f32 	%f22492, %f4542, %f21529, %f22492;
	@%p7818 bra 	$L__BB1_7877;
	setp.eq.s32 	%p7819, %r3, 2;
	ld.shared.f32 	%f21530, [_ZZ33flash_attention_v2_forward_kernelILi64ELi64ELi64EEvPKfS1_S1_PfiiiifE8V_shared+14304];
	fma.rn.f32 	%f22493, %f4542, %f21530, %f22493;
	@%p7819 bra 	$L__BB1_7877;
	setp.eq.s32 	%p7820, %r3, 3;
	ld.shared.f32 	%f21531, [_ZZ33flash_attention_v2_forward_kernelILi64ELi64ELi64EEvPKfS1_S1_PfiiiifE8V_shared+14308];
	fma.rn.f32 	%f22494, %f4542, %f21531, %f22494;
	@%p7820 bra 	$L__BB1_7877;
	setp.eq.s32 	%p7821, %r3, 4;
	ld.shared.f32 	%f21532, [_ZZ33flash_attention_v2_forward_kernelILi64ELi64ELi64EEvPKfS1_S1_PfiiiifE8V_shared+14312];
	fma.rn.f32 	%f22495, %f4542, %f21532, %f22495;
	@%p7821 bra 	$L__BB1_7877;
	setp.eq.s32 	%p7822, %r3, 5;
	ld.shared.f32 	%f21533, [_ZZ33flash_attention_v2_forward_kernelILi64ELi64ELi64EEvPKfS1_S1_PfiiiifE8V_shared+14316];
	fma.rn.f32 	%f22496, %f4542, %f21533, %f22496;
	@%p7822 bra 	$L__BB1_7877;
	setp.eq.s32 	%p7823, %r3, 6;
	ld.shared.f32 	%f21534, [_ZZ33flash_attention_v2_forward_kernelILi64ELi64ELi64EEvPKfS1_S1_PfiiiifE8V_shared+14320];
	fma.rn.f32 	%f22497, %f4542, %f21534, %f22497;
	@%p7823 bra 	$L__BB1_7877;
	setp.eq.s32 	%p7824, %r3, 7;
	ld.shared.f32 	%f21535, [_ZZ33flash_attention_v2_forward_kernelILi64ELi64ELi64EEvPKfS1_S1_PfiiiifE8V_shared+14324];
	fma.rn.f32 	%f22498, %f4542, %f21535, %f22498;
	@%p7824 bra 	$L__BB1_7877;
	setp.eq.s32 	%p7825, %r3, 8;
	ld.shared.f32 	%f21536, [_ZZ33flash_attention_v2_forward_kernelILi64ELi64ELi64EEvPKfS1_S1_PfiiiifE8V_shared+14328];
	fma.rn.f32 	%f22499, %f4542, %f21536, %f22499;
	@%p7825 bra 	$L__BB1_7877;
	setp.eq.s32 	%p7826, %r3, 9;
	ld.shared.f32 	%f21537, [_ZZ33flash_attention_v2_forward_kernelILi64ELi64ELi64EEvPKfS1_S1_PfiiiifE8V_shared+14332];
	fma.rn.f32 	%f22500, %f4542, %f21537, %f22500;
	@%p7826 bra 	$L__BB1_7877;
	setp.eq.s32 	%p7827, %r3, 10;
	ld.shared.f32 	%f21538, [_ZZ33flash_attention_v2_forward_kernelILi64ELi64ELi64EEvPKfS1_S1_PfiiiifE8V_shared+14336];
	fma.rn.f32 	%f22501, %f4542, %f21538, %f22501;
	@%p7827 bra 	$L__BB1_7877;
	setp.eq.s32 	%p7828, %r3, 11;
	ld.shared.f32 	%f21539, [_ZZ33flash_attention_v2_forward_kernelILi64ELi64ELi64EEvPKfS1_S1_PfiiiifE8V_shared+14340];
	fma.rn.f32 	%f22502, %f4542, %f21539, %f22502;
	@%p7828 bra 	$L__BB1_7877;
	setp.eq.s32 	%p7829, %r3, 12;
	ld.shared.f32 	%f21540, [_ZZ33flash_attention_v2_forward_kernelILi64ELi64ELi64EEvPKfS1_S1_PfiiiifE8V_shared+14344];
	fma.rn.f32 	%f22503, %f4542, %f21540, %f22503;
	@%p7829 bra 	$L__BB1_7877;
	setp.eq.s32 	%p7830, %r3, 13;
	ld.shared.f32 	%f21541, [_ZZ33flash_attention_v2_forward_kernelILi64ELi64ELi64EEvPKfS1_S1_PfiiiifE8V_shared+14348];
	fma.rn.f32 	%f22504, %f4542, %f21541, %f22504;
	@%p7830 bra 	$L__BB1_7877;
	setp.eq.s32 	%p7831, %r3, 14;
	ld.shared.f32 	%f21542, [_ZZ33flash_attention_v2_forward_kernelILi64ELi64ELi64EEvPKfS1_S1_PfiiiifE8V_shared+14352];
	fma.rn.f32 	%f22505, %f4542, %f21542, %f22505;
	@%p7831 bra 	$L__BB1_7877;
	setp.eq.s32 	%p7832, %r3, 15;
	ld.shared.f32 	%f21543, [_ZZ33flash_attention_v2_forward_kernelILi64ELi64ELi64EEvPKfS1_S1_PfiiiifE8V_shared+14356];
	fma.rn.f32 	%f22506, %f4542, %f21543, %f22506;
	@%p7832 bra 	$L__BB1_7877;
	setp.eq.s32 	%p7833, %r3, 16;
	ld.shared.f32 	%f21544, [_ZZ33flash_attention_v2_forward_kernelILi64ELi64ELi64EEvPKfS1_S1_PfiiiifE8V_shared+14360];
	fma.rn.f32 	%f22507, %f4542, %f21544, %f22507;
	@%p7833 bra 	$L__BB1_7877;
	setp.eq.s32 	%p7834, %r3, 17;
	ld.shared.f32 	%f21545, [_ZZ33flash_attention_v2_forward_kernelILi64ELi64ELi64EEvPKfS1_S1_PfiiiifE8V_shared+14364];
	fma.rn.f32 	%f22508, %f4542, %f21545, %f22508;
	@%p7834 bra 	$L__BB1_7877;
	setp.eq.s32 	%p7835, %r3, 18;
	ld.shared.f32 	%f21546, [_ZZ33flash_attention_v2_forward_kernelILi64ELi64ELi64EEvPKfS1_S1_PfiiiifE8V_shared+14368];
	fma.rn.f32 	%f22509, %f4542, %f21546, %f22509;
	@%p7835 bra 	$L__BB1_7877;
	setp.eq.s32 	%p7836, %r3, 19;
	ld.shared.f32 	%f21547, [_ZZ33flash_attention_v2_forward_kernelILi64ELi64ELi64EEvPKfS1_S1_PfiiiifE8V_shared+14372];
	fma.rn.f32 	%f22510, %f4542, %f21547, %f22510;
	@%p7836 bra 	$L__BB1_7877;
	setp.eq.s32 	%p7837, %r3, 20;
	ld.shared.f32 	%f21548, [_ZZ33flash_attention_v2_forward_kernelILi64ELi64ELi64EEvPKfS1_S1_PfiiiifE8V_shared+14376];
	fma.rn.f32 	%f22511, %f4542, %f21548, %f22511;
	@%p7837 bra 	$L__BB1_7877;
	setp.eq.s32 	%p7838, %r3, 21;
	ld.shared.f32 	%f21549, [_ZZ33flash_attention_v2_forward_kernelILi64ELi64ELi64EEvPKfS1_S1_PfiiiifE8V_shared+14380];
	fma.rn.f32 	%f22512, %f4542, %f21549, %f22512;
	@%p7838 bra 	$L__BB1_7877;
	setp.eq.s32 	%p7839, %r3, 22;
	ld.shared.f32 	%f21550, [_ZZ33flash_attention_v2_forward_kernelILi64ELi64ELi64EEvPKfS1_S1_PfiiiifE8V_shared+14384];
	fma.rn.f32 	%f22513, %f4542, %f21550, %f22513;
	@%p7839 bra 	$L__BB1_7877;
	setp.eq.s32 	%p7840, %r3, 23;
	ld.shared.f32 	%f21551, [_ZZ33flash_attention_v2_forward_kernelILi64ELi64ELi64EEvPKfS1_S1_PfiiiifE8V_shared+14388];
	fma.rn.f32 	%f22514, %f4542, %f21551, %f22514;
	@%p7840 bra 	$L__BB1_7877;
	setp.eq.s32 	%p7841, %r3, 24;
	ld.shared.f32 	%f21552, [_ZZ33flash_attention_v2_forward_kernelILi64ELi64ELi64EEvPKfS1_S1_PfiiiifE8V_shared+14392];
	fma.rn.f32 	%f22515, %f4542, %f21552, %f22515;
	@%p7841 bra 	$L__BB1_7877;
	setp.eq.s32 	%p7842, %r3, 25;
	ld.shared.f32 	%f21553, [_ZZ33flash_attention_v2_forward_kernelILi64ELi64ELi64EEvPKfS1_S1_PfiiiifE8V_shared+14396];
	fma.rn.f32 	%f22516, %f4542, %f21553, %f22516;
	@%p7842 bra 	$L__BB1_7877;
	setp.eq.s32 	%p7843, %r3, 26;
	ld.shared.f32 	%f21554, [_ZZ33flash_attention_v2_forward_kernelILi64ELi64ELi64EEvPKfS1_S1_PfiiiifE8V_shared+14400];
	fma.rn.f32 	%f22517, %f4542, %f21554, %f22517;
	@%p7843 bra 	$L__BB1_7877;
	setp.eq.s32 	%p7844, %r3, 27;
	ld.shared.f32 	%f21555, [_ZZ33flash_attention_v2_forward_kernelILi64ELi64ELi64EEvPKfS1_S1_PfiiiifE8V_shared+14404];
	fma.rn.f32 	%f22518, %f4542, %f21555, %f22518;
	@%p7844 bra 	$L__BB1_7877;
	setp.eq.s32 	%p7845, %r3, 28;
	ld.shared.f32 	%f21556, [_ZZ33flash_attention_v2_forward_kernelILi64ELi64ELi64EEvPKfS1_S1_PfiiiifE8V_shared+14408];
	fma.rn.f32 	%f22519, %f4542, %f21556, %f22519;
	@%p7845 bra 	$L__BB1_7877;
	setp.eq.s32 	%p7846, %r3, 29;
	ld.shared.f32 	%f21557, [_ZZ33flash_attention_v2_forward_kernelILi64ELi64ELi64EEvPKfS1_S1_PfiiiifE8V_shared+14412];
	fma.rn.f32 	%f22520, %f4542, %f21557, %f22520;
	@%p7846 bra 	$L__BB1_7877;
	setp.eq.s32 	%p7847, %r3, 30;
	ld.shared.f32 	%f21558, [_ZZ33flash_attention_v2_forward_kernelILi64ELi64ELi64EEvPKfS1_S1_PfiiiifE8V_shared+14416];
	fma.rn.f32 	%f22521, %f4542, %f21558, %f22521;
	@%p7847 bra 	$L__BB1_7877;
	setp.eq.s32 	%p7848, %r3, 31;
	ld.shared.f32 	%f21559, [_ZZ33flash_attention_v2_forward_kernelILi64ELi64ELi64EEvPKfS1_S1_PfiiiifE8V_shared+14420];
	fma.rn.f32 	%f22522, %f4542, %f21559, %f22522;
	@%p7848 bra 	$L__BB1_7877;
	setp.eq.s32 	%p7849, %r3, 32;
	ld.shared.f32 	%f21560, [_ZZ33flash_attention_v2_forward_kernelILi64ELi64ELi64EEvPKfS1_S1_PfiiiifE8V_shared+14424];
	fma.rn.f32 	%f22523, %f4542, %f21560, %f22523;
	@%p7849 bra 	$L__BB1_7877;
	setp.eq.s32 	%p7850, %r3, 33;
	ld.shared.f32 	%f21561, [_ZZ33flash_attention_v2_forward_kernelILi64ELi64ELi64EEvPKfS1_S1_PfiiiifE8V_shared+14428];
	fma.rn.f32 	%f22524, %f4542, %f21561, %f22524;
	@%p7850 bra 	$L__BB1_7877;
	setp.eq.s32 	%p7851, %r3, 34;
	ld.shared.f32 	%f21562, [_ZZ33flash_attention_v2_forward_kernelILi64ELi64ELi64EEvPKfS1_S1_PfiiiifE8V_shared+14432];
	fma.rn.f32 	%f22525, %f4542, %f21562, %f22525;
	@%p7851 bra 	$L__BB1_7877;
	setp.eq.s32 	%p7852, %r3, 35;
	ld.shared.f32 	%f21563, [_ZZ33flash_attention_v2_forward_kernelILi64ELi64ELi64EEvPKfS1_S1_PfiiiifE8V_shared+14436];
	fma.rn.f32 	%f22526, %f4542, %f21563, %f22526;
	@%p7852 bra 	$L__BB1_7877;
	setp.eq.s32 	%p7853, %r3, 36;
	ld.shared.f32 	%f21564, [_ZZ33flash_attention_v2_forward_kernelILi64ELi64ELi64EEvPKfS1_S1_PfiiiifE8V_shared+14440];
	fma.rn.f32 	%f22527, %f4542, %f21564, %f22527;
	@%p7853 bra 	$L__BB1_7877;
	setp.eq.s32 	%p7854, %r3, 37;
	ld.shared.f32 	%f21565, [_ZZ33flash_attention_v2_forward_kernelILi64ELi64ELi64EEvPKfS1_S1_PfiiiifE8V_shared+14444];
	fma.rn.f32 	%f22528, %f4542, %f21565, %f22528;
	@%p7854 bra 	$L__BB1_7877;
	setp.eq.s32 	%p7855, %r3, 38;
	ld.shared.f32 	%f21566, [_ZZ33flash_attention_v2_forward_kernelILi64ELi64ELi64EEvPKfS1_S1_PfiiiifE8V_shared+14448];
	fma.rn.f32 	%f22529, %f4542, %f21566, %f22529;
	@%p7855 bra 	$L__BB1_7877;
	setp.eq.s32 	%p7856, %r3, 39;
	ld.shared.f32 	%f21567, [_ZZ33flash_attention_v2_forward_kernelILi64ELi64ELi64EEvPKfS1_S1_PfiiiifE8V_shared+14452];
	fma.rn.f32 	%f22530, %f4542, %f21567, %f22530;
	@%p7856 bra 	$L__BB1_7877;
	setp.eq.s32 	%p7857, %r3, 40;
	ld.shared.f32 	%f21568, [_ZZ33flash_attention_v2_forward_kernelILi64ELi64ELi64EEvPKfS1_S1_PfiiiifE8V_shared+14456];
	fma.rn.f32 	%f22531, %f4542, %f21568, %f22531;
	@%p7857 bra 	$L__BB1_7877;
	setp.eq.s32 	%p7858, %r3, 41;
	ld.shared.f32 	%f21569, [_ZZ33flash_attention_v2_forward_kernelILi64ELi64ELi64EEvPKfS1_S1_PfiiiifE8V_shared+14460];
	fma.rn.f32 	%f22532, %f4542, %f21569, %f22532;
	@%p7858 bra 	$L__BB1_7877;
	setp.eq.s32 	%p7859, %r3, 42;
	ld.shared.f32 	%f21570, [_ZZ33flash_attention_v2_forward_kernelILi64ELi64ELi64EEvPKfS1_S1_PfiiiifE8V_shared+14464];
	fma.rn.f32 	%f22533, %f4542, %f21570, %f22533;
	@%p7859 bra 	$L__BB1_7877;
	setp.eq.s32 	%p7860, %r3, 43;
	ld.shared.f32 	%f21571, [_ZZ33flash_attention_v2_forward_kernelILi64ELi64ELi64EEvPKfS1_S1_PfiiiifE8V_shared+14468];
	fma.rn.f32 	%f22534, %f4542, %f21571, %f22534;
	@%p7860 bra 	$L__BB1_7877;
	setp.eq.s32 	%p7861, %r3, 44;
	ld.shared.f32 	%f21572, [_ZZ33flash_attention_v2_forward_kernelILi64ELi64ELi64EEvPKfS1_S1_PfiiiifE8V_shared+14472];
	fma.rn.f32 	%f22535, %f4542, %f21572, %f22535;
	@%p7861 bra 	$L__BB1_7877;
	setp.eq.s32 	%p7862, %r3, 45;
	ld.shared.f32 	%f21573, [_ZZ33flash_attention_v2_forward_kernelILi64ELi64ELi64EEvPKfS1_S1_PfiiiifE8V_shared+14476];
	fma.rn.f32 	%f22536, %f4542, %f21573, %f22536;
	@%p7862 bra 	$L__BB1_7877;
	setp.eq.s32 	%p7863, %r3, 46;
	ld.shared.f32 	%f21574, [_ZZ33flash_attention_v2_forward_kernelILi64ELi64ELi64EEvPKfS1_S1_PfiiiifE8V_shared+14480];
	fma.rn.f32 	%f22537, %f4542, %f21574, %f22537;
	@%p7863 bra 	$L__BB1_7877;
	setp.eq.s32 	%p7864, %r3, 47;
	ld.shared.f32 	%f21575, [_ZZ33flash_attention_v2_forward_kernelILi64ELi64ELi64EEvPKfS1_S1_PfiiiifE8V_shared+14484];
	fma.rn.f32 	%f22538, %f4542, %f21575, %f22538;
	@%p7864 bra 	$L__BB1_7877;
	setp.eq.s32 	%p7865, %r3, 48;
	ld.shared.f32 	%f21576, [_ZZ33flash_attention_v2_forward_kernelILi64ELi64ELi64EEvPKfS1_S1_PfiiiifE8V_shared+14488];
	fma.rn.f32 	%f22539, %f4542, %f21576, %f22539;
	@%p7865 bra 	$L__BB1_7877;
	setp.eq.s32 	%p7866, %r3, 49;
	ld.shared.f32 	%f21577, [_ZZ33flash_attention_v2_forward_kernelILi64ELi64ELi64EEvPKfS1_S1_PfiiiifE8V_shared+14492];
	fma.rn.f32 	%f22540, %f4542, %f21577, %f22540;
	@%p7866 bra 	$L__BB1_7877;
	setp.eq.s32 	%p7867, %r3, 50;
	ld.shared.f32 	%f21578, [_ZZ33flash_attention_v2_forward_kernelILi64ELi64ELi64EEvPKfS1_S1_PfiiiifE8V_shared+14496];
	fma.rn.f32 	%f22541, %f4542, %f21578, %f22541;
	@%p7867 bra 	$L__BB1_7877;
	setp.eq.s32 	%p7868, %r3, 51;
	ld.shared.f32 	%f21579, [_ZZ33flash_attention_v2_forward_kernelILi64ELi64ELi64EEvPKfS1_S1_PfiiiifE8V_shared+14500];
	fma.rn.f32 	%f22542, %f4542, %f21579, %f22542;
	@%p7868 bra 	$L__BB1_7877;
	setp.eq.s32 	%p7869, %r3, 52;
	ld.shared.f32 	%f21580, [_ZZ33flash_attention_v2_forward_kernelILi64ELi64ELi64EEvPKfS1_S1_PfiiiifE8V_shared+14504];
	fma.rn.f32 	%f22543, %f4542, %f21580, %f22543;
	@%p7869 bra 	$L__BB1_7877;
	setp.eq.s32 	%p7870, %r3, 53;
	ld.shared.f32 	%f21581, [_ZZ33flash_attention_v2_forward_kernelILi64ELi64ELi64EEvPKfS1_S1_PfiiiifE8V_shared+14508];
	fma.rn.f32 	%f22544, %f4542, %f21581, %f22544;
	@%p7870 bra 	$L__BB1_7877;
	setp.eq.s32 	%p7871, %r3, 54;
	ld.shared.f32 	%f21582, [_ZZ33flash_attention_v2_forward_kernelILi64ELi64ELi64EEvPKfS1_S1_PfiiiifE8V_shared+14512];
	fma.rn.f32 	%f22545, %f4542, %f21582, %f22545;
	@%p7871 bra 	$L__BB1_7877;
	setp.eq.s32 	%p7872, %r3, 55;
	ld.shared.f32 	%f21583, [_ZZ33flash_attention_v2_forward_kernelILi64ELi64ELi64EEvPKfS1_S1_PfiiiifE8V_shared+14516];
	fma.rn.f32 	%f22546, %f4542, %f21583, %f22546;
	@%p7872 bra 	$L__BB1_7877;
	setp.eq.s32 	%p7873, %r3, 56;
	ld.shared.f32 	%f21584, [_ZZ33flash_attention_v2_forward_kernelILi64ELi64ELi64EEvPKfS1_S1_PfiiiifE8V_shared+14520];
	fma.rn.f32 	%f22547, %f4542, %f21584, %f22547;
	@%p7873 bra 	$L__BB1_7877;
	setp.eq.s32 	%p7874, %r3, 57;
	ld.shared.f32 	%f21585, [_ZZ33flash_attention_v2_forward_kernelILi64ELi64ELi64EEvPKfS1_S1_PfiiiifE8V_shared+14524];
	fma.rn.f32 	%f22548, %f4542, %f21585, %f22548;
	@%p7874 bra 	$L__BB1_7877;
	setp.eq.s32 	%p7875, %r3, 58;
	ld.shared.f32 	%f21586, [_ZZ33flash_attention_v2_forward_kernelILi64ELi64ELi64EEvPKfS1_S1_PfiiiifE8V_shared+14528];
	fma.rn.f32 	%f22549, %f4542, %f21586, %f22549;
	@%p7875 bra 	$L__BB1_7877;
	setp.eq.s32 	%p7876, %r3, 59;
	ld.shared.f32 	%f21587, [_ZZ33flash_attention_v2_forward_kernelILi64ELi64ELi64EEvPKfS1_S1_PfiiiifE8V_shared+14532];
	fma.rn.f32 	%f22550, %f4542, %f21587, %f22550;
	@%p7876 bra 	$L__BB1_7877;
	setp.eq.s32 	%p7877, %r3, 60;
	ld.shared.f32 	%f21588, [_ZZ33flash_attention_v2_forward_kernelILi64ELi64ELi64EEvPKfS1_S1_PfiiiifE8V_shared+14536];
	fma.rn.f32 	%f22551, %f4542, %f21588, %f22551;
	@%p7877 bra 	$L__BB1_7877;
	setp.eq.s32 	%p7878, %r3, 61;
	ld.shared.f32 	%f21589, [_ZZ33flash_attention_v2_forward_kernelILi64ELi64ELi64EEvPKfS1_S1_PfiiiifE8V_shared+14540];
	fma.rn.f32 	%f22552, %f4542, %f21589, %f22552;
	@%p7878 bra 	$L__BB1_7877;
	setp.eq.s32 	%p7879, %r3, 62;
	ld.shared.f32 	%f21590, [_ZZ33flash_attention_v2_forward_kernelILi64ELi64ELi64EEvPKfS1_S1_PfiiiifE8V_shared+14544];
	fma.rn.f32 	%f22553, %f4542, %f21590, %f22553;
	@%p7879 bra 	$L__BB1_7877;
	setp.eq.s32 	%p7880, %r3, 63;
	ld.shared.f32 	%f21591, [_ZZ33flash_attention_v2_forward_kernelILi64ELi64ELi64EEvPKfS1_S1_PfiiiifE8V_shared+14548];
	fma.rn.f32 	%f22554, %f4542, %f21591, %f22554;
	@%p7880 bra 	$L__BB1_7877;
	ld.shared.f32 	%f21592, [_ZZ33flash_attention_v2_forward_kernelILi64ELi64ELi64EEvPKfS1_S1_PfiiiifE8V_shared+14552];
	fma.rn.f32 	%f22555, %f4542, %f21592, %f22555;
$L__BB1_7877:
	ld.param.u32 	%r604, [_Z33flash_attention_v2_forward_kernelILi64ELi64ELi64EEvPKfS1_S1_Pfiiiif_param_6];
	shl.b32 	%r452, %r625, 6;
	or.b32  	%r453, %r452, 56;
	setp.ge.s32 	%p7881, %r453, %r604;
	@%p7881 bra 	$L__BB1_7942;
	setp.eq.s32 	%p7882, %r14, 0;
	ld.shared.f32 	%f21593, [_ZZ33flash_attention_v2_forward_kernelILi64ELi64ELi64EEvPKfS1_S1_PfiiiifE8V_shared+14560];
	fma.rn.f32 	%f22492, %f4543, %f21593, %f22492;
	@%p7882 bra 	$L__BB1_7942;
	setp.eq.s32 	%p7883, %r3, 2;
	ld.shared.f32 	%f21594, [_ZZ33flash_attention_v2_forward_kernelILi64ELi64ELi64EEvPKfS1_S1_PfiiiifE8V_shared+14564];
	fma.rn.f32 	%f22493, %f4543, %f21594, %f22493;
	@%p7883 bra 	$L__BB1_7942;
	setp.eq.s32 	%p7884, %r3, 3;
	ld.shared.f32 	%f21595, [_ZZ33flash_attention_v2_forward_kernelILi64ELi64ELi64EEvPKfS1_S1_PfiiiifE8V_shared+14568];
	fma.rn.f32 	%f22494, %f4543, %f21595, %f22494;
	@%p7884 bra 	$L__BB1_7942;
	setp.eq.s32 	%p7885, %r3, 4;
	ld.shared.f32 	%f21596, [_ZZ33flash_attention_v2_forward_kernelILi64ELi64ELi64EEvPKfS1_S1_PfiiiifE8V_shared+14572];
	fma.rn.f32 	%f22495, %f4543, %f21596, %f22495;
	@%p7885 bra 	$L__BB1_7942;
	setp.eq.s32 	%p7886, %r3, 5;
	ld.shared.f32 	%f21597, [_ZZ33flash_attention_v2_forward_kernelILi64ELi64ELi64EEvPKfS1_S1_PfiiiifE8V_shared+14576];
	fma.rn.f32 	%f22496, %f4543, %f21597, %f22496;
	@%p7886 bra 	$L__BB1_7942;
	setp.eq.s32 	%p7887, %r3, 6;
	ld.shared.f32 	%f21598, [_ZZ33flash_attention_v2_forward_kernelILi64ELi64ELi64EEvPKfS1_S1_PfiiiifE8V_shared+14580];
	fma.rn.f32 	%f22497, %f4543, %f21598, %f22497;
	@%p7887 bra 	$L__BB1_7942;
	setp.eq.s32 	%p7888, %r3, 7;
	ld.shared.f32 	%f21599, [_ZZ33flash_attention_v2_forward_kernelILi64ELi64ELi64EEvPKfS1_S1_PfiiiifE8V_shared+14584];
	fma.rn.f32 	%f22498, %f4543, %f21599, %f22498;
	@%p7888 bra 	$L__BB1_7942;
	setp.eq.s32 	%p7889, %r3, 8;
	ld.shared.f32 	%f21600, [_ZZ33flash_attention_v2_forward_kernelILi64ELi64ELi64EEvPKfS1_S1_PfiiiifE8V_shared+14588];
	fma.rn.f32 	%f22499, %f4543, %f21600, %f22499;
	@%p7889 bra 	$L__BB1_7942;
	setp.eq.s32 	%p7890, %r3, 9;
	ld.shared.f32 	%f21601, [_ZZ33flash_attention_v2_forward_kernelILi64ELi64ELi64EEvPKfS1_S1_PfiiiifE8V_shared+14592];
	fma.rn.f32 	%f22500, %f4543, %f21601, %f22500;
	@%p7890 bra 	$L__BB1_7942;
	setp.eq.s32 	%p7891, %r3, 10;
	ld.shared.f32 	%f21602, [_ZZ33flash_attention_v2_forward_kernelILi64ELi64ELi64EEvPKfS1_S1_PfiiiifE8V_shared+14596];
	fma.rn.f32 	%f22501, %f4543, %f21602, %f22501;
	@%p7891 bra 	$L__BB1_7942;
	setp.eq.s32 	%p7892, %r3, 11;
	ld.shared.f32 	%f21603, [_ZZ33flash_attention_v2_forward_kernelILi64ELi64ELi64EEvPKfS1_S1_PfiiiifE8V_shared+14600];
	fma.rn.f32 	%f22502, %f4543, %f21603, %f22502;
	@%p7892 bra 	$L__BB1_7942;
	setp.eq.s32 	%p7893, %r3, 12;
	ld.shared.f32 	%f21604, [_ZZ33flash_attention_v2_forward_kernelILi64ELi64ELi64EEvPKfS1_S1_PfiiiifE8V_shared+14604];
	fma.rn.f32 	%f22503, %f4543, %f21604, %f22503;
	@%p7893 bra 	$L__BB1_7942;
	setp.eq.s32 	%p7894, %r3, 13;
	ld.shared.f32 	%f21605, [_ZZ33flash_attention_v2_forward_kernelILi64ELi64ELi64EEvPKfS1_S1_PfiiiifE8V_shared+14608];
	fma.rn.f32 	%f22504, %f4543, %f21605, %f22504;
	@%p7894 bra 	$L__BB1_7942;
	setp.eq.s32 	%p7895, %r3, 14;
	ld.shared.f32 	%f21606, [_ZZ33flash_attention_v2_forward_kernelILi64ELi64ELi64EEvPKfS1_S1_PfiiiifE8V_shared+14612];
	fma.rn.f32 	%f22505, %f4543, %f21606, %f22505;
	@%p7895 bra 	$L__BB1_7942;
	setp.eq.s32 	%p7896, %r3, 15;
	ld.shared.f32 	%f21607, [_ZZ33flash_attention_v2_forward_kernelILi64ELi64ELi64EEvPKfS1_S1_PfiiiifE8V_shared+14616];
	fma.rn.f32 	%f22506, %f4543, %f21607, %f22506;
	@%p7896 bra 	$L__BB1_7942;
	setp.eq.s32 	%p7897, %r3, 16;
	ld.shared.f32 	%f21608, [_ZZ33flash_attention_v2_forward_kernelILi64ELi64ELi64EEvPKfS1_S1_PfiiiifE8V_shared+14620];
	fma.rn.f32 	%f22507, %f4543, %f21608, %f22507;
	@%p7897 bra 	$L__BB1_7942;
	setp.eq.s32 	%p7898, %r3, 17;
	ld.shared.f32 	%f21609, [_ZZ33flash_attention_v2_forward_kernelILi64ELi64ELi64EEvPKfS1_S1_PfiiiifE8V_shared+14624];
	fma.rn.f32 	%f22508, %f4543, %f21609, %f22508;
	@%p7898 bra 	$L__BB1_7942;
	setp.eq.s32 	%p7899, %r3, 18;
	ld.shared.f32 	%f21610, [_ZZ33flash_attention_v2_forward_kernelILi64ELi64ELi64EEvPKfS1_S1_PfiiiifE8V_shared+14628];
	fma.rn.f32 	%f22509, %f4543, %f21610, %f22509;
	@%p7899 bra 	$L__BB1_7942;
	setp.eq.s32 	%p7900, %r3, 19;
	ld.shared.f32 	%f21611, [_ZZ33flash_attention_v2_forward_kernelILi64ELi64ELi64EEvPKfS1_S1_PfiiiifE8V_shared+14632];
	fma.rn.f32 	%f22510, %f4543, %f21611, %f22510;
	@%p7900 bra 	$L__BB1_7942;
	setp.eq.s32 	%p7901, %r3, 20;
	ld.shared.f32 	%f21612, [_ZZ33flash_attention_v2_forward_kernelILi64ELi64ELi64EEvPKfS1_S1_PfiiiifE8V_shared+14636];
	fma.rn.f32 	%f22511, %f4543, %f21612, %f22511;
	@%p7901 bra 	$L__BB1_7942;
	setp.eq.s32 	%p7902, %r3, 21;
	ld.shared.f32 	%f21613, [_ZZ33flash_attention_v2_forward_kernelILi64ELi64ELi64EEvPKfS1_S1_PfiiiifE8V_shared+14640];
	fma.rn.f32 	%f22512, %f4543, %f21613, %f22512;
	@%p7902 bra 	$L__BB1_7942;
	setp.eq.s32 	%p7903, %r3, 22;
	ld.shared.f32 	%f21614, [_ZZ33flash_attention_v2_forward_kernelILi64ELi64ELi64EEvPKfS1_S1_PfiiiifE8V_shared+14644];
	fma.rn.f32 	%f22513, %f4543, %f21614, %f22513;
	@%p7903 bra 	$L__BB1_7942;
	setp.eq.s32 	%p7904, %r3, 23;
	ld.shared.f32 	%f21615, [_ZZ33flash_attention_v2_forward_kernelILi64ELi64ELi64EEvPKfS1_S1_PfiiiifE8V_shared+14648];
	fma.rn.f32 	%f22514, %f4543, %f21615, %f22514;
	@%p7904 bra 	$L__BB1_7942;
	setp.eq.s32 	%p7905, %r3, 24;
	ld.shared.f32 	%f21616, [_ZZ33flash_attention_v2_forward_kernelILi64ELi64ELi64EEvPKfS1_S1_PfiiiifE8V_shared+14652];
	fma.rn.f32 	%f22515, %f4543, %f21616, %f22515;
	@%p7905 bra 	$L__BB1_7942;
	setp.eq.s32 	%p7906, %r3, 25;
	ld.shared.f32 	%f21617, [_ZZ33flash_attention_v2_forward_kernelILi64ELi64ELi64EEvPKfS1_S1_PfiiiifE8V_shared+14656];
	fma.rn.f32 	%f22516, %f4543, %f21617, %f22516;
	@%p7906 bra 	$L__BB1_7942;
	setp.eq.s32 	%p7907, %r3, 26;
	ld.shared.f32 	%f21618, [_ZZ33flash_attention_v2_forward_kernelILi64ELi64ELi64EEvPKfS1_S1_PfiiiifE8V_shared+14660];
	fma.rn.f32 	%f22517, %f4543, %f21618, %f22517;
	@%p7907 bra 	$L__BB1_7942;
	setp.eq.s32 	%p7908, %r3, 27;
	ld.shared.f32 	%f21619, [_ZZ33flash_attention_v2_forward_kernelILi64ELi64ELi64EEvPKfS1_S1_PfiiiifE8V_shared+14664];
	fma.rn.f32 	%f22518, %f4543, %f21619, %f22518;
	@%p7908 bra 	$L__BB1_7942;
	setp.eq.s32 	%p7909, %r3, 28;
	ld.shared.f32 	%f21620, [_ZZ33flash_attention_v2_forward_kernelILi64ELi64ELi64EEvPKfS1_S1_PfiiiifE8V_shared+14668];
	fma.rn.f32 	%f22519, %f4543, %f21620, %f22519;
	@%p7909 bra 	$L__BB1_7942;
	setp.eq.s32 	%p7910, %r3, 29;
	ld.shared.f32 	%f21621, [_ZZ33flash_attention_v2_forward_kernelILi64ELi64ELi64EEvPKfS1_S1_PfiiiifE8V_shared+14672];
	fma.rn.f32 	%f22520, %f4543, %f21621, %f22520;
	@%p7910 bra 	$L__BB1_7942;
	setp.eq.s32 	%p7911, %r3, 30;
	ld.shared.f32 	%f21622, [_ZZ33flash_attention_v2_forward_kernelILi64ELi64ELi64EEvPKfS1_S1_PfiiiifE8V_shared+14676];
	fma.rn.f32 	%f22521, %f4543, %f21622, %f22521;
	@%p7911 bra 	$L__BB1_7942;
	setp.eq.s32 	%p7912, %r3, 31;
	ld.shared.f32 	%f21623, [_ZZ33flash_attention_v2_forward_kernelILi64ELi64ELi64EEvPKfS1_S1_PfiiiifE8V_shared+14680];
	fma.rn.f32 	%f22522, %f4543, %f21623, %f22522;
	@%p7912 bra 	$L__BB1_7942;
	setp.eq.s32 	%p7913, %r3, 32;
	ld.shared.f32 	%f21624, [_ZZ33flash_attention_v2_forward_kernelILi64ELi64ELi64EEvPKfS1_S1_PfiiiifE8V_shared+14684];
	fma.rn.f32 	%f22523, %f4543, %f21624, %f22523;
	@%p7913 bra 	$L__BB1_7942;
	setp.eq.s32 	%p7914, %r3, 33;
	ld.shared.f32 	%f21625, [_ZZ33flash_attention_v2_forward_kernelILi64ELi64ELi64EEvPKfS1_S1_PfiiiifE8V_shared+14688];
	fma.rn.f32 	%f22524, %f4543, %f21625, %f22524;
	@%p7914 bra 	$L__BB1_7942;
	setp.eq.s32 	%p7915, %r3, 34;
	ld.shared.f32 	%f21626, [_ZZ33flash_attention_v2_forward_kernelILi64ELi64ELi64EEvPKfS1_S1_PfiiiifE8V_shared+14692];
	fma.rn.f32 	%f22525, %f4543, %f21626, %f22525;
	@%p7915 bra 	$L__BB1_7942;
	setp.eq.s32 	%p7916, %r3, 35;
	ld.shared.f32 	%f21627, [_ZZ33flash_attention_v2_forward_kernelILi64ELi64ELi64EEvPKfS1_S1_PfiiiifE8V_shared+14696];
	fma.rn.f32 	%f22526, %f4543, %f21627, %f22526;
	@%p7916 bra 	$L__BB1_7942;
	setp.eq.s32 	%p7917, %r3, 36;
	ld.shared.f32 	%f21628, [_ZZ33flash_attention_v2_forward_kernelILi64ELi64ELi64EEvPKfS1_S1_PfiiiifE8V_shared+14700];
	fma.rn.f32 	%f22527, %f4543, %f21628, %f22527;
	@%p7917 bra 	$L__BB1_7942;
	setp.eq.s32 	%p7918, %r3, 37;
	ld.shared.f32 	%f21629, [_ZZ33flash_attention_v2_forward_kernelILi64ELi64ELi64EEvPKfS1_S1_PfiiiifE8V_shared+14704];
	fma.rn.f32 	%f22528, %f4543, %f21629, %f22528;
	@%p7918 bra 	$L__BB1_7942;
	setp.eq.s32 	%p7919, %r3, 38;
	ld.shared.f32 	%f21630, [_ZZ33flash_attention_v2_forward_kernelILi64ELi64ELi64EEvPKfS1_S1_PfiiiifE8V_shared+14708];
	fma.rn.f32 	%f22529, %f4543, %f21630, %f22529;
	@%p7919 bra 	$L__BB1_7942;
	setp.eq.s32 	%p7920, %r3, 39;
	ld.shared.f32 	%f21631, [_ZZ33flash_attention_v2_forward_kernelILi64ELi64ELi64EEvPKfS1_S1_PfiiiifE8V_shared+14712];
	fma.rn.f32 	%f22530, %f4543, %f21631, %f22530;
	@%p7920 bra 	$L__BB1_7942;
	setp.eq.s32 	%p7921, %r3, 40;
	ld.shared.f32 	%f21632, [_ZZ33flash_attention_v2_forward_kernelILi64ELi64ELi64EEvPKfS1_S1_PfiiiifE8V_shared+14716];
	fma.rn.f32 	%f22531, %f4543, %f21632, %f22531;
	@%p7921 bra 	$L__BB1_7942;
	setp.eq.s32 	%p7922, %r3, 41;
	ld.shared.f32 	%f21633, [_ZZ33flash_attention_v2_forward_kernelILi64ELi64ELi64EEvPKfS1_S1_PfiiiifE8V_shared+14720];
	fma.rn.f32 	%f22532, %f4543, %f21633, %f22532;
	@%p7922 bra 	$L__BB1_7942;
	setp.eq.s32 	%p7923, %r3, 42;
	ld.shared.f32 	%f21634, [_ZZ33flash_attention_v2_forward_kernelILi64ELi64ELi64EEvPKfS1_S1_PfiiiifE8V_shared+14724];
	fma.rn.f32 	%f22533, %f4543, %f21634, %f22533;
	@%p7923 bra 	$L__BB1_7942;
	setp.eq.s32 	%p7924, %r3, 43;
	ld.shared.f32 	%f21635, [_ZZ33flash_attention_v2_forward_kernelILi64ELi64ELi64EEvPKfS1_S1_PfiiiifE8V_shared+14728];
	fma.rn.f32 	%f22534, %f4543, %f21635, %f22534;
	@%p7924 bra 	$L__BB1_7942;
	setp.eq.s32 	%p7925, %r3, 44;
	ld.shared.f32 	%f21636, [_ZZ33flash_attention_v2_forward_kernelILi64ELi64ELi64EEvPKfS1_S1_PfiiiifE8V_shared+14732];
	fma.rn.f32 	%f22535, %f4543, %f21636, %f22535;
	@%p7925 bra 	$L__BB1_7942;
	setp.eq.s32 	%p7926, %r3, 45;
	ld.shared.f32 	%f21637, [_ZZ33flash_attention_v2_forward_kernelILi64ELi64ELi64EEvPKfS1_S1_PfiiiifE8V_shared+14736];
	fma.rn.f32 	%f22536, %f4543, %f21637, %f22536;
	@%p7926 bra 	$L__BB1_7942;
	setp.eq.s32 	%p7927, %r3, 46;
	ld.shared.f32 	%f21638, [_ZZ33flash_attention_v2_forward_kernelILi64ELi64ELi64EEvPKfS1_S1_PfiiiifE8V_shared+14740];
	fma.rn.f32 	%f22537, %f4543, %f21638, %f22537;
	@%p7927 bra 	$L__BB1_7942;
	setp.eq.s32 	%p7928, %r3, 47;
	ld.shared.f32 	%f21639, [_ZZ33flash_attention_v2_forward_kernelILi64ELi64ELi64EEvPKfS1_S1_PfiiiifE8V_shared+14744];
	fma.rn.f32 	%f22538, %f4543, %f21639, %f22538;
	@%p7928 bra 	$L__BB1_7942;
	setp.eq.s32 	%p7929, %r3, 48;
	ld.shared.f32 	%f21640, [_ZZ33flash_attention_v2_forward_kernelILi64ELi64ELi64EEvPKfS1_S1_PfiiiifE8V_shared+14748];
	fma.rn.f32 	%f22539, %f4543, %f21640, %f22539;
	@%p7929 bra 	$L__BB1_7942;
	setp.eq.s32 	%p7930, %r3, 49;
	ld.shared.f32 	%f21641, [_ZZ33flash_attention_v2_forward_kernelILi64ELi64ELi64EEvPKfS1_S1_PfiiiifE8V_shared+14752];
	fma.rn.f32 	%f22540, %f4543, %f21641, %f22540;
	@%p7930 bra 	$L__BB1_7942;
	setp.eq.s32 	%p7931, %r3, 50;
	ld.shared.f32 	%f21642, [_ZZ33flash_attention_v2_forward_kernelILi64ELi64ELi64EEvPKfS1_S1_PfiiiifE8V_shared+14756];
	fma.rn.f32 	%f22541, %f4543, %f21642, %f22541;
	@%p7931 bra 	$L__BB1_7942;
	setp.eq.s32 	%p7932, %r3, 51;
	ld.shared.f32 	%f21643, [_ZZ33flash_attention_v2_forward_kernelILi64ELi64ELi64EEvPKfS1_S1_PfiiiifE8V_shared+14760];
	fma.rn.f32 	%f22542, %f4543, %f21643, %f22542;
	@%p7932 bra 	$L__BB1_7942;
	setp.eq.s32 	%p7933, %r3, 52;
	ld.shared.f32 	%f21644, [_ZZ33flash_attention_v2_forward_kernelILi64ELi64ELi64EEvPKfS1_S1_PfiiiifE8V_shared+14764];
	fma.rn.f32 	%f22543, %f4543, %f21644, %f22543;
	@%p7933 bra 	$L__BB1_7942;
	setp.eq.s32 	%p7934, %r3, 53;
	ld.shared.f32 	%f21645, [_ZZ33flash_attention_v2_forward_kernelILi64ELi64ELi64EEvPKfS1_S1_PfiiiifE8V_shared+14768];
	fma.rn.f32 	%f22544, %f4543, %f21645, %f22544;
	@%p7934 bra 	$L__BB1_7942;
	setp.eq.s32 	%p7935, %r3, 54;
	ld.shared.f32 	%f21646, [_ZZ33flash_attention_v2_forward_kernelILi64ELi64ELi64EEvPKfS1_S1_PfiiiifE8V_shared+14772];
	fma.rn.f32 	%f22545, %f4543, %f21646, %f22545;
	@%p7935 bra 	$L__BB1_7942;
	setp.eq.s32 	%p7936, %r3, 55;
	ld.shared.f32 	%f21647, [_ZZ33flash_attention_v2_forward_kernelILi64ELi64ELi64EEvPKfS1_S1_PfiiiifE8V_shared+14776];
	fma.rn.f32 	%f22546, %f4543, %f21647, %f22546;
	@%p7936 bra 	$L__BB1_7942;
	setp.eq.s32 	%p7937, %r3, 56;
	ld.shared.f32 	%f21648, [_ZZ33flash_attention_v2_forward_kernelILi64ELi64ELi64EEvPKfS1_S1_PfiiiifE8V_shared+14780];
	fma.rn.f32 	%f22547, %f4543, %f21648, %f22547;
	@%p7937 bra 	$L__BB1_7942;
	setp.eq.s32 	%p7938, %r3, 57;
	ld.shared.f32 	%f21649, [_ZZ33flash_attention_v2_forward_kernelILi64ELi64ELi64EEvPKfS1_S1_PfiiiifE8V_shared+14784];
	fma.rn.f32 	%f22548, %f4543, %f21649, %f22548;
	@%p7938 bra 	$L__BB1_7942;
	setp.eq.s32 	%p7939, %r3, 58;
	ld.shared.f32 	%f21650, [_ZZ33flash_attention_v2_forward_kernelILi64ELi64ELi64EEvPKfS1_S1_PfiiiifE8V_shared+14788];
	fma.rn.f32 	%f22549, %f4543, %f21650, %f22549;
	@%p7939 bra 	$L__BB1_7942;
	setp.eq.s32 	%p7940, %r3, 59;
	ld.shared.f32 	%f21651, [_ZZ33flash_attention_v2_forward_kernelILi64ELi64ELi64EEvPKfS1_S1_PfiiiifE8V_shared+14792];
	fma.rn.f32 	%f22550, %f4543, %f21651, %f22550;
	@%p7940 bra 	$L__BB1_7942;
	setp.eq.s32 	%p7941, %r3, 60;
	ld.shared.f32 	%f21652, [_ZZ33flash_attention_v2_forward_kernelILi64ELi64ELi64EEvPKfS1_S1_PfiiiifE8V_shared+14796];
	fma.rn.f32 	%f22551, %f4543, %f21652, %f22551;
	@%p7941 bra 	$L__BB1_7942;
	setp.eq.s32 	%p7942, %r3, 61;
	ld.shared.f32 	%f21653, [_ZZ33flash_attention_v2_forward_kernelILi64ELi64ELi64EEvPKfS1_S1_PfiiiifE8V_shared+14800];
	fma.rn.f32 	%f22552, %f4543, %f21653, %f22552;
	@%p7942 bra 	$L__BB1_7942;
	setp.eq.s32 	%p7943, %r3, 62;
	ld.shared.f32 	%f21654, [_ZZ33flash_attention_v2_forward_kernelILi64ELi64ELi64EEvPKfS1_S1_PfiiiifE8V_shared+14804];
	fma.rn.f32 	%f22553, %f4543, %f21654, %f22553;
	@%p7943 bra 	$L__BB1_7942;
	setp.eq.s32 	%p7944, %r3, 63;
	ld.shared.f32 	%f21655, [_ZZ33flash_attention_v2_forward_kernelILi64ELi64ELi64EEvPKfS1_S1_PfiiiifE8V_shared+14808];
	fma.rn.f32 	%f22554, %f4543, %f21655, %f22554;
	@%p7944 bra 	$L__BB1_7942;
	ld.shared.f32 	%f21656, [_ZZ33flash_attention_v2_forward_kernelILi64ELi64ELi64EEvPKfS1_S1_PfiiiifE8V_shared+14812];
	fma.rn.f32 	%f22555, %f4543, %f21656, %f22555;
$L__BB1_7942:
	ld.param.u32 	%r605, [_Z33flash_attention_v2_forward_kernelILi64ELi64ELi64EEvPKfS1_S1_Pfiiiif_param_6];
	shl.b32 	%r454, %r625, 6;
	or.b32  	%r455, %r454, 57;
	setp.ge.s32 	%p7945, %r455, %r605;
	@%p7945 bra 	$L__BB1_8007;
	setp.eq.s32 	%p7946, %r14, 0;
	ld.shared.f32 	%f21657, [_ZZ33flash_attention_v2_forward_kernelILi64ELi64ELi64EEvPKfS1_S1_PfiiiifE8V_shared+14820];
	fma.rn.f32 	%f22492, %f4544, %f21657, %f22492;
	@%p7946 bra 	$L__BB1_8007;
	setp.eq.s32 	%p7947, %r3, 2;
	ld.shared.f32 	%f21658, [_ZZ33flash_attention_v2_forward_kernelILi64ELi64ELi64EEvPKfS1_S1_PfiiiifE8V_shared+14824];
	fma.rn.f32 	%f22493, %f4544, %f21658, %f22493;
	@%p7947 bra 	$L__BB1_8007;
	setp.eq.s32 	%p7948, %r3, 3;
	ld.shared.f32 	%f21659, [_ZZ33flash_attention_v2_forward_kernelILi64ELi64ELi64EEvPKfS1_S1_PfiiiifE8V_shared+14828];
	fma.rn.f32 	%f22494, %f4544, %f21659, %f22494;
	@%p7948 bra 	$L__BB1_8007;
	setp.eq.s32 	%p7949, %r3, 4;
	ld.shared.f32 	%f21660, [_ZZ33flash_attention_v2_forward_kernelILi64ELi64ELi64EEvPKfS1_S1_PfiiiifE8V_shared+14832];
	fma.rn.f32 	%f22495, %f4544, %f21660, %f22495;
	@%p7949 bra 	$L__BB1_8007;
	setp.eq.s32 	%p7950, %r3, 5;
	ld.shared.f32 	%f21661, [_ZZ33flash_attention_v2_forward_kernelILi64ELi64ELi64EEvPKfS1_S1_PfiiiifE8V_shared+14836];
	fma.rn.f32 	%f22496, %f4544, %f21661, %f22496;
	@%p7950 bra 	$L__BB1_8007;
	setp.eq.s32 	%p7951, %r3, 6;
	ld.shared.f32 	%f21662, [_ZZ33flash_attention_v2_forward_kernelILi64ELi64ELi64EEvPKfS1_S1_PfiiiifE8V_shared+14840];
	fma.rn.f32 	%f22497, %f4544, %f21662, %f22497;
	@%p7951 bra 	$L__BB1_8007;
	setp.eq.s32 	%p7952, %r3, 7;
	ld.shared.f32 	%f21663, [_ZZ33flash_attention_v2_forward_kernelILi64ELi64ELi64EEvPKfS1_S1_PfiiiifE8V_shared+14844];
	fma.rn.f32 	%f22498, %f4544, %f21663, %f22498;
	@%p7952 bra 	$L__BB1_8007;
	setp.eq.s32 	%p7953, %r3, 8;
	ld.shared.f32 	%f21664, [_ZZ33flash_attention_v2_forward_kernelILi64ELi64ELi64EEvPKfS1_S1_PfiiiifE8V_shared+14848];
	fma.rn.f32 	%f22499, %f4544, %f21664, %f22499;
	@%p7953 bra 	$L__BB1_8007;
	setp.eq.s32 	%p7954, %r3, 9;
	ld.shared.f32 	%f21665, [_ZZ33flash_attention_v2_forward_kernelILi64ELi64ELi64EEvPKfS1_S1_PfiiiifE8V_shared+14852];
	fma.rn.f32 	%f22500, %f4544, %f21665, %f22500;
	@%p7954 bra 	$L__BB1_8007;
	setp.eq.s32 	%p7955, %r3, 10;
	ld.shared.f32 	%f21666, [_ZZ33flash_attention_v2_forward_kernelILi64ELi64ELi64EEvPKfS1_S1_PfiiiifE8V_shared+14856];
	fma.rn.f32 	%f22501, %f4544, %f21666, %f22501;
	@%p7955 bra 	$L__BB1_8007;
	setp.eq.s32 	%p7956, %r3, 11;
	ld.shared.f32 	%f21667, [_ZZ33flash_attention_v2_forward_kernelILi64ELi64ELi64EEvPKfS1_S1_PfiiiifE8V_shared+14860];
	fma.rn.f32 	%f22502, %f4544, %f21667, %f22502;
	@%p7956 bra 	$L__BB1_8007;
	setp.eq.s32 	%p7957, %r3, 12;
	ld.shared.f32 	%f21668, [_ZZ33flash_attention_v2_forward_kernelILi64ELi64ELi64EEvPKfS1_S1_PfiiiifE8V_shared+14864];
	fma.rn.f32 	%f22503, %f4544, %f21668, %f22503;
	@%p7957 bra 	$L__BB1_8007;
	setp.eq.s32 	%p7958, %r3, 13;
	ld.shared.f32 	%f21669, [_ZZ33flash_attention_v2_forward_kernelILi64ELi64ELi64EEvPKfS1_S1_PfiiiifE8V_shared+14868];
	fma.rn.f32 	%f22504, %f4544, %f21669, %f22504;
	@%p7958 bra 	$L__BB1_8007;
	setp.eq.s32 	%p7959, %r3, 14;
	ld.shared.f32 	%f21670, [_ZZ33flash_attention_v2_forward_kernelILi64ELi64ELi64EEvPKfS1_S1_PfiiiifE8V_shared+14872];
	fma.rn.f32 	%f22505, %f4544, %f21670, %f22505;
	@%p7959 bra 	$L__BB1_8007;
	setp.eq.s32 	%p7960, %r3, 15;
	ld.shared.f32 	%f21671, [_ZZ33flash_attention_v2_forward_kernelILi64ELi64ELi64EEvPKfS1_S1_PfiiiifE8V_shared+14876];
	fma.rn.f32 	%f22506, %f4544, %f21671, %f22506;
	@%p7960 bra 	$L__BB1_8007;
	setp.eq.s32 	%p7961, %r3, 16;
	ld.shared.f32 	%f21672, [_ZZ33flash_attention_v2_forward_kernelILi64ELi64ELi64EEvPKfS1_S1_PfiiiifE8V_shared+14880];
	fma.rn.f32 	%f22507, %f4544, %f21672, %f22507;
	@%p7961 bra 	$L__BB1_8007;
	setp.eq.s32 	%p7962, %r3, 17;
	ld.shared.f32 	%f21673, [_ZZ33flash_attention_v2_forward_kernelILi64ELi64ELi64EEvPKfS1_S1_PfiiiifE8V_shared+14884];
	fma.rn.f32 	%f22508, %f4544, %f21673, %f22508;
	@%p7962 bra 	$L__BB1_8007;
	setp.eq.s32 	%p7963, %r3, 18;
	ld.shared.f32 	%f21674, [_ZZ33flash_attention_v2_forward_kernelILi64ELi64ELi64EEvPKfS1_S1_PfiiiifE8V_shared+14888];
	fma.rn.f32 	%f22509, %f4544, %f21674, %f22509;
	@%p7963 bra 	$L__BB1_8007;
	setp.eq.s32 	%p7964, %r3, 19;
	ld.shared.f32 	%f21675, [_ZZ33flash_attention_v2_forward_kernelILi64ELi64ELi64EEvPKfS1_S1_PfiiiifE8V_shared+14892];
	fma.rn.f32 	%f22510, %f4544, %f21675, %f22510;
	@%p7964 bra 	$L__BB1_8007;
	setp.eq.s32 	%p7965, %r3, 20;
	ld.shared.f32 	%f21676, [_ZZ33flash_attention_v2_forward_kernelILi64ELi64ELi64EEvPKfS1_S1_PfiiiifE8V_shared+14896];
	fma.rn.f32 	%f22511, %f4544, %f21676, %f22511;
	@%p7965 bra 	$L__BB1_8007;
	setp.eq.s32 	%p7966, %r3, 21;
	ld.shared.f32 	%f21677, [_ZZ33flash_attention_v2_forward_kernelILi64ELi64ELi64EEvPKfS1_S1_PfiiiifE8V_shared+14900];
	fma.rn.f32 	%f22512, %f4544, %f21677, %f22512;
	@%p7966 bra 	$L__BB1_8007;
	setp.eq.s32 	%p7967, %r3, 22;
	ld.shared.f32 	%f21678, [_ZZ33flash_attention_v2_forward_kernelILi64ELi64ELi64EEvPKfS1_S1_PfiiiifE8V_shared+14904];
	fma.rn.f32 	%f22513, %f4544, %f21678, %f22513;
	@%p7967 bra 	$L__BB1_8007;
	setp.eq.s32 	%p7968, %r3, 23;
	ld.shared.f32 	%f21679, [_ZZ33flash_attention_v2_forward_kernelILi64ELi64ELi64EEvPKfS1_S1_PfiiiifE8V_shared+14908];
	fma.rn.f32 	%f22514, %f4544, %f21679, %f22514;
	@%p7968 bra 	$L__BB1_8007;
	setp.eq.s32 	%p7969, %r3, 24;
	ld.shared.f32 	%f21680, [_ZZ33flash_attention_v2_forward_kernelILi64ELi64ELi64EEvPKfS1_S1_PfiiiifE8V_shared+14912];
	fma.rn.f32 	%f22515, %f4544, %f21680, %f22515;
	@%p7969 bra 	$L__BB1_8007;
	setp.eq.s32 	%p7970, %r3, 25;
	ld.shared.f32 	%f21681, [_ZZ33flash_attention_v2_forward_kernelILi64ELi64ELi64EEvPKfS1_S1_PfiiiifE8V_shared+14916];
	fma.rn.f32 	%f22516, %f4544, %f21681, %f22516;
	@%p7970 bra 	$L__BB1_8007;
	setp.eq.s32 	%p7971, %r3, 26;
	ld.shared.f32 	%f21682, [_ZZ33flash_attention_v2_forward_kernelILi64ELi64ELi64EEvPKfS1_S1_PfiiiifE8V_shared+14920];
	fma.rn.f32 	%f22517, %f4544, %f21682, %f22517;
	@%p7971 bra 	$L__BB1_8007;
	setp.eq.s32 	%p7972, %r3, 27;
	ld.shared.f32 	%f21683, [_ZZ33flash_attention_v2_forward_kernelILi64ELi64ELi64EEvPKfS1_S1_PfiiiifE8V_shared+14924];
	fma.rn.f32 	%f22518, %f4544, %f21683, %f22518;
	@%p7972 bra 	$L__BB1_8007;
	setp.eq.s32 	%p7973, %r3, 28;
	ld.shared.f32 	%f21684, [_ZZ33flash_attention_v2_forward_kernelILi64ELi64ELi64EEvPKfS1_S1_PfiiiifE8V_shared+14928];
	fma.rn.f32 	%f22519, %f4544, %f21684, %f22519;
	@%p7973 bra 	$L__BB1_8007;
	setp.eq.s32 	%p7974, %r3, 29;
	ld.shared.f32 	%f21685, [_ZZ33flash_attention_v2_forward_kernelILi64ELi64ELi64EEvPKfS1_S1_PfiiiifE8V_shared+14932];
	fma.rn.f32 	%f22520, %f4544, %f21685, %f22520;
	@%p7974 bra 	$L__BB1_8007;
	setp.eq.s32 	%p7975, %r3, 30;
	ld.shared.f32 	%f21686, [_ZZ33flash_attention_v2_forward_kernelILi64ELi64ELi64EEvPKfS1_S1_PfiiiifE8V_shared+14936];
	fma.rn.f32 	%f22521, %f4544, %f21686, %f22521;
	@%p7975 bra 	$L__BB1_8007;
	setp.eq.s32 	%p7976, %r3, 31;
	ld.shared.f32 	%f21687, [_ZZ33flash_attention_v2_forward_kernelILi64ELi64ELi64EEvPKfS1_S1_PfiiiifE8V_shared+14940];
	fma.rn.f32 	%f22522, %f4544, %f21687, %f22522;
	@%p7976 bra 	$L__BB1_8007;
	setp.eq.s32 	%p7977, %r3, 32;
	ld.shared.f32 	%f21688, [_ZZ33flash_attention_v2_forward_kernelILi64ELi64ELi64EEvPKfS1_S1_PfiiiifE8V_shared+14944];
	fma.rn.f32 	%f22523, %f4544, %f21688, %f22523;
	@%p7977 bra 	$L__BB1_8007;
	setp.eq.s32 	%p7978, %r3, 33;
	ld.shared.f32 	%f21689, [_ZZ33flash_attention_v2_forward_kernelILi64ELi64ELi64EEvPKfS1_S1_PfiiiifE8V_shared+14948];
	fma.rn.f32 	%f22524, %f4544, %f21689, %f22524;
	@%p7978 bra 	$L__BB1_8007;
	setp.eq.s32 	%p7979, %r3, 34;
	ld.shared.f32 	%f21690, [_ZZ33flash_attention_v2_forward_kernelILi64ELi64ELi64EEvPKfS1_S1_PfiiiifE8V_shared+14952];
	fma.rn.f32 	%f22525, %f4544, %f21690, %f22525;
	@%p7979 bra 	$L__BB1_8007;
	setp.eq.s32 	%p7980, %r3, 35;
	ld.shared.f32 	%f21691, [_ZZ33flash_attention_v2_forward_kernelILi64ELi64ELi64EEvPKfS1_S1_PfiiiifE8V_shared+14956];
	fma.rn.f32 	%f22526, %f4544, %f21691, %f22526;
	@%p7980 bra 	$L__BB1_8007;
	setp.eq.s32 	%p7981, %r3, 36;
	ld.shared.f32 	%f21692, [_ZZ33flash_attention_v2_forward_kernelILi64ELi64ELi64EEvPKfS1_S1_PfiiiifE8V_shared+14960];
	fma.rn.f32 	%f22527, %f4544, %f21692, %f22527;
	@%p7981 bra 	$L__BB1_8007;
	setp.eq.s32 	%p7982, %r3, 37;
	ld.shared.f32 	%f21693, [_ZZ33flash_attention_v2_forward_kernelILi64ELi64ELi64EEvPKfS1_S1_PfiiiifE8V_shared+14964];
	fma.rn.f32 	%f22528, %f4544, %f21693, %f22528;
	@%p7982 bra 	$L__BB1_8007;
	setp.eq.s32 	%p7983, %r3, 38;
	ld.shared.f32 	%f21694, [_ZZ33flash_attention_v2_forward_kernelILi64ELi64ELi64EEvPKfS1_S1_PfiiiifE8V_shared+14968];
	fma.rn.f32 	%f22529, %f4544, %f21694, %f22529;
	@%p7983 bra 	$L__BB1_8007;
	setp.eq.s32 	%p7984, %r3, 39;
	ld.shared.f32 	%f21695, [_ZZ33flash_attention_v2_forward_kernelILi64ELi64ELi64EEvPKfS1_S1_PfiiiifE8V_shared+14972];
	fma.rn.f32 	%f22530, %f4544, %f21695, %f22530;
	@%p7984 bra 	$L__BB1_8007;
	setp.eq.s32 	%p7985, %r3, 40;
	ld.shared.f32 	%f21696, [_ZZ33flash_attention_v2_forward_kernelILi64ELi64ELi64EEvPKfS1_S1_PfiiiifE8V_shared+14976];
	fma.rn.f32 	%f22531, %f4544, %f21696, %f22531;
	@%p7985 bra 	$L__BB1_8007;
	setp.eq.s32 	%p7986, %r3, 41;
	ld.shared.f32 	%f21697, [_ZZ33flash_attention_v2_forward_kernelILi64ELi64ELi64EEvPKfS1_S1_PfiiiifE8V_shared+14980];
	fma.rn.f32 	%f22532, %f4544, %f21697, %f22532;
	@%p7986 bra 	$L__BB1_8007;
	setp.eq.s32 	%p7987, %r3, 42;
	ld.shared.f32 	%f21698, [_ZZ33flash_attention_v2_forward_kernelILi64ELi64ELi64EEvPKfS1_S1_PfiiiifE8V_shared+14984];
	fma.rn.f32 	%f22533, %f4544, %f21698, %f22533;
	@%p7987 bra 	$L__BB1_8007;
	setp.eq.s32 	%p7988, %r3, 43;
	ld.shared.f32 	%f21699, [_ZZ33flash_attention_v2_forward_kernelILi64ELi64ELi64EEvPKfS1_S1_PfiiiifE8V_shared+14988];
	fma.rn.f32 	%f22534, %f4544, %f21699, %f22534;
	@%p7988 bra 	$L__BB1_8007;
	setp.eq.s32 	%p7989, %r3, 44;
	ld.shared.f32 	%f21700, [_ZZ33flash_attention_v2_forward_kernelILi64ELi64ELi64EEvPKfS1_S1_PfiiiifE8V_shared+14992];
	fma.rn.f32 	%f22535, %f4544, %f21700, %f22535;
	@%p7989 bra 	$L__BB1_8007;
	setp.eq.s32 	%p7990, %r3, 45;
	ld.shared.f32 	%f21701, [_ZZ33flash_attention_v2_forward_kernelILi64ELi64ELi64EEvPKfS1_S1_PfiiiifE8V_shared+14996];
	fma.rn.f32 	%f22536, %f4544, %f21701, %f22536;
	@%p7990 bra 	$L__BB1_8007;
	setp.eq.s32 	%p7991, %r3, 46;
	ld.shared.f32 	%f21702, [_ZZ33flash_attention_v2_forward_kernelILi64ELi64ELi64EEvPKfS1_S1_PfiiiifE8V_shared+15000];
	fma.rn.f32 	%f22537, %f4544, %f21702, %f22537;
	@%p7991 bra 	$L__BB1_8007;
	setp.eq.s32 	%p7992, %r3, 47;
	ld.shared.f32 	%f21703, [_ZZ33flash_attention_v2_forward_kernelILi64ELi64ELi64EEvPKfS1_S1_PfiiiifE8V_shared+15004];
	fma.rn.f32 	%f22538, %f4544, %f21703, %f22538;
	@%p7992 bra 	$L__BB1_8007;
	setp.eq.s32 	%p7993, %r3, 48;
	ld.shared.f32 	%f21704, [_ZZ33flash_attention_v2_forward_kernelILi64ELi64ELi64EEvPKfS1_S1_PfiiiifE8V_shared+15008];
	fma.rn.f32 	%f22539, %f4544, %f21704, %f22539;
	@%p7993 bra 	$L__BB1_8007;
	setp.eq.s32 	%p7994, %r3, 49;
	ld.shared.f32 	%f21705, [_ZZ33flash_attention_v2_forward_kernelILi64ELi64ELi64EEvPKfS1_S1_PfiiiifE8V_shared+15012];
	fma.rn.f32 	%f22540, %f4544, %f21705, %f22540;
	@%p7994 bra 	$L__BB1_8007;
	setp.eq.s32 	%p7995, %r3, 50;
	ld.shared.f32 	%f21706, [_ZZ33flash_attention_v2_forward_kernelILi64ELi64ELi64EEvPKfS1_S1_PfiiiifE8V_shared+15016];
	fma.rn.f32 	%f22541, %f4544, %f21706, %f22541;
	@%p7995 bra 	$L__BB1_8007;
	setp.eq.s32 	%p7996, %r3, 51;
	ld.shared.f32 	%f21707, [_ZZ33flash_attention_v2_forward_kernelILi64ELi64ELi64EEvPKfS1_S1_PfiiiifE8V_shared+15020];
	fma.rn.f32 	%f22542, %f4544, %f21707, %f22542;
	@%p7996 bra 	$L__BB1_8007;
	setp.eq.s32 	%p7997, %r3, 52;
	ld.shared.f32 	%f21708, [_ZZ33flash_attention_v2_forward_kernelILi64ELi64ELi64EEvPKfS1_S1_PfiiiifE8V_shared+15024];
	fma.rn.f32 	%f22543, %f4544, %f21708, %f22543;
	@%p7997 bra 	$L__BB1_8007;
	setp.eq.s32 	%p7998, %r3, 53;
	ld.shared.f32 	%f21709, [_ZZ33flash_attention_v2_forward_kernelILi64ELi64ELi64EEvPKfS1_S1_PfiiiifE8V_shared+15028];
	fma.rn.f32 	%f22544, %f4544, %f21709, %f22544;
	@%p7998 bra 	$L__BB1_8007;
	setp.eq.s32 	%p7999, %r3, 54;
	ld.shared.f32 	%f21710, [_ZZ33flash_attention_v2_forward_kernelILi64ELi64ELi64EEvPKfS1_S1_PfiiiifE8V_shared+15032];
	fma.rn.f32 	%f22545, %f4544, %f21710, %f22545;
	@%p7999 bra 	$L__BB1_8007;
	setp.eq.s32 	%p8000, %r3, 55;
	ld.shared.f32 	%f21711, [_ZZ33flash_attention_v2_forward_kernelILi64ELi64ELi64EEvPKfS1_S1_PfiiiifE8V_shared+15036];
	fma.rn.f32 	%f22546, %f4544, %f21711, %f22546;
	@%p8000 bra 	$L__BB1_8007;
	setp.eq.s32 	%p8001, %r3, 56;
	ld.shared.f32 	%f21712, [_ZZ33flash_attention_v2_forward_kernelILi64ELi64ELi64EEvPKfS1_S1_PfiiiifE8V_shared+15040];
	fma.rn.f32 	%f22547, %f4544, %f21712, %f22547;
	@%p8001 bra 	$L__BB1_8007;
	setp.eq.s32 	%p8002, %r3, 57;
	ld.shared.f32 	%f21713, [_ZZ33flash_attention_v2_forward_kernelILi64ELi64ELi64EEvPKfS1_S1_PfiiiifE8V_shared+15044];
	fma.rn.f32 	%f22548, %f4544, %f21713, %f22548;
	@%p8002 bra 	$L__BB1_8007;
	setp.eq.s32 	%p8003, %r3, 58;
	ld.shared.f32 	%f21714, [_ZZ33flash_attention_v2_forward_kernelILi64ELi64ELi64EEvPKfS1_S1_PfiiiifE8V_shared+15048];
	fma.rn.f32 	%f22549, %f4544, %f21714, %f22549;
	@%p8003 bra 	$L__BB1_8007;
	setp.eq.s32 	%p8004, %r3, 59;
	ld.shared.f32 	%f21715, [_ZZ33flash_attention_v2_forward_kernelILi64ELi64ELi64EEvPKfS1_S1_PfiiiifE8V_shared+15052];
	fma.rn.f32 	%f22550, %f4544, %f21715, %f22550;
	@%p8004 bra 	$L__BB1_8007;
	setp.eq.s32 	%p8005, %r3, 60;
	ld.shared.f32 	%f21716, [_ZZ33flash_attention_v2_forward_kernelILi64ELi64ELi64EEvPKfS1_S1_PfiiiifE8V_shared+15056];
	fma.rn.f32 	%f22551, %f4544, %f21716, %f22551;
	@%p8005 bra 	$L__BB1_8007;
	setp.eq.s32 	%p8006, %r3, 61;
	ld.shared.f32 	%f21717, [_ZZ33flash_attention_v2_forward_kernelILi64ELi64ELi64EEvPKfS1_S1_PfiiiifE8V_shared+15060];
	fma.rn.f32 	%f22552, %f4544, %f21717, %f22552;
	@%p8006 bra 	$L__BB1_8007;
	setp.eq.s32 	%p8007, %r3, 62;
	ld.shared.f32 	%f21718, [_ZZ33flash_attention_v2_forward_kernelILi64ELi64ELi64EEvPKfS1_S1_PfiiiifE8V_shared+15064];
	fma.rn.f32 	%f22553, %f4544, %f21718, %f22553;
	@%p8007 bra 	$L__BB1_8007;
	setp.eq.s32 	%p8008, %r3, 63;
	ld.shared.f32 	%f21719, [_ZZ33flash_attention_v2_forward_kernelILi64ELi64ELi64EEvPKfS1_S1_PfiiiifE8V_shared+15068];
	fma.rn.f32 	%f22554, %f4544, %f21719, %f22554;
	@%p8008 bra 	$L__BB1_8007;
	ld.shared.f32 	%f21720, [_ZZ33flash_attention_v2_forward_kernelILi64ELi64ELi64EEvPKfS1_S1_PfiiiifE8V_shared+15072];
	fma.rn.f32 	%f22555, %f4544, %f21720, %f22555;
$L__BB1_8007:
	ld.param.u32 	%r606, [_Z33flash_attention_v2_forward_kernelILi64ELi64ELi64EEvPKfS1_S1_Pfiiiif_param_6];
	shl.b32 	%r456, %r625, 6;
	or.b32  	%r457, %r456, 58;
	setp.ge.s32 	%p8009, %r457, %r606;
	@%p8009 bra 	$L__BB1_8072;
	setp.eq.s32 	%p8010, %r14, 0;
	ld.shared.f32 	%f21721, [_ZZ33flash_attention_v2_forward_kernelILi64ELi64ELi64EEvPKfS1_S1_PfiiiifE8V_shared+15080];
	fma.rn.f32 	%f22492, %f4545, %f21721, %f22492;
	@%p8010 bra 	$L__BB1_8072;
	setp.eq.s32 	%p8011, %r3, 2;
	ld.shared.f32 	%f21722, [_ZZ33flash_attention_v2_forward_kernelILi64ELi64ELi64EEvPKfS1_S1_PfiiiifE8V_shared+15084];
	fma.rn.f32 	%f22493, %f4545, %f21722, %f22493;
	@%p8011 bra 	$L__BB1_8072;
	setp.eq.s32 	%p8012, %r3, 3;
	ld.shared.f32 	%f21723, [_ZZ33flash_attention_v2_forward_kernelILi64ELi64ELi64EEvPKfS1_S1_PfiiiifE8V_shared+15088];
	fma.rn.f32 	%f22494, %f4545, %f21723, %f22494;
	@%p8012 bra 	$L__BB1_8072;
	setp.eq.s32 	%p8013, %r3, 4;
	ld.shared.f32 	%f21724, [_ZZ33flash_attention_v2_forward_kernelILi64ELi64ELi64EEvPKfS1_S1_PfiiiifE8V_shared+15092];
	fma.rn.f32 	%f22495, %f4545, %f21724, %f22495;
	@%p8013 bra 	$L__BB1_8072;
	setp.eq.s32 	%p8014, %r3, 5;
	ld.shared.f32 	%f21725, [_ZZ33flash_attention_v2_forward_kernelILi64ELi64ELi64EEvPKfS1_S1_PfiiiifE8V_shared+15096];
	fma.rn.f32 	%f22496, %f4545, %f21725, %f22496;
	@%p8014 bra 	$L__BB1_8072;
	setp.eq.s32 	%p8015, %r3, 6;
	ld.shared.f32 	%f21726, [_ZZ33flash_attention_v2_forward_kernelILi64ELi64ELi64EEvPKfS1_S1_PfiiiifE8V_shared+15100];
	fma.rn.f32 	%f22497, %f4545, %f21726, %f22497;
	@%p8015 bra 	$L__BB1_8072;
	setp.eq.s32 	%p8016, %r3, 7;
	ld.shared.f32 	%f21727, [_ZZ33flash_attention_v2_forward_kernelILi64ELi64ELi64EEvPKfS1_S1_PfiiiifE8V_shared+15104];
	fma.rn.f32 	%f22498, %f4545, %f21727, %f22498;
	@%p8016 bra 	$L__BB1_8072;
	setp.eq.s32 	%p8017, %r3, 8;
	ld.shared.f32 	%f21728, [_ZZ33flash_attention_v2_forward_kernelILi64ELi64ELi64EEvPKfS1_S1_PfiiiifE8V_shared+15108];
	fma.rn.f32 	%f22499, %f4545, %f21728, %f22499;
	@%p8017 bra 	$L__BB1_8072;
	setp.eq.s32 	%p8018, %r3, 9;
	ld.shared.f32 	%f21729, [_ZZ33flash_attention_v2_forward_kernelILi64ELi64ELi64EEvPKfS1_S1_PfiiiifE8V_shared+15112];
	fma.rn.f32 	%f22500, %f4545, %f21729, %f22500;
	@%p8018 bra 	$L__BB1_8072;
	setp.eq.s32 	%p8019, %r3, 10;
	ld.shared.f32 	%f21730, [_ZZ33flash_attention_v2_forward_kernelILi64ELi64ELi64EEvPKfS1_S1_PfiiiifE8V_shared+15116];
	fma.rn.f32 	%f22501, %f4545, %f21730, %f22501;
	@%p8019 bra 	$L__BB1_8072;
	setp.eq.s32 	%p8020, %r3, 11;
	ld.shared.f32 	%f21731, [_ZZ33flash_attention_v2_forward_kernelILi64ELi64ELi64EEvPKfS1_S1_PfiiiifE8V_shared+15120];
	fma.rn.f32 	%f22502, %f4545, %f21731, %f22502;
	@%p8020 bra 	$L__BB1_8072;
	setp.eq.s32 	%p8021, %r3, 12;
	ld.shared.f32 	%f21732, [_ZZ33flash_attention_v2_forward_kernelILi64ELi64ELi64EEvPKfS1_S1_PfiiiifE8V_shared+15124];
	fma.rn.f32 	%f22503, %f4545, %f21732, %f22503;
	@%p8021 bra 	$L__BB1_8072;
	setp.eq.s32 	%p8022, %r3, 13;
	ld.shared.f32 	%f21733, [_ZZ33flash_attention_v2_forward_kernelILi64ELi64ELi64EEvPKfS1_S1_PfiiiifE8V_shared+15128];
	fma.rn.f32 	%f22504, %f4545, %f21733, %f22504;
	@%p8022 bra 	$L__BB1_8072;
	setp.eq.s32 	%p8023, %r3, 14;
	ld.shared.f32 	%f21734, [_ZZ33flash_attention_v2_forward_kernelILi64ELi64ELi64EEvPKfS1_S1_PfiiiifE8V_shared+15132];
	fma.rn.f32 	%f22505, %f4545, %f21734, %f22505;
	@%p8023 bra 	$L__BB1_8072;
	setp.eq.s32 	%p8024, %r3, 15;
	ld.shared.f32 	%f21735, [_ZZ33flash_attention_v2_forward_kernelILi64ELi64ELi64EEvPKfS1_S1_PfiiiifE8V_shared+15136];
	fma.rn.f32 	%f22506, %f4545, %f21735, %f22506;
	@%p8024 bra 	$L__BB1_8072;
	setp.eq.s32 	%p8025, %r3, 16;
	ld.shared.f32 	%f21736, [_ZZ33flash_attention_v2_forward_kernelILi64ELi64ELi64EEvPKfS1_S1_PfiiiifE8V_shared+15140];
	fma.rn.f32 	%f22507, %f4545, %f21736, %f22507;
	@%p8025 bra 	$L__BB1_8072;
	setp.eq.s32 	%p8026, %r3, 17;
	ld.shared.f32 	%f21737, [_ZZ33flash_attention_v2_forward_kernelILi64ELi64ELi64EEvPKfS1_S1_PfiiiifE8V_shared+15144];
	fma.rn.f32 	%f22508, %f4545, %f21737, %f22508;
	@%p8026 bra 	$L__BB1_8072;
	setp.eq.s32 	%p8027, %r3, 18;
	ld.shared.f32 	%f21738, [_ZZ33flash_attention_v2_forward_kernelILi64ELi64ELi64EEvPKfS1_S1_PfiiiifE8V_shared+15148];
	fma.rn.f32 	%f22509, %f4545, %f21738, %f22509;
	@%p8027 bra 	$L__BB1_8072;
	setp.eq.s32 	%p8028, %r3, 19;
	ld.shared.f32 	%f21739, [_ZZ33flash_attention_v2_forward_kernelILi64ELi64ELi64EEvPKfS1_S1_PfiiiifE8V_shared+15152];
	fma.rn.f32 	%f22510, %f4545, %f21739, %f22510;
	@%p8028 bra 	$L__BB1_8072;
	setp.eq.s32 	%p8029, %r3, 20;
	ld.shared.f32 	%f21740, [_ZZ33flash_attention_v2_forward_kernelILi64ELi64ELi64EEvPKfS1_S1_PfiiiifE8V_shared+15156];
	fma.rn.f32 	%f22511, %f4545, %f21740, %f22511;
	@%p8029 bra 	$L__BB1_8072;
	setp.eq.s32 	%p8030, %r3, 21;
	ld.shared.f32 	%f21741, [_ZZ33flash_attention_v2_forward_kernelILi64ELi64ELi64EEvPKfS1_S1_PfiiiifE8V_shared+15160];
	fma.rn.f32 	%f22512, %f4545, %f21741, %f22512;
	@%p8030 bra 	$L__BB1_8072;
	setp.eq.s32 	%p8031, %r3, 22;
	ld.shared.f32 	%f21742, [_ZZ33flash_attention_v2_forward_kernelILi64ELi64ELi64EEvPKfS1_S1_PfiiiifE8V_shared+15164];
	fma.rn.f32 	%f22513, %f4545, %f21742, %f22513;
	@%p8031 bra 	$L__BB1_8072;
	setp.eq.s32 	%p8032, %r3, 23;
	ld.shared.f32 	%f21743, [_ZZ33flash_attention_v2_forward_kernelILi64ELi64ELi64EEvPKfS1_S1_PfiiiifE8V_shared+15168];
	fma.rn.f32 	%f22514, %f4545, %f21743, %f22514;
	@%p8032 bra 	$L__BB1_8072;
	setp.eq.s32 	%p8033, %r3, 24;
	ld.shared.f32 	%f21744, [_ZZ33flash_attention_v2_forward_kernelILi64ELi64ELi64EEvPKfS1_S1_PfiiiifE8V_shared+15172];
	fma.rn.f32 	%f22515, %f4545, %f21744, %f22515;
	@%p8033 bra 	$L__BB1_8072;
	setp.eq.s32 	%p8034, %r3, 25;
	ld.shared.f32 	%f21745, [_ZZ33flash_attention_v2_forward_kernelILi64ELi64ELi64EEvPKfS1_S1_PfiiiifE8V_shared+15176];
	fma.rn.f32 	%f22516, %f4545, %f21745, %f22516;
	@%p8034 bra 	$L__BB1_8072;
	setp.eq.s32 	%p8035, %r3, 26;
	ld.shared.f32 	%f21746, [_ZZ33flash_attention_v2_forward_kernelILi64ELi64ELi64EEvPKfS1_S1_PfiiiifE8V_shared+15180];
	fma.rn.f32 	%f22517, %f4545, %f21746, %f22517;
	@%p8035 bra 	$L__BB1_8072;
	setp.eq.s32 	%p8036, %r3, 27;
	ld.shared.f32 	%f21747, [_ZZ33flash_attention_v2_forward_kernelILi64ELi64ELi64EEvPKfS1_S1_PfiiiifE8V_shared+15184];
	fma.rn.f32 	%f22518, %f4545, %f21747, %f22518;
	@%p8036 bra 	$L__BB1_8072;
	setp.eq.s32 	%p8037, %r3, 28;
	ld.shared.f32 	%f21748, [_ZZ33flash_attention_v2_forward_kernelILi64ELi64ELi64EEvPKfS1_S1_PfiiiifE8V_shared+15188];
	fma.rn.f32 	%f22519, %f4545, %f21748, %f22519;
	@%p8037 bra 	$L__BB1_8072;
	setp.eq.s32 	%p8038, %r3, 29;
	ld.shared.f32 	%f21749, [_ZZ33flash_attention_v2_forward_kernelILi64ELi64ELi64EEvPKfS1_S1_PfiiiifE8V_shared+15192];
	fma.rn.f32 	%f22520, %f4545, %f21749, %f22520;
	@%p8038 bra 	$L__BB1_8072;
	setp.eq.s32 	%p8039, %r3, 30;
	ld.shared.f32 	%f21750, [_ZZ33flash_attention_v2_forward_kernelILi64ELi64ELi64EEvPKfS1_S1_PfiiiifE8V_shared+15196];
	fma.rn.f32 	%f22521, %f4545, %f21750, %f22521;
	@%p8039 bra 	$L__BB1_8072;
	setp.eq.s32 	%p8040, %r3, 31;
	ld.shared.f32 	%f21751, [_ZZ33flash_attention_v2_forward_kernelILi64ELi64ELi64EEvPKfS1_S1_PfiiiifE8V_shared+15200];
	fma.rn.f32 	%f22522, %f4545, %f21751, %f22522;
	@%p8040 bra 	$L__BB1_8072;
	setp.eq.s32 	%p8041, %r3, 32;
	ld.shared.f32 	%f21752, [_ZZ33flash_attention_v2_forward_kernelILi64ELi64ELi64EEvPKfS1_S1_PfiiiifE8V_shared+15204];
	fma.rn.f32 	%f22523, %f4545, %f21752, %f22523;
	@%p8041 bra 	$L__BB1_8072;
	setp.eq.s32 	%p8042, %r3, 33;
	ld.shared.f32 	%f21753, [_ZZ33flash_attention_v2_forward_kernelILi64ELi64ELi64EEvPKfS1_S1_PfiiiifE8V_shared+15208];
	fma.rn.f32 	%f22524, %f4545, %f21753, %f22524;
	@%p8042 bra 	$L__BB1_8072;
	setp.eq.s32 	%p8043, %r3, 34;
	ld.shared.f32 	%f21754, [_ZZ33flash_attention_v2_forward_kernelILi64ELi64ELi64EEvPKfS1_S1_PfiiiifE8V_shared+15212];
	fma.rn.f32 	%f22525, %f4545, %f21754, %f22525;
	@%p8043 bra 	$L__BB1_8072;
	setp.eq.s32 	%p8044, %r3, 35;
	ld.shared.f32 	%f21755, [_ZZ33flash_attention_v2_forward_kernelILi64ELi64ELi64EEvPKfS1_S1_PfiiiifE8V_shared+15216];
	fma.rn.f32 	%f22526, %f4545, %f21755, %f22526;
	@%p8044 bra 	$L__BB1_8072;
	setp.eq.s32 	%p8045, %r3, 36;
	ld.shared.f32 	%f21756, [_ZZ33flash_attention_v2_forward_kernelILi64ELi64ELi64EEvPKfS1_S1_PfiiiifE8V_shared+15220];
	fma.rn.f32 	%f22527, %f4545, %f21756, %f22527;
	@%p8045 bra 	$L__BB1_8072;
	setp.eq.s32 	%p8046, %r3, 37;
	ld.shared.f32 	%f21757, [_ZZ33flash_attention_v2_forward_kernelILi64ELi64ELi64EEvPKfS1_S1_PfiiiifE8V_shared+15224];
	fma.rn.f32 	%f22528, %f4545, %f21757, %f22528;
	@%p8046 bra 	$L__BB1_8072;
	setp.eq.s32 	%p8047, %r3, 38;
	ld.shared.f32 	%f21758, [_ZZ33flash_attention_v2_forward_kernelILi64ELi64ELi64EEvPKfS1_S1_PfiiiifE8V_shared+15228];
	fma.rn.f32 	%f22529, %f4545, %f21758, %f22529;
	@%p8047 bra 	$L__BB1_8072;
	setp.eq.s32 	%p8048, %r3, 39;
	ld.shared.f32 	%f21759, [_ZZ33flash_attention_v2_forward_kernelILi64ELi64ELi64EEvPKfS1_S1_PfiiiifE8V_shared+15232];
	fma.rn.f32 	%f22530, %f4545, %f21759, %f22530;
	@%p8048 bra 	$L__BB1_8072;
	setp.eq.s32 	%p8049, %r3, 40;
	ld.shared.f32 	%f21760, [_ZZ33flash_attention_v2_forward_kernelILi64ELi64ELi64EEvPKfS1_S1_PfiiiifE8V_shared+15236];
	fma.rn.f32 	%f22531, %f4545, %f21760, %f22531;
	@%p8049 bra 	$L__BB1_8072;
	setp.eq.s32 	%p8050, %r3, 41;
	ld.shared.f32 	%f21761, [_ZZ33flash_attention_v2_forward_kernelILi64ELi64ELi64EEvPKfS1_S1_PfiiiifE8V_shared+15240];
	fma.rn.f32 	%f22532, %f4545, %f21761, %f22532;
	@%p8050 bra 	$L__BB1_8072;
	setp.eq.s32 	%p8051, %r3, 42;
	ld.shared.f32 	%f21762, [_ZZ33flash_attention_v2_forward_kernelILi64ELi64ELi64EEvPKfS1_S1_PfiiiifE8V_shared+15244];
	fma.rn.f32 	%f22533, %f4545, %f21762, %f22533;
	@%p8051 bra 	$L__BB1_8072;
	setp.eq.s32 	%p8052, %r3, 43;
	ld.shared.f32 	%f21763, [_ZZ33flash_attention_v2_forward_kernelILi64ELi64ELi64EEvPKfS1_S1_PfiiiifE8V_shared+15248];
	fma.rn.f32 	%f22534, %f4545, %f21763, %f22534;
	@%p8052 bra 	$L__BB1_8072;
	setp.eq.s32 	%p8053, %r3, 44;
	ld.shared.f32 	%f21764, [_ZZ33flash_attention_v2_forward_kernelILi64ELi64ELi64EEvPKfS1_S1_PfiiiifE8V_shared+15252];
	fma.rn.f32 	%f22535, %f4545, %f21764, %f22535;
	@%p8053 bra 	$L__BB1_8072;
	setp.eq.s32 	%p8054, %r3, 45;
	ld.shared.f32 	%f21765, [_ZZ33flash_attention_v2_forward_kernelILi64ELi64ELi64EEvPKfS1_S1_PfiiiifE8V_shared+15256];
	fma.rn.f32 	%f22536, %f4545, %f21765, %f22536;
	@%p8054 bra 	$L__BB1_8072;
	setp.eq.s32 	%p8055, %r3, 46;
	ld.shared.f32 	%f21766, [_ZZ33flash_attention_v2_forward_kernelILi64ELi64ELi64EEvPKfS1_S1_PfiiiifE8V_shared+15260];
	fma.rn.f32 	%f22537, %f4545, %f21766, %f22537;
	@%p8055 bra 	$L__BB1_8072;
	setp.eq.s32 	%p8056, %r3, 47;
	ld.shared.f32 	%f21767, [_ZZ33flash_attention_v2_forward_kernelILi64ELi64ELi64EEvPKfS1_S1_PfiiiifE8V_shared+15264];
	fma.rn.f32 	%f22538, %f4545, %f21767, %f22538;
	@%p8056 bra 	$L__BB1_8072;
	setp.eq.s32 	%p8057, %r3, 48;
	ld.shared.f32 	%f21768, [_ZZ33flash_attention_v2_forward_kernelILi64ELi64ELi64EEvPKfS1_S1_PfiiiifE8V_shared+15268];
	fma.rn.f32 	%f22539, %f4545, %f21768, %f22539;
	@%p8057 bra 	$L__BB1_8072;
	setp.eq.s32 	%p8058, %r3, 49;
	ld.shared.f32 	%f21769, [_ZZ33flash_attention_v2_forward_kernelILi64ELi64ELi64EEvPKfS1_S1_PfiiiifE8V_shared+15272];
	fma.rn.f32 	%f22540, %f4545, %f21769, %f22540;
	@%p8058 bra 	$L__BB1_8072;
	setp.eq.s32 	%p8059, %r3, 50;
	ld.shared.f32 	%f21770, [_ZZ33flash_attention_v2_forward_kernelILi64ELi64ELi64EEvPKfS1_S1_PfiiiifE8V_shared+15276];
	fma.rn.f32 	%f22541, %f4545, %f21770, %f22541;
	@%p8059 bra 	$L__BB1_8072;
	setp.eq.s32 	%p8060, %r3, 51;
	ld.shared.f32 	%f21771, [_ZZ33flash_attention_v2_forward_kernelILi64ELi64ELi64EEvPKfS1_S1_PfiiiifE8V_shared+15280];
	fma.rn.f32 	%f22542, %f4545, %f21771, %f22542;
	@%p8060 bra 	$L__BB1_8072;
	setp.eq.s32 	%p8061, %r3, 52;
	ld.shared.f32 	%f21772, [_ZZ33flash_attention_v2_forward_kernelILi64ELi64ELi64EEvPKfS1_S1_PfiiiifE8V_shared+15284];
	fma.rn.f32 	%f22543, %f4545, %f21772, %f22543;
	@%p8061 bra 	$L__BB1_8072;
	setp.eq.s32 	%p8062, %r3, 53;
	ld.shared.f32 	%f21773, [_ZZ33flash_attention_v2_forward_kernelILi64ELi64ELi64EEvPKfS1_S1_PfiiiifE8V_shared+15288];
	fma.rn.f32 	%f22544, %f4545, %f21773, %f22544;
	@%p8062 bra 	$L__BB1_8072;
	setp.eq.s32 	%p8063, %r3, 54;
	ld.shared.f32 	%f21774, [_ZZ33flash_attention_v2_forward_kernelILi64ELi64ELi64EEvPKfS1_S1_PfiiiifE8V_shared+15292];
	fma.rn.f32 	%f22545, %f4545, %f21774, %f22545;
	@%p8063 bra 	$L__BB1_8072;
	setp.eq.s32 	%p8064, %r3, 55;
	ld.shared.f32 	%f21775, [_ZZ33flash_attention_v2_forward_kernelILi64ELi64ELi64EEvPKfS1_S1_PfiiiifE8V_shared+15296];
	fma.rn.f32 	%f22546, %f4545, %f21775, %f22546;
	@%p8064 bra 	$L__BB1_8072;
	setp.eq.s32 	%p8065, %r3, 56;
	ld.shared.f32 	%f21776, [_ZZ33flash_attention_v2_forward_kernelILi64ELi64ELi64EEvPKfS1_S1_PfiiiifE8V_shared+15300];
	fma.rn.f32 	%f22547, %f4545, %f21776, %f22547;
	@%p8065 bra 	$L__BB1_8072;
	setp.eq.s32 	%p8066, %r3, 57;
	ld.shared.f32 	%f21777, [_ZZ33flash_attention_v2_forward_kernelILi64ELi64ELi64EEvPKfS1_S1_PfiiiifE8V_shared+15304];
	fma.rn.f32 	%f22548, %f4545, %f21777, %f22548;
	@%p8066 bra 	$L__BB1_8072;
	setp.eq.s32 	%p8067, %r3, 58;
	ld.shared.f32 	%f21778, [_ZZ33flash_attention_v2_forward_kernelILi64ELi64ELi64EEvPKfS1_S1_PfiiiifE8V_shared+15308];
	fma.rn.f32 	%f22549, %f4545, %f21778, %f22549;
	@%p8067 bra 	$L__BB1_8072;
	setp.eq.s32 	%p8068, %r3, 59;
	ld.shared.f32 	%f21779, [_ZZ33flash_attention_v2_forward_kernelILi64ELi64ELi64EEvPKfS1_S1_PfiiiifE8V_shared+15312];
	fma.rn.f32 	%f22550, %f4545, %f21779, %f22550;
	@%p8068 bra 	$L__BB1_8072;
	setp.eq.s32 	%p8069, %r3, 60;
	ld.shared.f32 	%f21780, [_ZZ33flash_attention_v2_forward_kernelILi64ELi64ELi64EEvPKfS1_S1_PfiiiifE8V_shared+15316];
	fma.rn.f32 	%f22551, %f4545, %f21780, %f22551;
	@%p8069 bra 	$L__BB1_8072;
	setp.eq.s32 	%p8070, %r3, 61;
	ld.shared.f32 	%f21781, [_ZZ33flash_attention_v2_forward_kernelILi64ELi64ELi64EEvPKfS1_S1_PfiiiifE8V_shared+15320];
	fma.rn.f32 	%f22552, %f4545, %f21781, %f22552;
	@%p8070 bra 	$L__BB1_8072;
	setp.eq.s32 	%p8071, %r3, 62;
	ld.shared.f32 	%f21782, [_ZZ33flash_attention_v2_forward_kernelILi64ELi64ELi64EEvPKfS1_S1_PfiiiifE8V_shared+15324];
	fma.rn.f32 	%f22553, %f4545, %f21782, %f22553;
	@%p8071 bra 	$L__BB1_8072;
	setp.eq.s32 	%p8072, %r3, 63;
	ld.shared.f32 	%f21783, [_ZZ33flash_attention_v2_forward_kernelILi64ELi64ELi64EEvPKfS1_S1_PfiiiifE8V_shared+15328];
	fma.rn.f32 	%f22554, %f4545, %f21783, %f22554;
	@%p8072 bra 	$L__BB1_8072;
	ld.shared.f32 	%f21784, [_ZZ33flash_attention_v2_forward_kernelILi64ELi64ELi64EEvPKfS1_S1_PfiiiifE8V_shared+15332];
	fma.rn.f32 	%f22555, %f4545, %f21784, %f22555;
$L__BB1_8072:
	ld.param.u32 	%r607, [_Z33flash_attention_v2_forward_kernelILi64ELi64ELi64EEvPKfS1_S1_Pfiiiif_param_6];
	shl.b32 	%r458, %r625, 6;
	or.b32  	%r459, %r458, 59;
	setp.ge.s32 	%p8073, %r459, %r607;
	@%p8073 bra 	$L__BB1_8137;
	setp.eq.s32 	%p8074, %r14, 0;
	ld.shared.f32 	%f21785, [_ZZ33flash_attention_v2_forward_kernelILi64ELi64ELi64EEvPKfS1_S1_PfiiiifE8V_shared+15340];
	fma.rn.f32 	%f22492, %f4546, %f21785, %f22492;
	@%p8074 bra 	$L__BB1_8137;
	setp.eq.s32 	%p8075, %r3, 2;
	ld.shared.f32 	%f21786, [_ZZ33flash_attention_v2_forward_kernelILi64ELi64ELi64EEvPKfS1_S1_PfiiiifE8V_shared+15344];
	fma.rn.f32 	%f22493, %f4546, %f21786, %f22493;
	@%p8075 bra 	$L__BB1_8137;
	setp.eq.s32 	%p8076, %r3, 3;
	ld.shared.f32 	%f21787, [_ZZ33flash_attention_v2_forward_kernelILi64ELi64ELi64EEvPKfS1_S1_PfiiiifE8V_shared+15348];
	fma.rn.f32 	%f22494, %f4546, %f21787, %f22494;
	@%p8076 bra 	$L__BB1_8137;
	setp.eq.s32 	%p8077, %r3, 4;
	ld.shared.f32 	%f21788, [_ZZ33flash_attention_v2_forward_kernelILi64ELi64ELi64EEvPKfS1_S1_PfiiiifE8V_shared+15352];
	fma.rn.f32 	%f22495, %f4546, %f21788, %f22495;
	@%p8077 bra 	$L__BB1_8137;
	setp.eq.s32 	%p8078, %r3, 5;
	ld.shared.f32 	%f21789, [_ZZ33flash_attention_v2_forward_kernelILi64ELi64ELi64EEvPKfS1_S1_PfiiiifE8V_shared+15356];
	fma.rn.f32 	%f22496, %f4546, %f21789, %f22496;
	@%p8078 bra 	$L__BB1_8137;
	setp.eq.s32 	%p8079, %r3, 6;
	ld.shared.f32 	%f21790, [_ZZ33flash_attention_v2_forward_kernelILi64ELi64ELi64EEvPKfS1_S1_PfiiiifE8V_shared+15360];
	fma.rn.f32 	%f22497, %f4546, %f21790, %f22497;
	@%p8079 bra 	$L__BB1_8137;
	setp.eq.s32 	%p8080, %r3, 7;
	ld.shared.f32 	%f21791, [_ZZ33flash_attention_v2_forward_kernelILi64ELi64ELi64EEvPKfS1_S1_PfiiiifE8V_shared+15364];
	fma.rn.f32 	%f22498, %f4546, %f21791, %f22498;
	@%p8080 bra 	$L__BB1_8137;
	setp.eq.s32 	%p8081, %r3, 8;
	ld.shared.f32 	%f21792, [_ZZ33flash_attention_v2_forward_kernelILi64ELi64ELi64EEvPKfS1_S1_PfiiiifE8V_shared+15368];
	fma.rn.f32 	%f22499, %f4546, %f21792, %f22499;
	@%p8081 bra 	$L__BB1_8137;
	setp.eq.s32 	%p8082, %r3, 9;
	ld.shared.f32 	%f21793, [_ZZ33flash_attention_v2_forward_kernelILi64ELi64ELi64EEvPKfS1_S1_PfiiiifE8V_shared+15372];
	fma.rn.f32 	%f22500, %f4546, %f21793, %f22500;
	@%p8082 bra 	$L__BB1_8137;
	setp.eq.s32 	%p8083, %r3, 10;
	ld.shared.f32 	%f21794, [_ZZ33flash_attention_v2_forward_kernelILi64ELi64ELi64EEvPKfS1_S1_PfiiiifE8V_shared+15376];
	fma.rn.f32 	%f22501, %f4546, %f21794, %f22501;
	@%p8083 bra 	$L__BB1_8137;
	setp.eq.s32 	%p8084, %r3, 11;
	ld.shared.f32 	%f21795, [_ZZ33flash_attention_v2_forward_kernelILi64ELi64ELi64EEvPKfS1_S1_PfiiiifE8V_shared+15380];
	fma.rn.f32 	%f22502, %f4546, %f21795, %f22502;
	@%p8084 bra 	$L__BB1_8137;
	setp.eq.s32 	%p8085, %r3, 12;
	ld.shared.f32 	%f21796, [_ZZ33flash_attention_v2_forward_kernelILi64ELi64ELi64EEvPKfS1_S1_PfiiiifE8V_shared+15384];
	fma.rn.f32 	%f22503, %f4546, %f21796, %f22503;
	@%p8085 bra 	$L__BB1_8137;
	setp.eq.s32 	%p8086, %r3, 13;
	ld.shared.f32 	%f21797, [_ZZ33flash_attention_v2_forward_kernelILi64ELi64ELi64EEvPKfS1_S1_PfiiiifE8V_shared+15388];
	fma.rn.f32 	%f22504, %f4546, %f21797, %f22504;
	@%p8086 bra 	$L__BB1_8137;
	setp.eq.s32 	%p8087, %r3, 14;
	ld.shared.f32 	%f21798, [_ZZ33flash_attention_v2_forward_kernelILi64ELi64ELi64EEvPKfS1_S1_PfiiiifE8V_shared+15392];
	fma.rn.f32 	%f22505, %f4546, %f21798, %f22505;
	@%p8087 bra 	$L__BB1_8137;
	setp.eq.s32 	%p8088, %r3, 15;
	ld.shared.f32 	%f21799, [_ZZ33flash_attention_v2_forward_kernelILi64ELi64ELi64EEvPKfS1_S1_PfiiiifE8V_shared+15396];
	fma.rn.f32 	%f22506, %f4546, %f21799, %f22506;
	@%p8088 bra 	$L__BB1_8137;
	setp.eq.s32 	%p8089, %r3, 16;
	ld.shared.f32 	%f21800, [_ZZ33flash_attention_v2_forward_kernelILi64ELi64ELi64EEvPKfS1_S1_PfiiiifE8V_shared+15400];
	fma.rn.f32 	%f22507, %f4546, %f21800, %f22507;
	@%p8089 bra 	$L__BB1_8137;
	setp.eq.s32 	%p8090, %r3, 17;
	ld.shared.f32 	%f21801, [_ZZ33flash_attention_v2_forward_kernelILi64ELi64ELi64EEvPKfS1_S1_PfiiiifE8V_shared+15404];
	fma.rn.f32 	%f22508, %f4546, %f21801, %f22508;
	@%p8090 bra 	$L__BB1_8137;
	setp.eq.s32 	%p8091, %r3, 18;
	ld.shared.f32 	%f21802, [_ZZ33flash_attention_v2_forward_kernelILi64ELi64ELi64EEvPKfS1_S1_PfiiiifE8V_shared+15408];
	fma.rn.f32 	%f22509, %f4546, %f21802, %f22509;
	@%p8091 bra 	$L__BB1_8137;
	setp.eq.s32 	%p8092, %r3, 19;
	ld.shared.f32 	%f21803, [_ZZ33flash_attention_v2_forward_kernelILi64ELi64ELi64EEvPKfS1_S1_PfiiiifE8V_shared+15412];
	fma.rn.f32 	%f22510, %f4546, %f21803, %f22510;
	@%p8092 bra 	$L__BB1_8137;
	setp.eq.s32 	%p8093, %r3, 20;
	ld.shared.f32 	%f21804, [_ZZ33flash_attention_v2_forward_kernelILi64ELi64ELi64EEvPKfS1_S1_PfiiiifE8V_shared+15416];
	fma.rn.f32 	%f22511, %f4546, %f21804, %f22511;
	@%p8093 bra 	$L__BB1_8137;
	setp.eq.s32 	%p8094, %r3, 21;
	ld.shared.f32 	%f21805, [_ZZ33flash_attention_v2_forward_kernelILi64ELi64ELi64EEvPKfS1_S1_PfiiiifE8V_shared+15420];
	fma.rn.f32 	%f22512, %f4546, %f21805, %f22512;
	@%p8094 bra 	$L__BB1_8137;
	setp.eq.s32 	%p8095, %r3, 22;
	ld.shared.f32 	%f21806, [_ZZ33flash_attention_v2_forward_kernelILi64ELi64ELi64EEvPKfS1_S1_PfiiiifE8V_shared+15424];
	fma.rn.f32 	%f22513, %f4546, %f21806, %f22513;
	@%p8095 bra 	$L__BB1_8137;
	setp.eq.s32 	%p8096, %r3, 23;
	ld.shared.f32 	%f21807, [_ZZ33flash_attention_v2_forward_kernelILi64ELi64ELi64EEvPKfS1_S1_PfiiiifE8V_shared+15428];
	fma.rn.f32 	%f22514, %f4546, %f21807, %f22514;
	@%p8096 bra 	$L__BB1_8137;
	setp.eq.s32 	%p8097, %r3, 24;
	ld.shared.f32 	%f21808, [_ZZ33flash_attention_v2_forward_kernelILi64ELi64ELi64EEvPKfS1_S1_PfiiiifE8V_shared+15432];
	fma.rn.f32 	%f22515, %f4546, %f21808, %f22515;
	@%p8097 bra 	$L__BB1_8137;
	setp.eq.s32 	%p8098, %r3, 25;
	ld.shared.f32 	%f21809, [_ZZ33flash_attention_v2_forward_kernelILi64ELi64ELi64EEvPKfS1_S1_PfiiiifE8V_shared+15436];
	fma.rn.f32 	%f22516, %f4546, %f21809, %f22516;
	@%p8098 bra 	$L__BB1_8137;
	setp.eq.s32 	%p8099, %r3, 26;
	ld.shared.f32 	%f21810, [_ZZ33flash_attention_v2_forward_kernelILi64ELi64ELi64EEvPKfS1_S1_PfiiiifE8V_shared+15440];
	fma.rn.f32 	%f22517, %f4546, %f21810, %f22517;
	@%p8099 bra 	$L__BB1_8137;
	setp.eq.s32 	%p8100, %r3, 27;
	ld.shared.f32 	%f21811, [_ZZ33flash_attention_v2_forward_kernelILi64ELi64ELi64EEvPKfS1_S1_PfiiiifE8V_shared+15444];
	fma.rn.f32 	%f22518, %f4546, %f21811, %f22518;
	@%p8100 bra 	$L__BB1_8137;
	setp.eq.s32 	%p8101, %r3, 28;
	ld.shared.f32 	%f21812, [_ZZ33flash_attention_v2_forward_kernelILi64ELi64ELi64EEvPKfS1_S1_PfiiiifE8V_shared+15448];
	fma.rn.f32 	%f22519, %f4546, %f21812, %f22519;
	@%p8101 bra 	$L__BB1_8137;
	setp.eq.s32 	%p8102, %r3, 29;
	ld.shared.f32 	%f21813, [_ZZ33flash_attention_v2_forward_kernelILi64ELi64ELi64EEvPKfS1_S1_PfiiiifE8V_shared+15452];
	fma.rn.f32 	%f22520, %f4546, %f21813, %f22520;
	@%p8102 bra 	$L__BB1_8137;
	setp.eq.s32 	%p8103, %r3, 30;
	ld.shared.f32 	%f21814, [_ZZ33flash_attention_v2_forward_kernelILi64ELi64ELi64EEvPKfS1_S1_PfiiiifE8V_shared+15456];
	fma.rn.f32 	%f22521, %f4546, %f21814, %f22521;
	@%p8103 bra 	$L__BB1_8137;
	setp.eq.s32 	%p8104, %r3, 31;
	ld.shared.f32 	%f21815, [_ZZ33flash_attention_v2_forward_kernelILi64ELi64ELi64EEvPKfS1_S1_PfiiiifE8V_shared+15460];
	fma.rn.f32 	%f22522, %f4546, %f21815, %f22522;
	@%p8104 bra 	$L__BB1_8137;
	setp.eq.s32 	%p8105, %r3, 32;
	ld.shared.f32 	%f21816, [_ZZ33flash_attention_v2_forward_kernelILi64ELi64ELi64EEvPKfS1_S1_PfiiiifE8V_shared+15464];
	fma.rn.f32 	%f22523, %f4546, %f21816, %f22523;
	@%p8105 bra 	$L__BB1_8137;
	setp.eq.s32 	%p8106, %r3, 33;
	ld.shared.f32 	%f21817, [_ZZ33flash_attention_v2_forward_kernelILi64ELi64ELi64EEvPKfS1_S1_PfiiiifE8V_shared+15468];
	fma.rn.f32 	%f22524, %f4546, %f21817, %f22524;
	@%p8106 bra 	$L__BB1_8137;
	setp.eq.s32 	%p8107, %r3, 34;
	ld.shared.f32 	%f21818, [_ZZ33flash_attention_v2_forward_kernelILi64ELi64ELi64EEvPKfS1_S1_PfiiiifE8V_shared+15472];
	fma.rn.f32 	%f22525, %f4546, %f21818, %f22525;
	@%p8107 bra 	$L__BB1_8137;
	setp.eq.s32 	%p8108, %r3, 35;
	ld.shared.f32 	%f21819, [_ZZ33flash_attention_v2_forward_kernelILi64ELi64ELi64EEvPKfS1_S1_PfiiiifE8V_shared+15476];
	fma.rn.f32 	%f22526, %f4546, %f21819, %f22526;
	@%p8108 bra 	$L__BB1_8137;
	setp.eq.s32 	%p8109, %r3, 36;
	ld.shared.f32 	%f21820, [_ZZ33flash_attention_v2_forward_kernelILi64ELi64ELi64EEvPKfS1_S1_PfiiiifE8V_shared+15480];
	fma.rn.f32 	%f22527, %f4546, %f21820, %f22527;
	@%p8109 bra 	$L__BB1_8137;
	setp.eq.s32 	%p8110, %r3, 37;
	ld.shared.f32 	%f21821, [_ZZ33flash_attention_v2_forward_kernelILi64ELi64ELi64EEvPKfS1_S1_PfiiiifE8V_shared+15484];
	fma.rn.f32 	%f22528, %f4546, %f21821, %f22528;
	@%p8110 bra 	$L__BB1_8137;
	setp.eq.s32 	%p8111, %r3, 38;
	ld.shared.f32 	%f21822, [_ZZ33flash_attention_v2_forward_kernelILi64ELi64ELi64EEvPKfS1_S1_PfiiiifE8V_shared+15488];
	fma.rn.f32 	%f22529, %f4546, %f21822, %f22529;
	@%p8111 bra 	$L__BB1_8137;
	setp.eq.s32 	%p8112, %r3, 39;
	ld.shared.f32 	%f21823, [_ZZ33flash_attention_v2_forward_kernelILi64ELi64ELi64EEvPKfS1_S1_PfiiiifE8V_shared+15492];
	fma.rn.f32 	%f22530, %f4546, %f21823, %f22530;
	@%p8112 bra 	$L__BB1_8137;
	setp.eq.s32 	%p8113, %r3, 40;
	ld.shared.f32 	%f21824, [_ZZ33flash_attention_v2_forward_kernelILi64ELi64ELi64EEvPKfS1_S1_PfiiiifE8V_shared+15496];
	fma.rn.f32 	%f22531, %f4546, %f21824, %f22531;
	@%p8113 bra 	$L__BB1_8137;
	setp.eq.s32 	%p8114, %r3, 41;
	ld.shared.f32 	%f21825, [_ZZ33flash_attention_v2_forward_kernelILi64ELi64ELi64EEvPKfS1_S1_PfiiiifE8V_shared+15500];
	fma.rn.f32 	%f22532, %f4546, %f21825, %f22532;
	@%p8114 bra 	$L__BB1_8137;
	setp.eq.s32 	%p8115, %r3, 42;
	ld.shared.f32 	%f21826, [_ZZ33flash_attention_v2_forward_kernelILi64ELi64ELi64EEvPKfS1_S1_PfiiiifE8V_shared+15504];
	fma.rn.f32 	%f22533, %f4546, %f21826, %f22533;
	@%p8115 bra 	$L__BB1_8137;
	setp.eq.s32 	%p8116, %r3, 43;
	ld.shared.f32 	%f21827, [_ZZ33flash_attention_v2_forward_kernelILi64ELi64ELi64EEvPKfS1_S1_PfiiiifE8V_shared+15508];
	fma.rn.f32 	%f22534, %f4546, %f21827, %f22534;
	@%p8116 bra 	$L__BB1_8137;
	setp.eq.s32 	%p8117, %r3, 44;
	ld.shared.f32 	%f21828, [_ZZ33flash_attention_v2_forward_kernelILi64ELi64ELi64EEvPKfS1_S1_PfiiiifE8V_shared+15512];
	fma.rn.f32 	%f22535, %f4546, %f21828, %f22535;
	@%p8117 bra 	$L__BB1_8137;
	setp.eq.s32 	%p8118, %r3, 45;
	ld.shared.f32 	%f21829, [_ZZ33flash_attention_v2_forward_kernelILi64ELi64ELi64EEvPKfS1_S1_PfiiiifE8V_shared+15516];
	fma.rn.f32 	%f22536, %f4546, %f21829, %f22536;
	@%p8118 bra 	$L__BB1_8137;
	setp.eq.s32 	%p8119, %r3, 46;
	ld.shared.f32 	%f21830, [_ZZ33flash_attention_v2_forward_kernelILi64ELi64ELi64EEvPKfS1_S1_PfiiiifE8V_shared+15520];
	fma.rn.f32 	%f22537, %f4546, %f21830, %f22537;
	@%p8119 bra 	$L__BB1_8137;
	setp.eq.s32 	%p8120, %r3, 47;
	ld.shared.f32 	%f21831, [_ZZ33flash_attention_v2_forward_kernelILi64ELi64ELi64EEvPKfS1_S1_PfiiiifE8V_shared+15524];
	fma.rn.f32 	%f22538, %f4546, %f21831, %f22538;
	@%p8120 bra 	$L__BB1_8137;
	setp.eq.s32 	%p8121, %r3, 48;
	ld.shared.f32 	%f21832, [_ZZ33flash_attention_v2_forward_kernelILi64ELi64ELi64EEvPKfS1_S1_PfiiiifE8V_shared+15528];
	fma.rn.f32 	%f22539, %f4546, %f21832, %f22539;
	@%p8121 bra 	$L__BB1_8137;
	setp.eq.s32 	%p8122, %r3, 49;
	ld.shared.f32 	%f21833, [_ZZ33flash_attention_v2_forward_kernelILi64ELi64ELi64EEvPKfS1_S1_PfiiiifE8V_shared+15532];
	fma.rn.f32 	%f22540, %f4546, %f21833, %f22540;
	@%p8122 bra 	$L__BB1_8137;
	setp.eq.s32 	%p8123, %r3, 50;
	ld.shared.f32 	%f21834, [_ZZ33flash_attention_v2_forward_kernelILi64ELi64ELi64EEvPKfS1_S1_PfiiiifE8V_shared+15536];
	fma.rn.f32 	%f22541, %f4546, %f21834, %f22541;
	@%p8123 bra 	$L__BB1_8137;
	setp.eq.s32 	%p8124, %r3, 51;
	ld.shared.f32 	%f21835, [_ZZ33flash_attention_v2_forward_kernelILi64ELi64ELi64EEvPKfS1_S1_PfiiiifE8V_shared+15540];
	fma.rn.f32 	%f22542, %f4546, %f21835, %f22542;
	@%p8124 bra 	$L__BB1_8137;
	setp.eq.s32 	%p8125, %r3, 52;
	ld.shared.f32 	%f21836, [_ZZ33flash_attention_v2_forward_kernelILi64ELi64ELi64EEvPKfS1_S1_PfiiiifE8V_shared+15544];
	fma.rn.f32 	%f22543, %f4546, %f21836, %f22543;
	@%p8125 bra 	$L__BB1_8137;
	setp.eq.s32 	%p8126, %r3, 53;
	ld.shared.f32 	%f21837, [_ZZ33flash_attention_v2_forward_kernelILi64ELi64ELi64EEvPKfS1_S1_PfiiiifE8V_shared+15548];
	fma.rn.f32 	%f22544, %f4546, %f21837, %f22544;
	@%p8126 bra 	$L__BB1_8137;
	setp.eq.s32 	%p8127, %r3, 54;
	ld.shared.f32 	%f21838, [_ZZ33flash_attention_v2_forward_kernelILi64ELi64ELi64EEvPKfS1_S1_PfiiiifE8V_shared+15552];
	fma.rn.f32 	%f22545, %f4546, %f21838, %f22545;
	@%p8127 bra 	$L__BB1_8137;
	setp.eq.s32 	%p8128, %r3, 55;
	ld.shared.f32 	%f21839, [_ZZ33flash_attention_v2_forward_kernelILi64ELi64ELi64EEvPKfS1_S1_PfiiiifE8V_shared+15556];
	fma.rn.f32 	%f22546, %f4546, %f21839, %f22546;
	@%p8128 bra 	$L__BB1_8137;
	setp.eq.s32 	%p8129, %r3, 56;
	ld.shared.f32 	%f21840, [_ZZ33flash_attention_v2_forward_kernelILi64ELi64ELi64EEvPKfS1_S1_PfiiiifE8V_shared+15560];
	fma.rn.f32 	%f22547, %f4546, %f21840, %f22547;
	@%p8129 bra 	$L__BB1_8137;
	setp.eq.s32 	%p8130, %r3, 57;
	ld.shared.f32 	%f21841, [_ZZ33flash_attention_v2_forward_kernelILi64ELi64ELi64EEvPKfS1_S1_PfiiiifE8V_shared+15564];
	fma.rn.f32 	%f22548, %f4546, %f21841, %f22548;
	@%p8130 bra 	$L__BB1_8137;
	setp.eq.s32 	%p8131, %r3, 58;
	ld.shared.f32 	%f21842, [_ZZ33flash_attention_v2_forward_kernelILi64ELi64ELi64EEvPKfS1_S1_PfiiiifE8V_shared+15568];
	fma.rn.f32 	%f22549, %f4546, %f21842, %f22549;
	@%p8131 bra 	$L__BB1_8137;
	setp.eq.s32 	%p8132, %r3, 59;
	ld.shared.f32 	%f21843, [_ZZ33flash_attention_v2_forward_kernelILi64ELi64ELi64EEvPKfS1_S1_PfiiiifE8V_shared+15572];
	fma.rn.f32 	%f22550, %f4546, %f21843, %f22550;
	@%p8132 bra 	$L__BB1_8137;
	setp.eq.s32 	%p8133, %r3, 60;
	ld.shared.f32 	%f21844, [_ZZ33flash_attention_v2_forward_kernelILi64ELi64ELi64EEvPKfS1_S1_PfiiiifE8V_shared+15576];
	fma.rn.f32 	%f22551, %f4546, %f21844, %f22551;
	@%p8133 bra 	$L__BB1_8137;
	setp.eq.s32 	%p8134, %r3, 61;
	ld.shared.f32 	%f21845, [_ZZ33flash_attention_v2_forward_kernelILi64ELi64ELi64EEvPKfS1_S1_PfiiiifE8V_shared+15580];
	fma.rn.f32 	%f22552, %f4546, %f21845, %f22552;
	@%p8134 bra 	$L__BB1_8137;
	setp.eq.s32 	%p8135, %r3, 62;
	ld.shared.f32 	%f21846, [_ZZ33flash_attention_v2_forward_kernelILi64ELi64ELi64EEvPKfS1_S1_PfiiiifE8V_shared+15584];
	fma.rn.f32 	%f22553, %f4546, %f21846, %f22553;
	@%p8135 bra 	$L__BB1_8137;
	setp.eq.s32 	%p8136, %r3, 63;
	ld.shared.f32 	%f21847, [_ZZ33flash_attention_v2_forward_kernelILi64ELi64ELi64EEvPKfS1_S1_PfiiiifE8V_shared+15588];
	fma.rn.f32 	%f22554, %f4546, %f21847, %f22554;
	@%p8136 bra 	$L__BB1_8137;
	ld.shared.f32 	%f21848, [_ZZ33flash_attention_v2_forward_kernelILi64ELi64ELi64EEvPKfS1_S1_PfiiiifE8V_shared+15592];
	fma.rn.f32 	%f22555, %f4546, %f21848, %f22555;
$L__BB1_8137:
	ld.param.u32 	%r608, [_Z33flash_attention_v2_forward_kernelILi64ELi64ELi64EEvPKfS1_S1_Pfiiiif_param_6];
	shl.b32 	%r460, %r625, 6;
	or.b32  	%r461, %r460, 60;
	setp.ge.s32 	%p8137, %r461, %r608;
	@%p8137 bra 	$L__BB1_8202;
	setp.eq.s32 	%p8138, %r14, 0;
	ld.shared.f32 	%f21849, [_ZZ33flash_attention_v2_forward_kernelILi64ELi64ELi64EEvPKfS1_S1_PfiiiifE8V_shared+15600];
	fma.rn.f32 	%f22492, %f4547, %f21849, %f22492;
	@%p8138 bra 	$L__BB1_8202;
	setp.eq.s32 	%p8139, %r3, 2;
	ld.shared.f32 	%f21850, [_ZZ33flash_attention_v2_forward_kernelILi64ELi64ELi64EEvPKfS1_S1_PfiiiifE8V_shared+15604];
	fma.rn.f32 	%f22493, %f4547, %f21850, %f22493;
	@%p8139 bra 	$L__BB1_8202;
	setp.eq.s32 	%p8140, %r3, 3;
	ld.shared.f32 	%f21851, [_ZZ33flash_attention_v2_forward_kernelILi64ELi64ELi64EEvPKfS1_S1_PfiiiifE8V_shared+15608];
	fma.rn.f32 	%f22494, %f4547, %f21851, %f22494;
	@%p8140 bra 	$L__BB1_8202;
	setp.eq.s32 	%p8141, %r3, 4;
	ld.shared.f32 	%f21852, [_ZZ33flash_attention_v2_forward_kernelILi64ELi64ELi64EEvPKfS1_S1_PfiiiifE8V_shared+15612];
	fma.rn.f32 	%f22495, %f4547, %f21852, %f22495;
	@%p8141 bra 	$L__BB1_8202;
	setp.eq.s32 	%p8142, %r3, 5;
	ld.shared.f32 	%f21853, [_ZZ33flash_attention_v2_forward_kernelILi64ELi64ELi64EEvPKfS1_S1_PfiiiifE8V_shared+15616];
	fma.rn.f32 	%f22496, %f4547, %f21853, %f22496;
	@%p8142 bra 	$L__BB1_8202;
	setp.eq.s32 	%p8143, %r3, 6;
	ld.shared.f32 	%f21854, [_ZZ33flash_attention_v2_forward_kernelILi64ELi64ELi64EEvPKfS1_S1_PfiiiifE8V_shared+15620];
	fma.rn.f32 	%f22497, %f4547, %f21854, %f22497;
	@%p8143 bra 	$L__BB1_8202;
	setp.eq.s32 	%p8144, %r3, 7;
	ld.shared.f32 	%f21855, [_ZZ33flash_attention_v2_forward_kernelILi64ELi64ELi64EEvPKfS1_S1_PfiiiifE8V_shared+15624];
	fma.rn.f32 	%f22498, %f4547, %f21855, %f22498;
	@%p8144 bra 	$L__BB1_8202;
	setp.eq.s32 	%p8145, %r3, 8;
	ld.shared.f32 	%f21856, [_ZZ33flash_attention_v2_forward_kernelILi64ELi64ELi64EEvPKfS1_S1_PfiiiifE8V_shared+15628];
	fma.rn.f32 	%f22499, %f4547, %f21856, %f22499;
	@%p8145 bra 	$L__BB1_8202;
	setp.eq.s32 	%p8146, %r3, 9;
	ld.shared.f32 	%f21857, [_ZZ33flash_attention_v2_forward_kernelILi64ELi64ELi64EEvPKfS1_S1_PfiiiifE8V_shared+15632];
	fma.rn.f32 	%f22500, %f4547, %f21857, %f22500;
	@%p8146 bra 	$L__BB1_8202;
	setp.eq.s32 	%p8147, %r3, 10;
	ld.shared.f32 	%f21858, [_ZZ33flash_attention_v2_forward_kernelILi64ELi64ELi64EEvPKfS1_S1_PfiiiifE8V_shared+15636];
	fma.rn.f32 	%f22501, %f4547, %f21858, %f22501;
	@%p8147 bra 	$L__BB1_8202;
	setp.eq.s32 	%p8148, %r3, 11;
	ld.shared.f32 	%f21859, [_ZZ33flash_attention_v2_forward_kernelILi64ELi64ELi64EEvPKfS1_S1_PfiiiifE8V_shared+15640];
	fma.rn.f32 	%f22502, %f4547, %f21859, %f22502;
	@%p8148 bra 	$L__BB1_8202;
	setp.eq.s32 	%p8149, %r3, 12;
	ld.shared.f32 	%f21860, [_ZZ33flash_attention_v2_forward_kernelILi64ELi64ELi64EEvPKfS1_S1_PfiiiifE8V_shared+15644];
	fma.rn.f32 	%f22503, %f4547, %f21860, %f22503;
	@%p8149 bra 	$L__BB1_8202;
	setp.eq.s32 	%p8150, %r3, 13;
	ld.shared.f32 	%f21861, [_ZZ33flash_attention_v2_forward_kernelILi64ELi64ELi64EEvPKfS1_S1_PfiiiifE8V_shared+15648];
	fma.rn.f32 	%f22504, %f4547, %f21861, %f22504;
	@%p8150 bra 	$L__BB1_8202;
	setp.eq.s32 	%p8151, %r3, 14;
	ld.shared.f32 	%f21862, [_ZZ33flash_attention_v2_forward_kernelILi64ELi64ELi64EEvPKfS1_S1_PfiiiifE8V_shared+15652];
	fma.rn.f32 	%f22505, %f4547, %f21862, %f22505;
	@%p8151 bra 	$L__BB1_8202;
	setp.eq.s32 	%p8152, %r3, 15;
	ld.shared.f32 	%f21863, [_ZZ33flash_attention_v2_forward_kernelILi64ELi64ELi64EEvPKfS1_S1_PfiiiifE8V_shared+15656];
	fma.rn.f32 	%f22506, %f4547, %f21863, %f22506;
	@%p8152 bra 	$L__BB1_8202;
	setp.eq.s32 	%p8153, %r3, 16;
	ld.shared.f32 	%f21864, [_ZZ33flash_attention_v2_forward_kernelILi64ELi64ELi64EEvPKfS1_S1_PfiiiifE8V_shared+15660];
	fma.rn.f32 	%f22507, %f4547, %f21864, %f22507;
	@%p8153 bra 	$L__BB1_8202;
	setp.eq.s32 	%p8154, %r3, 17;
	ld.shared.f32 	%f21865, [_ZZ33flash_attention_v2_forward_kernelILi64ELi64ELi64EEvPKfS1_S1_PfiiiifE8V_shared+15664];
	fma.rn.f32 	%f22508, %f4547, %f21865, %f22508;
	@%p8154 bra 	$L__BB1_8202;
	setp.eq.s32 	%p8155, %r3, 18;
	ld.shared.f32 	%f21866, [_ZZ33flash_attention_v2_forward_kernelILi64ELi64ELi64EEvPKfS1_S1_PfiiiifE8V_shared+15668];
	fma.rn.f32 	%f22509, %f4547, %f21866, %f22509;
	@%p8155 bra 	$L__BB1_8202;
	setp.eq.s32 	%p8156, %r3, 19;
	ld.shared.f32 	%f21867, [_ZZ33flash_attention_v2_forward_kernelILi64ELi64ELi64EEvPKfS1_S1_PfiiiifE8V_shared+15672];
	fma.rn.f32 	%f22510, %f4547, %f21867, %f22510;
	@%p8156 bra 	$L__BB1_8202;
	setp.eq.s32 	%p8157, %r3, 20;
	ld.shared.f32 	%f21868, [_ZZ33flash_attention_v2_forward_kernelILi64ELi64ELi64EEvPKfS1_S1_PfiiiifE8V_shared+15676];
	fma.rn.f32 	%f22511, %f4547, %f21868, %f22511;
	@%p8157 bra 	$L__BB1_8202;
	setp.eq.s32 	%p8158, %r3, 21;
	ld.shared.f32 	%f21869, [_ZZ33flash_attention_v2_forward_kernelILi64ELi64ELi64EEvPKfS1_S1_PfiiiifE8V_shared+15680];
	fma.rn.f32 	%f22512, %f4547, %f21869, %f22512;
	@%p8158 bra 	$L__BB1_8202;
	setp.eq.s32 	%p8159, %r3, 22;
	ld.shared.f32 	%f21870, [_ZZ33flash_attention_v2_forward_kernelILi64ELi64ELi64EEvPKfS1_S1_PfiiiifE8V_shared+15684];
	fma.rn.f32 	%f22513, %f4547, %f21870, %f22513;
	@%p8159 bra 	$L__BB1_8202;
	setp.eq.s32 	%p8160, %r3, 23;
	ld.shared.f32 	%f21871, [_ZZ33flash_attention_v2_forward_kernelILi64ELi64ELi64EEvPKfS1_S1_PfiiiifE8V_shared+15688];
	fma.rn.f32 	%f22514, %f4547, %f21871, %f22514;
	@%p8160 bra 	$L__BB1_8202;
	setp.eq.s32 	%p8161, %r3, 24;
	ld.shared.f32 	%f21872, [_ZZ33flash_attention_v2_forward_kernelILi64ELi64ELi64EEvPKfS1_S1_PfiiiifE8V_shared+15692];
	fma.rn.f32 	%f22515, %f4547, %f21872, %f22515;
	@%p8161 bra 	$L__BB1_8202;
	setp.eq.s32 	%p8162, %r3, 25;
	ld.shared.f32 	%f21873, [_ZZ33flash_attention_v2_forward_kernelILi64ELi64ELi64EEvPKfS1_S1_PfiiiifE8V_shared+15696];
	fma.rn.f32 	%f22516, %f4547, %f21873, %f22516;
	@%p8162 bra 	$L__BB1_8202;
	setp.eq.s32 	%p8163, %r3, 26;
	ld.shared.f32 	%f21874, [_ZZ33flash_attention_v2_forward_kernelILi64ELi64ELi64EEvPKfS1_S1_PfiiiifE8V_shared+15700];
	fma.rn.f32 	%f22517, %f4547, %f21874, %f22517;
	@%p8163 bra 	$L__BB1_8202;
	setp.eq.s32 	%p8164, %r3, 27;
	ld.shared.f32 	%f21875, [_ZZ33flash_attention_v2_forward_kernelILi64ELi64ELi64EEvPKfS1_S1_PfiiiifE8V_shared+15704];
	fma.rn.f32 	%f22518, %f4547, %f21875, %f22518;
	@%p8164 bra 	$L__BB1_8202;
	setp.eq.s32 	%p8165, %r3, 28;
	ld.shared.f32 	%f21876, [_ZZ33flash_attention_v2_forward_kernelILi64ELi64ELi64EEvPKfS1_S1_PfiiiifE8V_shared+15708];
	fma.rn.f32 	%f22519, %f4547, %f21876, %f22519;
	@%p8165 bra 	$L__BB1_8202;
	setp.eq.s32 	%p8166, %r3, 29;
	ld.shared.f32 	%f21877, [_ZZ33flash_attention_v2_forward_kernelILi64ELi64ELi64EEvPKfS1_S1_PfiiiifE8V_shared+15712];
	fma.rn.f32 	%f22520, %f4547, %f21877, %f22520;
	@%p8166 bra 	$L__BB1_8202;
	setp.eq.s32 	%p8167, %r3, 30;
	ld.shared.f32 	%f21878, [_ZZ33flash_attention_v2_forward_kernelILi64ELi64ELi64EEvPKfS1_S1_PfiiiifE8V_shared+15716];
	fma.rn.f32 	%f22521, %f4547, %f21878, %f22521;
	@%p8167 bra 	$L__BB1_8202;
	setp.eq.s32 	%p8168, %r3, 31;
	ld.shared.f32 	%f21879, [_ZZ33flash_attention_v2_forward_kernelILi64ELi64ELi64EEvPKfS1_S1_PfiiiifE8V_shared+15720];
	fma.rn.f32 	%f22522, %f4547, %f21879, %f22522;
	@%p8168 bra 	$L__BB1_8202;
	setp.eq.s32 	%p8169, %r3, 32;
	ld.shared.f32 	%f21880, [_ZZ33flash_attention_v2_forward_kernelILi64ELi64ELi64EEvPKfS1_S1_PfiiiifE8V_shared+15724];
	fma.rn.f32 	%f22523, %f4547, %f21880, %f22523;
	@%p8169 bra 	$L__BB1_8202;
	setp.eq.s32 	%p8170, %r3, 33;
	ld.shared.f32 	%f21881, [_ZZ33flash_attention_v2_forward_kernelILi64ELi64ELi64EEvPKfS1_S1_PfiiiifE8V_shared+15728];
	fma.rn.f32 	%f22524, %f4547, %f21881, %f22524;
	@%p8170 bra 	$L__BB1_8202;
	setp.eq.s32 	%p8171, %r3, 34;
	ld.shared.f32 	%f21882, [_ZZ33flash_attention_v2_forward_kernelILi64ELi64ELi64EEvPKfS1_S1_PfiiiifE8V_shared+15732];
	fma.rn.f32 	%f22525, %f4547, %f21882, %f22525;
	@%p8171 bra 	$L__BB1_8202;
	setp.eq.s32 	%p8172, %r3, 35;
	ld.shared.f32 	%f21883, [_ZZ33flash_attention_v2_forward_kernelILi64ELi64ELi64EEvPKfS1_S1_PfiiiifE8V_shared+15736];
	fma.rn.f32 	%f22526, %f4547, %f21883, %f22526;
	@%p8172 bra 	$L__BB1_8202;
	setp.eq.s32 	%p8173, %r3, 36;
	ld.shared.f32 	%f21884, [_ZZ33flash_attention_v2_forward_kernelILi64ELi64ELi64EEvPKfS1_S1_PfiiiifE8V_shared+15740];
	fma.rn.f32 	%f22527, %f4547, %f21884, %f22527;
	@%p8173 bra 	$L__BB1_8202;
	setp.eq.s32 	%p8174, %r3, 37;
	ld.shared.f32 	%f21885, [_ZZ33flash_attention_v2_forward_kernelILi64ELi64ELi64EEvPKfS1_S1_PfiiiifE8V_shared+15744];
	fma.rn.f32 	%f22528, %f4547, %f21885, %f22528;
	@%p8174 bra 	$L__BB1_8202;
	setp.eq.s32 	%p8175, %r3, 38;
	ld.shared.f32 	%f21886, [_ZZ33flash_attention_v2_forward_kernelILi64ELi64ELi64EEvPKfS1_S1_PfiiiifE8V_shared+15748];
	fma.rn.f32 	%f22529, %f4547, %f21886, %f22529;
	@%p8175 bra 	$L__BB1_8202;
	setp.eq.s32 	%p8176, %r3, 39;
	ld.shared.f32 	%f21887, [_ZZ33flash_attention_v2_forward_kernelILi64ELi64ELi64EEvPKfS1_S1_PfiiiifE8V_shared+15752];
	fma.rn.f32 	%f22530, %f4547, %f21887, %f22530;
	@%p8176 bra 	$L__BB1_8202;
	setp.eq.s32 	%p8177, %r3, 40;
	ld.shared.f32 	%f21888, [_ZZ33flash_attention_v2_forward_kernelILi64ELi64ELi64EEvPKfS1_S1_PfiiiifE8V_shared+15756];
	fma.rn.f32 	%f22531, %f4547, %f21888, %f22531;
	@%p8177 bra 	$L__BB1_8202;
	setp.eq.s32 	%p8178, %r3, 41;
	ld.shared.f32 	%f21889, [_ZZ33flash_attention_v2_forward_kernelILi64ELi64ELi64EEvPKfS1_S1_PfiiiifE8V_shared+15760];
	fma.rn.f32 	%f22532, %f4547, %f21889, %f22532;
	@%p8178 bra 	$L__BB1_8202;
	setp.eq.s32 	%p8179, %r3, 42;
	ld.shared.f32 	%f21890, [_ZZ33flash_attention_v2_forward_kernelILi64ELi64ELi64EEvPKfS1_S1_PfiiiifE8V_shared+15764];
	fma.rn.f32 	%f22533, %f4547, %f21890, %f22533;
	@%p8179 bra 	$L__BB1_8202;
	setp.eq.s32 	%p8180, %r3, 43;
	ld.shared.f32 	%f21891, [_ZZ33flash_attention_v2_forward_kernelILi64ELi64ELi64EEvPKfS1_S1_PfiiiifE8V_shared+15768];
	fma.rn.f32 	%f22534, %f4547, %f21891, %f22534;
	@%p8180 bra 	$L__BB1_8202;
	setp.eq.s32 	%p8181, %r3, 44;
	ld.shared.f32 	%f21892, [_ZZ33flash_attention_v2_forward_kernelILi64ELi64ELi64EEvPKfS1_S1_PfiiiifE8V_shared+15772];
	fma.rn.f32 	%f22535, %f4547, %f21892, %f22535;
	@%p8181 bra 	$L__BB1_8202;
	setp.eq.s32 	%p8182, %r3, 45;
	ld.shared.f32 	%f21893, [_ZZ33flash_attention_v2_forward_kernelILi64ELi64ELi64EEvPKfS1_S1_PfiiiifE8V_shared+15776];
	fma.rn.f32 	%f22536, %f4547, %f21893, %f22536;
	@%p8182 bra 	$L__BB1_8202;
	setp.eq.s32 	%p8183, %r3, 46;
	ld.shared.f32 	%f21894, [_ZZ33flash_attention_v2_forward_kernelILi64ELi64ELi64EEvPKfS1_S1_PfiiiifE8V_shared+15780];
	fma.rn.f32 	%f22537, %f4547, %f21894, %f22537;
	@%p8183 bra 	$L__BB1_8202;
	setp.eq.s32 	%p8184, %r3, 47;
	ld.shared.f32 	%f21895, [_ZZ33flash_attention_v2_forward_kernelILi64ELi64ELi64EEvPKfS1_S1_PfiiiifE8V_shared+15784];
	fma.rn.f32 	%f22538, %f4547, %f21895, %f22538;
	@%p8184 bra 	$L__BB1_8202;
	setp.eq.s32 	%p8185, %r3, 48;
	ld.shared.f32 	%f21896, [_ZZ33flash_attention_v2_forward_kernelILi64ELi64ELi64EEvPKfS1_S1_PfiiiifE8V_shared+15788];
	fma.rn.f32 	%f22539, %f4547, %f21896, %f22539;
	@%p8185 bra 	$L__BB1_8202;
	setp.eq.s32 	%p8186, %r3, 49;
	ld.shared.f32 	%f21897, [_ZZ33flash_attention_v2_forward_kernelILi64ELi64ELi64EEvPKfS1_S1_PfiiiifE8V_shared+15792];
	fma.rn.f32 	%f22540, %f4547, %f21897, %f22540;
	@%p8186 bra 	$L__BB1_8202;
	setp.eq.s32 	%p8187, %r3, 50;
	ld.shared.f32 	%f21898, [_ZZ33flash_attention_v2_forward_kernelILi64ELi64ELi64EEvPKfS1_S1_PfiiiifE8V_shared+15796];
	fma.rn.f32 	%f22541, %f4547, %f21898, %f22541;
	@%p8187 bra 	$L__BB1_8202;
	setp.eq.s32 	%p8188, %r3, 51;
	ld.shared.f32 	%f21899, [_ZZ33flash_attention_v2_forward_kernelILi64ELi64ELi64EEvPKfS1_S1_PfiiiifE8V_shared+15800];
	fma.rn.f32 	%f22542, %f4547, %f21899, %f22542;
	@%p8188 bra 	$L__BB1_8202;
	setp.eq.s32 	%p8189, %r3, 52;
	ld.shared.f32 	%f21900, [_ZZ33flash_attention_v2_forward_kernelILi64ELi64ELi64EEvPKfS1_S1_PfiiiifE8V_shared+15804];
	fma.rn.f32 	%f22543, %f4547, %f21900, %f22543;
	@%p8189 bra 	$L__BB1_8202;
	setp.eq.s32 	%p8190, %r3, 53;
	ld.shared.f32 	%f21901, [_ZZ33flash_attention_v2_forward_kernelILi64ELi64ELi64EEvPKfS1_S1_PfiiiifE8V_shared+15808];
	fma.rn.f32 	%f22544, %f4547, %f21901, %f22544;
	@%p8190 bra 	$L__BB1_8202;
	setp.eq.s32 	%p8191, %r3, 54;
	ld.shared.f32 	%f21902, [_ZZ33flash_attention_v2_forward_kernelILi64ELi64ELi64EEvPKfS1_S1_PfiiiifE8V_shared+15812];
	fma.rn.f32 	%f22545, %f4547, %f21902, %f22545;
	@%p8191 bra 	$L__BB1_8202;
	setp.eq.s32 	%p8192, %r3, 55;
	ld.shared.f32 	%f21903, [_ZZ33flash_attention_v2_forward_kernelILi64ELi64ELi64EEvPKfS1_S1_PfiiiifE8V_shared+15816];
	fma.rn.f32 	%f22546, %f4547, %f21903, %f22546;
	@%p8192 bra 	$L__BB1_8202;
	setp.eq.s32 	%p8193, %r3, 56;
	ld.shared.f32 	%f21904, [_ZZ33flash_attention_v2_forward_kernelILi64ELi64ELi64EEvPKfS1_S1_PfiiiifE8V_shared+15820];
	fma.rn.f32 	%f22547, %f4547, %f21904, %f22547;
	@%p8193 bra 	$L__BB1_8202;
	setp.eq.s32 	%p8194, %r3, 57;
	ld.shared.f32 	%f21905, [_ZZ33flash_attention_v2_forward_kernelILi64ELi64ELi64EEvPKfS1_S1_PfiiiifE8V_shared+15824];
	fma.rn.f32 	%f22548, %f4547, %f21905, %f22548;
	@%p8194 bra 	$L__BB1_8202;
	setp.eq.s32 	%p8195, %r3, 58;
	ld.shared.f32 	%f21906, [_ZZ33flash_attention_v2_forward_kernelILi64ELi64ELi64EEvPKfS1_S1_PfiiiifE8V_shared+15828];
	fma.rn.f32 	%f22549, %f4547, %f21906, %f22549;
	@%p8195 bra 	$L__BB1_8202;
	setp.eq.s32 	%p8196, %r3, 59;
	ld.shared.f32 	%f21907, [_ZZ33flash_attention_v2_forward_kernelILi64ELi64ELi64EEvPKfS1_S1_PfiiiifE8V_shared+15832];
	fma.rn.f32 	%f22550, %f4547, %f21907, %f22550;
	@%p8196 bra 	$L__BB1_8202;
	setp.eq.s32 	%p8197, %r3, 60;
	ld.shared.f32 	%f21908, [_ZZ33flash_attention_v2_forward_kernelILi64ELi64ELi64EEvPKfS1_S1_PfiiiifE8V_shared+15836];
	fma.rn.f32 	%f22551, %f4547, %f21908, %f22551;
	@%p8197 bra 	$L__BB1_8202;
	setp.eq.s32 	%p8198, %r3, 61;
	ld.shared.f32 	%f21909, [_ZZ33flash_attention_v2_forward_kernelILi64ELi64ELi64EEvPKfS1_S1_PfiiiifE8V_shared+15840];
	fma.rn.f32 	%f22552, %f4547, %f21909, %f22552;
	@%p8198 bra 	$L__BB1_8202;
	setp.eq.s32 	%p8199, %r3, 62;
	ld.shared.f32 	%f21910, [_ZZ33flash_attention_v2_forward_kernelILi64ELi64ELi64EEvPKfS1_S1_PfiiiifE8V_shared+15844];
	fma.rn.f32 	%f22553, %f4547, %f21910, %f22553;
	@%p8199 bra 	$L__BB1_8202;
	setp.eq.s32 	%p8200, %r3, 63;
	ld.shared.f32 	%f21911, [_ZZ33flash_attention_v2_forward_kernelILi64ELi64ELi64EEvPKfS1_S1_PfiiiifE8V_shared+15848];
	fma.rn.f32 	%f22554, %f4547, %f21911, %f22554;
	@%p8200 bra 	$L__BB1_8202;
	ld.shared.f32 	%f21912, [_ZZ33flash_attention_v2_forward_kernelILi64ELi64ELi64EEvPKfS1_S1_PfiiiifE8V_shared+15852];
	fma.rn.f32 	%f22555, %f4547, %f21912, %f22555;
$L__BB1_8202:
	ld.param.u32 	%r609, [_Z33flash_attention_v2_forward_kernelILi64ELi64ELi64EEvPKfS1_S1_Pfiiiif_param_6];
	shl.b32 	%r462, %r625, 6;
	or.b32  	%r463, %r462, 61;
	setp.ge.s32 	%p8201, %r463, %r609;
	@%p8201 bra 	$L__BB1_8267;
	setp.eq.s32 	%p8202, %r14, 0;
	ld.shared.f32 	%f21913, [_ZZ33flash_attention_v2_forward_kernelILi64ELi64ELi64EEvPKfS1_S1_PfiiiifE8V_shared+15860];
	fma.rn.f32 	%f22492, %f4548, %f21913, %f22492;
	@%p8202 bra 	$L__BB1_8267;
	setp.eq.s32 	%p8203, %r3, 2;
	ld.shared.f32 	%f21914, [_ZZ33flash_attention_v2_forward_kernelILi64ELi64ELi64EEvPKfS1_S1_PfiiiifE8V_shared+15864];
	fma.rn.f32 	%f22493, %f4548, %f21914, %f22493;
	@%p8203 bra 	$L__BB1_8267;
	setp.eq.s32 	%p8204, %r3, 3;
	ld.shared.f32 	%f21915, [_ZZ33flash_attention_v2_forward_kernelILi64ELi64ELi64EEvPKfS1_S1_PfiiiifE8V_shared+15868];
	fma.rn.f32 	%f22494, %f4548, %f21915, %f22494;
	@%p8204 bra 	$L__BB1_8267;
	setp.eq.s32 	%p8205, %r3, 4;
	ld.shared.f32 	%f21916, [_ZZ33flash_attention_v2_forward_kernelILi64ELi64ELi64EEvPKfS1_S1_PfiiiifE8V_shared+15872];
	fma.rn.f32 	%f22495, %f4548, %f21916, %f22495;
	@%p8205 bra 	$L__BB1_8267;
	setp.eq.s32 	%p8206, %r3, 5;
	ld.shared.f32 	%f21917, [_ZZ33flash_attention_v2_forward_kernelILi64ELi64ELi64EEvPKfS1_S1_PfiiiifE8V_shared+15876];
	fma.rn.f32 	%f22496, %f4548, %f21917, %f22496;
	@%p8206 bra 	$L__BB1_8267;
	setp.eq.s32 	%p8207, %r3, 6;
	ld.shared.f32 	%f21918, [_ZZ33flash_attention_v2_forward_kernelILi64ELi64ELi64EEvPKfS1_S1_PfiiiifE8V_shared+15880];
	fma.rn.f32 	%f22497, %f4548, %f21918, %f22497;
	@%p8207 bra 	$L__BB1_8267;
	setp.eq.s32 	%p8208, %r3, 7;
	ld.shared.f32 	%f21919, [_ZZ33flash_attention_v2_forward_kernelILi64ELi64ELi64EEvPKfS1_S1_PfiiiifE8V_shared+15884];
	fma.rn.f32 	%f22498, %f4548, %f21919, %f22498;
	@%p8208 bra 	$L__BB1_8267;
	setp.eq.s32 	%p8209, %r3, 8;
	ld.shared.f32 	%f21920, [_ZZ33flash_attention_v2_forward_kernelILi64ELi64ELi64EEvPKfS1_S1_PfiiiifE8V_shared+15888];
	fma.rn.f32 	%f22499, %f4548, %f21920, %f22499;
	@%p8209 bra 	$L__BB1_8267;
	setp.eq.s32 	%p8210, %r3, 9;
	ld.shared.f32 	%f21921, [_ZZ33flash_attention_v2_forward_kernelILi64ELi64ELi64EEvPKfS1_S1_PfiiiifE8V_shared+15892];
	fma.rn.f32 	%f22500, %f4548, %f21921, %f22500;
	@%p8210 bra 	$L__BB1_8267;
	setp.eq.s32 	%p8211, %r3, 10;
	ld.shared.f32 	%f21922, [_ZZ33flash_attention_v2_forward_kernelILi64ELi64ELi64EEvPKfS1_S1_PfiiiifE8V_shared+15896];
	fma.rn.f32 	%f22501, %f4548, %f21922, %f22501;
	@%p8211 bra 	$L__BB1_8267;
	setp.eq.s32 	%p8212, %r3, 11;
	ld.shared.f32 	%f21923, [_ZZ33flash_attention_v2_forward_kernelILi64ELi64ELi64EEvPKfS1_S1_PfiiiifE8V_shared+15900];
	fma.rn.f32 	%f22502, %f4548, %f21923, %f22502;
	@%p8212 bra 	$L__BB1_8267;
	setp.eq.s32 	%p8213, %r3, 12;
	ld.shared.f32 	%f21924, [_ZZ33flash_attention_v2_forward_kernelILi64ELi64ELi64EEvPKfS1_S1_PfiiiifE8V_shared+15904];
	fma.rn.f32 	%f22503, %f4548, %f21924, %f22503;
	@%p8213 bra 	$L__BB1_8267;
	setp.eq.s32 	%p8214, %r3, 13;
	ld.shared.f32 	%f21925, [_ZZ33flash_attention_v2_forward_kernelILi64ELi64ELi64EEvPKfS1_S1_PfiiiifE8V_shared+15908];
	fma.rn.f32 	%f22504, %f4548, %f21925, %f22504;
	@%p8214 bra 	$L__BB1_8267;
	setp.eq.s32 	%p8215, %r3, 14;
	ld.shared.f32 	%f21926, [_ZZ33flash_attention_v2_forward_kernelILi64ELi64ELi64EEvPKfS1_S1_PfiiiifE8V_shared+15912];
	fma.rn.f32 	%f22505, %f4548, %f21926, %f22505;
	@%p8215 bra 	$L__BB1_8267;
	setp.eq.s32 	%p8216, %r3, 15;
	ld.shared.f32 	%f21927, [_ZZ33flash_attention_v2_forward_kernelILi64ELi64ELi64EEvPKfS1_S1_PfiiiifE8V_shared+15916];
	fma.rn.f32 	%f22506, %f4548, %f21927, %f22506;
	@%p8216 bra 	$L__BB1_8267;
	setp.eq.s32 	%p8217, %r3, 16;
	ld.shared.f32 	%f21928, [_ZZ33flash_attention_v2_forward_kernelILi64ELi64ELi64EEvPKfS1_S1_PfiiiifE8V_shared+15920];
	fma.rn.f32 	%f22507, %f4548, %f21928, %f22507;
	@%p8217 bra 	$L__BB1_8267;
	setp.eq.s32 	%p8218, %r3, 17;
	ld.shared.f32 	%f21929, [_ZZ33flash_attention_v2_forward_kernelILi64ELi64ELi64EEvPKfS1_S1_PfiiiifE8V_shared+15924];
	fma.rn.f32 	%f22508, %f4548, %f21929, %f22508;
	@%p8218 bra 	$L__BB1_8267;
	setp.eq.s32 	%p8219, %r3, 18;
	ld.shared.f32 	%f21930, [_ZZ33flash_attention_v2_forward_kernelILi64ELi64ELi64EEvPKfS1_S1_PfiiiifE8V_shared+15928];
	fma.rn.f32 	%f22509, %f4548, %f21930, %f22509;
	@%p8219 bra 	$L__BB1_8267;
	setp.eq.s32 	%p8220, %r3, 19;
	ld.shared.f32 	%f21931, [_ZZ33flash_attention_v2_forward_kernelILi64ELi64ELi64EEvPKfS1_S1_PfiiiifE8V_shared+15932];
	fma.rn.f32 	%f22510, %f4548, %f21931, %f22510;
	@%p8220 bra 	$L__BB1_8267;
	setp.eq.s32 	%p8221, %r3, 20;
	ld.shared.f32 	%f21932, [_ZZ33flash_attention_v2_forward_kernelILi64ELi64ELi64EEvPKfS1_S1_PfiiiifE8V_shared+15936];
	fma.rn.f32 	%f22511, %f4548, %f21932, %f22511;
	@%p8221 bra 	$L__BB1_8267;
	setp.eq.s32 	%p8222, %r3, 21;
	ld.shared.f32 	%f21933, [_ZZ33flash_attention_v2_forward_kernelILi64ELi64ELi64EEvPKfS1_S1_PfiiiifE8V_shared+15940];
	fma.rn.f32 	%f22512, %f4548, %f21933, %f22512;
	@%p8222 bra 	$L__BB1_8267;
	setp.eq.s32 	%p8223, %r3, 22;
	ld.shared.f32 	%f21934, [_ZZ33flash_attention_v2_forward_kernelILi64ELi64ELi64EEvPKfS1_S1_PfiiiifE8V_shared+15944];
	fma.rn.f32 	%f22513, %f4548, %f21934, %f22513;
	@%p8223 bra 	$L__BB1_8267;
	setp.eq.s32 	%p8224, %r3, 23;
	ld.shared.f32 	%f21935, [_ZZ33flash_attention_v2_forward_kernelILi64ELi64ELi64EEvPKfS1_S1_PfiiiifE8V_shared+15948];
	fma.rn.f32 	%f22514, %f4548, %f21935, %f22514;
	@%p8224 bra 	$L__BB1_8267;
	setp.eq.s32 	%p8225, %r3, 24;
	ld.shared.f32 	%f21936, [_ZZ33flash_attention_v2_forward_kernelILi64ELi64ELi64EEvPKfS1_S1_PfiiiifE8V_shared+15952];
	fma.rn.f32 	%f22515, %f4548, %f21936, %f22515;
	@%p8225 bra 	$L__BB1_8267;
	setp.eq.s32 	%p8226, %r3, 25;
	ld.shared.f32 	%f21937, [_ZZ33flash_attention_v2_forward_kernelILi64ELi64ELi64EEvPKfS1_S1_PfiiiifE8V_shared+15956];
	fma.rn.f32 	%f22516, %f4548, %f21937, %f22516;
	@%p8226 bra 	$L__BB1_8267;
	setp.eq.s32 	%p8227, %r3, 26;
	ld.shared.f32 	%f21938, [_ZZ33flash_attention_v2_forward_kernelILi64ELi64ELi64EEvPKfS1_S1_PfiiiifE8V_shared+15960];
	fma.rn.f32 	%f22517, %f4548, %f21938, %f22517;
	@%p8227 bra 	$L__BB1_8267;
	setp.eq.s32 	%p8228, %r3, 27;
	ld.shared.f32 	%f21939, [_ZZ33flash_attention_v2_forward_kernelILi64ELi64ELi64EEvPKfS1_S1_PfiiiifE8V_shared+15964];
	fma.rn.f32 	%f22518, %f4548, %f21939, %f22518;
	@%p8228 bra 	$L__BB1_8267;
	setp.eq.s32 	%p8229, %r3, 28;
	ld.shared.f32 	%f21940, [_ZZ33flash_attention_v2_forward_kernelILi64ELi64ELi64EEvPKfS1_S1_PfiiiifE8V_shared+15968];
	fma.rn.f32 	%f22519, %f4548, %f21940, %f22519;
	@%p8229 bra 	$L__BB1_8267;
	setp.eq.s32 	%p8230, %r3, 29;
	ld.shared.f32 	%f21941, [_ZZ33flash_attention_v2_forward_kernelILi64ELi64ELi64EEvPKfS1_S1_PfiiiifE8V_shared+15972];
	fma.rn.f32 	%f22520, %f4548, %f21941, %f22520;
	@%p8230 bra 	$L__BB1_8267;
	setp.eq.s32 	%p8231, %r3, 30;
	ld.shared.f32 	%f21942, [_ZZ33flash_attention_v2_forward_kernelILi64ELi64ELi64EEvPKfS1_S1_PfiiiifE8V_shared+15976];
	fma.rn.f32 	%f22521, %f4548, %f21942, %f22521;
	@%p8231 bra 	$L__BB1_8267;
	setp.eq.s32 	%p8232, %r3, 31;
	ld.shared.f32 	%f21943, [_ZZ33flash_attention_v2_forward_kernelILi64ELi64ELi64EEvPKfS1_S1_PfiiiifE8V_shared+15980];
	fma.rn.f32 	%f22522, %f4548, %f21943, %f22522;
	@%p8232 bra 	$L__BB1_8267;
	setp.eq.s32 	%p8233, %r3, 32;
	ld.shared.f32 	%f21944, [_ZZ33flash_attention_v2_forward_kernelILi64ELi64ELi64EEvPKfS1_S1_PfiiiifE8V_shared+15984];
	fma.rn.f32 	%f22523, %f4548, %f21944, %f22523;
	@%p8233 bra 	$L__BB1_8267;
	setp.eq.s32 	%p8234, %r3, 33;
	ld.shared.f32 	%f21945, [_ZZ33flash_attention_v2_forward_kernelILi64ELi64ELi64EEvPKfS1_S1_PfiiiifE8V_shared+15988];
	fma.rn.f32 	%f22524, %f4548, %f21945, %f22524;
	@%p8234 bra 	$L__BB1_8267;
	setp.eq.s32 	%p8235, %r3, 34;
	ld.shared.f32 	%f21946, [_ZZ33flash_attention_v2_forward_kernelILi64ELi64ELi64EEvPKfS1_S1_PfiiiifE8V_shared+15992];
	fma.rn.f32 	%f22525, %f4548, %f21946, %f22525;
	@%p8235 bra 	$L__BB1_8267;
	setp.eq.s32 	%p8236, %r3, 35;
	ld.shared.f32 	%f21947, [_ZZ33flash_attention_v2_forward_kernelILi64ELi64ELi64EEvPKfS1_S1_PfiiiifE8V_shared+15996];
	fma.rn.f32 	%f22526, %f4548, %f21947, %f22526;
	@%p8236 bra 	$L__BB1_8267;
	setp.eq.s32 	%p8237, %r3, 36;
	ld.shared.f32 	%f21948, [_ZZ33flash_attention_v2_forward_kernelILi64ELi64ELi64EEvPKfS1_S1_PfiiiifE8V_shared+16000];
	fma.rn.f32 	%f22527, %f4548, %f21948, %f22527;
	@%p8237 bra 	$L__BB1_8267;
	setp.eq.s32 	%p8238, %r3, 37;
	ld.shared.f32 	%f21949, [_ZZ33flash_attention_v2_forward_kernelILi64ELi64ELi64EEvPKfS1_S1_PfiiiifE8V_shared+16004];
	fma.rn.f32 	%f22528, %f4548, %f21949, %f22528;
	@%p8238 bra 	$L__BB1_8267;
	setp.eq.s32 	%p8239, %r3, 38;
	ld.shared.f32 	%f21950, [_ZZ33flash_attention_v2_forward_kernelILi64ELi64ELi64EEvPKfS1_S1_PfiiiifE8V_shared+16008];
	fma.rn.f32 	%f22529, %f4548, %f21950, %f22529;
	@%p8239 bra 	$L__BB1_8267;
	setp.eq.s32 	%p8240, %r3, 39;
	ld.shared.f32 	%f21951, [_ZZ33flash_attention_v2_forward_kernelILi64ELi64ELi64EEvPKfS1_S1_PfiiiifE8V_shared+16012];
	fma.rn.f32 	%f22530, %f4548, %f21951, %f22530;
	@%p8240 bra 	$L__BB1_8267;
	setp.eq.s32 	%p8241, %r3, 40;
	ld.shared.f32 	%f21952, [_ZZ33flash_attention_v2_forward_kernelILi64ELi64ELi64EEvPKfS1_S1_PfiiiifE8V_shared+16016];
	fma.rn.f32 	%f22531, %f4548, %f21952, %f22531;
	@%p8241 bra 	$L__BB1_8267;
	setp.eq.s32 	%p8242, %r3, 41;
	ld.shared.f32 	%f21953, [_ZZ33flash_attention_v2_forward_kernelILi64ELi64ELi64EEvPKfS1_S1_PfiiiifE8V_shared+16020];
	fma.rn.f32 	%f22532, %f4548, %f21953, %f22532;
	@%p8242 bra 	$L__BB1_8267;
	setp.eq.s32 	%p8243, %r3, 42;
	ld.shared.f32 	%f21954, [_ZZ33flash_attention_v2_forward_kernelILi64ELi64ELi64EEvPKfS1_S1_PfiiiifE8V_shared+16024];
	fma.rn.f32 	%f22533, %f4548, %f21954, %f22533;
	@%p8243 bra 	$L__BB1_8267;
	setp.eq.s32 	%p8244, %r3, 43;
	ld.shared.f32 	%f21955, [_ZZ33flash_attention_v2_forward_kernelILi64ELi64ELi64EEvPKfS1_S1_PfiiiifE8V_shared+16028];
	fma.rn.f32 	%f22534, %f4548, %f21955, %f22534;
	@%p8244 bra 	$L__BB1_8267;
	setp.eq.s32 	%p8245, %r3, 44;
	ld.shared.f32 	%f21956, [_ZZ33flash_attention_v2_forward_kernelILi64ELi64ELi64EEvPKfS1_S1_PfiiiifE8V_shared+16032];
	fma.rn.f32 	%f22535, %f4548, %f21956, %f22535;
	@%p8245 bra 	$L__BB1_8267;
	setp.eq.s32 	%p8246, %r3, 45;
	ld.shared.f32 	%f21957, [_ZZ33flash_attention_v2_forward_kernelILi64ELi64ELi64EEvPKfS1_S1_PfiiiifE8V_shared+16036];
	fma.rn.f32 	%f22536, %f4548, %f21957, %f22536;
	@%p8246 bra 	$L__BB1_8267;
	setp.eq.s32 	%p8247, %r3, 46;
	ld.shared.f32 	%f21958, [_ZZ33flash_attention_v2_forward_kernelILi64ELi64ELi64EEvPKfS1_S1_PfiiiifE8V_shared+16040];
	fma.rn.f32 	%f22537, %f4548, %f21958, %f22537;
	@%p8247 bra 	$L__BB1_8267;
	setp.eq.s32 	%p8248, %r3, 47;
	ld.shared.f32 	%f21959, [_ZZ33flash_attention_v2_forward_kernelILi64ELi64ELi64EEvPKfS1_S1_PfiiiifE8V_shared+16044];
	fma.rn.f32 	%f22538, %f4548, %f21959, %f22538;
	@%p8248 bra 	$L__BB1_8267;
	setp.eq.s32 	%p8249, %r3, 48;
	ld.shared.f32 	%f21960, [_ZZ33flash_attention_v2_forward_kernelILi64ELi64ELi64EEvPKfS1_S1_PfiiiifE8V_shared+16048];
	fma.rn.f32 	%f22539, %f4548, %f21960, %f22539;
	@%p8249 bra 	$L__BB1_8267;
	setp.eq.s32 	%p8250, %r3, 49;
	ld.shared.f32 	%f21961, [_ZZ33flash_attention_v2_forward_kernelILi64ELi64ELi64EEvPKfS1_S1_PfiiiifE8V_shared+16052];
	fma.rn.f32 	%f22540, %f4548, %f21961, %f22540;
	@%p8250 bra 	$L__BB1_8267;
	setp.eq.s32 	%p8251, %r3, 50;
	ld.shared.f32 	%f21962, [_ZZ33flash_attention_v2_forward_kernelILi64ELi64ELi64EEvPKfS1_S1_PfiiiifE8V_shared+16056];
	fma.rn.f32 	%f22541, %f4548, %f21962, %f22541;
	@%p8251 bra 	$L__BB1_8267;
	setp.eq.s32 	%p8252, %r3, 51;
	ld.shared.f32 	%f21963, [_ZZ33flash_attention_v2_forward_kernelILi64ELi64ELi64EEvPKfS1_S1_PfiiiifE8V_shared+16060];
	fma.rn.f32 	%f22542, %f4548, %f21963, %f22542;
	@%p8252 bra 	$L__BB1_8267;
	setp.eq.s32 	%p8253, %r3, 52;
	ld.shared.f32 	%f21964, [_ZZ33flash_attention_v2_forward_kernelILi64ELi64ELi64EEvPKfS1_S1_PfiiiifE8V_shared+16064];
	fma.rn.f32 	%f22543, %f4548, %f21964, %f22543;
	@%p8253 bra 	$L__BB1_8267;
	setp.eq.s32 	%p8254, %r3, 53;
	ld.shared.f32 	%f21965, [_ZZ33flash_attention_v2_forward_kernelILi64ELi64ELi64EEvPKfS1_S1_PfiiiifE8V_shared+16068];
	fma.rn.f32 	%f22544, %f4548, %f21965, %f22544;
	@%p8254 bra 	$L__BB1_8267;
	setp.eq.s32 	%p8255, %r3, 54;
	ld.shared.f32 	%f21966, [_ZZ33flash_attention_v2_forward_kernelILi64ELi64ELi64EEvPKfS1_S1_PfiiiifE8V_shared+16072];
	fma.rn.f32 	%f22545, %f4548, %f21966, %f22545;
	@%p8255 bra 	$L__BB1_8267;
	setp.eq.s32 	%p8256, %r3, 55;
	ld.shared.f32 	%f21967, [_ZZ33flash_attention_v2_forward_kernelILi64ELi64ELi64EEvPKfS1_S1_PfiiiifE8V_shared+16076];
	fma.rn.f32 	%f22546, %f4548, %f21967, %f22546;
	@%p8256 bra 	$L__BB1_8267;
	setp.eq.s32 	%p8257, %r3, 56;
	ld.shared.f32 	%f21968, [_ZZ33flash_attention_v2_forward_kernelILi64ELi64ELi64EEvPKfS1_S1_PfiiiifE8V_shared+16080];
	fma.rn.f32 	%f22547, %f4548, %f21968, %f22547;
	@%p8257 bra 	$L__BB1_8267;
	setp.eq.s32 	%p8258, %r3, 57;
	ld.shared.f32 	%f21969, [_ZZ33flash_attention_v2_forward_kernelILi64ELi64ELi64EEvPKfS1_S1_PfiiiifE8V_shared+16084];
	fma.rn.f32 	%f22548, %f4548, %f21969, %f22548;
	@%p8258 bra 	$L__BB1_8267;
	setp.eq.s32 	%p8259, %r3, 58;
	ld.shared.f32 	%f21970, [_ZZ33flash_attention_v2_forward_kernelILi64ELi64ELi64EEvPKfS1_S1_PfiiiifE8V_shared+16088];
	fma.rn.f32 	%f22549, %f4548, %f21970, %f22549;
	@%p8259 bra 	$L__BB1_8267;
	setp.eq.s32 	%p8260, %r3, 59;
	ld.shared.f32 	%f21971, [_ZZ33flash_attention_v2_forward_kernelILi64ELi64ELi64EEvPKfS1_S1_PfiiiifE8V_shared+16092];
	fma.rn.f32 	%f22550, %f4548, %f21971, %f22550;
	@%p8260 bra 	$L__BB1_8267;
	setp.eq.s32 	%p8261, %r3, 60;
	ld.shared.f32 	%f21972, [_ZZ33flash_attention_v2_forward_kernelILi64ELi64ELi64EEvPKfS1_S1_PfiiiifE8V_shared+16096];
	fma.rn.f32 	%f22551, %f4548, %f21972, %f22551;
	@%p8261 bra 	$L__BB1_8267;
	setp.eq.s32 	%p8262, %r3, 61;
	ld.shared.f32 	%f21973, [_ZZ33flash_attention_v2_forward_kernelILi64ELi64ELi64EEvPKfS1_S1_PfiiiifE8V_shared+16100];
	fma.rn.f32 	%f22552, %f4548, %f21973, %f22552;
	@%p8262 bra 	$L__BB1_8267;
	setp.eq.s32 	%p8263, %r3, 62;
	ld.shared.f32 	%f21974, [_ZZ33flash_attention_v2_forward_kernelILi64ELi64ELi64EEvPKfS1_S1_PfiiiifE8V_shared+16104];
	fma.rn.f32 	%f22553, %f4548, %f21974, %f22553;
	@%p8263 bra 	$L__BB1_8267;
	setp.eq.s32 	%p8264, %r3, 63;
	ld.shared.f32 	%f21975, [_ZZ33flash_attention_v2_forward_kernelILi64ELi64ELi64EEvPKfS1_S1_PfiiiifE8V_shared+16108];
	fma.rn.f32 	%f22554, %f4548, %f21975, %f22554;
	@%p8264 bra 	$L__BB1_8267;
	ld.shared.f32 	%f21976, [_ZZ33flash_attention_v2_forward_kernelILi64ELi64ELi64EEvPKfS1_S1_PfiiiifE8V_shared+16112];
	fma.rn.f32 	%f22555, %f4548, %f21976, %f22555;
$L__BB1_8267:
	ld.param.u32 	%r610, [_Z33flash_attention_v2_forward_kernelILi64ELi64ELi64EEvPKfS1_S1_Pfiiiif_param_6];
	shl.b32 	%r464, %r625, 6;
	or.b32  	%r465, %r464, 62;
	setp.ge.s32 	%p8265, %r465, %r610;
	@%p8265 bra 	$L__BB1_8332;
	setp.eq.s32 	%p8266, %r14, 0;
	ld.shared.f32 	%f21977, [_ZZ33flash_attention_v2_forward_kernelILi64ELi64ELi64EEvPKfS1_S1_PfiiiifE8V_shared+16120];
	fma.rn.f32 	%f22492, %f4549, %f21977, %f22492;
	@%p8266 bra 	$L__BB1_8332;
	setp.eq.s32 	%p8267, %r3, 2;
	ld.shared.f32 	%f21978, [_ZZ33flash_attention_v2_forward_kernelILi64ELi64ELi64EEvPKfS1_S1_PfiiiifE8V_shared+16124];
	fma.rn.f32 	%f22493, %f4549, %f21978, %f22493;
	@%p8267 bra 	$L__BB1_8332;
	setp.eq.s32 	%p8268, %r3, 3;
	ld.shared.f32 	%f21979, [_ZZ33flash_attention_v2_forward_kernelILi64ELi64ELi64EEvPKfS1_S1_PfiiiifE8V_shared+16128];
	fma.rn.f32 	%f22494, %f4549, %f21979, %f22494;
	@%p8268 bra 	$L__BB1_8332;
	setp.eq.s32 	%p8269, %r3, 4;
	ld.shared.f32 	%f21980, [_ZZ33flash_attention_v2_forward_kernelILi64ELi64ELi64EEvPKfS1_S1_PfiiiifE8V_shared+16132];
	fma.rn.f32 	%f22495, %f4549, %f21980, %f22495;
	@%p8269 bra 	$L__BB1_8332;
	setp.eq.s32 	%p8270, %r3, 5;
	ld.shared.f32 	%f21981, [_ZZ33flash_attention_v2_forward_kernelILi64ELi64ELi64EEvPKfS1_S1_PfiiiifE8V_shared+16136];
	fma.rn.f32 	%f22496, %f4549, %f21981, %f22496;
	@%p8270 bra 	$L__BB1_8332;
	setp.eq.s32 	%p8271, %r3, 6;
	ld.shared.f32 	%f21982, [_ZZ33flash_attention_v2_forward_kernelILi64ELi64ELi64EEvPKfS1_S1_PfiiiifE8V_shared+16140];
	fma.rn.f32 	%f22497, %f4549, %f21982, %f22497;
	@%p8271 bra 	$L__BB1_8332;
	setp.eq.s32 	%p8272, %r3, 7;
	ld.shared.f32 	%f21983, [_ZZ33flash_attention_v2_forward_kernelILi64ELi64ELi64EEvPKfS1_S1_PfiiiifE8V_shared+16144];
	fma.rn.f32 	%f22498, %f4549, %f21983, %f22498;
	@%p8272 bra 	$L__BB1_8332;
	setp.eq.s32 	%p8273, %r3, 8;
	ld.shared.f32 	%f21984, [_ZZ33flash_attention_v2_forward_kernelILi64ELi64ELi64EEvPKfS1_S1_PfiiiifE8V_shared+16148];
	fma.rn.f32 	%f22499, %f4549, %f21984, %f22499;
	@%p8273 bra 	$L__BB1_8332;
	setp.eq.s32 	%p8274, %r3, 9;
	ld.shared.f32 	%f21985, [_ZZ33flash_attention_v2_forward_kernelILi64ELi64ELi64EEvPKfS1_S1_PfiiiifE8V_shared+16152];
	fma.rn.f32 	%f22500, %f4549, %f21985, %f22500;
	@%p8274 bra 	$L__BB1_8332;
	setp.eq.s32 	%p8275, %r3, 10;
	ld.shared.f32 	%f21986, [_ZZ33flash_attention_v2_forward_kernelILi64ELi64ELi64EEvPKfS1_S1_PfiiiifE8V_shared+16156];
	fma.rn.f32 	%f22501, %f4549, %f21986, %f22501;
	@%p8275 bra 	$L__BB1_8332;
	setp.eq.s32 	%p8276, %r3, 11;
	ld.shared.f32 	%f21987, [_ZZ33flash_attention_v2_forward_kernelILi64ELi64ELi64EEvPKfS1_S1_PfiiiifE8V_shared+16160];
	fma.rn.f32 	%f22502, %f4549, %f21987, %f22502;
	@%p8276 bra 	$L__BB1_8332;
	setp.eq.s32 	%p8277, %r3, 12;
	ld.shared.f32 	%f21988, [_ZZ33flash_attention_v2_forward_kernelILi64ELi64ELi64EEvPKfS1_S1_PfiiiifE8V_shared+16164];
	fma.rn.f32 	%f22503, %f4549, %f21988, %f22503;
	@%p8277 bra 	$L__BB1_8332;
	setp.eq.s32 	%p8278, %r3, 13;
	ld.shared.f32 	%f21989, [_ZZ33flash_attention_v2_forward_kernelILi64ELi64ELi64EEvPKfS1_S1_PfiiiifE8V_shared+16168];
	fma.rn.f32 	%f22504, %f4549, %f21989, %f22504;
	@%p8278 bra 	$L__BB1_8332;
	setp.eq.s32 	%p8279, %r3, 14;
	ld.shared.f32 	%f21990, [_ZZ33flash_attention_v2_forward_kernelILi64ELi64ELi64EEvPKfS1_S1_PfiiiifE8V_shared+16172];
	fma.rn.f32 	%f22505, %f4549, %f21990, %f22505;
	@%p8279 bra 	$L__BB1_8332;
	setp.eq.s32 	%p8280, %r3, 15;
	ld.shared.f32 	%f21991, [_ZZ33flash_attention_v2_forward_kernelILi64ELi64ELi64EEvPKfS1_S1_PfiiiifE8V_shared+16176];
	fma.rn.f32 	%f22506, %f4549, %f21991, %f22506;
	@%p8280 bra 	$L__BB1_8332;
	setp.eq.s32 	%p8281, %r3, 16;
	ld.shared.f32 	%f21992, [_ZZ33flash_attention_v2_forward_kernelILi64ELi64ELi64EEvPKfS1_S1_PfiiiifE8V_shared+16180];
	fma.rn.f32 	%f22507, %f4549, %f21992, %f22507;
	@%p8281 bra 	$L__BB1_8332;
	setp.eq.s32 	%p8282, %r3, 17;
	ld.shared.f32 	%f21993, [_ZZ33flash_attention_v2_forward_kernelILi64ELi64ELi64EEvPKfS1_S1_PfiiiifE8V_shared+16184];
	fma.rn.f32 	%f22508, %f4549, %f21993, %f22508;
	@%p8282 bra 	$L__BB1_8332;
	setp.eq.s32 	%p8283, %r3, 18;
	ld.shared.f32 	%f21994, [_ZZ33flash_attention_v2_forward_kernelILi64ELi64ELi64EEvPKfS1_S1_PfiiiifE8V_shared+16188];
	fma.rn.f32 	%f22509, %f4549, %f21994, %f22509;
	@%p8283 bra 	$L__BB1_8332;
	setp.eq.s32 	%p8284, %r3, 19;
	ld.shared.f32 	%f21995, [_ZZ33flash_attention_v2_forward_kernelILi64ELi64ELi64EEvPKfS1_S1_PfiiiifE8V_shared+16192];
	fma.rn.f32 	%f22510, %f4549, %f21995, %f22510;
	@%p8284 bra 	$L__BB1_8332;
	setp.eq.s32 	%p8285, %r3, 20;
	ld.shared.f32 	%f21996, [_ZZ33flash_attention_v2_forward_kernelILi64ELi64ELi64EEvPKfS1_S1_PfiiiifE8V_shared+16196];
	fma.rn.f32 	%f22511, %f4549, %f21996, %f22511;
	@%p8285 bra 	$L__BB1_8332;
	setp.eq.s32 	%p8286, %r3, 21;
	ld.shared.f32 	%f21997, [_ZZ33flash_attention_v2_forward_kernelILi64ELi64ELi64EEvPKfS1_S1_PfiiiifE8V_shared+16200];
	fma.rn.f32 	%f22512, %f4549, %f21997, %f22512;
	@%p8286 bra 	$L__BB1_8332;
	setp.eq.s32 	%p8287, %r3, 22;
	ld.shared.f32 	%f21998, [_ZZ33flash_attention_v2_forward_kernelILi64ELi64ELi64EEvPKfS1_S1_PfiiiifE8V_shared+16204];
	fma.rn.f32 	%f22513, %f4549, %f21998, %f22513;
	@%p8287 bra 	$L__BB1_8332;
	setp.eq.s32 	%p8288, %r3, 23;
	ld.shared.f32 	%f21999, [_ZZ33flash_attention_v2_forward_kernelILi64ELi64ELi64EEvPKfS1_S1_PfiiiifE8V_shared+16208];
	fma.rn.f32 	%f22514, %f4549, %f21999, %f22514;
	@%p8288 bra 	$L__BB1_8332;
	setp.eq.s32 	%p8289, %r3, 24;
	ld.shared.f32 	%f22000, [_ZZ33flash_attention_v2_forward_kernelILi64ELi64ELi64EEvPKfS1_S1_PfiiiifE8V_shared+16212];
	fma.rn.f32 	%f22515, %f4549, %f22000, %f22515;
	@%p8289 bra 	$L__BB1_8332;
	setp.eq.s32 	%p8290, %r3, 25;
	ld.shared.f32 	%f22001, [_ZZ33flash_attention_v2_forward_kernelILi64ELi64ELi64EEvPKfS1_S1_PfiiiifE8V_shared+16216];
	fma.rn.f32 	%f22516, %f4549, %f22001, %f22516;
	@%p8290 bra 	$L__BB1_8332;
	setp.eq.s32 	%p8291, %r3, 26;
	ld.shared.f32 	%f22002, [_ZZ33flash_attention_v2_forward_kernelILi64ELi64ELi64EEvPKfS1_S1_PfiiiifE8V_shared+16220];
	fma.rn.f32 	%f22517, %f4549, %f22002, %f22517;
	@%p8291 bra 	$L__BB1_8332;
	setp.eq.s32 	%p8292, %r3, 27;
	ld.shared.f32 	%f22003, [_ZZ33flash_attention_v2_forward_kernelILi64ELi64ELi64EEvPKfS1_S1_PfiiiifE8V_shared+16224];
	fma.rn.f32 	%f22518, %f4549, %f22003, %f22518;
	@%p8292 bra 	$L__BB1_8332;
	setp.eq.s32 	%p8293, %r3, 28;
	ld.shared.f32 	%f22004, [_ZZ33flash_attention_v2_forward_kernelILi64ELi64ELi64EEvPKfS1_S1_PfiiiifE8V_shared+16228];
	fma.rn.f32 	%f22519, %f4549, %f22004, %f22519;
	@%p8293 bra 	$L__BB1_8332;
	setp.eq.s32 	%p8294, %r3, 29;
	ld.shared.f32 	%f22005, [_ZZ33flash_attention_v2_forward_kernelILi64ELi64ELi64EEvPKfS1_S1_PfiiiifE8V_shared+16232];
	fma.rn.f32 	%f22520, %f4549, %f22005, %f22520;
	@%p8294 bra 	$L__BB1_8332;
	setp.eq.s32 	%p8295, %r3, 30;
	ld.shared.f32 	%f22006, [_ZZ33flash_attention_v2_forward_kernelILi64ELi64ELi64EEvPKfS1_S1_PfiiiifE8V_shared+16236];
	fma.rn.f32 	%f22521, %f4549, %f22006, %f22521;
	@%p8295 bra 	$L__BB1_8332;
	setp.eq.s32 	%p8296, %r3, 31;
	ld.shared.f32 	%f22007, [_ZZ33flash_attention_v2_forward_kernelILi64ELi64ELi64EEvPKfS1_S1_PfiiiifE8V_shared+16240];
	fma.rn.f32 	%f22522, %f4549, %f22007, %f22522;
	@%p8296 bra 	$L__BB1_8332;
	setp.eq.s32 	%p8297, %r3, 32;
	ld.shared.f32 	%f22008, [_ZZ33flash_attention_v2_forward_kernelILi64ELi64ELi64EEvPKfS1_S1_PfiiiifE8V_shared+16244];
	fma.rn.f32 	%f22523, %f4549, %f22008, %f22523;
	@%p8297 bra 	$L__BB1_8332;
	setp.eq.s32 	%p8298, %r3, 33;
	ld.shared.f32 	%f22009, [_ZZ33flash_attention_v2_forward_kernelILi64ELi64ELi64EEvPKfS1_S1_PfiiiifE8V_shared+16248];
	fma.rn.f32 	%f22524, %f4549, %f22009, %f22524;
	@%p8298 bra 	$L__BB1_8332;
	setp.eq.s32 	%p8299, %r3, 34;
	ld.shared.f32 	%f22010, [_ZZ33flash_attention_v2_forward_kernelILi64ELi64ELi64EEvPKfS1_S1_PfiiiifE8V_shared+16252];
	fma.rn.f32 	%f22525, %f4549, %f22010, %f22525;
	@%p8299 bra 	$L__BB1_8332;
	setp.eq.s32 	%p8300, %r3, 35;
	ld.shared.f32 	%f22011, [_ZZ33flash_attention_v2_forward_kernelILi64ELi64ELi64EEvPKfS1_S1_PfiiiifE8V_shared+16256];
	fma.rn.f32 	%f22526, %f4549, %f22011, %f22526;
	@%p8300 bra 	$L__BB1_8332;
	setp.eq.s32 	%p8301, %r3, 36;
	ld.shared.f32 	%f22012, [_ZZ33flash_attention_v2_forward_kernelILi64ELi64ELi64EEvPKfS1_S1_PfiiiifE8V_shared+16260];
	fma.rn.f32 	%f22527, %f4549, %f22012, %f22527;
	@%p8301 bra 	$L__BB1_8332;
	setp.eq.s32 	%p8302, %r3, 37;
	ld.shared.f32 	%f22013, [_ZZ33flash_attention_v2_forward_kernelILi64ELi64ELi64EEvPKfS1_S1_PfiiiifE8V_shared+16264];
	fma.rn.f32 	%f22528, %f4549, %f22013, %f22528;
	@%p8302 bra 	$L__BB1_8332;
	setp.eq.s32 	%p8303, %r3, 38;
	ld.shared.f32 	%f22014, [_ZZ33flash_attention_v2_forward_kernelILi64ELi64ELi64EEvPKfS1_S1_PfiiiifE8V_shared+16268];
	fma.rn.f32 	%f22529, %f4549, %f22014, %f22529;
	@%p8303 bra 	$L__BB1_8332;
	setp.eq.s32 	%p8304, %r3, 39;
	ld.shared.f32 	%f22015, [_ZZ33flash_attention_v2_forward_kernelILi64ELi64ELi64EEvPKfS1_S1_PfiiiifE8V_shared+16272];
	fma.rn.f32 	%f22530, %f4549, %f22015, %f22530;
	@%p8304 bra 	$L__BB1_8332;
	setp.eq.s32 	%p8305, %r3, 40;
	ld.shared.f32 	%f22016, [_ZZ33flash_attention_v2_forward_kernelILi64ELi64ELi64EEvPKfS1_S1_PfiiiifE8V_shared+16276];
	fma.rn.f32 	%f22531, %f4549, %f22016, %f22531;
	@%p8305 bra 	$L__BB1_8332;
	setp.eq.s32 	%p8306, %r3, 41;
	ld.shared.f32 	%f22017, [_ZZ33flash_attention_v2_forward_kernelILi64ELi64ELi64EEvPKfS1_S1_PfiiiifE8V_shared+16280];
	fma.rn.f32 	%f22532, %f4549, %f22017, %f22532;
	@%p8306 bra 	$L__BB1_8332;
	setp.eq.s32 	%p8307, %r3, 42;
	ld.shared.f32 	%f22018, [_ZZ33flash_attention_v2_forward_kernelILi64ELi64ELi64EEvPKfS1_S1_PfiiiifE8V_shared+16284];
	fma.rn.f32 	%f22533, %f4549, %f22018, %f22533;
	@%p8307 bra 	$L__BB1_8332;
	setp.eq.s32 	%p8308, %r3, 43;
	ld.shared.f32 	%f22019, [_ZZ33flash_attention_v2_forward_kernelILi64ELi64ELi64EEvPKfS1_S1_PfiiiifE8V_shared+16288];
	fma.rn.f32 	%f22534, %f4549, %f22019, %f22534;
	@%p8308 bra 	$L__BB1_8332;
	setp.eq.s32 	%p8309, %r3, 44;
	ld.shared.f32 	%f22020, [_ZZ33flash_attention_v2_forward_kernelILi64ELi64ELi64EEvPKfS1_S1_PfiiiifE8V_shared+16292];
	fma.rn.f32 	%f22535, %f4549, %f22020, %f22535;
	@%p8309 bra 	$L__BB1_8332;
	setp.eq.s32 	%p8310, %r3, 45;
	ld.shared.f32 	%f22021, [_ZZ33flash_attention_v2_forward_kernelILi64ELi64ELi64EEvPKfS1_S1_PfiiiifE8V_shared+16296];
	fma.rn.f32 	%f22536, %f4549, %f22021, %f22536;
	@%p8310 bra 	$L__BB1_8332;
	setp.eq.s32 	%p8311, %r3, 46;
	ld.shared.f32 	%f22022, [_ZZ33flash_attention_v2_forward_kernelILi64ELi64ELi64EEvPKfS1_S1_PfiiiifE8V_shared+16300];
	fma.rn.f32 	%f22537, %f4549, %f22022, %f22537;
	@%p8311 bra 	$L__BB1_8332;
	setp.eq.s32 	%p8312, %r3, 47;
	ld.shared.f32 	%f22023, [_ZZ33flash_attention_v2_forward_kernelILi64ELi64ELi64EEvPKfS1_S1_PfiiiifE8V_shared+16304];
	fma.rn.f32 	%f22538, %f4549, %f22023, %f22538;
	@%p8312 bra 	$L__BB1_8332;
	setp.eq.s32 	%p8313, %r3, 48;
	ld.shared.f32 	%f22024, [_ZZ33flash_attention_v2_forward_kernelILi64ELi64ELi64EEvPKfS1_S1_PfiiiifE8V_shared+16308];
	fma.rn.f32 	%f22539, %f4549, %f22024, %f22539;
	@%p8313 bra 	$L__BB1_8332;
	setp.eq.s32 	%p8314, %r3, 49;
	ld.shared.f32 	%f22025, [_ZZ33flash_attention_v2_forward_kernelILi64ELi64ELi64EEvPKfS1_S1_PfiiiifE8V_shared+16312];
	fma.rn.f32 	%f22540, %f4549, %f22025, %f22540;
	@%p8314 bra 	$L__BB1_8332;
	setp.eq.s32 	%p8315, %r3, 50;
	ld.shared.f32 	%f22026, [_ZZ33flash_attention_v2_forward_kernelILi64ELi64ELi64EEvPKfS1_S1_PfiiiifE8V_shared+16316];
	fma.rn.f32 	%f22541, %f4549, %f22026, %f22541;
	@%p8315 bra 	$L__BB1_8332;
	setp.eq.s32 	%p8316, %r3, 51;
	ld.shared.f32 	%f22027, [_ZZ33flash_attention_v2_forward_kernelILi64ELi64ELi64EEvPKfS1_S1_PfiiiifE8V_shared+16320];
	fma.rn.f32 	%f22542, %f4549, %f22027, %f22542;
	@%p8316 bra 	$L__BB1_8332;
	setp.eq.s32 	%p8317, %r3, 52;
	ld.shared.f32 	%f22028, [_ZZ33flash_attention_v2_forward_kernelILi64ELi64ELi64EEvPKfS1_S1_PfiiiifE8V_shared+16324];
	fma.rn.f32 	%f22543, %f4549, %f22028, %f22543;
	@%p8317 bra 	$L__BB1_8332;
	setp.eq.s32 	%p8318, %r3, 53;
	ld.shared.f32 	%f22029, [_ZZ33flash_attention_v2_forward_kernelILi64ELi64ELi64EEvPKfS1_S1_PfiiiifE8V_shared+16328];
	fma.rn.f32 	%f22544, %f4549, %f22029, %f22544;
	@%p8318 bra 	$L__BB1_8332;
	setp.eq.s32 	%p8319, %r3, 54;
	ld.shared.f32 	%f22030, [_ZZ33flash_attention_v2_forward_kernelILi64ELi64ELi64EEvPKfS1_S1_PfiiiifE8V_shared+16332];
	fma.rn.f32 	%f22545, %f4549, %f22030, %f22545;
	@%p8319 bra 	$L__BB1_8332;
	setp.eq.s32 	%p8320, %r3, 55;
	ld.shared.f32 	%f22031, [_ZZ33flash_attention_v2_forward_kernelILi64ELi64ELi64EEvPKfS1_S1_PfiiiifE8V_shared+16336];
	fma.rn.f32 	%f22546, %f4549, %f22031, %f22546;
	@%p8320 bra 	$L__BB1_8332;
	setp.eq.s32 	%p8321, %r3, 56;
	ld.shared.f32 	%f22032, [_ZZ33flash_attention_v2_forward_kernelILi64ELi64ELi64EEvPKfS1_S1_PfiiiifE8V_shared+16340];
	fma.rn.f32 	%f22547, %f4549, %f22032, %f22547;
	@%p8321 bra 	$L__BB1_8332;
	setp.eq.s32 	%p8322, %r3, 57;
	ld.shared.f32 	%f22033, [_ZZ33flash_attention_v2_forward_kernelILi64ELi64ELi64EEvPKfS1_S1_PfiiiifE8V_shared+16344];
	fma.rn.f32 	%f22548, %f4549, %f22033, %f22548;
	@%p8322 bra 	$L__BB1_8332;
	setp.eq.s32 	%p8323, %r3, 58;
	ld.shared.f32 	%f22034, [_ZZ33flash_attention_v2_forward_kernelILi64ELi64ELi64EEvPKfS1_S1_PfiiiifE8V_shared+16348];
	fma.rn.f32 	%f22549, %f4549, %f22034, %f22549;
	@%p8323 bra 	$L__BB1_8332;
	setp.eq.s32 	%p8324, %r3, 59;
	ld.shared.f32 	%f22035, [_ZZ33flash_attention_v2_forward_kernelILi64ELi64ELi64EEvPKfS1_S1_PfiiiifE8V_shared+16352];
	fma.rn.f32 	%f22550, %f4549, %f22035, %f22550;
	@%p8324 bra 	$L__BB1_8332;
	setp.eq.s32 	%p8325, %r3, 60;
	ld.shared.f32 	%f22036, [_ZZ33flash_attention_v2_forward_kernelILi64ELi64ELi64EEvPKfS1_S1_PfiiiifE8V_shared+16356];
	fma.rn.f32 	%f22551, %f4549, %f22036, %f22551;
	@%p8325 bra 	$L__BB1_8332;
	setp.eq.s32 	%p8326, %r3, 61;
	ld.shared.f32 	%f22037, [_ZZ33flash_attention_v2_forward_kernelILi64ELi64ELi64EEvPKfS1_S1_PfiiiifE8V_shared+16360];
	fma.rn.f32 	%f22552, %f4549, %f22037, %f22552;
	@%p8326 bra 	$L__BB1_8332;
	setp.eq.s32 	%p8327, %r3, 62;
	ld.shared.f32 	%f22038, [_ZZ33flash_attention_v2_forward_kernelILi64ELi64ELi64EEvPKfS1_S1_PfiiiifE8V_shared+16364];
	fma.rn.f32 	%f22553, %f4549, %f22038, %f22553;
	@%p8327 bra 	$L__BB1_8332;
	setp.eq.s32 	%p8328, %r3, 63;
	ld.shared.f32 	%f22039, [_ZZ33flash_attention_v2_forward_kernelILi64ELi64ELi64EEvPKfS1_S1_PfiiiifE8V_shared+16368];
	fma.rn.f32 	%f22554, %f4549, %f22039, %f22554;
	@%p8328 bra 	$L__BB1_8332;
	ld.shared.f32 	%f22040, [_ZZ33flash_attention_v2_forward_kernelILi64ELi64ELi64EEvPKfS1_S1_PfiiiifE8V_shared+16372];
	fma.rn.f32 	%f22555, %f4549, %f22040, %f22555;
$L__BB1_8332:
	ld.param.u32 	%r611, [_Z33flash_attention_v2_forward_kernelILi64ELi64ELi64EEvPKfS1_S1_Pfiiiif_param_6];
	shl.b32 	%r466, %r625, 6;
	or.b32  	%r467, %r466, 63;
	setp.ge.s32 	%p8329, %r467, %r611;
	@%p8329 bra 	$L__BB1_8397;
	setp.eq.s32 	%p8330, %r14, 0;
	ld.shared.f32 	%f22041, [_ZZ33flash_attention_v2_forward_kernelILi64ELi64ELi64EEvPKfS1_S1_PfiiiifE8V_shared+16380];
	fma.rn.f32 	%f22492, %f4550, %f22041, %f22492;
	@%p8330 bra 	$L__BB1_8397;
	setp.eq.s32 	%p8331, %r3, 2;
	ld.shared.f32 	%f22042, [_ZZ33flash_attention_v2_forward_kernelILi64ELi64ELi64EEvPKfS1_S1_PfiiiifE8V_shared+16384];
	fma.rn.f32 	%f22493, %f4550, %f22042, %f22493;
	@%p8331 bra 	$L__BB1_8397;
	setp.eq.s32 	%p8332, %r3, 3;
	ld.shared.f32 	%f22043, [_ZZ33flash_attention_v2_forward_kernelILi64ELi64ELi64EEvPKfS1_S1_PfiiiifE8V_shared+16388];
	fma.rn.f32 	%f22494, %f4550, %f22043, %f22494;
	@%p8332 bra 	$L__BB1_8397;
	setp.eq.s32 	%p8333, %r3, 4;
	ld.shared.f32 	%f22044, [_ZZ33flash_attention_v2_forward_kernelILi64ELi64ELi64EEvPKfS1_S1_PfiiiifE8V_shared+16392];
	fma.rn.f32 	%f22495, %f4550, %f22044, %f22495;
	@%p8333 bra 	$L__BB1_8397;
	setp.eq.s32 	%p8334, %r3, 5;
	ld.shared.f32 	%f22045, [_ZZ33flash_attention_v2_forward_kernelILi64ELi64ELi64EEvPKfS1_S1_PfiiiifE8V_shared+16396];
	fma.rn.f32 	%f22496, %f4550, %f22045, %f22496;
	@%p8334 bra 	$L__BB1_8397;
	setp.eq.s32 	%p8335, %r3, 6;
	ld.shared.f32 	%f22046, [_ZZ33flash_attention_v2_forward_kernelILi64ELi64ELi64EEvPKfS1_S1_PfiiiifE8V_shared+16400];
	fma.rn.f32 	%f22497, %f4550, %f22046, %f22497;
	@%p8335 bra 	$L__BB1_8397;
	setp.eq.s32 	%p8336, %r3, 7;
	ld.shared.f32 	%f22047, [_ZZ33flash_attention_v2_forward_kernelILi64ELi64ELi64EEvPKfS1_S1_PfiiiifE8V_shared+16404];
	fma.rn.f32 	%f22498, %f4550, %f22047, %f22498;
	@%p8336 bra 	$L__BB1_8397;
	setp.eq.s32 	%p8337, %r3, 8;
	ld.shared.f32 	%f22048, [_ZZ33flash_attention_v2_forward_kernelILi64ELi64ELi64EEvPKfS1_S1_PfiiiifE8V_shared+16408];
	fma.rn.f32 	%f22499, %f4550, %f22048, %f22499;
	@%p8337 bra 	$L__BB1_8397;
	setp.eq.s32 	%p8338, %r3, 9;
	ld.shared.f32 	%f22049, [_ZZ33flash_attention_v2_forward_kernelILi64ELi64ELi64EEvPKfS1_S1_PfiiiifE8V_shared+16412];
	fma.rn.f32 	%f22500, %f4550, %f22049, %f22500;
	@%p8338 bra 	$L__BB1_8397;
	setp.eq.s32 	%p8339, %r3, 10;
	ld.shared.f32 	%f22050, [_ZZ33flash_attention_v2_forward_kernelILi64ELi64ELi64EEvPKfS1_S1_PfiiiifE8V_shared+16416];
	fma.rn.f32 	%f22501, %f4550, %f22050, %f22501;
	@%p8339 bra 	$L__BB1_8397;
	setp.eq.s32 	%p8340, %r3, 11;
	ld.shared.f32 	%f22051, [_ZZ33flash_attention_v2_forward_kernelILi64ELi64ELi64EEvPKfS1_S1_PfiiiifE8V_shared+16420];
	fma.rn.f32 	%f22502, %f4550, %f22051, %f22502;
	@%p8340 bra 	$L__BB1_8397;
	setp.eq.s32 	%p8341, %r3, 12;
	ld.shared.f32 	%f22052, [_ZZ33flash_attention_v2_forward_kernelILi64ELi64ELi64EEvPKfS1_S1_PfiiiifE8V_shared+16424];
	fma.rn.f32 	%f22503, %f4550, %f22052, %f22503;
	@%p8341 bra 	$L__BB1_8397;
	setp.eq.s32 	%p8342, %r3, 13;
	ld.shared.f32 	%f22053, [_ZZ33flash_attention_v2_forward_kernelILi64ELi64ELi64EEvPKfS1_S1_PfiiiifE8V_shared+16428];
	fma.rn.f32 	%f22504, %f4550, %f22053, %f22504;
	@%p8342 bra 	$L__BB1_8397;
	setp.eq.s32 	%p8343, %r3, 14;
	ld.shared.f32 	%f22054, [_ZZ33flash_attention_v2_forward_kernelILi64ELi64ELi64EEvPKfS1_S1_PfiiiifE8V_shared+16432];
	fma.rn.f32 	%f22505, %f4550, %f22054, %f22505;
	@%p8343 bra 	$L__BB1_8397;
	setp.eq.s32 	%p8344, %r3, 15;
	ld.shared.f32 	%f22055, [_ZZ33flash_attention_v2_forward_kernelILi64ELi64ELi64EEvPKfS1_S1_PfiiiifE8V_shared+16436];
	fma.rn.f32 	%f22506, %f4550, %f22055, %f22506;
	@%p8344 bra 	$L__BB1_8397;
	setp.eq.s32 	%p8345, %r3, 16;
	ld.shared.f32 	%f22056, [_ZZ33flash_attention_v2_forward_kernelILi64ELi64ELi64EEvPKfS1_S1_PfiiiifE8V_shared+16440];
	fma.rn.f32 	%f22507, %f4550, %f22056, %f22507;
	@%p8345 bra 	$L__BB1_8397;
	setp.eq.s32 	%p8346, %r3, 17;
	ld.shared.f32 	%f22057, [_ZZ33flash_attention_v2_forward_kernelILi64ELi64ELi64EEvPKfS1_S1_PfiiiifE8V_shared+16444];
	fma.rn.f32 	%f22508, %f4550, %f22057, %f22508;
	@%p8346 bra 	$L__BB1_8397;
	setp.eq.s32 	%p8347, %r3, 18;
	ld.shared.f32 	%f22058, [_ZZ33flash_attention_v2_forward_kernelILi64ELi64ELi64EEvPKfS1_S1_PfiiiifE8V_shared+16448];
	fma.rn.f32 	%f22509, %f4550, %f22058, %f22509;
	@%p8347 bra 	$L__BB1_8397;
	setp.eq.s32 	%p8348, %r3, 19;
	ld.shared.f32 	%f22059, [_ZZ33flash_attention_v2_forward_kernelILi64ELi64ELi64EEvPKfS1_S1_PfiiiifE8V_shared+16452];
	fma.rn.f32 	%f22510, %f4550, %f22059, %f22510;
	@%p8348 bra 	$L__BB1_8397;
	setp.eq.s32 	%p8349, %r3, 20;
	ld.shared.f32 	%f22060, [_ZZ33flash_attention_v2_forward_kernelILi64ELi64ELi64EEvPKfS1_S1_PfiiiifE8V_shared+16456];
	fma.rn.f32 	%f22511, %f4550, %f22060, %f22511;
	@%p8349 bra 	$L__BB1_8397;
	setp.eq.s32 	%p8350, %r3, 21;
	ld.shared.f32 	%f22061, [_ZZ33flash_attention_v2_forward_kernelILi64ELi64ELi64EEvPKfS1_S1_PfiiiifE8V_shared+16460];
	fma.rn.f32 	%f22512, %f4550, %f22061, %f22512;
	@%p8350 bra 	$L__BB1_8397;
	setp.eq.s32 	%p8351, %r3, 22;
	ld.shared.f32 	%f22062, [_ZZ33flash_attention_v2_forward_kernelILi64ELi64ELi64EEvPKfS1_S1_PfiiiifE8V_shared+16464];
	fma.rn.f32 	%f22513, %f4550, %f22062, %f22513;
	@%p8351 bra 	$L__BB1_8397;
	setp.eq.s32 	%p8352, %r3, 23;
	ld.shared.f32 	%f22063, [_ZZ33flash_attention_v2_forward_kernelILi64ELi64ELi64EEvPKfS1_S1_PfiiiifE8V_shared+16468];
	fma.rn.f32 	%f22514, %f4550, %f22063, %f22514;
	@%p8352 bra 	$L__BB1_8397;
	setp.eq.s32 	%p8353, %r3, 24;
	ld.shared.f32 	%f22064, [_ZZ33flash_attention_v2_forward_kernelILi64ELi64ELi64EEvPKfS1_S1_PfiiiifE8V_shared+16472];
	fma.rn.f32 	%f22515, %f4550, %f22064, %f22515;
	@%p8353 bra 	$L__BB1_8397;
	setp.eq.s32 	%p8354, %r3, 25;
	ld.shared.f32 	%f22065, [_ZZ33flash_attention_v2_forward_kernelILi64ELi64ELi64EEvPKfS1_S1_PfiiiifE8V_shared+16476];
	fma.rn.f32 	%f22516, %f4550, %f22065, %f22516;
	@%p8354 bra 	$L__BB1_8397;
	setp.eq.s32 	%p8355, %r3, 26;
	ld.shared.f32 	%f22066, [_ZZ33flash_attention_v2_forward_kernelILi64ELi64ELi64EEvPKfS1_S1_PfiiiifE8V_shared+16480];
	fma.rn.f32 	%f22517, %f4550, %f22066, %f22517;
	@%p8355 bra 	$L__BB1_8397;
	setp.eq.s32 	%p8356, %r3, 27;
	ld.shared.f32 	%f22067, [_ZZ33flash_attention_v2_forward_kernelILi64ELi64ELi64EEvPKfS1_S1_PfiiiifE8V_shared+16484];
	fma.rn.f32 	%f22518, %f4550, %f22067, %f22518;
	@%p8356 bra 	$L__BB1_8397;
	setp.eq.s32 	%p8357, %r3, 28;
	ld.shared.f32 	%f22068, [_ZZ33flash_attention_v2_forward_kernelILi64ELi64ELi64EEvPKfS1_S1_PfiiiifE8V_shared+16488];
	fma.rn.f32 	%f22519, %f4550, %f22068, %f22519;
	@%p8357 bra 	$L__BB1_8397;
	setp.eq.s32 	%p8358, %r3, 29;
	ld.shared.f32 	%f22069, [_ZZ33flash_attention_v2_forward_kernelILi64ELi64ELi64EEvPKfS1_S1_PfiiiifE8V_shared+16492];
	fma.rn.f32 	%f22520, %f4550, %f22069, %f22520;
	@%p8358 bra 	$L__BB1_8397;
	setp.eq.s32 	%p8359, %r3, 30;
	ld.shared.f32 	%f22070, [_ZZ33flash_attention_v2_forward_kernelILi64ELi64ELi64EEvPKfS1_S1_PfiiiifE8V_shared+16496];
	fma.rn.f32 	%f22521, %f4550, %f22070, %f22521;
	@%p8359 bra 	$L__BB1_8397;
	setp.eq.s32 	%p8360, %r3, 31;
	ld.shared.f32 	%f22071, [_ZZ33flash_attention_v2_forward_kernelILi64ELi64ELi64EEvPKfS1_S1_PfiiiifE8V_shared+16500];
	fma.rn.f32 	%f22522, %f4550, %f22071, %f22522;
	@%p8360 bra 	$L__BB1_8397;
	setp.eq.s32 	%p8361, %r3, 32;
	ld.shared.f32 	%f22072, [_ZZ33flash_attention_v2_forward_kernelILi64ELi64ELi64EEvPKfS1_S1_PfiiiifE8V_shared+16504];
	fma.rn.f32 	%f22523, %f4550, %f22072, %f22523;
	@%p8361 bra 	$L__BB1_8397;
	setp.eq.s32 	%p8362, %r3, 33;
	ld.shared.f32 	%f22073, [_ZZ33flash_attention_v2_forward_kernelILi64ELi64ELi64EEvPKfS1_S1_PfiiiifE8V_shared+16508];
	fma.rn.f32 	%f22524, %f4550, %f22073, %f22524;
	@%p8362 bra 	$L__BB1_8397;
	setp.eq.s32 	%p8363, %r3, 34;
	ld.shared.f32 	%f22074, [_ZZ33flash_attention_v2_forward_kernelILi64ELi64ELi64EEvPKfS1_S1_PfiiiifE8V_shared+16512];
	fma.rn.f32 	%f22525, %f4550, %f22074, %f22525;
	@%p8363 bra 	$L__BB1_8397;
	setp.eq.s32 	%p8364, %r3, 35;
	ld.shared.f32 	%f22075, [_ZZ33flash_attention_v2_forward_kernelILi64ELi64ELi64EEvPKfS1_S1_PfiiiifE8V_shared+16516];
	fma.rn.f32 	%f22526, %f4550, %f22075, %f22526;
	@%p8364 bra 	$L__BB1_8397;
	setp.eq.s32 	%p8365, %r3, 36;
	ld.shared.f32 	%f22076, [_ZZ33flash_attention_v2_forward_kernelILi64ELi64ELi64EEvPKfS1_S1_PfiiiifE8V_shared+16520];
	fma.rn.f32 	%f22527, %f4550, %f22076, %f22527;
	@%p8365 bra 	$L__BB1_8397;
	setp.eq.s32 	%p8366, %r3, 37;
	ld.shared.f32 	%f22077, [_ZZ33flash_attention_v2_forward_kernelILi64ELi64ELi64EEvPKfS1_S1_PfiiiifE8V_shared+16524];
	fma.rn.f32 	%f22528, %f4550, %f22077, %f22528;
	@%p8366 bra 	$L__BB1_8397;
	setp.eq.s32 	%p8367, %r3, 38;
	ld.shared.f32 	%f22078, [_ZZ33flash_attention_v2_forward_kernelILi64ELi64ELi64EEvPKfS1_S1_PfiiiifE8V_shared+16528];
	fma.rn.f32 	%f22529, %f4550, %f22078, %f22529;
	@%p8367 bra 	$L__BB1_8397;
	setp.eq.s32 	%p8368, %r3, 39;
	ld.shared.f32 	%f22079, [_ZZ33flash_attention_v2_forward_kernelILi64ELi64ELi64EEvPKfS1_S1_PfiiiifE8V_shared+16532];
	fma.rn.f32 	%f22530, %f4550, %f22079, %f22530;
	@%p8368 bra 	$L__BB1_8397;
	setp.eq.s32 	%p8369, %r3, 40;
	ld.shared.f32 	%f22080, [_ZZ33flash_attention_v2_forward_kernelILi64ELi64ELi64EEvPKfS1_S1_PfiiiifE8V_shared+16536];
	fma.rn.f32 	%f22531, %f4550, %f22080, %f22531;
	@%p8369 bra 	$L__BB1_8397;
	setp.eq.s32 	%p8370, %r3, 41;
	ld.shared.f32 	%f22081, [_ZZ33flash_attention_v2_forward_kernelILi64ELi64ELi64EEvPKfS1_S1_PfiiiifE8V_shared+16540];
	fma.rn.f32 	%f22532, %f4550, %f22081, %f22532;
	@%p8370 bra 	$L__BB1_8397;
	setp.eq.s32 	%p8371, %r3, 42;
	ld.shared.f32 	%f22082, [_ZZ33flash_attention_v2_forward_kernelILi64ELi64ELi64EEvPKfS1_S1_PfiiiifE8V_shared+16544];
	fma.rn.f32 	%f22533, %f4550, %f22082, %f22533;
	@%p8371 bra 	$L__BB1_8397;
	setp.eq.s32 	%p8372, %r3, 43;
	ld.shared.f32 	%f22083, [_ZZ33flash_attention_v2_forward_kernelILi64ELi64ELi64EEvPKfS1_S1_PfiiiifE8V_shared+16548];
	fma.rn.f32 	%f22534, %f4550, %f22083, %f22534;
	@%p8372 bra 	$L__BB1_8397;
	setp.eq.s32 	%p8373, %r3, 44;
	ld.shared.f32 	%f22084, [_ZZ33flash_attention_v2_forward_kernelILi64ELi64ELi64EEvPKfS1_S1_PfiiiifE8V_shared+16552];
	fma.rn.f32 	%f22535, %f4550, %f22084, %f22535;
	@%p8373 bra 	$L__BB1_8397;
	setp.eq.s32 	%p8374, %r3, 45;
	ld.shared.f32 	%f22085, [_ZZ33flash_attention_v2_forward_kernelILi64ELi64ELi64EEvPKfS1_S1_PfiiiifE8V_shared+16556];
	fma.rn.f32 	%f22536, %f4550, %f22085, %f22536;
	@%p8374 bra 	$L__BB1_8397;
	setp.eq.s32 	%p8375, %r3, 46;
	ld.shared.f32 	%f22086, [_ZZ33flash_attention_v2_forward_kernelILi64ELi64ELi64EEvPKfS1_S1_PfiiiifE8V_shared+16560];
	fma.rn.f32 	%f22537, %f4550, %f22086, %f22537;
	@%p8375 bra 	$L__BB1_8397;
	setp.eq.s32 	%p8376, %r3, 47;
	ld.shared.f32 	%f22087, [_ZZ33flash_attention_v2_forward_kernelILi64ELi64ELi64EEvPKfS1_S1_PfiiiifE8V_shared+16564];
	fma.rn.f32 	%f22538, %f4550, %f22087, %f22538;
	@%p8376 bra 	$L__BB1_8397;
	setp.eq.s32 	%p8377, %r3, 48;
	ld.shared.f32 	%f22088, [_ZZ33flash_attention_v2_forward_kernelILi64ELi64ELi64EEvPKfS1_S1_PfiiiifE8V_shared+16568];
	fma.rn.f32 	%f22539, %f4550, %f22088, %f22539;
	@%p8377 bra 	$L__BB1_8397;
	setp.eq.s32 	%p8378, %r3, 49;
	ld.shared.f32 	%f22089, [_ZZ33flash_attention_v2_forward_kernelILi64ELi64ELi64EEvPKfS1_S1_PfiiiifE8V_shared+16572];
	fma.rn.f32 	%f22540, %f4550, %f22089, %f22540;
	@%p8378 bra 	$L__BB1_8397;
	setp.eq.s32 	%p8379, %r3, 50;
	ld.shared.f32 	%f22090, [_ZZ33flash_attention_v2_forward_kernelILi64ELi64ELi64EEvPKfS1_S1_PfiiiifE8V_shared+16576];
	fma.rn.f32 	%f22541, %f4550, %f22090, %f22541;
	@%p8379 bra 	$L__BB1_8397;
	setp.eq.s32 	%p8380, %r3, 51;
	ld.shared.f32 	%f22091, [_ZZ33flash_attention_v2_forward_kernelILi64ELi64ELi64EEvPKfS1_S1_PfiiiifE8V_shared+16580];
	fma.rn.f32 	%f22542, %f4550, %f22091, %f22542;
	@%p8380 bra 	$L__BB1_8397;
	setp.eq.s32 	%p8381, %r3, 52;
	ld.shared.f32 	%f22092, [_ZZ33flash_attention_v2_forward_kernelILi64ELi64ELi64EEvPKfS1_S1_PfiiiifE8V_shared+16584];
	fma.rn.f32 	%f22543, %f4550, %f22092, %f22543;
	@%p8381 bra 	$L__BB1_8397;
	setp.eq.s32 	%p8382, %r3, 53;
	ld.shared.f32 	%f22093, [_ZZ33flash_attention_v2_forward_kernelILi64ELi64ELi64EEvPKfS1_S1_PfiiiifE8V_shared+16588];
	fma.rn.f32 	%f22544, %f4550, %f22093, %f22544;
	@%p8382 bra 	$L__BB1_8397;
	setp.eq.s32 	%p8383, %r3, 54;
	ld.shared.f32 	%f22094, [_ZZ33flash_attention_v2_forward_kernelILi64ELi64ELi64EEvPKfS1_S1_PfiiiifE8V_shared+16592];
	fma.rn.f32 	%f22545, %f4550, %f22094, %f22545;
	@%p8383 bra 	$L__BB1_8397;
	setp.eq.s32 	%p8384, %r3, 55;
	ld.shared.f32 	%f22095, [_ZZ33flash_attention_v2_forward_kernelILi64ELi64ELi64EEvPKfS1_S1_PfiiiifE8V_shared+16596];
	fma.rn.f32 	%f22546, %f4550, %f22095, %f22546;
	@%p8384 bra 	$L__BB1_8397;
	setp.eq.s32 	%p8385, %r3, 56;
	ld.shared.f32 	%f22096, [_ZZ33flash_attention_v2_forward_kernelILi64ELi64ELi64EEvPKfS1_S1_PfiiiifE8V_shared+16600];
	fma.rn.f32 	%f22547, %f4550, %f22096, %f22547;
	@%p8385 bra 	$L__BB1_8397;
	setp.eq.s32 	%p8386, %r3, 57;
	ld.shared.f32 	%f22097, [_ZZ33flash_attention_v2_forward_kernelILi64ELi64ELi64EEvPKfS1_S1_PfiiiifE8V_shared+16604];
	fma.rn.f32 	%f22548, %f4550, %f22097, %f22548;
	@%p8386 bra 	$L__BB1_8397;
	setp.eq.s32 	%p8387, %r3, 58;
	ld.shared.f32 	%f22098, [_ZZ33flash_attention_v2_forward_kernelILi64ELi64ELi64EEvPKfS1_S1_PfiiiifE8V_shared+16608];
	fma.rn.f32 	%f22549, %f4550, %f22098, %f22549;
	@%p8387 bra 	$L__BB1_8397;
	setp.eq.s32 	%p8388, %r3, 59;
	ld.shared.f32 	%f22099, [_ZZ33flash_attention_v2_forward_kernelILi64ELi64ELi64EEvPKfS1_S1_PfiiiifE8V_shared+16612];
	fma.rn.f32 	%f22550, %f4550, %f22099, %f22550;
	@%p8388 bra 	$L__BB1_8397;
	setp.eq.s32 	%p8389, %r3, 60;
	ld.shared.f32 	%f22100, [_ZZ33flash_attention_v2_forward_kernelILi64ELi64ELi64EEvPKfS1_S1_PfiiiifE8V_shared+16616];
	fma.rn.f32 	%f22551, %f4550, %f22100, %f22551;
	@%p8389 bra 	$L__BB1_8397;
	setp.eq.s32 	%p8390, %r3, 61;
	ld.shared.f32 	%f22101, [_ZZ33flash_attention_v2_forward_kernelILi64ELi64ELi64EEvPKfS1_S1_PfiiiifE8V_shared+16620];
	fma.rn.f32 	%f22552, %f4550, %f22101, %f22552;
	@%p8390 bra 	$L__BB1_8397;
	setp.eq.s32 	%p8391, %r3, 62;
	ld.shared.f32 	%f22102, [_ZZ33flash_attention_v2_forward_kernelILi64ELi64ELi64EEvPKfS1_S1_PfiiiifE8V_shared+16624];
	fma.rn.f32 	%f22553, %f4550, %f22102, %f22553;
	@%p8391 bra 	$L__BB1_8397;
	setp.eq.s32 	%p8392, %r3, 63;
	ld.shared.f32 	%f22103, [_ZZ33flash_attention_v2_forward_kernelILi64ELi64ELi64EEvPKfS1_S1_PfiiiifE8V_shared+16628];
	fma.rn.f32 	%f22554, %f4550, %f22103, %f22554;
	@%p8392 bra 	$L__BB1_8397;
	ld.shared.f32 	%f22104, [_ZZ33flash_attention_v2_forward_kernelILi64ELi64ELi64EEvPKfS1_S1_PfiiiifE8V_shared+16632];
	fma.rn.f32 	%f22555, %f4550, %f22104, %f22555;
$L__BB1_8397:
	ld.param.u32 	%r612, [_Z33flash_attention_v2_forward_kernelILi64ELi64ELi64EEvPKfS1_S1_Pfiiiif_param_6];
	mad.lo.s32 	%r625, %r625, -63, %r16;
	add.s32 	%r468, %r612, 63;
	shr.u32 	%r469, %r468, 6;
	setp.ne.s32 	%p8393, %r625, %r469;
	@%p8393 bra 	$L__BB1_67;
	setp.leu.f32 	%p8394, %f22297, 0f00000000;
	@%p8394 bra 	$L__BB1_8464;
	ld.param.u32 	%r623, [_Z33flash_attention_v2_forward_kernelILi64ELi64ELi64EEvPKfS1_S1_Pfiiiif_param_7];
	setp.lt.s32 	%p8395, %r623, 1;
	rcp.rn.f32 	%f12808, %f22297;
	@%p8395 bra 	$L__BB1_8464;
	ld.param.u32 	%r624, [_Z33flash_attention_v2_forward_kernelILi64ELi64ELi64EEvPKfS1_S1_Pfiiiif_param_7];
	ld.param.u32 	%r613, [_Z33flash_attention_v2_forward_kernelILi64ELi64ELi64EEvPKfS1_S1_Pfiiiif_param_6];
	ld.param.u64 	%rd27, [_Z33flash_attention_v2_forward_kernelILi64ELi64ELi64EEvPKfS1_S1_Pfiiiif_param_3];
	setp.eq.s32 	%p8396, %r14, 0;
	mov.u32 	%r470, %ctaid.x;
	shl.b32 	%r471, %r470, 6;
	mov.u32 	%r472, %tid.x;
	and.b32  	%r473, %r472, 63;
	or.b32  	%r474, %r471, %r473;
	mul.lo.s32 	%r475, %r624, %r474;
	mul.f32 	%f22105, %f12808, %f22492;
	cvt.u64.u32 	%rd20, %r475;
	mul.lo.s32 	%r476, %r624, %r613;
	mov.u32 	%r477, %ctaid.z;
	mul.lo.s32 	%r478, %r476, %r477;
	cvt.s64.s32 	%rd21, %r478;
	add.s64 	%rd22, %rd20, %rd21;
	cvta.to.global.u64 	%rd23, %rd27;
	shl.b64 	%rd24, %rd22, 2;
	add.s64 	%rd3, %rd23, %rd24;
	st.global.f32 	[%rd3], %f22105;
	@%p8396 bra 	$L__BB1_8464;
	setp.eq.s32 	%p8397, %r3, 2;
	mul.f32 	%f22106, %f12808, %f22493;
	st.global.f32 	[%rd3+4], %f22106;
	@%p8397 bra 	$L__BB1_8464;
	setp.eq.s32 	%p8398, %r3, 3;
	mul.f32 	%f22107, %f12808, %f22494;
	st.global.f32 	[%rd3+8], %f22107;
	@%p8398 bra 	$L__BB1_8464;
	setp.eq.s32 	%p8399, %r3, 4;
	mul.f32 	%f22108, %f12808, %f22495;
	st.global.f32 	[%rd3+12], %f22108;
	@%p8399 bra 	$L__BB1_8464;
	setp.eq.s32 	%p8400, %r3, 5;
	mul.f32 	%f22109, %f12808, %f22496;
	st.global.f32 	[%rd3+16], %f22109;
	@%p8400 bra 	$L__BB1_8464;
	setp.eq.s32 	%p8401, %r3, 6;
	mul.f32 	%f22110, %f12808, %f22497;
	st.global.f32 	[%rd3+20], %f22110;
	@%p8401 bra 	$L__BB1_8464;
	setp.eq.s32 	%p8402, %r3, 7;
	mul.f32 	%f22111, %f12808, %f22498;
	st.global.f32 	[%rd3+24], %f22111;
	@%p8402 bra 	$L__BB1_8464;
	setp.eq.s32 	%p8403, %r3, 8;
	mul.f32 	%f22112, %f12808, %f22499;
	st.global.f32 	[%rd3+28], %f22112;
	@%p8403 bra 	$L__BB1_8464;
	setp.eq.s32 	%p8404, %r3, 9;
	mul.f32 	%f22113, %f12808, %f22500;
	st.global.f32 	[%rd3+32], %f22113;
	@%p8404 bra 	$L__BB1_8464;
	setp.eq.s32 	%p8405, %r3, 10;
	mul.f32 	%f22114, %f12808, %f22501;
	st.global.f32 	[%rd3+36], %f22114;
	@%p8405 bra 	$L__BB1_8464;
	setp.eq.s32 	%p8406, %r3, 11;
	mul.f32 	%f22115, %f12808, %f22502;
	st.global.f32 	[%rd3+40], %f22115;
	@%p8406 bra 	$L__BB1_8464;
	setp.eq.s32 	%p8407, %r3, 12;
	mul.f32 	%f22116, %f12808, %f22503;
	st.global.f32 	[%rd3+44], %f22116;
	@%p8407 bra 	$L__BB1_8464;
	setp.eq.s32 	%p8408, %r3, 13;
	mul.f32 	%f22117, %f12808, %f22504;
	st.global.f32 	[%rd3+48], %f22117;
	@%p8408 bra 	$L__BB1_8464;
	setp.eq.s32 	%p8409, %r3, 14;
	mul.f32 	%f22118, %f12808, %f22505;
	st.global.f32 	[%rd3+52], %f22118;
	@%p8409 bra 	$L__BB1_8464;
	setp.eq.s32 	%p8410, %r3, 15;
	mul.f32 	%f22119, %f12808, %f22506;
	st.global.f32 	[%rd3+56], %f22119;
	@%p8410 bra 	$L__BB1_8464;
	setp.eq.s32 	%p8411, %r3, 16;
	mul.f32 	%f22120, %f12808, %f22507;
	st.global.f32 	[%rd3+60], %f22120;
	@%p8411 bra 	$L__BB1_8464;
	setp.eq.s32 	%p8412, %r3, 17;
	mul.f32 	%f22121, %f12808, %f22508;
	st.global.f32 	[%rd3+64], %f22121;
	@%p8412 bra 	$L__BB1_8464;
	setp.eq.s32 	%p8413, %r3, 18;
	mul.f32 	%f22122, %f12808, %f22509;
	st.global.f32 	[%rd3+68], %f22122;
	@%p8413 bra 	$L__BB1_8464;
	setp.eq.s32 	%p8414, %r3, 19;
	mul.f32 	%f22123, %f12808, %f22510;
	st.global.f32 	[%rd3+72], %f22123;
	@%p8414 bra 	$L__BB1_8464;
	setp.eq.s32 	%p8415, %r3, 20;
	mul.f32 	%f22124, %f12808, %f22511;
	st.global.f32 	[%rd3+76], %f22124;
	@%p8415 bra 	$L__BB1_8464;
	setp.eq.s32 	%p8416, %r3, 21;
	mul.f32 	%f22125, %f12808, %f22512;
	st.global.f32 	[%rd3+80], %f22125;
	@%p8416 bra 	$L__BB1_8464;
	setp.eq.s32 	%p8417, %r3, 22;
	mul.f32 	%f22126, %f12808, %f22513;
	st.global.f32 	[%rd3+84], %f22126;
	@%p8417 bra 	$L__BB1_8464;
	setp.eq.s32 	%p8418, %r3, 23;
	mul.f32 	%f22127, %f12808, %f22514;
	st.global.f32 	[%rd3+88], %f22127;
	@%p8418 bra 	$L__BB1_8464;
	setp.eq.s32 	%p8419, %r3, 24;
	mul.f32 	%f22128, %f12808, %f22515;
	st.global.f32 	[%rd3+92], %f22128;
	@%p8419 bra 	$L__BB1_8464;
	setp.eq.s32 	%p8420, %r3, 25;
	mul.f32 	%f22129, %f12808, %f22516;
	st.global.f32 	[%rd3+96], %f22129;
	@%p8420 bra 	$L__BB1_8464;
	setp.eq.s32 	%p8421, %r3, 26;
	mul.f32 	%f22130, %f12808, %f22517;
	st.global.f32 	[%rd3+100], %f22130;
	@%p8421 bra 	$L__BB1_8464;
	setp.eq.s32 	%p8422, %r3, 27;
	mul.f32 	%f22131, %f12808, %f22518;
	st.global.f32 	[%rd3+104], %f22131;
	@%p8422 bra 	$L__BB1_8464;
	setp.eq.s32 	%p8423, %r3, 28;
	mul.f32 	%f22132, %f12808, %f22519;
	st.global.f32 	[%rd3+108], %f22132;
	@%p8423 bra 	$L__BB1_8464;
	setp.eq.s32 	%p8424, %r3, 29;
	mul.f32 	%f22133, %f12808, %f22520;
	st.global.f32 	[%rd3+112], %f22133;
	@%p8424 bra 	$L__BB1_8464;
	setp.eq.s32 	%p8425, %r3, 30;
	mul.f32 	%f22134, %f12808, %f22521;
	st.global.f32 	[%rd3+116], %f22134;
	@%p8425 bra 	$L__BB1_8464;
	setp.eq.s32 	%p8426, %r3, 31;
	mul.f32 	%f22135, %f12808, %f22522;
	st.global.f32 	[%rd3+120], %f22135;
	@%p8426 bra 	$L__BB1_8464;
	setp.eq.s32 	%p8427, %r3, 32;
	mul.f32 	%f22136, %f12808, %f22523;
	st.global.f32 	[%rd3+124], %f22136;
	@%p8427 bra 	$L__BB1_8464;
	setp.eq.s32 	%p8428, %r3, 33;
	mul.f32 	%f22137, %f12808, %f22524;
	st.global.f32 	[%rd3+128], %f22137;
	@%p8428 bra 	$L__BB1_8464;
	setp.eq.s32 	%p8429, %r3, 34;
	mul.f32 	%f22138, %f12808, %f22525;
	st.global.f32 	[%rd3+132], %f22138;
	@%p8429 bra 	$L__BB1_8464;
	setp.eq.s32 	%p8430, %r3, 35;
	mul.f32 	%f22139, %f12808, %f22526;
	st.global.f32 	[%rd3+136], %f22139;
	@%p8430 bra 	$L__BB1_8464;
	setp.eq.s32 	%p8431, %r3, 36;
	mul.f32 	%f22140, %f12808, %f22527;
	st.global.f32 	[%rd3+140], %f22140;
	@%p8431 bra 	$L__BB1_8464;
	setp.eq.s32 	%p8432, %r3, 37;
	mul.f32 	%f22141, %f12808, %f22528;
	st.global.f32 	[%rd3+144], %f22141;
	@%p8432 bra 	$L__BB1_8464;
	setp.eq.s32 	%p8433, %r3, 38;
	mul.f32 	%f22142, %f12808, %f22529;
	st.global.f32 	[%rd3+148], %f22142;
	@%p8433 bra 	$L__BB1_8464;
	setp.eq.s32 	%p8434, %r3, 39;
	mul.f32 	%f22143, %f12808, %f22530;
	st.global.f32 	[%rd3+152], %f22143;
	@%p8434 bra 	$L__BB1_8464;
	setp.eq.s32 	%p8435, %r3, 40;
	mul.f32 	%f22144, %f12808, %f22531;
	st.global.f32 	[%rd3+156], %f22144;
	@%p8435 bra 	$L__BB1_8464;
	setp.eq.s32 	%p8436, %r3, 41;
	mul.f32 	%f22145, %f12808, %f22532;
	st.global.f32 	[%rd3+160], %f22145;
	@%p8436 bra 	$L__BB1_8464;
	setp.eq.s32 	%p8437, %r3, 42;
	mul.f32 	%f22146, %f12808, %f22533;
	st.global.f32 	[%rd3+164], %f22146;
	@%p8437 bra 	$L__BB1_8464;
	setp.eq.s32 	%p8438, %r3, 43;
	mul.f32 	%f22147, %f12808, %f22534;
	st.global.f32 	[%rd3+168], %f22147;
	@%p8438 bra 	$L__BB1_8464;
	setp.eq.s32 	%p8439, %r3, 44;
	mul.f32 	%f22148, %f12808, %f22535;
	st.global.f32 	[%rd3+172], %f22148;
	@%p8439 bra 	$L__BB1_8464;
	setp.eq.s32 	%p8440, %r3, 45;
	mul.f32 	%f22149, %f12808, %f22536;
	st.global.f32 	[%rd3+176], %f22149;
	@%p8440 bra 	$L__BB1_8464;
	setp.eq.s32 	%p8441, %r3, 46;
	mul.f32 	%f22150, %f12808, %f22537;
	st.global.f32 	[%rd3+180], %f22150;
	@%p8441 bra 	$L__BB1_8464;
	setp.eq.s32 	%p8442, %r3, 47;
	mul.f32 	%f22151, %f12808, %f22538;
	st.global.f32 	[%rd3+184], %f22151;
	@%p8442 bra 	$L__BB1_8464;
	setp.eq.s32 	%p8443, %r3, 48;
	mul.f32 	%f22152, %f12808, %f22539;
	st.global.f32 	[%rd3+188], %f22152;
	@%p8443 bra 	$L__BB1_8464;
	setp.eq.s32 	%p8444, %r3, 49;
	mul.f32 	%f22153, %f12808, %f22540;
	st.global.f32 	[%rd3+192], %f22153;
	@%p8444 bra 	$L__BB1_8464;
	setp.eq.s32 	%p8445, %r3, 50;
	mul.f32 	%f22154, %f12808, %f22541;
	st.global.f32 	[%rd3+196], %f22154;
	@%p8445 bra 	$L__BB1_8464;
	setp.eq.s32 	%p8446, %r3, 51;
	mul.f32 	%f22155, %f12808, %f22542;
	st.global.f32 	[%rd3+200], %f22155;
	@%p8446 bra 	$L__BB1_8464;
	setp.eq.s32 	%p8447, %r3, 52;
	mul.f32 	%f22156, %f12808, %f22543;
	st.global.f32 	[%rd3+204], %f22156;
	@%p8447 bra 	$L__BB1_8464;
	setp.eq.s32 	%p8448, %r3, 53;
	mul.f32 	%f22157, %f12808, %f22544;
	st.global.f32 	[%rd3+208], %f22157;
	@%p8448 bra 	$L__BB1_8464;
	setp.eq.s32 	%p8449, %r3, 54;
	mul.f32 	%f22158, %f12808, %f22545;
	st.global.f32 	[%rd3+212], %f22158;
	@%p8449 bra 	$L__BB1_8464;
	setp.eq.s32 	%p8450, %r3, 55;
	mul.f32 	%f22159, %f12808, %f22546;
	st.global.f32 	[%rd3+216], %f22159;
	@%p8450 bra 	$L__BB1_8464;
	setp.eq.s32 	%p8451, %r3, 56;
	mul.f32 	%f22160, %f12808, %f22547;
	st.global.f32 	[%rd3+220], %f22160;
	@%p8451 bra 	$L__BB1_8464;
	setp.eq.s32 	%p8452, %r3, 57;
	mul.f32 	%f22161, %f12808, %f22548;
	st.global.f32 	[%rd3+224], %f22161;
	@%p8452 bra 	$L__BB1_8464;
	setp.eq.s32 	%p8453, %r3, 58;
	mul.f32 	%f22162, %f12808, %f22549;
	st.global.f32 	[%rd3+228], %f22162;
	@%p8453 bra 	$L__BB1_8464;
	setp.eq.s32 	%p8454, %r3, 59;
	mul.f32 	%f22163, %f12808, %f22550;
	st.global.f32 	[%rd3+232], %f22163;
	@%p8454 bra 	$L__BB1_8464;
	setp.eq.s32 	%p8455, %r3, 60;
	mul.f32 	%f22164, %f12808, %f22551;
	st.global.f32 	[%rd3+236], %f22164;
	@%p8455 bra 	$L__BB1_8464;
	setp.eq.s32 	%p8456, %r3, 61;
	mul.f32 	%f22165, %f12808, %f22552;
	st.global.f32 	[%rd3+240], %f22165;
	@%p8456 bra 	$L__BB1_8464;
	setp.eq.s32 	%p8457, %r3, 62;
	mul.f32 	%f22166, %f12808, %f22553;
	st.global.f32 	[%rd3+244], %f22166;
	@%p8457 bra 	$L__BB1_8464;
	setp.eq.s32 	%p8458, %r3, 63;
	mul.f32 	%f22167, %f12808, %f22554;
	st.global.f32 	[%rd3+248], %f22167;
	@%p8458 bra 	$L__BB1_8464;
	mul.f32 	%f22168, %f12808, %f22555;
	st.global.f32 	[%rd3+252], %f22168;
$L__BB1_8464:
	ret;

}


// ===== COMPILED SASS (sm_100) =====

	.target	sm_100

	.elftype	@"ET_EXEC"


//--------------------- .note.nv.tkinfo           --------------------------
	.section	.note.nv.tkinfo,"",@"SHT_NOTE"
	.sectionflags	@"SHF_NOTE_NV_TKINFO"
	.tkinfo
        /*0018*/ 	.word	0x00000002
        /*0030*/ 	.string	""
        /*0030*/ 	.string	"ptxas"
        /*0030*/ 	.string	"Cuda compilation tools, release 13.0, V13.0.88"
        /*0030*/ 	.string	"Build cuda_13.0.r13.0/compiler.36424714_0"
        /*0030*/ 	.string	"-arch sm_100 -m 64 "



//--------------------- .note.nv.cuinfo           --------------------------
	.section	.note.nv.cuinfo,"",@"SHT_NOTE"
	.sectionflags	@"SHF_NOTE_NV_CUINFO"
        /*0018*/ 	.short	0x0002
        /*001a*/ 	.short	0x0064
        /*001c*/ 	.short	0x0082
	.zero		2


//--------------------- .nv.info                  --------------------------
	.section	.nv.info,"",@"SHT_CUDA_INFO"
	.align	4


	//----- nvinfo : EIATTR_REGCOUNT
	.align		4
        /*0000*/ 	.byte	0x04, 0x2f
        /*0002*/ 	.short	(.L_1 - .L_0)
	.align		4
.L_0:
        /*0004*/ 	.word	index@(_Z32flash_attention_v2_causal_kernelILi64ELi64ELi64EEvPKfS1_S1_Pfiiiif)
        /*0008*/ 	.word	0x000000ff


	//----- nvinfo : EIATTR_FRAME_SIZE
	.align		4
.L_1:
        /*000c*/ 	.byte	0x04, 0x11
        /*000e*/ 	.short	(.L_3 - .L_2)
	.align		4
.L_2:
        /*0010*/ 	.word	index@($__internal_1_$__cuda_sm20_rcp_rn_f32_slowpath)
        /*0014*/ 	.word	0x00000000


	//----- nvinfo : EIATTR_FRAME_SIZE
	.align		4
.L_3:
        /*0018*/ 	.byte	0x04, 0x11
        /*001a*/ 	.short	(.L_5 - .L_4)
	.align		4
.L_4:
        /*001c*/ 	.word	index@(_Z32flash_attention_v2_causal_kernelILi64ELi64ELi64EEvPKfS1_S1_Pfiiiif)
        /*0020*/ 	.word	0x00000000


	//----- nvinfo : EIATTR_REGCOUNT
	.align		4
.L_5:
        /*0024*/ 	.byte	0x04, 0x2f
        /*0026*/ 	.short	(.L_7 - .L_6)
	.align		4
.L_6:
        /*0028*/ 	.word	index@(_Z33flash_attention_v2_forward_kernelILi64ELi64ELi64EEvPKfS1_S1_Pfiiiif)
        /*002c*/ 	.word	0x000000ff


	//----- nvinfo : EIATTR_FRAME_SIZE
	.align		4
.L_7:
        /*0030*/ 	.byte	0x04, 0x11
        /*0032*/ 	.short	(.L_9 - .L_8)
	.align		4
.L_8:
        /*0034*/ 	.word	index@($__internal_0_$__cuda_sm20_rcp_rn_f32_slowpath)
        /*0038*/ 	.word	0x000000b0


	//----- nvinfo : EIATTR_FRAME_SIZE
	.align		4
.L_9:
        /*003c*/ 	.byte	0x04, 0x11
        /*003e*/ 	.short	(.L_11 - .L_10)
	.align		4
.L_10:
        /*0040*/ 	.word	index@(_Z33flash_attention_v2_forward_kernelILi64ELi64ELi64EEvPKfS1_S1_Pfiiiif)
        /*0044*/ 	.word	0x000000b0


	//----- nvinfo : EIATTR_MIN_STACK_SIZE
	.align		4
.L_11:
        /*0048*/ 	.byte	0x04, 0x12
        /*004a*/ 	.short	(.L_13 - .L_12)
	.align		4
.L_12:
        /*004c*/ 	.word	index@(_Z33flash_attention_v2_forward_kernelILi64ELi64ELi64EEvPKfS1_S1_Pfiiiif)
        /*0050*/ 	.word	0x000000b0


	//----- nvinfo : EIATTR_MIN_STACK_SIZE
	.align		4
.L_13:
        /*0054*/ 	.byte	0x04, 0x12
        /*0056*/ 	.short	(.L_15 - .L_14)
	.align		4
.L_14:
        /*0058*/ 	.word	index@(_Z32flash_attention_v2_causal_kernelILi64ELi64ELi64EEvPKfS1_S1_Pfiiiif)
        /*005c*/ 	.word	0x00000000
.L_15:


//--------------------- .nv.compat                --------------------------
	.section	.nv.compat,"",@"SHT_CUDA_COMPAT_INFO"
	.align	4
        /*0000*/ 	.byte	0x02, 0x09, 0x00, 0x00, 0x02, 0x02, 0x01, 0x00, 0x02, 0x05, 0x05, 0x00, 0x03, 0x07, 0x01, 0x01
        /*0010*/ 	.byte	0x02, 0x03, 0x00, 0x00, 0x02, 0x06, 0x01, 0x00, 0x04, 0x0b, 0x08, 0x00, 0x09, 0x00, 0x00, 0x00
        /*0020*/ 	.byte	0x00, 0x00, 0x00, 0x00


//--------------------- .nv.info._Z33flash_attention_v2_forward_kernelILi64ELi64ELi64EEvPKfS1_S1_Pfiiiif --------------------------
	.section	.nv.info._Z33flash_attention_v2_forward_kernelILi64ELi64ELi64EEvPKfS1_S1_Pfiiiif,"",@"SHT_CUDA_INFO"
	.sectionflags	@""
	.align	4


	//----- nvinfo : EIATTR_CUDA_API_VERSION
	.align		4
        /*0000*/ 	.byte	0x04, 0x37
        /*0002*/ 	.short	(.L_17 - .L_16)
.L_16:
        /*0004*/ 	.word	0x00000082


	//----- nvinfo : EIATTR_KPARAM_INFO
	.align		4
.L_17:
        /*0008*/ 	.byte	0x04, 0x17
        /*000a*/ 	.short	(.L_19 - .L_18)
.L_18:
        /*000c*/ 	.word	0x00000000
        /*0010*/ 	.short	0x0008
        /*0012*/ 	.short	0x0030
        /*0014*/ 	.byte	0x00, 0xf0, 0x11, 0x00


	//----- nvinfo : EIATTR_KPARAM_INFO
	.align		4
.L_19:
        /*0018*/ 	.byte	0x04, 0x17
        /*001a*/ 	.short	(.L_21 - .L_20)
.L_20:
        /*001c*/ 	.word	0x00000000
        /*0020*/ 	.short	0x0007
        /*0022*/ 	.short	0x002c
        /*0024*/ 	.byte	0x00, 0xf0, 0x11, 0x00


	//----- nvinfo : EIATTR_KPARAM_INFO
	.align		4
.L_21:
        /*0028*/ 	.byte	0x04, 0x17
        /*002a*/ 	.short	(.L_23 - .L_22)
.L_22:
        /*002c*/ 	.word	0x00000000
        /*0030*/ 	.short	0x0006
        /*0032*/ 	.short	0x0028
        /*0034*/ 	.byte	0x00, 0xf0, 0x11, 0x00


	//----- nvinfo : EIATTR_KPARAM_INFO
	.align		4
.L_23:
        /*0038*/ 	.byte	0x04, 0x17
        /*003a*/ 	.short	(.L_25 - .L_24)
.L_24:
        /*003c*/ 	.word	0x00000000
        /*0040*/ 	.short	0x0005
        /*0042*/ 	.short	0x0024
        /*0044*/ 	.byte	0x00, 0xf0, 0x11, 0x00


	//----- nvinfo : EIATTR_KPARAM_INFO
	.align		4
.L_25:
        /*0048*/ 	.byte	0x04, 0x17
        /*004a*/ 	.short	(.L_27 - .L_26)
.L_26:
        /*004c*/ 	.word	0x00000000
        /*0050*/ 	.short	0x0004
        /*0052*/ 	.short	0x0020
        /*0054*/ 	.byte	0x00, 0xf0, 0x11, 0x00


	//----- nvinfo : EIATTR_KPARAM_INFO
	.align		4
.L_27:
        /*0058*/ 	.byte	0x04, 0x17
        /*005a*/ 	.short	(.L_29 - .L_28)
.L_28:
        /*005c*/ 	.word	0x00000000
        /*0060*/ 	.short	0x0003
        /*0062*/ 	.short	0x0018
        /*0064*/ 	.byte	0x00, 0xf5, 0x21, 0x00


	//----- nvinfo : EIATTR_KPARAM_INFO
	.align		4
.L_29:
        /*0068*/ 	.byte	0x04, 0x17
        /*006a*/ 	.short	(.L_31 - .L_30)
.L_30:
        /*006c*/ 	.word	0x00000000
        /*0070*/ 	.short	0x0002
        /*0072*/ 	.short	0x0010
        /*0074*/ 	.byte	0x00, 0xf5, 0x21, 0x00


	//----- nvinfo : EIATTR_KPARAM_INFO
	.align		4
.L_31:
        /*0078*/ 	.byte	0x04, 0x17
        /*007a*/ 	.short	(.L_33 - .L_32)
.L_32:
        /*007c*/ 	.word	0x00000000
        /*0080*/ 	.short	0x0001
        /*0082*/ 	.short	0x0008
        /*0084*/ 	.byte	0x00, 0xf5, 0x21, 0x00


	//----- nvinfo : EIATTR_KPARAM_INFO
	.align		4
.L_33:
        /*0088*/ 	.byte	0x04, 0x17
        /*008a*/ 	.short	(.L_35 - .L_34)
.L_34:
        /*008c*/ 	.word	0x00000000
        /*0090*/ 	.short	0x0000
        /*0092*/ 	.short	0x0000
        /*0094*/ 	.byte	0x00, 0xf5, 0x21, 0x00


	//----- nvinfo : EIATTR_SPARSE_MMA_MASK
	.align		4
.L_35:
        /*0098*/ 	.byte	0x03, 0x50
        /*009a*/ 	.short	0x0000


	//----- nvinfo : EIATTR_MAXREG_COUNT
	.align		4
        /*009c*/ 	.byte	0x03, 0x1b
        /*009e*/ 	.short	0x00ff


	//----- nvinfo : EIATTR_NUM_BARRIERS
	.align		4
        /*00a0*/ 	.byte	0x02, 0x4c
        /*00a2*/ 	.byte	0x01
	.zero		1


	//----- nvinfo : EIATTR_ANNOTATIONS
	.align		4
        /*00a4*/ 	.byte	0x04, 0x55
        /*00a6*/ 	.short	(.L_37 - .L_36)


	//   ....[0]....
.L_36:
        /*00a8*/ 	.word	0x00000001
        /*00ac*/ 	.byte	0xc0, 0x11, 0x00, 0x00, 0x01, 0x00, 0x00, 0x00, 0x00, 0x12, 0x00, 0x00, 0x01, 0x00, 0x00, 0x00
        /* <DEDUP_REMOVED lines=65> */
        /*04cc*/ 	.byte	0x00, 0x33, 0x07, 0x00


	//----- nvinfo : EIATTR_MERCURY_ISA_VERSION
	.align		4
.L_37:
        /*04d0*/ 	.byte	0x03, 0x5f
        /*04d2*/ 	.short	0x0101


	//----- nvinfo : EIATTR_UNUSED_LOAD_BYTE_OFFSET
	.align		4
        /*04d4*/ 	.byte	0x04, 0x44
        /*04d6*/ 	.short	(.L_39 - .L_38)


	//   ....[0]....
.L_38:
        /*04d8*/ 	.word	0x000029b0
        /*04dc*/ 	.word	0x0000fff0


	//   ....[1]....
        /*04e0*/ 	.word	0x00005120
        /*04e4*/ 	.word	0x00000fff


	//   ....[2]....
        /*04e8*/ 	.word	0x00005fb0
        /*04ec*/ 	.word	0x0000fff0


	//   ....[3]....
        /*04f0*/ 	.word	0x00008720
        /*04f4*/ 	.word	0x00000fff


	//   ....[4]....
        /*04f8*/ 	.word	0x000095b0
        /*04fc*/ 	.word	0x0000fff0


	//   ....[5]....
        /*0500*/ 	.word	0x0000bd20
        /*0504*/ 	.word	0x00000fff


	//   ....[6]....
        /*0508*/ 	.word	0x0000cbb0
        /*050c*/ 	.word	0x0000fff0


	//   ....[7]....
        /*0510*/ 	.word	0x0000f320
        /*0514*/ 	.word	0x00000fff


	//   ....[8]....
        /*0518*/ 	.word	0x000101b0
        /*051c*/ 	.word	0x0000fff0


	//   ....[9]....
        /*0520*/ 	.word	0x00012940
        /*0524*/ 	.word	0x00000fff


	//   ....[10]....
        /*0528*/ 	.word	0x000137f0
        /*052c*/ 	.word	0x0000fff0


	//   ....[11]....
        /*0530*/ 	.word	0x00015f80
        /*0534*/ 	.word	0x00000fff


	//   ....[12]....
        /*0538*/ 	.word	0x00016e30
        /*053c*/ 	.word	0x0000fff0


	//   ....[13]....
        /*0540*/ 	.word	0x000195c0
        /*0544*/ 	.word	0x00000fff


	//   ....[14]....
        /*0548*/ 	.word	0x0001a470
        /*054c*/ 	.word	0x0000fff0


	//   ....[15]....
        /*0550*/ 	.word	0x0001cc00
        /*0554*/ 	.word	0x00000fff


	//   ....[16]....
        /*0558*/ 	.word	0x0001dab0
        /*055c*/ 	.word	0x0000fff0


	//   ....[17]....
        /*0560*/ 	.word	0x00020240
        /*0564*/ 	.word	0x00000fff


	//   ....[18]....
        /*0568*/ 	.word	0x000210f0
        /*056c*/ 	.word	0x0000fff0


	//   ....[19]....
        /*0570*/ 	.word	0x00023880
        /*0574*/ 	.word	0x00000fff


	//   ....[20]....
        /*0578*/ 	.word	0x00024730
        /*057c*/ 	.word	0x0000fff0


	//   ....[21]....
        /*0580*/ 	.word	0x00026ec0
        /*0584*/ 	.word	0x00000fff


	//   ....[22]....
        /*0588*/ 	.word	0x00027d70
        /*058c*/ 	.word	0x0000fff0


	//   ....[23]....
        /*0590*/ 	.word	0x0002a4e0
        /*0594*/ 	.word	0x00000fff


	//   ....[24]....
        /*0598*/ 	.word	0x0002b370
        /*059c*/ 	.word	0x0000fff0


	//   ....[25]....
        /*05a0*/ 	.word	0x0002dae0
        /*05a4*/ 	.word	0x00000fff


	//   ....[26]....
        /*05a8*/ 	.word	0x0002e970
        /*05ac*/ 	.word	0x0000fff0


	//   ....[27]....
        /*05b0*/ 	.word	0x000310e0
        /*05b4*/ 	.word	0x00000fff


	//   ....[28]....
        /*05b8*/ 	.word	0x00031f70
        /*05bc*/ 	.word	0x0000fff0


	//   ....[29]....
        /*05c0*/ 	.word	0x000346e0
        /*05c4*/ 	.word	0x00000fff


	//   ....[30]....
        /*05c8*/ 	.word	0x00035570
        /*05cc*/ 	.word	0x0000fff0


	//   ....[31]....
        /*05d0*/ 	.word	0x00037ce0
        /*05d4*/ 	.word	0x00000fff


	//   ....[32]....
        /*05d8*/ 	.word	0x0003d1d0
        /*05dc*/ 	.word	0x0000fff0


	//   ....[33]....
        /*05e0*/ 	.word	0x0003f900
        /*05e4*/ 	.word	0x00000fff


	//   ....[34]....
        /*05e8*/ 	.word	0x00040750
        /*05ec*/ 	.word	0x0000fff0


	//   ....[35]....
        /*05f0*/ 	.word	0x00042e80
        /*05f4*/ 	.word	0x00000fff


	//   ....[36]....
        /*05f8*/ 	.word	0x00043cd0
        /*05fc*/ 	.word	0x0000fff0


	//   ....[37]....
        /*0600*/ 	.word	0x00046400
        /*0604*/ 	.word	0x00000fff


	//   ....[38]....
        /*0608*/ 	.word	0x00047250
        /*060c*/ 	.word	0x0000fff0


	//   ....[39]....
        /*0610*/ 	.word	0x00049980
        /*0614*/ 	.word	0x00000fff


	//   ....[40]....
        /*0618*/ 	.word	0x0004a7d0
        /*061c*/ 	.word	0x0000fff0


	//   ....[41]....
        /*0620*/ 	.word	0x0004cf20
        /*0624*/ 	.word	0x00000fff


	//   ....[42]....
        /*0628*/ 	.word	0x0004dd90
        /*062c*/ 	.word	0x0000fff0


	//   ....[43]....
        /*0630*/ 	.word	0x000504e0
        /*0634*/ 	.word	0x00000fff


	//   ....[44]....
        /*0638*/ 	.word	0x00051350
        /*063c*/ 	.word	0x0000fff0


	//   ....[45]....
        /*0640*/ 	.word	0x00053aa0
        /*0644*/ 	.word	0x00000fff


	//   ....[46]....
        /*0648*/ 	.word	0x00054910
        /*064c*/ 	.word	0x0000fff0


	//   ....[47]....
        /*0650*/ 	.word	0x00057050
        /*0654*/ 	.word	0x00000fff


	//   ....[48]....
        /*0658*/ 	.word	0x00057ea0
        /*065c*/ 	.word	0x0000fff0


	//   ....[49]....
        /*0660*/ 	.word	0x0005a5d0
        /*0664*/ 	.word	0x00000fff


	//   ....[50]....
        /*0668*/ 	.word	0x0005b420
        /*066c*/ 	.word	0x0000fff0


	//   ....[51]....
        /*0670*/ 	.word	0x0005db50
        /*0674*/ 	.word	0x00000fff


	//   ....[52]....
        /*0678*/ 	.word	0x0005e9a0
        /*067c*/ 	.word	0x0000fff0


	//   ....[53]....
        /*0680*/ 	.word	0x000610d0
        /*0684*/ 	.word	0x00000fff


	//   ....[54]....
        /*0688*/ 	.word	0x00061f20
        /*068c*/ 	.word	0x0000fff0


	//   ....[55]....
        /*0690*/ 	.word	0x00064650
        /*0694*/ 	.word	0x00000fff


	//   ....[56]....
        /*0698*/ 	.word	0x000654a0
        /*069c*/ 	.word	0x0000fff0


	//   ....[57]....
        /*06a0*/ 	.word	0x00067bd0
        /*06a4*/ 	.word	0x00000fff


	//   ....[58]....
        /*06a8*/ 	.word	0x00068a20
        /*06ac*/ 	.word	0x0000fff0


	//   ....[59]....
        /*06b0*/ 	.word	0x0006b150
        /*06b4*/ 	.word	0x00000fff


	//   ....[60]....
        /*06b8*/ 	.word	0x0006bfa0
        /*06bc*/ 	.word	0x0000fff0


	//   ....[61]....
        /*06c0*/ 	.word	0x0006e6d0
        /*06c4*/ 	.word	0x00000fff


	//   ....[62]....
        /*06c8*/ 	.word	0x0006f520
        /*06cc*/ 	.word	0x0000fff0


	//   ....[63]....
        /*06d0*/ 	.word	0x00071c40
        /*06d4*/ 	.word	0x00000fff


	//----- nvinfo : EIATTR_VRC_CTA_INIT_COUNT
	.align		4
.L_39:
        /*06d8*/ 	.byte	0x02, 0x4a
	.zero		1
	.zero		1


	//----- nvinfo : EIATTR_EXIT_INSTR_OFFSETS
	.align		4
        /*06dc*/ 	.byte	0x04, 0x1c
        /*06de*/ 	.short	(.L_41 - .L_40)


	//   ....[0]....
.L_40:
        /*06e0*/ 	.word	0x00000080


	//   ....[1]....
        /*06e4*/ 	.word	0x00071d50


	//   ....[2]....
        /*06e8*/ 	.word	0x00071e40


	//   ....[3]....
        /*06ec*/ 	.word	0x00071f60


	//   ....[4]....
        /*06f0*/ 	.word	0x00071fb0


	//   ....[5]....
        /*06f4*/ 	.word	0x00072000


	//   ....[6]....
        /*06f8*/ 	.word	0x00072050


	//   ....[7]....
        /*06fc*/ 	.word	0x000720a0


	//   ....[8]....
        /*0700*/ 	.word	0x000720f0


	//   ....[9]....
        /*0704*/ 	.word	0x00072140


	//   ....[10]....
        /*0708*/ 	.word	0x00072190


	//   ....[11]....
        /*070c*/ 	.word	0x000721e0


	//   ....[12]....
        /*0710*/ 	.word	0x00072230


	//   ....[13]....
        /*0714*/ 	.word	0x00072280


	//   ....[14]....
        /*0718*/ 	.word	0x000722d0


	//   ....[15]....
        /*071c*/ 	.word	0x00072320


	//   ....[16]....
        /*0720*/ 	.word	0x00072370


	//   ....[17]....
        /*0724*/ 	.word	0x000723c0


	//   ....[18]....
        /*0728*/ 	.word	0x00072410


	//   ....[19]....
        /*072c*/ 	.word	0x00072460


	//   ....[20]....
        /*0730*/ 	.word	0x000724b0


	//   ....[21]....
        /*0734*/ 	.word	0x00072500


	//   ....[22]....
        /*0738*/ 	.word	0x00072550


	//   ....[23]....
        /*073c*/ 	.word	0x000725a0


	//   ....[24]....
        /*0740*/ 	.word	0x000725f0


	//   ....[25]....
        /*0744*/ 	.word	0x00072640


	//   ....[26]....
        /*0748*/ 	.word	0x00072690


	//   ....[27]....
        /*074c*/ 	.word	0x000726e0


	//   ....[28]....
        /*0750*/ 	.word	0x00072730


	//   ....[29]....
        /*0754*/ 	.word	0x00072780


	//   ....[30]....
        /*0758*/ 	.word	0x000727d0


	//   ....[31]....
        /*075c*/ 	.word	0x00072820


	//   ....[32]....
        /*0760*/ 	.word	0x00072870


	//   ....[33]....
        /*0764*/ 	.word	0x000728c0


	//   ....[34]....
        /*0768*/ 	.word	0x00072910


	//   ....[35]....
        /*076c*/ 	.word	0x00072960


	//   ....[36]....
        /*0770*/ 	.word	0x000729b0


	//   ....[37]....
        /*0774*/ 	.word	0x00072a00


	//   ....[38]....
        /*0778*/ 	.word	0x00072a50


	//   ....[39]....
        /*077c*/ 	.word	0x00072aa0


	//   ....[40]....
        /*0780*/ 	.word	0x00072af0


	//   ....[41]....
        /*0784*/ 	.word	0x00072b40


	//   ....[42]....
        /*0788*/ 	.word	0x00072b90


	//   ....[43]....
        /*078c*/ 	.word	0x00072be0


	//   ....[44]....
        /*0790*/ 	.word	0x00072c30


	//   ....[45]....
        /*0794*/ 	.word	0x00072c80


	//   ....[46]....
        /*0798*/ 	.word	0x00072cd0


	//   ....[47]....
        /*079c*/ 	.word	0x00072d20


	//   ....[48]....
        /*07a0*/ 	.word	0x00072d70


	//   ....[49]....
        /*07a4*/ 	.word	0x00072dc0


	//   ....[50]....
        /*07a8*/ 	.word	0x00072e10


	//   ....[51]....
        /*07ac*/ 	.word	0x00072e60


	//   ....[52]....
        /*07b0*/ 	.word	0x00072eb0


	//   ....[53]....
        /*07b4*/ 	.word	0x00072f00


	//   ....[54]....
        /*07b8*/ 	.word	0x00072f50


	//   ....[55]....
        /*07bc*/ 	.word	0x00072fa0


	//   ....[56]....
        /*07c0*/ 	.word	0x00072ff0


	//   ....[57]....
        /*07c4*/ 	.word	0x00073040


	//   ....[58]....
        /*07c8*/ 	.word	0x00073090


	//   ....[59]....
        /*07cc*/ 	.word	0x000730e0


	//   ....[60]....
        /*07d0*/ 	.word	0x00073130


	//   ....[61]....
        /*07d4*/ 	.word	0x00073180


	//   ....[62]....
        /*07d8*/ 	.word	0x000731d0


	//   ....[63]....
        /*07dc*/ 	.word	0x00073220


	//   ....[64]....
        /*07e0*/ 	.word	0x00073270


	//   ....[65]....
        /*07e4*/ 	.word	0x000732c0


	//   ....[66]....
        /*07e8*/ 	.word	0x000732f0


	//----- nvinfo : EIATTR_CRS_STACK_SIZE
	.align		4
.L_41:
        /*07ec*/ 	.byte	0x04, 0x1e
        /*07ee*/ 	.short	(.L_43 - .L_42)
.L_42:
        /*07f0*/ 	.word	0x00000000


	//----- nvinfo : EIATTR_CBANK_PARAM_SIZE
	.align		4
.L_43:
        /*07f4*/ 	.byte	0x03, 0x19
        /*07f6*/ 	.short	0x0034


	//----- nvinfo : EIATTR_PARAM_CBANK
	.align		4
        /*07f8*/ 	.byte	0x04, 0x0a
        /*07fa*/ 	.short	(.L_45 - .L_44)
	.align		4
.L_44:
        /*07fc*/ 	.word	index@(.nv.constant0._Z33flash_attention_v2_forward_kernelILi64ELi64ELi64EEvPKfS1_S1_Pfiiiif)
        /*0800*/ 	.short	0x0380
        /*0802*/ 	.short	0x0034


	//----- nvinfo : EIATTR_SW_WAR
	.align		4
.L_45:
        /*0804*/ 	.byte	0x04, 0x36
        /*0806*/ 	.short	(.L_47 - .L_46)
.L_46:
        /*0808*/ 	.word	0x00000008
.L_47:


//--------------------- .nv.info._Z32flash_attention_v2_causal_kernelILi64ELi64ELi64EEvPKfS1_S1_Pfiiiif --------------------------
	.section	.nv.info._Z32flash_attention_v2_causal_kernelILi64ELi64ELi64EEvPKfS1_S1_Pfiiiif,"",@"SHT_CUDA_INFO"
	.sectionflags	@""
	.align	4


	//----- nvinfo : EIATTR_CUDA_API_VERSION
	.align		4
        /*0000*/ 	.byte	0x04, 0x37
        /*0002*/ 	.short	(.L_49 - .L_48)
.L_48:
        /*0004*/ 	.word	0x00000082


	//----- nvinfo : EIATTR_KPARAM_INFO
	.align		4
.L_49:
        /*0008*/ 	.byte	0x04, 0x17
        /*000a*/ 	.short	(.L_51 - .L_50)
.L_50:
        /*000c*/ 	.word	0x00000000
        /*0010*/ 	.short	0x0008
        /*0012*/ 	.short	0x0030
        /*0014*/ 	.byte	0x00, 0xf0, 0x11, 0x00


	//----- nvinfo : EIATTR_KPARAM_INFO
	.align		4
.L_51:
        /*0018*/ 	.byte	0x04, 0x17
        /*001a*/ 	.short	(.L_53 - .L_52)
.L_52:
        /*001c*/ 	.word	0x00000000
        /*0020*/ 	.short	0x0007
        /*0022*/ 	.short	0x002c
        /*0024*/ 	.byte	0x00, 0xf0, 0x11, 0x00


	//----- nvinfo : EIATTR_KPARAM_INFO
	.align		4
.L_53:
        /*0028*/ 	.byte	0x04, 0x17
        /*002a*/ 	.short	(.L_55 - .L_54)
.L_54:
        /*002c*/ 	.word	0x00000000
        /*0030*/ 	.short	0x0006
        /*0032*/ 	.short	0x0028
        /*0034*/ 	.byte	0x00, 0xf0, 0x11, 0x00


	//----- nvinfo : EIATTR_KPARAM_INFO
	.align		4
.L_55:
        /*0038*/ 	.byte	0x04, 0x17
        /*003a*/ 	.short	(.L_57 - .L_56)
.L_56:
        /*003c*/ 	.word	0x00000000
        /*0040*/ 	.short	0x0005
        /*0042*/ 	.short	0x0024
        /*0044*/ 	.byte	0x00, 0xf0, 0x11, 0x00


	//----- nvinfo : EIATTR_KPARAM_INFO
	.align		4
.L_57:
        /*0048*/ 	.byte	0x04, 0x17
        /*004a*/ 	.short	(.L_59 - .L_58)
.L_58:
        /*004c*/ 	.word	0x00000000
        /*0050*/ 	.short	0x0004
        /*0052*/ 	.short	0x0020
        /*0054*/ 	.byte	0x00, 0xf0, 0x11, 0x00


	//----- nvinfo : EIATTR_KPARAM_INFO
	.align		4
.L_59:
        /*0058*/ 	.byte	0x04, 0x17
        /*005a*/ 	.short	(.L_61 - .L_60)
.L_60:
        /*005c*/ 	.word	0x00000000
        /*0060*/ 	.short	0x0003
        /*0062*/ 	.short	0x0018
        /*0064*/ 	.byte	0x00, 0xf5, 0x21, 0x00


	//----- nvinfo : EIATTR_KPARAM_INFO
	.align		4
.L_61:
        /*0068*/ 	.byte	0x04, 0x17
        /*006a*/ 	.short	(.L_63 - .L_62)
.L_62:
        /*006c*/ 	.word	0x00000000
        /*0070*/ 	.short	0x0002
        /*0072*/ 	.short	0x0010
        /*0074*/ 	.byte	0x00, 0xf5, 0x21, 0x00


	//----- nvinfo : EIATTR_KPARAM_INFO
	.align		4
.L_63:
        /*0078*/ 	.byte	0x04, 0x17
        /*007a*/ 	.short	(.L_65 - .L_64)
.L_64:
        /*007c*/ 	.word	0x00000000
        /*0080*/ 	.short	0x0001
        /*0082*/ 	.short	0x0008
        /*0084*/ 	.byte	0x00, 0xf5, 0x21, 0x00


	//----- nvinfo : EIATTR_KPARAM_INFO
	.align		4
.L_65:
        /*0088*/ 	.byte	0x04, 0x17
        /*008a*/ 	.short	(.L_67 - .L_66)
.L_66:
        /*008c*/ 	.word	0x00000000
        /*0090*/ 	.short	0x0000
        /*0092*/ 	.short	0x0000
        /*0094*/ 	.byte	0x00, 0xf5, 0x21, 0x00


	//----- nvinfo : EIATTR_SPARSE_MMA_MASK
	.align		4
.L_67:
        /*0098*/ 	.byte	0x03, 0x50
        /*009a*/ 	.short	0x0000


	//----- nvinfo : EIATTR_MAXREG_COUNT
	.align		4
        /*009c*/ 	.byte	0x03, 0x1b
        /*009e*/ 	.short	0x00ff


	//----- nvinfo : EIATTR_NUM_BARRIERS
	.align		4
        /*00a0*/ 	.byte	0x02, 0x4c
        /*00a2*/ 	.byte	0x01
	.zero		1


	//----- nvinfo : EIATTR_MERCURY_ISA_VERSION
	.align		4
        /*00a4*/ 	.byte	0x03, 0x5f
        /*00a6*/ 	.short	0x0101


	//----- nvinfo : EIATTR_UNUSED_LOAD_BYTE_OFFSET
	.align		4
        /*00a8*/ 	.byte	0x04, 0x44
        /*00aa*/ 	.short	(.L_69 - .L_68)


	//   ....[0]....
.L_68:
        /*00ac*/ 	.word	0x00002800
        /*00b0*/ 	.word	0x0000fff0


	//   ....[1]....
        /*00b4*/ 	.word	0x00004f70
        /*00b8*/ 	.word	0x00000fff


	//   ....[2]....
        /*00bc*/ 	.word	0x00005e00
        /*00c0*/ 	.word	0x0000fff0


	//   ....[3]....
        /*00c4*/ 	.word	0x00008570
        /*00c8*/ 	.word	0x00000fff


	//   ....[4]....
        /*00cc*/ 	.word	0x00009400
        /*00d0*/ 	.word	0x0000fff0


	//   ....[5]....
        /*00d4*/ 	.word	0x0000bb70
        /*00d8*/ 	.word	0x00000fff


	//   ....[6]....
        /*00dc*/ 	.word	0x0000ca00
        /*00e0*/ 	.word	0x0000fff0


	//   ....[7]....
        /*00e4*/ 	.word	0x0000f170
        /*00e8*/ 	.word	0x00000fff


	//   ....[8]....
        /*00ec*/ 	.word	0x00010000
        /*00f0*/ 	.word	0x0000fff0


	//   ....[9]....
        /*00f4*/ 	.word	0x00012770
        /*00f8*/ 	.word	0x00000fff


	//   ....[10]....
        /*00fc*/ 	.word	0x00013600
        /*0100*/ 	.word	0x0000fff0


	//   ....[11]....
        /*0104*/ 	.word	0x00015d70
        /*0108*/ 	.word	0x00000fff


	//   ....[12]....
        /*010c*/ 	.word	0x00016c00
        /*0110*/ 	.word	0x0000fff0


	//   ....[13]....
        /*0114*/ 	.word	0x00019370
        /*0118*/ 	.word	0x00000fff


	//   ....[14]....
        /*011c*/ 	.word	0x0001a200
        /*0120*/ 	.word	0x0000fff0


	//   ....[15]....
        /*0124*/ 	.word	0x0001c970
        /*0128*/ 	.word	0x00000fff


	//   ....[16]....
        /*012c*/ 	.word	0x0001d800
        /*0130*/ 	.word	0x0000fff0


	//   ....[17]....
        /*0134*/ 	.word	0x0001ff70
        /*0138*/ 	.word	0x00000fff


	//   ....[18]....
        /*013c*/ 	.word	0x00020e00
        /*0140*/ 	.word	0x0000fff0


	//   ....[19]....
        /*0144*/ 	.word	0x00023570
        /*0148*/ 	.word	0x00000fff


	//   ....[20]....
        /*014c*/ 	.word	0x00024400
        /*0150*/ 	.word	0x0000fff0


	//   ....[21]....
        /*0154*/ 	.word	0x00026b70
        /*0158*/ 	.word	0x00000fff


	//   ....[22]....
        /*015c*/ 	.word	0x00027a00
        /*0160*/ 	.word	0x0000fff0


	//   ....[23]....
        /*0164*/ 	.word	0x0002a170
        /*0168*/ 	.word	0x00000fff


	//   ....[24]....
        /*016c*/ 	.word	0x0002b000
        /*0170*/ 	.word	0x0000fff0


	//   ....[25]....
        /*0174*/ 	.word	0x0002d770
        /*0178*/ 	.word	0x00000fff


	//   ....[26]....
        /*017c*/ 	.word	0x0002e600
        /*0180*/ 	.word	0x0000fff0


	//   ....[27]....
        /*0184*/ 	.word	0x00030d70
        /*0188*/ 	.word	0x00000fff


	//   ....[28]....
        /*018c*/ 	.word	0x00031c00
        /*0190*/ 	.word	0x0000fff0


	//   ....[29]....
        /*0194*/ 	.word	0x00034370
        /*0198*/ 	.word	0x00000fff


	//   ....[30]....
        /*019c*/ 	.word	0x00035200
        /*01a0*/ 	.word	0x0000fff0


	//   ....[31]....
        /*01a4*/ 	.word	0x00037970
        /*01a8*/ 	.word	0x00000fff


	//   ....[32]....
        /*01ac*/ 	.word	0x0003dcb0
        /*01b0*/ 	.word	0x0000fff0


	//   ....[33]....
        /*01b4*/ 	.word	0x000403b0
        /*01b8*/ 	.word	0x00000fff


	//   ....[34]....
        /*01bc*/ 	.word	0x000411c0
        /*01c0*/ 	.word	0x0000fff0


	//   ....[35]....
        /*01c4*/ 	.word	0x00043910
        /*01c8*/ 	.word	0x00000fff


	//   ....[36]....
        /*01cc*/ 	.word	0x00044780
        /*01d0*/ 	.word	0x0000fff0


	//   ....[37]....
        /*01d4*/ 	.word	0x00046ed0
        /*01d8*/ 	.word	0x00000fff


	//   ....[38]....
        /*01dc*/ 	.word	0x00047d40
        /*01e0*/ 	.word	0x0000fff0


	//   ....[39]....
        /*01e4*/ 	.word	0x0004a490
        /*01e8*/ 	.word	0x00000fff


	//   ....[40]....
        /*01ec*/ 	.word	0x0004b300
        /*01f0*/ 	.word	0x0000fff0


	//   ....[41]....
        /*01f4*/ 	.word	0x0004da50
        /*01f8*/ 	.word	0x00000fff


	//   ....[42]....
        /*01fc*/ 	.word	0x0004e8c0
        /*0200*/ 	.word	0x0000fff0


	//   ....[43]....
        /*0204*/ 	.word	0x00051010
        /*0208*/ 	.word	0x00000fff


	//   ....[44]....
        /*020c*/ 	.word	0x00051e80
        /*0210*/ 	.word	0x0000fff0


	//   ....[45]....
        /*0214*/ 	.word	0x000545d0
        /*0218*/ 	.word	0x00000fff


	//   ....[46]....
        /*021c*/ 	.word	0x00055440
        /*0220*/ 	.word	0x0000fff0


	//   ....[47]....
        /*0224*/ 	.word	0x00057b90
        /*0228*/ 	.word	0x00000fff


	//   ....[48]....
        /*022c*/ 	.word	0x00058a00
        /*0230*/ 	.word	0x0000fff0


	//   ....[49]....
        /*0234*/ 	.word	0x0005b150
        /*0238*/ 	.word	0x00000fff


	//   ....[50]....
        /*023c*/ 	.word	0x0005bfc0
        /*0240*/ 	.word	0x0000fff0


	//   ....[51]....
        /*0244*/ 	.word	0x0005e710
        /*0248*/ 	.word	0x00000fff


	//   ....[52]....
        /*024c*/ 	.word	0x0005f580
        /*0250*/ 	.word	0x0000fff0


	//   ....[53]....
        /*0254*/ 	.word	0x00061cd0
        /*0258*/ 	.word	0x00000fff


	//   ....[54]....
        /*025c*/ 	.word	0x00062b40
        /*0260*/ 	.word	0x0000fff0


	//   ....[55]....
        /*0264*/ 	.word	0x00065290
        /*0268*/ 	.word	0x00000fff


	//   ....[56]....
        /*026c*/ 	.word	0x00066100
        /*0270*/ 	.word	0x0000fff0


	//   ....[57]....
        /*0274*/ 	.word	0x00068850
        /*0278*/ 	.word	0x00000fff


	//   ....[58]....
        /*027c*/ 	.word	0x000696c0
        /*0280*/ 	.word	0x0000fff0


	//   ....[59]....
        /*0284*/ 	.word	0x0006be10
        /*0288*/ 	.word	0x00000fff


	//   ....[60]....
        /*028c*/ 	.word	0x0006cc80
        /*0290*/ 	.word	0x0000fff0


	//   ....[61]....
        /*0294*/ 	.word	0x0006f3d0
        /*0298*/ 	.word	0x00000fff


	//   ....[62]....
        /*029c*/ 	.word	0x00070240
        /*02a0*/ 	.word	0x0000fff0


	//   ....[63]....
        /*02a4*/ 	.word	0x00072980
        /*02a8*/ 	.word	0x00000fff


	//----- nvinfo : EIATTR_VRC_CTA_INIT_COUNT
	.align		4
.L_69:
        /*02ac*/ 	.byte	0x02, 0x4a
	.zero		1
	.zero		1


	//----- nvinfo : EIATTR_EXIT_INSTR_OFFSETS
	.align		4
        /*02b0*/ 	.byte	0x04, 0x1c
        /*02b2*/ 	.short	(.L_71 - .L_70)


	//   ....[0]....
.L_70:
        /*02b4*/ 	.word	0x00000070


	//   ....[1]....
        /*02b8*/ 	.word	0x00072a60


	//   ....[2]....
        /*02bc*/ 	.word	0x00072b40


	//   ....[3]....
        /*02c0*/ 	.word	0x00072c20


	//   ....[4]....
        /*02c4*/ 	.word	0x00072c60


	//   ....[5]....
        /*02c8*/ 	.word	0x00072ca0


	//   ....[6]....
        /*02cc*/ 	.word	0x00072ce0


	//   ....[7]....
        /*02d0*/ 	.word	0x00072d20


	//   ....[8]....
        /*02d4*/ 	.word	0x00072d60


	//   ....[9]....
        /*02d8*/ 	.word	0x00072da0


	//   ....[10]....
        /*02dc*/ 	.word	0x00072de0


	//   ....[11]....
        /*02e0*/ 	.word	0x00072e20


	//   ....[12]....
        /*02e4*/ 	.word	0x00072e60


	//   ....[13]....
        /*02e8*/ 	.word	0x00072ea0


	//   ....[14]....
        /*02ec*/ 	.word	0x00072ee0


	//   ....[15]....
        /*02f0*/ 	.word	0x00072f20


	//   ....[16]....
        /*02f4*/ 	.word	0x00072f60


	//   ....[17]....
        /*02f8*/ 	.word	0x00072fa0


	//   ....[18]....
        /*02fc*/ 	.word	0x00072fe0


	//   ....[19]....
        /*0300*/ 	.word	0x00073020


	//   ....[20]....
        /*0304*/ 	.word	0x00073060


	//   ....[21]....
        /*0308*/ 	.word	0x000730a0


	//   ....[22]....
        /*030c*/ 	.word	0x000730e0


	//   ....[23]....
        /*0310*/ 	.word	0x00073120


	//   ....[24]....
        /*0314*/ 	.word	0x00073160


	//   ....[25]....
        /*0318*/ 	.word	0x000731a0


	//   ....[26]....
        /*031c*/ 	.word	0x000731e0


	//   ....[27]....
        /*0320*/ 	.word	0x00073220


	//   ....[28]....
        /*0324*/ 	.word	0x00073260


	//   ....[29]....
        /*0328*/ 	.word	0x000732a0


	//   ....[30]....
        /*032c*/ 	.word	0x000732e0


	//   ....[31]....
        /*0330*/ 	.word	0x00073320


	//   ....[32]....
        /*0334*/ 	.word	0x00073360


	//   ....[33]....
        /*0338*/ 	.word	0x000733a0


	//   ....[34]....
        /*033c*/ 	.word	0x000733e0


	//   ....[35]....
        /*0340*/ 	.word	0x00073420


	//   ....[36]....
        /*0344*/ 	.word	0x00073460


	//   ....[37]....
        /*0348*/ 	.word	0x000734a0


	//   ....[38]....
        /*034c*/ 	.word	0x000734e0


	//   ....[39]....
        /*0350*/ 	.word	0x00073520


	//   ....[40]....
        /*0354*/ 	.word	0x00073560


	//   ....[41]....
        /*0358*/ 	.word	0x000735a0


	//   ....[42]....
        /*035c*/ 	.word	0x000735e0


	//   ....[43]....
        /*0360*/ 	.word	0x00073620


	//   ....[44]....
        /*0364*/ 	.word	0x00073660


	//   ....[45]....
        /*0368*/ 	.word	0x000736a0


	//   ....[46]....
        /*036c*/ 	.word	0x000736e0


	//   ....[47]....
        /*0370*/ 	.word	0x00073720


	//   ....[48]....
        /*0374*/ 	.word	0x00073760


	//   ....[49]....
        /*0378*/ 	.word	0x000737a0


	//   ....[50]....
        /*037c*/ 	.word	0x000737e0


	//   ....[51]....
        /*0380*/ 	.word	0x00073820


	//   ....[52]....
        /*0384*/ 	.word	0x00073860


	//   ....[53]....
        /*0388*/ 	.word	0x000738a0


	//   ....[54]....
        /*038c*/ 	.word	0x000738e0


	//   ....[55]....
        /*0390*/ 	.word	0x00073920


	//   ....[56]....
        /*0394*/ 	.word	0x00073960


	//   ....[57]....
        /*0398*/ 	.word	0x000739a0


	//   ....[58]....
        /*039c*/ 	.word	0x000739e0


	//   ....[59]....
        /*03a0*/ 	.word	0x00073a20


	//   ....[60]....
        /*03a4*/ 	.word	0x00073a60


	//   ....[61]....
        /*03a8*/ 	.word	0x00073aa0


	//   ....[62]....
        /*03ac*/ 	.word	0x00073ae0


	//   ....[63]....
        /*03b0*/ 	.word	0x00073b20


	//   ....[64]....
        /*03b4*/ 	.word	0x00073b60


	//   ....[65]....
        /*03b8*/ 	.word	0x00073ba0


	//   ....[66]....
        /*03bc*/ 	.word	0x00073bd0


	//----- nvinfo : EIATTR_CRS_STACK_SIZE
	.align		4
.L_71:
        /*03c0*/ 	.byte	0x04, 0x1e
        /*03c2*/ 	.short	(.L_73 - .L_72)
.L_72:
        /*03c4*/ 	.word	0x00000000


	//----- nvinfo : EIATTR_CBANK_PARAM_SIZE
	.align		4
.L_73:
        /*03c8*/ 	.byte	0x03, 0x19
        /*03ca*/ 	.short	0x0034


	//----- nvinfo : EIATTR_PARAM_CBANK
	.align		4
        /*03cc*/ 	.byte	0x04, 0x0a
        /*03ce*/ 	.short	(.L_75 - .L_74)
	.align		4
.L_74:
        /*03d0*/ 	.word	index@(.nv.constant0._Z32flash_attention_v2_causal_kernelILi64ELi64ELi64EEvPKfS1_S1_Pfiiiif)
        /*03d4*/ 	.short	0x0380
        /*03d6*/ 	.short	0x0034


	//----- nvinfo : EIATTR_SW_WAR
	.align		4
.L_75:
        /*03d8*/ 	.byte	0x04, 0x36
        /*03da*/ 	.short	(.L_77 - .L_76)
.L_76:
        /*03dc*/ 	.word	0x00000008
.L_77:


//--------------------- .nv.callgraph             --------------------------
	.section	.nv.callgraph,"",@"SHT_CUDA_CALLGRAPH"
	.align	4
	.sectionentsize	8
	.align		4
        /*0000*/ 	.word	0x00000000
	.align		4
        /*0004*/ 	.word	0xffffffff
	.align		4
        /*0008*/ 	.word	0x00000000
	.align		4
        /*000c*/ 	.word	0xfffffffe
	.align		4
        /*0010*/ 	.word	0x00000000
	.align		4
        /*0014*/ 	.word	0xfffffffd
	.align		4
        /*0018*/ 	.word	0x00000000
	.align		4
        /*001c*/ 	.word	0xfffffffc


//--------------------- .text._Z33flash_attention_v2_forward_kernelILi64ELi64ELi64EEvPKfS1_S1_Pfiiiif --------------------------
	.section	.text._Z33flash_attention_v2_forward_kernelILi64ELi64ELi64EEvPKfS1_S1_Pfiiiif,"ax",@progbits
	.align	128
        .global         _Z33flash_attention_v2_forward_kernelILi64ELi64ELi64EEvPKfS1_S1_Pfiiiif
        .type           _Z33flash_attention_v2_forward_kernelILi64ELi64ELi64EEvPKfS1_S1_Pfiiiif,@function
        .size           _Z33flash_attention_v2_forward_kernelILi64ELi64ELi64EEvPKfS1_S1_Pfiiiif,(.L_x_551 - _Z33flash_attention_v2_forward_kernelILi64ELi64ELi64EEvPKfS1_S1_Pfiiiif)
        .other          _Z33flash_attention_v2_forward_kernelILi64ELi64ELi64EEvPKfS1_S1_Pfiiiif,@"STO_CUDA_ENTRY STV_DEFAULT"
_Z33flash_attention_v2_forward_kernelILi64ELi64ELi64EEvPKfS1_S1_Pfiiiif:
.text._Z33flash_attention_v2_forward_kernelILi64ELi64ELi64EEvPKfS1_S1_Pfiiiif:
[----:B------:R-:W0:Y:S01]  /*0000*/  LDC R1, c[0x0][0x37c] ;  /* 0x0000df00ff017b82 */ /* 0x000e220000000800 */
[----:B------:R-:W1:Y:S01]  /*0010*/  S2R R0, SR_TID.X ;  /* 0x0000000000007919 */ /* 0x000e620000002100 */
[----:B------:R-:W2:Y:S01]  /*0020*/  LDCU UR5, c[0x0][0x3a8] ;  /* 0x00007500ff0577ac */ /* 0x000ea20008000800 */
[----:B0-----:R-:W-:Y:S01]  /*0030*/  IADD3 R1, PT, PT, R1, -0xb0, RZ ;  /* 0xffffff5001017810 */ /* 0x001fe20007ffe0ff */
[----:B------:R-:W0:Y:S01]  /*0040*/  S2R R3, SR_CTAID.X ;  /* 0x0000000000037919 */ /* 0x000e220000002500 */
[----:B-1----:R-:W-:-:S04]  /*0050*/  LOP3.LUT R0, R0, 0x3f, RZ, 0xc0, !PT ;  /* 0x0000003f00007812 */ /* 0x002fc800078ec0ff */
[----:B0-----:R-:W-:-:S04]  /*0060*/  LEA R0, R3, R0, 0x6 ;  /* 0x0000000003007211 */ /* 0x001fc800078e30ff */
[----:B--2---:R-:W-:-:S13]  /*0070*/  ISETP.GE.AND P0, PT, R0, UR5, PT ;  /* 0x0000000500007c0c */ /* 0x004fda000bf06270 */
[----:B------:R-:W-:Y:S05]  /*0080*/  @P0 EXIT ;  /* 0x000000000000094d */ /* 0x000fea0003800000 */
[----:B------:R-:W0:Y:S01]  /*0090*/  LDC R5, c[0x0][0x3ac] ;  /* 0x0000eb00ff057b82 */ /* 0x000e220000000800 */
[----:B------:R-:W1:Y:S07]  /*00a0*/  LDCU.64 UR8, c[0x0][0x358] ;  /* 0x00006b00ff0877ac */ /* 0x000e6e0008000a00 */
[----:B------:R-:W2:Y:S01]  /*00b0*/  S2UR UR4, SR_CTAID.Z ;  /* 0x00000000000479c3 */ /* 0x000ea20000002700 */
[C---:B0-----:R-:W-:Y:S01]  /*00c0*/  ISETP.GE.AND P0, PT, R5.reuse, 0x1, PT ;  /* 0x000000010500780c */ /* 0x041fe20003f06270 */
[----:B------:R-:W-:-:S04]  /*00d0*/  IMAD R2, R5, UR5, RZ ;  /* 0x0000000505027c24 */ /* 0x000fc8000f8e02ff */
[----:B--2---:R-:W-:-:S08]  /*00e0*/  IMAD R2, R2, UR4, RZ ;  /* 0x0000000402027c24 */ /* 0x004fd0000f8e02ff */
[----:B-1----:R-:W-:Y:S05]  /*00f0*/  @!P0 BRA `(.L_x_0) ;  /* 0x00000010001c8947 */ /* 0x002fea0003800000 */
[----:B------:R-:W0:Y:S01]  /*0100*/  LDCU.64 UR4, c[0x0][0x380] ;  /* 0x00007000ff0477ac */ /* 0x000e220008000a00 */
[----:B------:R-:W-:-:S05]  /*0110*/  IMAD R3, R0, R5, RZ ;  /* 0x0000000500037224 */ /* 0x000fca00078e02ff */
[----:B------:R-:W-:-:S04]  /*0120*/  IADD3 R0, P0, PT, R3, R2, RZ ;  /* 0x0000000203007210 */ /* 0x000fc80007f1e0ff */
[----:B------:R-:W-:Y:S02]  /*0130*/  LEA.HI.X.SX32 R3, R2, RZ, 0x1, P0 ;  /* 0x000000ff02037211 */ /* 0x000fe400000f0eff */
[C---:B0-----:R-:W-:Y:S01]  /*0140*/  LEA R2, P0, R0.reuse, UR4, 0x2 ;  /* 0x0000000400027c11 */ /* 0x041fe2000f8010ff */
[----:B------:R-:W0:Y:S03]  /*0150*/  LDCU UR4, c[0x0][0x3b0] ;  /* 0x00007600ff0477ac */ /* 0x000e260008000800 */
[----:B------:R-:W-:-:S05]  /*0160*/  LEA.HI.X R3, R0, UR5, R3, 0x2, P0 ;  /* 0x0000000500037c11 */ /* 0x000fca00080f1403 */
[----:B------:R-:W0:Y:S01]  /*0170*/  LDG.E.CONSTANT R203, desc[UR8][R2.64] ;  /* 0x0000000802cb7981 */ /* 0x000e22000c1e9900 */
[----:B------:R-:W-:-:S04]  /*0180*/  IADD3 R0, PT, PT, R5, -0x1, RZ ;  /* 0xffffffff05007810 */ /* 0x000fc80007ffe0ff */
[----:B------:R-:W-:Y:S01]  /*0190*/  ISETP.NE.AND P0, PT, R0, RZ, PT ;  /* 0x000000ff0000720c */ /* 0x000fe20003f05270 */
[----:B0-----:R-:W-:-:S12]  /*01a0*/  FMUL R203, R203, UR4 ;  /* 0x00000004cbcb7c20 */ /* 0x001fd80008400000 */
[----:B------:R-:W-:Y:S05]  /*01b0*/  @!P0 BRA `(.L_x_0) ;  /* 0x0000000c00ec8947 */ /* 0x000fea0003800000 */
[----:B------:R-:W2:Y:S01]  /*01c0*/  LDG.E.CONSTANT R230, desc[UR8][R2.64+0x4] ;  /* 0x0000040802e67981 */ /* 0x000ea2000c1e9900 */
[----:B------:R-:W-:-:S04]  /*01d0*/  VIMNMX.U32 R0, PT, PT, R0, 0x3f, PT ;  /* 0x0000003f00007848 */ /* 0x000fc80003fe0000 */
[----:B------:R-:W-:-:S04]  /*01e0*/  IADD3 R0, PT, PT, R0, 0x1, RZ ;  /* 0x0000000100007810 */ /* 0x000fc80007ffe0ff */
[----:B------:R-:W-:Y:S01]  /*01f0*/  ISETP.NE.AND P0, PT, R0, 0x2, PT ;  /* 0x000000020000780c */ /* 0x000fe20003f05270 */
[----:B--2---:R-:W-:-:S12]  /*0200*/  FMUL R230, R230, UR4 ;  /* 0x00000004e6e67c20 */ /* 0x004fd80008400000 */
[----:B------:R-:W-:Y:S05]  /*0210*/  @!P0 BRA `(.L_x_0) ;  /* 0x0000000c00d48947 */ /* 0x000fea0003800000 */
[----:B------:R-:W2:Y:S01]  /*0220*/  LDG.E.CONSTANT R228, desc[UR8][R2.64+0x8] ;  /* 0x0000080802e47981 */ /* 0x000ea2000c1e9900 */
        /* <DEDUP_REMOVED lines=239> */
[----:B------:R-:W-:Y:S01]  /*1120*/  ISETP.NE.AND P0, PT, R0, 0x3f, PT ;  /* 0x0000003f0000780c */ /* 0x000fe20003f05270 */
[----:B------:R-:W2:-:S12]  /*1130*/  LDG.E.CONSTANT R108, desc[UR8][R2.64+0xf8] ;  /* 0x0000f808026c7981 */ /* 0x000e98000c1e9900 */
[----:B------:R-:W3:Y:S01]  /*1140*/  @P0 LDG.E.CONSTANT R0, desc[UR8][R2.64+0xfc] ;  /* 0x0000fc0802000981 */ /* 0x000ee2000c1e9900 */
[----:B--2---:R-:W-:Y:S01]  /*1150*/  FMUL R108, R108, UR4 ;  /* 0x000000046c6c7c20 */ /* 0x004fe20008400000 */
[----:B---3--:R-:W-:-:S07]  /*1160*/  @P0 FMUL R106, R0, UR4 ;  /* 0x00000004006a0c20 */ /* 0x008fce0008400000 */
.L_x_0:
[----:B------:R-:W-:Y:S01]  /*1170*/  MOV R2, 0xff7fffff ;  /* 0xff7fffff00027802 */ /* 0x000fe20000000f00 */
[----:B------:R-:W-:Y:S01]  /*1180*/  HFMA2 R201, -RZ, RZ, 0, 0 ;  /* 0x00000000ffc97431 */ /* 0x000fe200000001ff */
[----:B------:R-:W-:Y:S01]  /*1190*/  MOV R0, 0xffffffff ;  /* 0xffffffff00007802 */ /* 0x000fe20000000f00 */
[----:B------:R-:W-:Y:S01]  /*11a0*/  HFMA2 R197, -RZ, RZ, 0, 0 ;  /* 0x00000000ffc57431 */ /* 0x000fe200000001ff */
[----:B------:R-:W-:Y:S01]  /*11b0*/  BSSY.RECONVERGENT B0, `(.L_x_1) ;  /* 0x00070b8000007945 */ /* 0x000fe20003800200 */
[----:B------:R0:W-:Y:S01]  /*11c0*/  STL [R1+0x74], R2 ;  /* 0x0000740201007387 */ /* 0x0001e20000100800 */
[----:B------:R-:W-:Y:S01]  /*11d0*/  VIADDMNMX.U32 R0, R5, R0, 0x3f, PT ;  /* 0x0000003f05007446 */ /* 0x000fe20003800000 */
[----:B------:R-:W-:Y:S01]  /*11e0*/  HFMA2 R193, -RZ, RZ, 0, 0 ;  /* 0x00000000ffc17431 */ /* 0x000fe200000001ff */
[----:B------:R-:W-:Y:S01]  /*11f0*/  MOV R199, RZ ;  /* 0x000000ff00c77202 */ /* 0x000fe20000000f00 */
[----:B------:R0:W-:Y:S01]  /*1200*/  STL [R1+0x70], RZ ;  /* 0x000070ff01007387 */ /* 0x0001e20000100800 */
[----:B------:R-:W-:Y:S01]  /*1210*/  R2UR UR4, R0 ;  /* 0x00000000000472ca */ /* 0x000fe200000e0000 */
[----:B------:R-:W-:Y:S01]  /*1220*/  HFMA2 R189, -RZ, RZ, 0, 0 ;  /* 0x00000000ffbd7431 */ /* 0x000fe200000001ff */
[----:B------:R-:W-:Y:S01]  /*1230*/  MOV R195, RZ ;  /* 0x000000ff00c37202 */ /* 0x000fe20000000f00 */
[----:B------:R0:W-:Y:S01]  /*1240*/  STL [R1+0x78], RZ ;  /* 0x000078ff01007387 */ /* 0x0001e20000100800 */
[----:B------:R-:W-:Y:S01]  /*1250*/  HFMA2 R185, -RZ, RZ, 0, 0 ;  /* 0x00000000ffb97431 */ /* 0x000fe200000001ff */
[----:B------:R-:W-:Y:S01]  /*1260*/  MOV R191, RZ ;  /* 0x000000ff00bf7202 */ /* 0x000fe20000000f00 */
        /* <DEDUP_REMOVED lines=41> */
[----:B------:R-:W-:-:S02]  /*1500*/  MOV R107, RZ ;  /* 0x000000ff006b7202 */ /* 0x000fc40000000f00 */
[----:B------:R-:W-:Y:S02]  /*1510*/  CS2R R60, SRZ ;  /* 0x00000000003c7805 */ /* 0x000fe4000001ff00 */
[----:B------:R-:W-:Y:S02]  /*1520*/  MOV R103, RZ ;  /* 0x000000ff00677202 */ /* 0x000fe40000000f00 */
[----:B------:R-:W-:Y:S02]  /*1530*/  CS2R R58, SRZ ;  /* 0x00000000003a7805 */ /* 0x000fe4000001ff00 */
[----:B------:R-:W-:Y:S02]  /*1540*/  CS2R R56, SRZ ;  /* 0x0000000000387805 */ /* 0x000fe4000001ff00 */
[----:B------:R-:W-:Y:S02]  /*1550*/  CS2R R54, SRZ ;  /* 0x0000000000367805 */ /* 0x000fe4000001ff00 */
[----:B------:R-:W-:-:S02]  /*1560*/  CS2R R52, SRZ ;  /* 0x0000000000347805 */ /* 0x000fc4000001ff00 */
[----:B------:R-:W-:Y:S02]  /*1570*/  CS2R R50, SRZ ;  /* 0x0000000000327805 */ /* 0x000fe4000001ff00 */
[----:B------:R-:W-:Y:S01]  /*1580*/  MOV R49, RZ ;  /* 0x000000ff00317202 */ /* 0x000fe20000000f00 */
[----:B------:R-:W1:Y:S01]  /*1590*/  LDCU UR12, c[0x0][0x3ac] ;  /* 0x00007580ff0c77ac */ /* 0x000e620008000800 */
[----:B------:R-:W2:Y:S01]  /*15a0*/  LDCU.64 UR6, c[0x0][0x388] ;  /* 0x00007100ff0677ac */ /* 0x000ea20008000a00 */
[----:B------:R-:W3:Y:S01]  /*15b0*/  LDCU.64 UR10, c[0x0][0x390] ;  /* 0x00007200ff0a77ac */ /* 0x000ee20008000a00 */
[----:B0-----:R-:W-:-:S12]  /*15c0*/  UIADD3 UR4, UPT, UPT, UR4, 0x1, URZ ;  /* 0x0000000104047890 */ /* 0x001fd8000fffe0ff */
.L_x_267:
[----:B------:R-:W4:Y:S01]  /*15d0*/  LDL R2, [R1+0x70] ;  /* 0x0000700001027983 */ /* 0x000f220000100800 */
[----:B------:R-:W0:Y:S01]  /*15e0*/  LDCU UR5, c[0x0][0x3ac] ;  /* 0x00007580ff0577ac */ /* 0x000e220008000800 */
[----:B------:R-:W-:Y:S01]  /*15f0*/  BSSY.RECONVERGENT B1, `(.L_x_2) ;  /* 0x0000055000017945 */ /* 0x000fe20003800200 */
[----:B-----5:R-:W5:Y:S01]  /*1600*/  S2R R7, SR_TID.X ;  /* 0x0000000000077919 */ /* 0x020f620000002100 */
[----:B0-----:R-:W-:-:S04]  /*1610*/  MOV R0, UR5 ;  /* 0x0000000500007c02 */ /* 0x001fc80008000f00 */
[----:B------:R-:W-:Y:S01]  /*1620*/  SHF.L.U32 R6, R0, 0x6, RZ ;  /* 0x0000000600067819 */ /* 0x000fe200000006ff */
[----:B------:R-:W-:Y:S03]  /*1630*/  BAR.SYNC.DEFER_BLOCKING 0x0 ;  /* 0x0000000000007b1d */ /* 0x000fe60000010000 */
[----:B-----5:R-:W-:Y:S02]  /*1640*/  ISETP.GE.AND P0, PT, R7, R6, PT ;  /* 0x000000060700720c */ /* 0x020fe40003f06270 */
[----:B----4-:R-:W-:-:S11]  /*1650*/  SHF.L.U32 R47, R2, 0x6, RZ ;  /* 0x00000006022f7819 */ /* 0x010fd600000006ff */
[----:B------:R-:W-:Y:S05]  /*1660*/  @P0 BRA `(.L_x_3) ;  /* 0x0000000400340947 */ /* 0x000fea0003800000 */
[----:B------:R-:W-:-:S04]  /*1670*/  IABS R12, R0 ;  /* 0x00000000000c7213 */ /* 0x000fc80000000000 */
[----:B------:R-:W0:Y:S08]  /*1680*/  I2F.RP R0, R12 ;  /* 0x0000000c00007306 */ /* 0x000e300000209400 */
[----:B0-----:R-:W0:Y:S02]  /*1690*/  MUFU.RCP R0, R0 ;  /* 0x0000000000007308 */ /* 0x001e240000001000 */
[----:B0-----:R-:W-:-:S06]  /*16a0*/  IADD3 R2, PT, PT, R0, 0xffffffe, RZ ;  /* 0x0ffffffe00027810 */ /* 0x001fcc0007ffe0ff */
[----:B------:R0:W4:Y:S02]  /*16b0*/  F2I.FTZ.U32.TRUNC.NTZ R3, R2 ;  /* 0x0000000200037305 */ /* 0x000124000021f000 */
[----:B0-----:R-:W-:Y:S01]  /*16c0*/  HFMA2 R2, -RZ, RZ, 0, 0 ;  /* 0x00000000ff027431 */ /* 0x001fe200000001ff */
[----:B----4-:R-:W-:-:S05]  /*16d0*/  IADD3 R5, PT, PT, RZ, -R3, RZ ;  /* 0x80000003ff057210 */ /* 0x010fca0007ffe0ff */
[----:B------:R-:W-:-:S04]  /*16e0*/  IMAD R5, R5, R12, RZ ;  /* 0x0000000c05057224 */ /* 0x000fc800078e02ff */
[----:B------:R-:W-:-:S07]  /*16f0*/  IMAD.HI.U32 R8, R3, R5, R2 ;  /* 0x0000000503087227 */ /* 0x000fce00078e0002 */
.L_x_7:
[----:B------:R-:W-:Y:S01]  /*1700*/  IABS R3, R7 ;  /* 0x0000000700037213 */ /* 0x000fe20000000000 */
[----:B------:R-:W-:Y:S01]  /*1710*/  BSSY.RECONVERGENT B2, `(.L_x_4) ;  /* 0x000003e000027945 */ /* 0x000fe20003800200 */
[----:B-1----:R-:W-:-:S03]  /*1720*/  MOV R0, UR12 ;  /* 0x0000000c00007c02 */ /* 0x002fc60008000f00 */
[----:B0-----:R-:W-:Y:S01]  /*1730*/  IMAD.HI.U32 R2, R8, R3, RZ ;  /* 0x0000000308027227 */ /* 0x001fe200078e00ff */
[----:B------:R-:W-:-:S04]  /*1740*/  IABS R10, R0 ;  /* 0x00000000000a7213 */ /* 0x000fc80000000000 */
[----:B------:R-:W-:-:S05]  /*1750*/  IADD3 R4, PT, PT, -R2, RZ, RZ ;  /* 0x000000ff02047210 */ /* 0x000fca0007ffe1ff */
[----:B------:R-:W-:Y:S02]  /*1760*/  IMAD R3, R10, R4, R3 ;  /* 0x000000040a037224 */ /* 0x000fe400078e0203 */
[----:B------:R-:W0:Y:S03]  /*1770*/  LDC R4, c[0x0][0x3a8] ;  /* 0x0000ea00ff047b82 */ /* 0x000e260000000800 */
[----:B------:R-:W-:-:S13]  /*1780*/  ISETP.GT.U32.AND P1, PT, R12, R3, PT ;  /* 0x000000030c00720c */ /* 0x000fda0003f24070 */
[----:B------:R-:W-:Y:S02]  /*1790*/  @!P1 IADD3 R3, PT, PT, R3, -R10, RZ ;  /* 0x8000000a03039210 */ /* 0x000fe40007ffe0ff */
[----:B------:R-:W-:Y:S02]  /*17a0*/  @!P1 IADD3 R2, PT, PT, R2, 0x1, RZ ;  /* 0x0000000102029810 */ /* 0x000fe40007ffe0ff */
[----:B------:R-:W-:Y:S02]  /*17b0*/  ISETP.GE.U32.AND P0, PT, R3, R12, PT ;  /* 0x0000000c0300720c */ /* 0x000fe40003f06070 */
[----:B------:R-:W-:Y:S02]  /*17c0*/  LOP3.LUT R3, R7, R0, RZ, 0x3c, !PT ;  /* 0x0000000007037212 */ /* 0x000fe400078e3cff */
[----:B------:R-:W-:Y:S02]  /*17d0*/  ISETP.NE.AND P1, PT, R0, RZ, PT ;  /* 0x000000ff0000720c */ /* 0x000fe40003f25270 */
[----:B------:R-:W-:-:S07]  /*17e0*/  ISETP.GE.AND P2, PT, R3, RZ, PT ;  /* 0x000000ff0300720c */ /* 0x000fce0003f46270 */
[----:B------:R-:W-:-:S04]  /*17f0*/  @P0 IADD3 R2, PT, PT, R2, 0x1, RZ ;  /* 0x0000000102020810 */ /* 0x000fc80007ffe0ff */
[----:B------:R-:W-:-:S04]  /*1800*/  MOV R14, R2 ;  /* 0x00000002000e7202 */ /* 0x000fc80000000f00 */
[----:B------:R-:W-:Y:S02]  /*1810*/  @!P2 IADD3 R14, PT, PT, -R14, RZ, RZ ;  /* 0x000000ff0e0ea210 */ /* 0x000fe40007ffe1ff */
[----:B------:R-:W-:-:S04]  /*1820*/  @!P1 LOP3.LUT R14, RZ, R0, RZ, 0x33, !PT ;  /* 0x00000000ff0e9212 */ /* 0x000fc800078e33ff */
[----:B------:R-:W-:Y:S02]  /*1830*/  IADD3 R3, PT, PT, R47, R14, RZ ;  /* 0x0000000e2f037210 */ /* 0x000fe40007ffe0ff */
[----:B------:R-:W-:Y:S02]  /*1840*/  IADD3 R2, PT, PT, -R14, RZ, RZ ;  /* 0x000000ff0e027210 */ /* 0x000fe40007ffe1ff */
[----:B0-----:R-:W-:-:S03]  /*1850*/  ISETP.GE.AND P0, PT, R3, R4, PT ;  /* 0x000000040300720c */ /* 0x001fc60003f06270 */
[C---:B------:R-:W-:Y:S01]  /*1860*/  IMAD R13, R0.reuse, R2, R7 ;  /* 0x00000002000d7224 */ /* 0x040fe200078e0207 */
[----:B------:R-:W-:-:S13]  /*1870*/  ISETP.LT.OR P0, PT, R0, RZ, P0 ;  /* 0x000000ff0000720c */ /* 0x000fda0000701670 */
[----:B------:R-:W-:Y:S05]  /*1880*/  @P0 BRA `(.L_x_5) ;  /* 0x00000000006c0947 */ /* 0x000fea0003800000 */
[----:B------:R-:W0:Y:S01]  /*1890*/  S2UR UR5, SR_CTAID.Z ;  /* 0x00000000000579c3 */ /* 0x000e220000002700 */
[-C--:B------:R-:W-:Y:S02]  /*18a0*/  IMAD R4, R4, R0.reuse, RZ ;  /* 0x0000000004047224 */ /* 0x080fe400078e02ff */
[----:B------:R-:W-:-:S05]  /*18b0*/  IMAD R2, R3, R0, R13 ;  /* 0x0000000003027224 */ /* 0x000fca00078e020d */
[----:B------:R-:W-:Y:S01]  /*18c0*/  SHF.R.S32.HI R3, RZ, 0x1f, R2 ;  /* 0x0000001fff037819 */ /* 0x000fe20000011402 */
[----:B0-----:R-:W-:-:S05]  /*18d0*/  IMAD R4, R4, UR5, RZ ;  /* 0x0000000504047c24 */ /* 0x001fca000f8e02ff */
[----:B------:R-:W-:-:S04]  /*18e0*/  IADD3 R2, P0, PT, R4, R2, RZ ;  /* 0x0000000204027210 */ /* 0x000fc80007f1e0ff */
[----:B------:R-:W-:Y:S02]  /*18f0*/  LEA.HI.X.SX32 R3, R4, R3, 0x1, P0 ;  /* 0x0000000304037211 */ /* 0x000fe400000f0eff */
[C---:B------:R-:W-:Y:S02]  /*1900*/  SHF.L.U32 R4, R2.reuse, 0x2, RZ ;  /* 0x0000000202047819 */ /* 0x040fe400000006ff */
[----:B------:R-:W-:Y:S02]  /*1910*/  SHF.L.U64.HI R5, R2, 0x2, R3 ;  /* 0x0000000202057819 */ /* 0x000fe40000010203 */
[C---:B--2---:R-:W-:Y:S02]  /*1920*/  IADD3 R2, P0, PT, R4.reuse, UR6, RZ ;  /* 0x0000000604027c10 */ /* 0x044fe4000ff1e0ff */
[----:B---3--:R-:W-:Y:S02]  /*1930*/  IADD3 R4, P1, PT, R4, UR10, RZ ;  /* 0x0000000a04047c10 */ /* 0x008fe4000ff3e0ff */
[----:B------:R-:W-:-:S02]  /*1940*/  IADD3.X R3, PT, PT, R5, UR7, RZ, P0, !PT ;  /* 0x0000000705037c10 */ /* 0x000fc400087fe4ff */
[----:B------:R-:W-:-:S03]  /*1950*/  IADD3.X R5, PT, PT, R5, UR11, RZ, P1, !PT ;  /* 0x0000000b05057c10 */ /* 0x000fc60008ffe4ff */
[----:B------:R-:W2:Y:S04]  /*1960*/  LDG.E.CONSTANT R2, desc[UR8][R2.64] ;  /* 0x0000000802027981 */ /* 0x000ea8000c1e9900 */
[----:B------:R-:W3:Y:S01]  /*1970*/  LDG.E.CONSTANT R4, desc[UR8][R4.64] ;  /* 0x0000000804047981 */ /* 0x000ee2000c1e9900 */
[----:B------:R-:W-:Y:S01]  /*1980*/  MOV R9, 0x400 ;  /* 0x0000040000097802 */ /* 0x000fe20000000f00 */
[----:B------:R-:W0:Y:S03]  /*1990*/  S2R R11, SR_CgaCtaId ;  /* 0x00000000000b7919 */ /* 0x000e260000008800 */
[----:B------:R-:W-:Y:S02]  /*19a0*/  IADD3 R10, PT, PT, R9, 0x4100, RZ ;  /* 0x00004100090a7810 */ /* 0x000fe40007ffe0ff */
[----:B0-----:R-:W-:-:S02]  /*19b0*/  LEA R9, R11, R9, 0x18 ;  /* 0x000000090b097211 */ /* 0x001fc400078ec0ff */
[----:B------:R-:W-:-:S03]  /*19c0*/  LEA R10, R11, R10, 0x18 ;  /* 0x0000000a0b0a7211 */ /* 0x000fc600078ec0ff */
[C---:B------:R-:W-:Y:S02]  /*19d0*/  IMAD R9, R14.reuse, 0x104, R9 ;  /* 0x000001040e097824 */ /* 0x040fe400078e0209 */
[----:B------:R-:W-:-:S03]  /*19e0*/  IMAD R10, R14, 0x104, R10 ;  /* 0x000001040e0a7824 */ /* 0x000fc600078e020a */
[C---:B------:R-:W-:Y:S02]  /*19f0*/  LEA R9, R13.reuse, R9, 0x2 ;  /* 0x000000090d097211 */ /* 0x040fe400078e10ff */
[----:B------:R-:W-:-:S03]  /*1a00*/  LEA R11, R13, R10, 0x2 ;  /* 0x0000000a0d0b7211 */ /* 0x000fc600078e10ff */
[----:B--2---:R1:W-:Y:S04]  /*1a10*/  STS [R9], R2 ;  /* 0x0000000209007388 */ /* 0x0043e80000000800 */
[----:B---3--:R1:W-:Y:S01]  /*1a20*/  STS [R11], R4 ;  /* 0x000000040b007388 */ /* 0x0083e20000000800 */
[----:B------:R-:W-:Y:S05]  /*1a30*/  BRA `(.L_x_6) ;  /* 0x00000000002c7947 */ /* 0x000fea0003800000 */
.L_x_5:
[----:B------:R-:W0:Y:S01]  /*1a40*/  S2R R3, SR_CgaCtaId ;  /* 0x0000000000037919 */ /* 0x000e220000008800 */
[----:B------:R-:W-:-:S04]  /*1a50*/  MOV R2, 0x400 ;  /* 0x0000040000027802 */ /* 0x000fc80000000f00 */
[----:B------:R-:W-:Y:S02]  /*1a60*/  IADD3 R4, PT, PT, R2, 0x4100, RZ ;  /* 0x0000410002047810 */ /* 0x000fe40007ffe0ff */
[C---:B0-----:R-:W-:Y:S02]  /*1a70*/  LEA R5, R3.reuse, R2, 0x18 ;  /* 0x0000000203057211 */ /* 0x041fe400078ec0ff */
[----:B------:R-:W-:-:S03]  /*1a80*/  LEA R3, R3, R4, 0x18 ;  /* 0x0000000403037211 */ /* 0x000fc600078ec0ff */
[C---:B------:R-:W-:Y:S02]  /*1a90*/  IMAD R2, R14.reuse, 0x104, R5 ;  /* 0x000001040e027824 */ /* 0x040fe400078e0205 */
[----:B------:R-:W-:-:S03]  /*1aa0*/  IMAD R14, R14, 0x104, R3 ;  /* 0x000001040e0e7824 */ /* 0x000fc600078e0203 */
[C---:B------:R-:W-:Y:S02]  /*1ab0*/  LEA R2, R13.reuse, R2, 0x2 ;  /* 0x000000020d027211 */ /* 0x040fe400078e10ff */
[----:B------:R-:W-:-:S03]  /*1ac0*/  LEA R14, R13, R14, 0x2 ;  /* 0x0000000e0d0e7211 */ /* 0x000fc600078e10ff */
[----:B------:R0:W-:Y:S04]  /*1ad0*/  STS [R2], RZ ;  /* 0x000000ff02007388 */ /* 0x0001e80000000800 */
[----:B------:R0:W-:Y:S02]  /*1ae0*/  STS [R14], RZ ;  /* 0x000000ff0e007388 */ /* 0x0001e40000000800 */
.L_x_6:
[----:B--23--:R-:W-:Y:S05]  /*1af0*/  BSYNC.RECONVERGENT B2 ;  /* 0x0000000000027941 */ /* 0x00cfea0003800200 */
.L_x_4:
[----:B------:R-:W2:Y:S02]  /*1b00*/  LDCU UR5, c[0x0][0x360] ;  /* 0x00006c00ff0577ac */ /* 0x000ea40008000800 */
[----:B--2---:R-:W-:-:S04]  /*1b10*/  IADD3 R7, PT, PT, R7, UR5, RZ ;  /* 0x0000000507077c10 */ /* 0x004fc8000fffe0ff */
[----:B------:R-:W-:-:S13]  /*1b20*/  ISETP.GE.AND P0, PT, R7, R6, PT ;  /* 0x000000060700720c */ /* 0x000fda0003f06270 */
[----:B------:R-:W-:Y:S05]  /*1b30*/  @!P0 BRA `(.L_x_7) ;  /* 0xfffffff800f08947 */ /* 0x000fea000383ffff */
.L_x_3:
[----:B-123--:R-:W-:Y:S05]  /*1b40*/  BSYNC.RECONVERGENT B1 ;  /* 0x0000000000017941 */ /* 0x00efea0003800200 */
.L_x_2:
[----:B------:R-:W-:Y:S01]  /*1b50*/  BAR.SYNC.DEFER_BLOCKING 0x0 ;  /* 0x0000000000007b1d */ /* 0x000fe20000010000 */
[----:B------:R-:W-:-:S05]  /*1b60*/  ISETP.GE.AND P3, PT, R0, 0x1, PT ;  /* 0x000000010000780c */ /* 0x000fca0003f66270 */
[----:B------:R-:W-:Y:S08]  /*1b70*/  BSSY.RECONVERGENT B1, `(.L_x_8) ;  /* 0x000373e000017945 */ /* 0x000ff00003800200 */
[----:B------:R-:W-:Y:S05]  /*1b80*/  @!P3 BRA `(.L_x_9) ;  /* 0x0000036000fcb947 */ /* 0x000fea0003800000 */
[----:B------:R-:W1:Y:S01]  /*1b90*/  LDCU UR5, c[0x0][0x3a8] ;  /* 0x00007500ff0577ac */ /* 0x000e620008000800 */
[----:B------:R-:W-:Y:S01]  /*1ba0*/  BSSY.RECONVERGENT B2, `(.L_x_10) ;  /* 0x00000d7000027945 */ /* 0x000fe20003800200 */
[----:B------:R-:W-:Y:S02]  /*1bb0*/  IADD3 R46, PT, PT, R0, -0x1, RZ ;  /* 0xffffffff002e7810 */ /* 0x000fe40007ffe0ff */
[----:B------:R-:W-:Y:S02]  /*1bc0*/  MOV R45, 0xff7fffff ;  /* 0xff7fffff002d7802 */ /* 0x000fe40000000f00 */
[----:B-1----:R-:W-:-:S04]  /*1bd0*/  MOV R48, UR5 ;  /* 0x0000000500307c02 */ /* 0x002fc80008000f00 */
[----:B------:R-:W-:-:S13]  /*1be0*/  ISETP.GE.AND P0, PT, R47, R48, PT ;  /* 0x000000302f00720c */ /* 0x000fda0003f06270 */
[----:B------:R-:W-:Y:S05]  /*1bf0*/  @P0 BRA `(.L_x_11) ;  /* 0x0000000c00440947 */ /* 0x000fea0003800000 */
[----:B------:R-:W1:Y:S01]  /*1c00*/  S2R R3, SR_CgaCtaId ;  /* 0x0000000000037919 */ /* 0x000e620000008800 */
[----:B0-----:R-:W-:Y:S02]  /*1c10*/  MOV R2, 0x400 ;  /* 0x0000040000027802 */ /* 0x001fe40000000f00 */
[----:B------:R-:W-:Y:S02]  /*1c20*/  ISETP.NE.AND P0, PT, R46, RZ, PT ;  /* 0x000000ff2e00720c */ /* 0x000fe40003f05270 */
[----:B-1----:R-:W-:-:S05]  /*1c30*/  LEA R2, R3, R2, 0x18 ;  /* 0x0000000203027211 */ /* 0x002fca00078ec0ff */
[----:B------:R-:W0:Y:S02]  /*1c40*/  LDS.128 R4, [R2] ;  /* 0x0000000002047984 */ /* 0x000e240000000c00 */
[----:B0-----:R-:W-:-:S04]  /*1c50*/  FFMA R45, R203, R4, RZ ;  /* 0x00000004cb2d7223 */ /* 0x001fc800000000ff */
[----:B------:R-:W-:Y:S05]  /*1c60*/  @!P0 BRA `(.L_x_11) ;  /* 0x0000000c00288947 */ /* 0x000fea0003800000 */
[----:B------:R-:W-:Y:S01]  /*1c70*/  UISETP.NE.AND UP0, UPT, UR4, 0x2, UPT ;  /* 0x000000020400788c */ /* 0x000fe2000bf05270 */
[----:B------:R-:W-:-:S08]  /*1c80*/  FFMA R45, R230, R5, R45 ;  /* 0x00000005e62d7223 */ /* 0x000fd0000000002d */
[----:B------:R-:W-:Y:S05]  /*1c90*/  BRA.U !UP0, `(.L_x_11) ;  /* 0x0000000d081c7547 */ /* 0x000fea000b800000 */
[----:B------:R-:W-:Y:S01]  /*1ca0*/  UISETP.NE.AND UP0, UPT, UR4, 0x3, UPT ;  /* 0x000000030400788c */ /* 0x000fe2000bf05270 */
[----:B------:R-:W-:-:S08]  /*1cb0*/  FFMA R45, R228, R6, R45 ;  /* 0x00000006e42d7223 */ /* 0x000fd0000000002d */
[----:B------:R-:W-:Y:S05]  /*1cc0*/  BRA.U !UP0, `(.L_x_11) ;  /* 0x0000000d08107547 */ /* 0x000fea000b800000 */
[----:B------:R-:W-:Y:S01]  /*1cd0*/  UISETP.NE.AND UP0, UPT, UR4, 0x4, UPT ;  /* 0x000000040400788c */ /* 0x000fe2000bf05270 */
[----:B------:R-:W-:-:S08]  /*1ce0*/  FFMA R45, R226, R7, R45 ;  /* 0x00000007e22d7223 */ /* 0x000fd0000000002d */
[----:B------:R-:W-:Y:S05]  /*1cf0*/  BRA.U !UP0, `(.L_x_11) ;  /* 0x0000000d08047547 */ /* 0x000fea000b800000 */
[----:B------:R-:W0:Y:S01]  /*1d00*/  LDS.128 R4, [R2+0x10] ;  /* 0x0000100002047984 */ /* 0x000e220000000c00 */
[----:B------:R-:W-:Y:S01]  /*1d10*/  UISETP.NE.AND UP0, UPT, UR4, 0x5, UPT ;  /* 0x000000050400788c */ /* 0x000fe2000bf05270 */
[----:B0-----:R-:W-:-:S08]  /*1d20*/  FFMA R45, R224, R4, R45 ;  /* 0x00000004e02d7223 */ /* 0x001fd0000000002d */
[----:B------:R-:W-:Y:S05]  /*1d30*/  BRA.U !UP0, `(.L_x_11) ;  /* 0x0000000908f47547 */ /* 0x000fea000b800000 */
        /* <DEDUP_REMOVED lines=186> */
[----:B------:R-:W-:-:S05]  /*28e0*/  FFMA R45, R108, R6, R45 ;  /* 0x000000066c2d7223 */ /* 0x000fca000000002d */
[----:B------:R-:W-:-:S13]  /*28f0*/  PLOP3.LUT P0, PT, PT, PT, UP0, 0x80, 0x8 ;  /* 0x000000000008781c */ /* 0x000fda0003f0f008 */
[----:B------:R-:W-:-:S07]  /*2900*/  @P0 FFMA R45, R106, R7, R45 ;  /* 0x000000076a2d0223 */ /* 0x000fce000000002d */
.L_x_11:
[----:B------:R-:W-:Y:S05]  /*2910*/  BSYNC.RECONVERGENT B2 ;  /* 0x0000000000027941 */ /* 0x000fea0003800200 */
.L_x_10:
[----:B------:R-:W-:Y:S01]  /*2920*/  IADD3 R209, PT, PT, R47, 0x1, RZ ;  /* 0x000000012fd17810 */ /* 0x000fe20007ffe0ff */
[----:B------:R-:W-:Y:S01]  /*2930*/  BSSY.RECONVERGENT B2, `(.L_x_12) ;  /* 0x00000d6000027945 */ /* 0x000fe20003800200 */
[----:B------:R-:W-:Y:S02]  /*2940*/  MOV R44, 0xff7fffff ;  /* 0xff7fffff002c7802 */ /* 0x000fe40000000f00 */
[----:B------:R-:W-:-:S13]  /*2950*/  ISETP.GE.AND P0, PT, R209, R48, PT ;  /* 0x00000030d100720c */ /* 0x000fda0003f06270 */
[----:B------:R-:W-:Y:S05]  /*2960*/  @P0 BRA `(.L_x_13) ;  /* 0x0000000c00480947 */ /* 0x000fea0003800000 */
[----:B------:R-:W1:Y:S01]  /*2970*/  S2R R3, SR_CgaCtaId ;  /* 0x0000000000037919 */ /* 0x000e620000008800 */
[----:B0-----:R-:W-:Y:S02]  /*2980*/  MOV R2, 0x400 ;  /* 0x0000040000027802 */ /* 0x001fe40000000f00 */
[----:B------:R-:W-:Y:S02]  /*2990*/  ISETP.NE.AND P0, PT, R46, RZ, PT ;  /* 0x000000ff2e00720c */ /* 0x000fe40003f05270 */
[----:B-1----:R-:W-:-:S05]  /*29a0*/  LEA R3, R3, R2, 0x18 ;  /* 0x0000000203037211 */ /* 0x002fca00078ec0ff */
[----:B------:R-:W0:Y:S02]  /*29b0*/  LDS.128 R4, [R3+0x100] ;  /* 0x0001000003047984 */ /* 0x000e240000000c00 */
        /* <DEDUP_REMOVED lines=201> */
[----:B------:R-:W-:-:S05]  /*3650*/  FFMA R44, R108, R7, R44 ;  /* 0x000000076c2c7223 */ /* 0x000fca000000002c */
[----:B------:R-:W-:-:S13]  /*3660*/  PLOP3.LUT P0, PT, PT, PT, UP0, 0x80, 0x8 ;  /* 0x000000000008781c */ /* 0x000fda0003f0f008 */
[----:B------:R-:W0:Y:S02]  /*3670*/  @P0 LDS R3, [R3+0x200] ;  /* 0x0002000003030984 */ /* 0x000e240000000800 */
[----:B0-----:R-:W-:-:S07]  /*3680*/  @P0 FFMA R44, R106, R3, R44 ;  /* 0x000000036a2c0223 */ /* 0x001fce000000002c */
.L_x_13:
[----:B------:R-:W-:Y:S05]  /*3690*/  BSYNC.RECONVERGENT B2 ;  /* 0x0000000000027941 */ /* 0x000fea0003800200 */
.L_x_12:
        /* <DEDUP_REMOVED lines=9> */
[----:B------:R-:W0:Y:S02]  /*3730*/  LDS R2, [R3+0x208] ;  /* 0x0002080003027984 */ /* 0x000e240000000800 */
[----:B0-----:R-:W-:-:S04]  /*3740*/  FFMA R43, R203, R2, RZ ;  /* 0x00000002cb2b7223 */ /* 0x001fc800000000ff */
[----:B------:R-:W-:Y:S05]  /*3750*/  @!P0 BRA `(.L_x_15) ;  /* 0x0000000c00308947 */ /* 0x000fea0003800000 */
[----:B------:R-:W0:Y:S01]  /*3760*/  LDS R2, [R3+0x20c] ;  /* 0x00020c0003027984 */ /* 0x000e220000000800 */
[----:B------:R-:W-:Y:S01]  /*3770*/  UISETP.NE.AND UP0, UPT, UR4, 0x2, UPT ;  /* 0x000000020400788c */ /* 0x000fe2000bf05270 */
[----:B0-----:R-:W-:-:S08]  /*3780*/  FFMA R43, R230, R2, R43 ;  /* 0x00000002e62b7223 */ /* 0x001fd0000000002b */
        /* <DEDUP_REMOVED lines=196> */
[----:B------:R-:W0:Y:S01]  /*43d0*/  LDS.64 R2, [R3+0x300] ;  /* 0x0003000003027984 */ /* 0x000e220000000a00 */
[----:B------:R-:W-:-:S06]  /*43e0*/  UISETP.NE.AND UP0, UPT, UR4, 0x3f, UPT ;  /* 0x0000003f0400788c */ /* 0x000fcc000bf05270 */
[----:B------:R-:W-:Y:S01]  /*43f0*/  PLOP3.LUT P0, PT, PT, PT, UP0, 0x80, 0x8 ;  /* 0x000000000008781c */ /* 0x000fe20003f0f008 */
[----:B0-----:R-:W-:-:S12]  /*4400*/  FFMA R43, R108, R2, R43 ;  /* 0x000000026c2b7223 */ /* 0x001fd8000000002b */
[----:B------:R-:W-:-:S07]  /*4410*/  @P0 FFMA R43, R106, R3, R43 ;  /* 0x000000036a2b0223 */ /* 0x000fce000000002b */
.L_x_15:
[----:B------:R-:W-:Y:S05]  /*4420*/  BSYNC.RECONVERGENT B2 ;  /* 0x0000000000027941 */ /* 0x000fea0003800200 */
.L_x_14:
        /* <DEDUP_REMOVED lines=212> */
[----:B------:R-:W-:-:S05]  /*5170*/  FFMA R42, R108, R5, R42 ;  /* 0x000000056c2a7223 */ /* 0x000fca000000002a */
[----:B------:R-:W-:-:S13]  /*5180*/  PLOP3.LUT P0, PT, PT, PT, UP0, 0x80, 0x8 ;  /* 0x000000000008781c */ /* 0x000fda0003f0f008 */
[----:B------:R-:W-:-:S07]  /*5190*/  @P0 FFMA R42, R106, R6, R42 ;  /* 0x000000066a2a0223 */ /* 0x000fce000000002a */
.L_x_17:
[----:B------:R-:W-:Y:S05]  /*51a0*/  BSYNC.RECONVERGENT B2 ;  /* 0x0000000000027941 */ /* 0x000fea0003800200 */
.L_x_16:
        /* <DEDUP_REMOVED lines=214> */
.L_x_19:
[----:B------:R-:W-:Y:S05]  /*5f10*/  BSYNC.RECONVERGENT B2 ;  /* 0x0000000000027941 */ /* 0x000fea0003800200 */
.L_x_18:
        /* <DEDUP_REMOVED lines=215> */
.L_x_21:
[----:B------:R-:W-:Y:S05]  /*6c90*/  BSYNC.RECONVERGENT B2 ;  /* 0x0000000000027941 */ /* 0x000fea0003800200 */
.L_x_20:
        /* <DEDUP_REMOVED lines=216> */
.L_x_23:
[----:B------:R-:W-:Y:S05]  /*7a20*/  BSYNC.RECONVERGENT B2 ;  /* 0x0000000000027941 */ /* 0x000fea0003800200 */
.L_x_22:
        /* <DEDUP_REMOVED lines=215> */
.L_x_25:
[----:B------:R-:W-:Y:S05]  /*87a0*/  BSYNC.RECONVERGENT B2 ;  /* 0x0000000000027941 */ /* 0x000fea0003800200 */
.L_x_24:
        /* <DEDUP_REMOVED lines=214> */
.L_x_27:
[----:B------:R-:W-:Y:S05]  /*9510*/  BSYNC.RECONVERGENT B2 ;  /* 0x0000000000027941 */ /* 0x000fea0003800200 */
.L_x_26:
        /* <DEDUP_REMOVED lines=215> */
.L_x_29:
[----:B------:R-:W-:Y:S05]  /*a290*/  BSYNC.RECONVERGENT B2 ;  /* 0x0000000000027941 */ /* 0x000fea0003800200 */
.L_x_28:
        /* <DEDUP_REMOVED lines=216> */
.L_x_31:
[----:B------:R-:W-:Y:S05]  /*b020*/  BSYNC.RECONVERGENT B2 ;  /* 0x0000000000027941 */ /* 0x000fea0003800200 */
.L_x_30:
        /* <DEDUP_REMOVED lines=215> */
.L_x_33:
[----:B------:R-:W-:Y:S05]  /*bda0*/  BSYNC.RECONVERGENT B2 ;  /* 0x0000000000027941 */ /* 0x000fea0003800200 */
.L_x_32:
        /* <DEDUP_REMOVED lines=214> */
.L_x_35:
[----:B------:R-:W-:Y:S05]  /*cb10*/  BSYNC.RECONVERGENT B2 ;  /* 0x0000000000027941 */ /* 0x000fea0003800200 */
.L_x_34:
        /* <DEDUP_REMOVED lines=215> */
.L_x_37:
[----:B------:R-:W-:Y:S05]  /*d890*/  BSYNC.RECONVERGENT B2 ;  /* 0x0000000000027941 */ /* 0x000fea0003800200 */
.L_x_36:
        /* <DEDUP_REMOVED lines=216> */
.L_x_39:
[----:B------:R-:W-:Y:S05]  /*e620*/  BSYNC.RECONVERGENT B2 ;  /* 0x0000000000027941 */ /* 0x000fea0003800200 */
.L_x_38:
        /* <DEDUP_REMOVED lines=215> */
.L_x_41:
[----:B------:R-:W-:Y:S05]  /*f3a0*/  BSYNC.RECONVERGENT B2 ;  /* 0x0000000000027941 */ /* 0x000fea0003800200 */
.L_x_40:
        /* <DEDUP_REMOVED lines=214> */
.L_x_43:
[----:B------:R-:W-:Y:S05]  /*10110*/  BSYNC.RECONVERGENT B2 ;  /* 0x0000000000027941 */ /* 0x000fea0003800200 */
.L_x_42:
        /* <DEDUP_REMOVED lines=215> */
.L_x_45:
[----:B------:R-:W-:Y:S05]  /*10e90*/  BSYNC.RECONVERGENT B2 ;  /* 0x0000000000027941 */ /* 0x000fea0003800200 */
.L_x_44:
[----:B0-----:R-:W-:Y:S01]  /*10ea0*/  IADD3 R2, PT, PT, R47, 0x12, RZ ;  /* 0x000000122f027810 */ /* 0x001fe20007ffe0ff */
[----:B------:R-:W-:Y:S01]  /*10eb0*/  BSSY.RECONVERGENT B2, `(.L_x_46) ;  /* 0x00000d8000027945 */ /* 0x000fe20003800200 */
[----:B------:R-:W-:Y:S02]  /*10ec0*/  MOV R27, 0xff7fffff ;  /* 0xff7fffff001b7802 */ /* 0x000fe40000000f00 */
[----:B------:R-:W-:Y:S01]  /*10ed0*/  ISETP.GE.AND P0, PT, R2, R48, PT ;  /* 0x000000300200720c */ /* 0x000fe20003f06270 */
[----:B------:R0:W-:-:S12]  /*10ee0*/  STL [R1+0x4], R2 ;  /* 0x0000040201007387 */ /* 0x0001d80000100800 */
[----:B0-----:R-:W-:Y:S05]  /*10ef0*/  @P0 BRA `(.L_x_47) ;  /* 0x0000000c004c0947 */ /* 0x001fea0003800000 */
[----:B------:R-:W0:Y:S01]  /*10f00*/  S2R R3, SR_CgaCtaId ;  /* 0x0000000000037919 */ /* 0x000e220000008800 */
[----:B------:R-:W-:Y:S02]  /*10f10*/  MOV R2, 0x400 ;  /* 0x0000040000027802 */ /* 0x000fe40000000f00 */
[----:B------:R-:W-:Y:S02]  /*10f20*/  ISETP.NE.AND P0, PT, R46, RZ, PT ;  /* 0x000000ff2e00720c */ /* 0x000fe40003f05270 */
[----:B0-----:R-:W-:-:S05]  /*10f30*/  LEA R3, R3, R2, 0x18 ;  /* 0x0000000203037211 */ /* 0x001fca00078ec0ff */
        /* <DEDUP_REMOVED lines=207> */
.L_x_47:
[----:B------:R-:W-:Y:S05]  /*11c30*/  BSYNC.RECONVERGENT B2 ;  /* 0x0000000000027941 */ /* 0x000fea0003800200 */
.L_x_46:
[----:B------:R-:W-:Y:S01]  /*11c40*/  IADD3 R2, PT, PT, R47, 0x13, RZ ;  /* 0x000000132f027810 */ /* 0x000fe20007ffe0ff */
        /* <DEDUP_REMOVED lines=215> */
.L_x_49:
[----:B------:R-:W-:Y:S05]  /*129c0*/  BSYNC.RECONVERGENT B2 ;  /* 0x0000000000027941 */ /* 0x000fea0003800200 */
.L_x_48:
        /* <DEDUP_REMOVED lines=215> */
.L_x_51:
[----:B------:R-:W-:Y:S05]  /*13740*/  BSYNC.RECONVERGENT B2 ;  /* 0x0000000000027941 */ /* 0x000fea0003800200 */
.L_x_50:
        /* <DEDUP_REMOVED lines=216> */
.L_x_53:
[----:B------:R-:W-:Y:S05]  /*144d0*/  BSYNC.RECONVERGENT B2 ;  /* 0x0000000000027941 */ /* 0x000fea0003800200 */
.L_x_52:
        /* <DEDUP_REMOVED lines=217> */
.L_x_55:
[----:B------:R-:W-:Y:S05]  /*15270*/  BSYNC.RECONVERGENT B2 ;  /* 0x0000000000027941 */ /* 0x000fea0003800200 */
.L_x_54:
        /* <DEDUP_REMOVED lines=216> */
.L_x_57:
[----:B------:R-:W-:Y:S05]  /*16000*/  BSYNC.RECONVERGENT B2 ;  /* 0x0000000000027941 */ /* 0x000fea0003800200 */
.L_x_56:
        /* <DEDUP_REMOVED lines=215> */
.L_x_59:
[----:B------:R-:W-:Y:S05]  /*16d80*/  BSYNC.RECONVERGENT B2 ;  /* 0x0000000000027941 */ /* 0x000fea0003800200 */
.L_x_58:
        /* <DEDUP_REMOVED lines=216> */
.L_x_61:
[----:B------:R-:W-:Y:S05]  /*17b10*/  BSYNC.RECONVERGENT B2 ;  /* 0x0000000000027941 */ /* 0x000fea0003800200 */
.L_x_60:
        /* <DEDUP_REMOVED lines=217> */
.L_x_63:
[----:B------:R-:W-:Y:S05]  /*188b0*/  BSYNC.RECONVERGENT B2 ;  /* 0x0000000000027941 */ /* 0x000fea0003800200 */
.L_x_62:
        /* <DEDUP_REMOVED lines=216> */
.L_x_65:
[----:B------:R-:W-:Y:S05]  /*19640*/  BSYNC.RECONVERGENT B2 ;  /* 0x0000000000027941 */ /* 0x000fea0003800200 */
.L_x_64:
        /* <DEDUP_REMOVED lines=215> */
.L_x_67:
[----:B------:R-:W-:Y:S05]  /*1a3c0*/  BSYNC.RECONVERGENT B2 ;  /* 0x0000000000027941 */ /* 0x000fea0003800200 */
.L_x_66:
        /* <DEDUP_REMOVED lines=216> */
.L_x_69:
[----:B------:R-:W-:Y:S05]  /*1b150*/  BSYNC.RECONVERGENT B2 ;  /* 0x0000000000027941 */ /* 0x000fea0003800200 */
.L_x_68:
        /* <DEDUP_REMOVED lines=217> */
.L_x_71:
[----:B------:R-:W-:Y:S05]  /*1bef0*/  BSYNC.RECONVERGENT B2 ;  /* 0x0000000000027941 */ /* 0x000fea0003800200 */
.L_x_70:
        /* <DEDUP_REMOVED lines=216> */
.L_x_73:
[----:B------:R-:W-:Y:S05]  /*1cc80*/  BSYNC.RECONVERGENT B2 ;  /* 0x0000000000027941 */ /* 0x000fea0003800200 */
.L_x_72:
        /* <DEDUP_REMOVED lines=215> */
.L_x_75:
[----:B------:R-:W-:Y:S05]  /*1da00*/  BSYNC.RECONVERGENT B2 ;  /* 0x0000000000027941 */ /* 0x000fea0003800200 */
.L_x_74:
        /* <DEDUP_REMOVED lines=216> */
.L_x_77:
[----:B------:R-:W-:Y:S05]  /*1e790*/  BSYNC.RECONVERGENT B2 ;  /* 0x0000000000027941 */ /* 0x000fea0003800200 */
.L_x_76:
        /* <DEDUP_REMOVED lines=217> */
.L_x_79:
[----:B------:R-:W-:Y:S05]  /*1f530*/  BSYNC.RECONVERGENT B2 ;  /* 0x0000000000027941 */ /* 0x000fea0003800200 */
.L_x_78:
        /* <DEDUP_REMOVED lines=216> */
.L_x_81:
[----:B------:R-:W-:Y:S05]  /*202c0*/  BSYNC.RECONVERGENT B2 ;  /* 0x0000000000027941 */ /* 0x000fea0003800200 */
.L_x_80:
        /* <DEDUP_REMOVED lines=215> */
.L_x_83:
[----:B------:R-:W-:Y:S05]  /*21040*/  BSYNC.RECONVERGENT B2 ;  /* 0x0000000000027941 */ /* 0x000fea0003800200 */
.L_x_82:
        /* <DEDUP_REMOVED lines=216> */
.L_x_85:
[----:B------:R-:W-:Y:S05]  /*21dd0*/  BSYNC.RECONVERGENT B2 ;  /* 0x0000000000027941 */ /* 0x000fea0003800200 */
.L_x_84:
        /* <DEDUP_REMOVED lines=217> */
.L_x_87:
[----:B------:R-:W-:Y:S05]  /*22b70*/  BSYNC.RECONVERGENT B2 ;  /* 0x0000000000027941 */ /* 0x000fea0003800200 */
.L_x_86:
        /* <DEDUP_REMOVED lines=216> */
.L_x_89:
[----:B------:R-:W-:Y:S05]  /*23900*/  BSYNC.RECONVERGENT B2 ;  /* 0x0000000000027941 */ /* 0x000fea0003800200 */
.L_x_88:
        /* <DEDUP_REMOVED lines=215> */
.L_x_91:
[----:B------:R-:W-:Y:S05]  /*24680*/  BSYNC.RECONVERGENT B2 ;  /* 0x0000000000027941 */ /* 0x000fea0003800200 */
.L_x_90:
        /* <DEDUP_REMOVED lines=216> */
.L_x_93:
[----:B------:R-:W-:Y:S05]  /*25410*/  BSYNC.RECONVERGENT B2 ;  /* 0x0000000000027941 */ /* 0x000fea0003800200 */
.L_x_92:
        /* <DEDUP_REMOVED lines=217> */
.L_x_95:
[----:B------:R-:W-:Y:S05]  /*261b0*/  BSYNC.RECONVERGENT B2 ;  /* 0x0000000000027941 */ /* 0x000fea0003800200 */
.L_x_94:
[----:B------:R-:W-:Y:S01]  /*261c0*/  IADD3 R2, PT, PT, R47, 0x2b, RZ ;  /* 0x0000002b2f027810 */ /* 0x000fe20007ffe0ff */
[----:B------:R-:W-:Y:S03]  /*261d0*/  BSSY.RECONVERGENT B2, `(.L_x_96) ;  /* 0x00000d7000027945 */ /* 0x000fe60003800200 */
[----:B------:R-:W-:Y:S01]  /*261e0*/  ISETP.GE.AND P0, PT, R2, R48, PT ;  /* 0x000000300200720c */ /* 0x000fe20003f06270 */
[----:B------:R0:W-:Y:S02]  /*261f0*/  STL [R1+0x10], R2 ;  /* 0x0000100201007387 */ /* 0x0001e40000100800 */
[----:B0-----:R-:W-:-:S10]  /*26200*/  MOV R2, 0xff7fffff ;  /* 0xff7fffff00027802 */ /* 0x001fd40000000f00 */
[----:B------:R-:W-:Y:S05]  /*26210*/  @P0 BRA `(.L_x_97) ;  /* 0x0000000c00480947 */ /* 0x000fea0003800000 */
        /* <DEDUP_REMOVED lines=210> */
.L_x_97:
[----:B------:R-:W-:Y:S05]  /*26f40*/  BSYNC.RECONVERGENT B2 ;  /* 0x0000000000027941 */ /* 0x000fea0003800200 */
.L_x_96:
        /* <DEDUP_REMOVED lines=215> */
.L_x_99:
[----:B------:R-:W-:Y:S05]  /*27cc0*/  BSYNC.RECONVERGENT B2 ;  /* 0x0000000000027941 */ /* 0x000fea0003800200 */
.L_x_98:
[----:B------:R-:W-:Y:S01]  /*27cd0*/  IADD3 R64, PT, PT, R47, 0x2d, RZ ;  /* 0x0000002d2f407810 */ /* 0x000fe20007ffe0ff */
[----:B------:R-:W-:Y:S01]  /*27ce0*/  BSSY.RECONVERGENT B2, `(.L_x_100) ;  /* 0x00000d7000027945 */ /* 0x000fe20003800200 */
[----:B------:R-:W-:Y:S02]  /*27cf0*/  MOV R69, 0xff7fffff ;  /* 0xff7fffff00457802 */ /* 0x000fe40000000f00 */
[----:B------:R-:W-:Y:S01]  /*27d00*/  ISETP.GE.AND P0, PT, R64, R48, PT ;  /* 0x000000304000720c */ /* 0x000fe20003f06270 */
[----:B------:R0:W-:-:S12]  /*27d10*/  STL [R1], R64 ;  /* 0x0000004001007387 */ /* 0x0001d80000100800 */
        /* <DEDUP_REMOVED lines=211> */
.L_x_101:
[----:B------:R-:W-:Y:S05]  /*28a50*/  BSYNC.RECONVERGENT B2 ;  /* 0x0000000000027941 */ /* 0x000fea0003800200 */
.L_x_100:
[----:B------:R-:W-:Y:S01]  /*28a60*/  IADD3 R251, PT, PT, R47, 0x2e, RZ ;  /* 0x0000002e2ffb7810 */ /* 0x000fe20007ffe0ff */
[----:B------:R-:W-:Y:S01]  /*28a70*/  BSSY.RECONVERGENT B2, `(.L_x_102) ;  /* 0x00000d7000027945 */ /* 0x000fe20003800200 */
[----:B------:R-:W-:Y:S02]  /*28a80*/  MOV R71, 0xff7fffff ;  /* 0xff7fffff00477802 */ /* 0x000fe40000000f00 */
[----:B------:R-:W-:-:S13]  /*28a90*/  ISETP.GE.AND P0, PT, R251, R48, PT ;  /* 0x00000030fb00720c */ /* 0x000fda0003f06270 */
        /* <DEDUP_REMOVED lines=212> */
.L_x_103:
[----:B------:R-:W-:Y:S05]  /*297e0*/  BSYNC.RECONVERGENT B2 ;  /* 0x0000000000027941 */ /* 0x000fea0003800200 */
.L_x_102:
        /* <DEDUP_REMOVED lines=215> */
.L_x_105:
[----:B------:R-:W-:Y:S05]  /*2a560*/  BSYNC.RECONVERGENT B2 ;  /* 0x0000000000027941 */ /* 0x000fea0003800200 */
.L_x_104:
        /* <DEDUP_REMOVED lines=214> */
.L_x_107:
[----:B------:R-:W-:Y:S05]  /*2b2d0*/  BSYNC.RECONVERGENT B2 ;  /* 0x0000000000027941 */ /* 0x000fea0003800200 */
.L_x_106:
        /* <DEDUP_REMOVED lines=215> */
.L_x_109:
[----:B------:R-:W-:Y:S05]  /*2c050*/  BSYNC.RECONVERGENT B2 ;  /* 0x0000000000027941 */ /* 0x000fea0003800200 */
.L_x_108:
        /* <DEDUP_REMOVED lines=216> */
.L_x_111:
[----:B------:R-:W-:Y:S05]  /*2cde0*/  BSYNC.RECONVERGENT B2 ;  /* 0x0000000000027941 */ /* 0x000fea0003800200 */
.L_x_110:
        /* <DEDUP_REMOVED lines=215> */
.L_x_113:
[----:B------:R-:W-:Y:S05]  /*2db60*/  BSYNC.RECONVERGENT B2 ;  /* 0x0000000000027941 */ /* 0x000fea0003800200 */
.L_x_112:
        /* <DEDUP_REMOVED lines=214> */
.L_x_115:
[----:B------:R-:W-:Y:S05]  /*2e8d0*/  BSYNC.RECONVERGENT B2 ;  /* 0x0000000000027941 */ /* 0x000fea0003800200 */
.L_x_114:
        /* <DEDUP_REMOVED lines=215> */
.L_x_117:
[----:B------:R-:W-:Y:S05]  /*2f650*/  BSYNC.RECONVERGENT B2 ;  /* 0x0000000000027941 */ /* 0x000fea0003800200 */
.L_x_116:
        /* <DEDUP_REMOVED lines=216> */
.L_x_119:
[----:B------:R-:W-:Y:S05]  /*303e0*/  BSYNC.RECONVERGENT B2 ;  /* 0x0000000000027941 */ /* 0x000fea0003800200 */
.L_x_118:
        /* <DEDUP_REMOVED lines=215> */
.L_x_121:
[----:B------:R-:W-:Y:S05]  /*31160*/  BSYNC.RECONVERGENT B2 ;  /* 0x0000000000027941 */ /* 0x000fea0003800200 */
.L_x_120:
        /* <DEDUP_REMOVED lines=214> */
.L_x_123:
[----:B------:R-:W-:Y:S05]  /*31ed0*/  BSYNC.RECONVERGENT B2 ;  /* 0x0000000000027941 */ /* 0x000fea0003800200 */
.L_x_122:
        /* <DEDUP_REMOVED lines=215> */
.L_x_125:
[----:B------:R-:W-:Y:S05]  /*32c50*/  BSYNC.RECONVERGENT B2 ;  /* 0x0000000000027941 */ /* 0x000fea0003800200 */
.L_x_124:
        /* <DEDUP_REMOVED lines=216> */
.L_x_127:
[----:B------:R-:W-:Y:S05]  /*339e0*/  BSYNC.RECONVERGENT B2 ;  /* 0x0000000000027941 */ /* 0x000fea0003800200 */
.L_x_126:
        /* <DEDUP_REMOVED lines=215> */
.L_x_129:
[----:B------:R-:W-:Y:S05]  /*34760*/  BSYNC.RECONVERGENT B2 ;  /* 0x0000000000027941 */ /* 0x000fea0003800200 */
.L_x_128:
        /* <DEDUP_REMOVED lines=214> */
.L_x_131:
[----:B------:R-:W-:Y:S05]  /*354d0*/  BSYNC.RECONVERGENT B2 ;  /* 0x0000000000027941 */ /* 0x000fea0003800200 */
.L_x_130:
        /* <DEDUP_REMOVED lines=215> */
.L_x_133:
[----:B------:R-:W-:Y:S05]  /*36250*/  BSYNC.RECONVERGENT B2 ;  /* 0x0000000000027941 */ /* 0x000fea0003800200 */
.L_x_132:
        /* <DEDUP_REMOVED lines=216> */
.L_x_135:
[----:B------:R-:W-:Y:S05]  /*36fe0*/  BSYNC.RECONVERGENT B2 ;  /* 0x0000000000027941 */ /* 0x000fea0003800200 */
.L_x_134:
[----:B------:R-:W-:Y:S01]  /*36ff0*/  IADD3 R205, PT, PT, R47, 0x3f, RZ ;  /* 0x0000003f2fcd7810 */ /* 0x000fe20007ffe0ff */
[----:B------:R-:W-:Y:S01]  /*37000*/  BSSY.RECONVERGENT B2, `(.L_x_136) ;  /* 0x00000d6000027945 */ /* 0x000fe20003800200 */
[----:B------:R-:W-:Y:S02]  /*37010*/  MOV R47, 0xff7fffff ;  /* 0xff7fffff002f7802 */ /* 0x000fe40000000f00 */
[----:B------:R-:W-:-:S13]  /*37020*/  ISETP.GE.AND P0, PT, R205, R48, PT ;  /* 0x00000030cd00720c */ /* 0x000fda0003f06270 */
[----:B------:R-:W-:Y:S05]  /*37030*/  @P0 BRA `(.L_x_137) ;  /* 0x0000000c00480947 */ /* 0x000fea0003800000 */
[----:B------:R-:W-:Y:S02]  /*37040*/  ISETP.NE.AND P0, PT, R46, RZ, PT ;  /* 0x000000ff2e00720c */ /* 0x000fe40003f05270 */
[----:B------:R-:W0:Y:S01]  /*37050*/  S2R R46, SR_CgaCtaId ;  /* 0x00000000002e7919 */ /* 0x000e220000008800 */
[----:B------:R-:W-:-:S04]  /*37060*/  MOV R47, 0x400 ;  /* 0x00000400002f7802 */ /* 0x000fc80000000f00 */
[----:B0-----:R-:W-:-:S05]  /*37070*/  LEA R46, R46, R47, 0x18 ;  /* 0x0000002f2e2e7211 */ /* 0x001fca00078ec0ff */
[----:B------:R-:W0:Y:S02]  /*37080*/  LDS R47, [R46+0x3ffc] ;  /* 0x003ffc002e2f7984 */ /* 0x000e240000000800 */
[----:B0-----:R-:W-:Y:S01]  /*37090*/  FFMA R47, R203, R47, RZ ;  /* 0x0000002fcb2f7223 */ /* 0x001fe200000000ff */
[----:B------:R-:W-:Y:S06]  /*370a0*/  @!P0 BRA `(.L_x_137) ;  /* 0x0000000c002c8947 */ /* 0x000fec0003800000 */
        /* <DEDUP_REMOVED lines=203> */
.L_x_137:
[----:B------:R-:W-:Y:S05]  /*37d60*/  BSYNC.RECONVERGENT B2 ;  /* 0x0000000000027941 */ /* 0x000fea0003800200 */
.L_x_136:
[----:B------:R-:W-:-:S04]  /*37d70*/  FMNMX3 R46, R45, -3.40282346638528859812e+38, R44, !PT ;  /* 0xff7fffff2d2e7876 */ /* 0x000fc8000780002c */
[----:B------:R-:W-:-:S04]  /*37d80*/  FMNMX3 R46, R46, R43, R42, !PT ;  /* 0x0000002b2e2e7276 */ /* 0x000fc8000780002a */
        /* <DEDUP_REMOVED lines=29> */
[----:B------:R-:W-:Y:S01]  /*37f60*/  FMNMX3 R64, R46, R101, R47, !PT ;  /* 0x000000652e407276 */ /* 0x000fe2000780002f */
[----:B------:R-:W-:Y:S06]  /*37f70*/  BRA `(.L_x_138) ;  /* 0x0000000c00f47947 */ /* 0x000fec0003800000 */
.L_x_9:
[----:B------:R-:W1:Y:S01]  /*37f80*/  LDCU UR5, c[0x0][0x3a8] ;  /* 0x00007500ff0577ac */ /* 0x000e620008000800 */
[C---:B------:R-:W-:Y:S02]  /*37f90*/  IADD3 R209, PT, PT, R47.reuse, 0x1, RZ ;  /* 0x000000012fd17810 */ /* 0x040fe40007ffe0ff */
[C---:B------:R-:W-:Y:S02]  /*37fa0*/  IADD3 R213, PT, PT, R47.reuse, 0x2, RZ ;  /* 0x000000022fd57810 */ /* 0x040fe40007ffe0ff */
[C---:B------:R-:W-:Y:S02]  /*37fb0*/  IADD3 R217, PT, PT, R47.reuse, 0x3, RZ ;  /* 0x000000032fd97810 */ /* 0x040fe40007ffe0ff */
[C---:B------:R-:W-:Y:S02]  /*37fc0*/  IADD3 R221, PT, PT, R47.reuse, 0x4, RZ ;  /* 0x000000042fdd7810 */ /* 0x040fe40007ffe0ff */
[C---:B------:R-:W-:Y:S02]  /*37fd0*/  IADD3 R225, PT, PT, R47.reuse, 0x5, RZ ;  /* 0x000000052fe17810 */ /* 0x040fe40007ffe0ff */
[----:B------:R-:W-:-:S02]  /*37fe0*/  IADD3 R229, PT, PT, R47, 0x6, RZ ;  /* 0x000000062fe57810 */ /* 0x000fc40007ffe0ff */
[C---:B------:R-:W-:Y:S02]  /*37ff0*/  IADD3 R232, PT, PT, R47.reuse, 0x7, RZ ;  /* 0x000000072fe87810 */ /* 0x040fe40007ffe0ff */
[C---:B------:R-:W-:Y:S02]  /*38000*/  IADD3 R234, PT, PT, R47.reuse, 0x8, RZ ;  /* 0x000000082fea7810 */ /* 0x040fe40007ffe0ff */
[C---:B------:R-:W-:Y:S02]  /*38010*/  IADD3 R236, PT, PT, R47.reuse, 0x9, RZ ;  /* 0x000000092fec7810 */ /* 0x040fe40007ffe0ff */
[----:B-1----:R-:W-:Y:S02]  /*38020*/  MOV R48, UR5 ;  /* 0x0000000500307c02 */ /* 0x002fe40008000f00 */
[C---:B------:R-:W-:Y:S02]  /*38030*/  IADD3 R238, PT, PT, R47.reuse, 0xa, RZ ;  /* 0x0000000a2fee7810 */ /* 0x040fe40007ffe0ff */
[----:B------:R-:W-:-:S02]  /*38040*/  ISETP.GE.AND P6, PT, R47, R48, PT ;  /* 0x000000302f00720c */ /* 0x000fc40003fc6270 */
[-C--:B------:R-:W-:Y:S02]  /*38050*/  ISETP.GE.AND P0, PT, R209, R48.reuse, PT ;  /* 0x00000030d100720c */ /* 0x080fe40003f06270 */
[-C--:B------:R-:W-:Y:S02]  /*38060*/  ISETP.GE.AND P1, PT, R213, R48.reuse, PT ;  /* 0x00000030d500720c */ /* 0x080fe40003f26270 */
[-C--:B------:R-:W-:Y:S02]  /*38070*/  ISETP.GE.AND P2, PT, R217, R48.reuse, PT ;  /* 0x00000030d900720c */ /* 0x080fe40003f46270 */
[----:B------:R-:W-:Y:S02]  /*38080*/  FSEL R45, RZ, -3.40282346638528859812e+38, !P6 ;  /* 0xff7fffffff2d7808 */ /* 0x000fe40007000000 */
[----:B------:R-:W-:Y:S02]  /*38090*/  FSEL R44, RZ, -3.40282346638528859812e+38, !P0 ;  /* 0xff7fffffff2c7808 */ /* 0x000fe40004000000 */
[----:B------:R-:W-:-:S02]  /*380a0*/  ISETP.GE.AND P4, PT, R221, R48, PT ;  /* 0x00000030dd00720c */ /* 0x000fc40003f86270 */
[-C--:B------:R-:W-:Y:S02]  /*380b0*/  ISETP.GE.AND P5, PT, R225, R48.reuse, PT ;  /* 0x00000030e100720c */ /* 0x080fe40003fa6270 */
[----:B------:R-:W-:Y:S02]  /*380c0*/  FSEL R43, RZ, -3.40282346638528859812e+38, !P1 ;  /* 0xff7fffffff2b7808 */ /* 0x000fe40004800000 */
[----:B------:R-:W-:Y:S02]  /*380d0*/  FSEL R42, RZ, -3.40282346638528859812e+38, !P2 ;  /* 0xff7fffffff2a7808 */ /* 0x000fe40005000000 */
[----:B0-----:R-:W-:Y:S02]  /*380e0*/  FMNMX3 R2, R45, -3.40282346638528859812e+38, R44, !PT ;  /* 0xff7fffff2d027876 */ /* 0x001fe4000780002c */
[-C--:B------:R-:W-:Y:S02]  /*380f0*/  ISETP.GE.AND P6, PT, R229, R48.reuse, PT ;  /* 0x00000030e500720c */ /* 0x080fe40003fc6270 */
[----:B------:R-:W-:-:S02]  /*38100*/  ISETP.GE.AND P0, PT, R232, R48, PT ;  /* 0x00000030e800720c */ /* 0x000fc40003f06270 */
[----:B------:R-:W-:Y:S02]  /*38110*/  FSEL R41, RZ, -3.40282346638528859812e+38, !P4 ;  /* 0xff7fffffff297808 */ /* 0x000fe40006000000 */
[----:B------:R-:W-:Y:S02]  /*38120*/  FSEL R40, RZ, -3.40282346638528859812e+38, !P5 ;  /* 0xff7fffffff287808 */ /* 0x000fe40006800000 */
[----:B------:R-:W-:Y:S02]  /*38130*/  FMNMX3 R2, R2, R43, R42, !PT ;  /* 0x0000002b02027276 */ /* 0x000fe4000780002a */
[----:B------:R-:W-:Y:S02]  /*38140*/  IADD3 R240, PT, PT, R47, 0xb, RZ ;  /* 0x0000000b2ff07810 */ /* 0x000fe40007ffe0ff */
[-C--:B------:R-:W-:Y:S02]  /*38150*/  ISETP.GE.AND P1, PT, R234, R48.reuse, PT ;  /* 0x00000030ea00720c */ /* 0x080fe40003f26270 */
[----:B------:R-:W-:-:S02]  /*38160*/  ISETP.GE.AND P2, PT, R236, R48, PT ;  /* 0x00000030ec00720c */ /* 0x000fc40003f46270 */
[----:B------:R-:W-:Y:S02]  /*38170*/  FSEL R39, RZ, -3.40282346638528859812e+38, !P6 ;  /* 0xff7fffffff277808 */ /* 0x000fe40007000000 */
[----:B------:R-:W-:Y:S02]  /*38180*/  FSEL R38, RZ, -3.40282346638528859812e+38, !P0 ;  /* 0xff7fffffff267808 */ /* 0x000fe40004000000 */
[----:B------:R-:W-:Y:S02]  /*38190*/  FMNMX3 R2, R2, R41, R40, !PT ;  /* 0x0000002902027276 */ /* 0x000fe40007800028 */
[C---:B------:R-:W-:Y:S02]  /*381a0*/  IADD3 R242, PT, PT, R47.reuse, 0xc, RZ ;  /* 0x0000000c2ff27810 */ /* 0x040fe40007ffe0ff */
[----:B------:R-:W-:Y:S02]  /*381b0*/  IADD3 R244, PT, PT, R47, 0xd, RZ ;  /* 0x0000000d2ff47810 */ /* 0x000fe40007ffe0ff */
[----:B------:R-:W-:-:S02]  /*381c0*/  ISETP.GE.AND P4, PT, R238, R48, PT ;  /* 0x00000030ee00720c */ /* 0x000fc40003f86270 */
[----:B------:R-:W-:Y:S02]  /*381d0*/  ISETP.GE.AND P5, PT, R240, R48, PT ;  /* 0x00000030f000720c */ /* 0x000fe40003fa6270 */
[----:B------:R-:W-:Y:S02]  /*381e0*/  FSEL R37, RZ, -3.40282346638528859812e+38, !P1 ;  /* 0xff7fffffff257808 */ /* 0x000fe40004800000 */
[----:B------:R-:W-:Y:S02]  /*381f0*/  FSEL R36, RZ, -3.40282346638528859812e+38, !P2 ;  /* 0xff7fffffff247808 */ /* 0x000fe40005000000 */
[----:B------:R-:W-:Y:S02]  /*38200*/  FMNMX3 R2, R2, R39, R38, !PT ;  /* 0x0000002702027276 */ /* 0x000fe40007800026 */
[C---:B------:R-:W-:Y:S02]  /*38210*/  IADD3 R246, PT, PT, R47.reuse, 0xe, RZ ;  /* 0x0000000e2ff67810 */ /* 0x040fe40007ffe0ff */
[----:B------:R-:W-:-:S02]  /*38220*/  IADD3 R248, PT, PT, R47, 0xf, RZ ;  /* 0x0000000f2ff87810 */ /* 0x000fc40007ffe0ff */
[-C--:B------:R-:W-:Y:S02]  /*38230*/  ISETP.GE.AND P6, PT, R242, R48.reuse, PT ;  /* 0x00000030f200720c */ /* 0x080fe40003fc6270 */
[----:B------:R-:W-:Y:S02]  /*38240*/  ISETP.GE.AND P0, PT, R244, R48, PT ;  /* 0x00000030f400720c */ /* 0x000fe40003f06270 */
[----:B------:R-:W-:Y:S02]  /*38250*/  FSEL R35, RZ, -3.40282346638528859812e+38, !P4 ;  /* 0xff7fffffff237808 */ /* 0x000fe40006000000 */
[----:B------:R-:W-:Y:S02]  /*38260*/  FSEL R34, RZ, -3.40282346638528859812e+38, !P5 ;  /* 0xff7fffffff227808 */ /* 0x000fe40006800000 */
[----:B------:R-:W-:Y:S02]  /*38270*/  FMNMX3 R2, R2, R37, R36, !PT ;  /* 0x0000002502027276 */ /* 0x000fe40007800024 */
[----:B------:R-:W-:-:S02]  /*38280*/  IADD3 R250, PT, PT, R47, 0x10, RZ ;  /* 0x000000102ffa7810 */ /* 0x000fc40007ffe0ff */
[----:B------:R-:W-:Y:S02]  /*38290*/  IADD3 R252, PT, PT, R47, 0x11, RZ ;  /* 0x000000112ffc7810 */ /* 0x000fe40007ffe0ff */
[-C--:B------:R-:W-:Y:S02]  /*382a0*/  ISETP.GE.AND P1, PT, R246, R48.reuse, PT ;  /* 0x00000030f600720c */ /* 0x080fe40003f26270 */
[----:B------:R-:W-:Y:S02]  /*382b0*/  ISETP.GE.AND P2, PT, R248, R48, PT ;  /* 0x00000030f800720c */ /* 0x000fe40003f46270 */
[----:B------:R-:W-:Y:S02]  /*382c0*/  FSEL R33, RZ, -3.40282346638528859812e+38, !P6 ;  /* 0xff7fffffff217808 */ /* 0x000fe40007000000 */
[----:B------:R-:W-:Y:S02]  /*382d0*/  FSEL R32, RZ, -3.40282346638528859812e+38, !P0 ;  /* 0xff7fffffff207808 */ /* 0x000fe40004000000 */
[----:B------:R-:W-:-:S02]  /*382e0*/  FMNMX3 R2, R2, R35, R34, !PT ;  /* 0x0000002302027276 */ /* 0x000fc40007800022 */
[C---:B------:R-:W-:Y:S02]  /*382f0*/  IADD3 R28, PT, PT, R47.reuse, 0x12, RZ ;  /* 0x000000122f1c7810 */ /* 0x040fe40007ffe0ff */
[----:B------:R-:W-:Y:S02]  /*38300*/  IADD3 R27, PT, PT, R47, 0x13, RZ ;  /* 0x000000132f1b7810 */ /* 0x000fe40007ffe0ff */
[-C--:B------:R-:W-:Y:S01]  /*38310*/  ISETP.GE.AND P4, PT, R250, R48.reuse, PT ;  /* 0x00000030fa00720c */ /* 0x080fe20003f86270 */
[----:B------:R0:W-:Y:S01]  /*38320*/  STL [R1+0x4], R28 ;  /* 0x0000041c01007387 */ /* 0x0001e20000100800 */
[----:B------:R-:W-:Y:S02]  /*38330*/  ISETP.GE.AND P5, PT, R252, R48, PT ;  /* 0x00000030fc00720c */ /* 0x000fe40003fa6270 */
[----:B------:R-:W-:Y:S01]  /*38340*/  FSEL R31, RZ, -3.40282346638528859812e+38, !P1 ;  /* 0xff7fffffff1f7808 */ /* 0x000fe20004800000 */
[----:B------:R1:W-:Y:S01]  /*38350*/  STL [R1+0xc], R27 ;  /* 0x00000c1b01007387 */ /* 0x0003e20000100800 */
[----:B------:R-:W-:-:S02]  /*38360*/  FSEL R30, RZ, -3.40282346638528859812e+38, !P2 ;  /* 0xff7fffffff1e7808 */ /* 0x000fc40005000000 */
[----:B------:R-:W-:Y:S02]  /*38370*/  FMNMX3 R2, R2, R33, R32, !PT ;  /* 0x0000002102027276 */ /* 0x000fe40007800020 */
[C---:B------:R-:W-:Y:S02]  /*38380*/  IADD3 R26, PT, PT, R47.reuse, 0x14, RZ ;  /* 0x000000142f1a7810 */ /* 0x040fe40007ffe0ff */
[-C--:B------:R-:W-:Y:S02]  /*38390*/  ISETP.GE.AND P6, PT, R28, R48.reuse, PT ;  /* 0x000000301c00720c */ /* 0x080fe40003fc6270 */
[----:B------:R-:W-:Y:S01]  /*383a0*/  IADD3 R25, PT, PT, R47, 0x15, RZ ;  /* 0x000000152f197810 */ /* 0x000fe20007ffe0ff */
[----:B------:R2:W-:Y:S01]  /*383b0*/  STL [R1+0x14], R26 ;  /* 0x0000141a01007387 */ /* 0x0005e20000100800 */
[----:B------:R-:W-:Y:S02]  /*383c0*/  ISETP.GE.AND P0, PT, R27, R48, PT ;  /* 0x000000301b00720c */ /* 0x000fe40003f06270 */
[----:B------:R-:W-:Y:S01]  /*383d0*/  FSEL R29, RZ, -3.40282346638528859812e+38, !P4 ;  /* 0xff7fffffff1d7808 */ /* 0x000fe20006000000 */
[----:B------:R3:W-:Y:S01]  /*383e0*/  STL [R1+0x1c], R25 ;  /* 0x00001c1901007387 */ /* 0x0007e20000100800 */
[----:B0-----:R-:W-:-:S02]  /*383f0*/  FSEL R28, RZ, -3.40282346638528859812e+38, !P5 ;  /* 0xff7fffffff1c7808 */ /* 0x001fc40006800000 */
[----:B------:R-:W-:Y:S02]  /*38400*/  FMNMX3 R2, R2, R31, R30, !PT ;  /* 0x0000001f02027276 */ /* 0x000fe4000780001e */
[C---:B------:R-:W-:Y:S02]  /*38410*/  IADD3 R24, PT, PT, R47.reuse, 0x16, RZ ;  /* 0x000000162f187810 */ /* 0x040fe40007ffe0ff */
[-C--:B------:R-:W-:Y:S02]  /*38420*/  ISETP.GE.AND P1, PT, R26, R48.reuse, PT ;  /* 0x000000301a00720c */ /* 0x080fe40003f26270 */
[----:B------:R-:W-:Y:S01]  /*38430*/  IADD3 R23, PT, PT, R47, 0x17, RZ ;  /* 0x000000172f177810 */ /* 0x000fe20007ffe0ff */
[----:B------:R0:W-:Y:S01]  /*38440*/  STL [R1+0x24], R24 ;  /* 0x0000241801007387 */ /* 0x0001e20000100800 */
[----:B------:R-:W-:Y:S02]  /*38450*/  ISETP.GE.AND P2, PT, R25, R48, PT ;  /* 0x000000301900720c */ /* 0x000fe40003f46270 */
[----:B-1----:R-:W-:Y:S01]  /*38460*/  FSEL R27, RZ, -3.40282346638528859812e+38, !P6 ;  /* 0xff7fffffff1b7808 */ /* 0x002fe20007000000 */
[----:B------:R1:W-:Y:S01]  /*38470*/  STL [R1+0x2c], R23 ;  /* 0x00002c1701007387 */ /* 0x0003e20000100800 */
[----:B--2---:R-:W-:-:S02]  /*38480*/  FSEL R26, RZ, -3.40282346638528859812e+38, !P0 ;  /* 0xff7fffffff1a7808 */ /* 0x004fc40004000000 */
[----:B------:R-:W-:Y:S02]  /*38490*/  FMNMX3 R2, R2, R29, R28, !PT ;  /* 0x0000001d02027276 */ /* 0x000fe4000780001c */
[C---:B------:R-:W-:Y:S02]  /*384a0*/  IADD3 R22, PT, PT, R47.reuse, 0x18, RZ ;  /* 0x000000182f167810 */ /* 0x040fe40007ffe0ff */
[-C--:B------:R-:W-:Y:S02]  /*384b0*/  ISETP.GE.AND P4, PT, R24, R48.reuse, PT ;  /* 0x000000301800720c */ /* 0x080fe40003f86270 */
[----:B------:R-:W-:Y:S01]  /*384c0*/  IADD3 R21, PT, PT, R47, 0x19, RZ ;  /* 0x000000192f157810 */ /* 0x000fe20007ffe0ff */
[----:B------:R2:W-:Y:S01]  /*384d0*/  STL [R1+0x34], R22 ;  /* 0x0000341601007387 */ /* 0x0005e20000100800 */
[----:B------:R-:W-:Y:S02]  /*384e0*/  ISETP.GE.AND P5, PT, R23, R48, PT ;  /* 0x000000301700720c */ /* 0x000fe40003fa6270 */
[----:B---3--:R-:W-:Y:S01]  /*384f0*/  FSEL R25, RZ, -3.40282346638528859812e+38, !P1 ;  /* 0xff7fffffff197808 */ /* 0x008fe20004800000 */
        /* <DEDUP_REMOVED lines=67> */
[C---:B------:R-:W-:Y:S02]  /*38930*/  IADD3 R5, PT, PT, R47.reuse, 0x29, RZ ;  /* 0x000000292f057810 */ /* 0x040fe40007ffe0ff */
[C---:B------:R-:W-:Y:S01]  /*38940*/  IADD3 R4, PT, PT, R47.reuse, 0x2a, RZ ;  /* 0x0000002a2f047810 */ /* 0x040fe20007ffe0ff */
[----:B------:R2:W-:Y:S01]  /*38950*/  STL [R1+0x28], R6 ;  /* 0x0000280601007387 */ /* 0x0005e20000100800 */
[-C--:B------:R-:W-:Y:S02]  /*38960*/  ISETP.GE.AND P1, PT, R8, R48.reuse, PT ;  /* 0x000000300800720c */ /* 0x080fe40003f26270 */
[----:B------:R-:W-:Y:S01]  /*38970*/  IADD3 R3, PT, PT, R47, 0x2b, RZ ;  /* 0x0000002b2f037810 */ /* 0x000fe20007ffe0ff */
[----:B------:R-:W-:Y:S01]  /*38980*/  STL [R1+0x20], R5 ;  /* 0x0000200501007387 */ /* 0x000fe20000100800 */
[----:B------:R-:W-:-:S02]  /*38990*/  ISETP.GE.AND P2, PT, R7, R48, PT ;  /* 0x000000300700720c */ /* 0x000fc40003f46270 */
[----:B---3--:R-:W-:Y:S01]  /*389a0*/  FSEL R9, RZ, -3.40282346638528859812e+38, !P6 ;  /* 0xff7fffffff097808 */ /* 0x008fe20007000000 */
[----:B------:R-:W-:Y:S01]  /*389b0*/  STL [R1+0x18], R4 ;  /* 0x0000180401007387 */ /* 0x000fe20000100800 */
[----:B0-----:R-:W-:Y:S02]  /*389c0*/  FSEL R8, RZ, -3.40282346638528859812e+38, !P0 ;  /* 0xff7fffffff087808 */ /* 0x001fe40004000000 */
[----:B------:R-:W-:Y:S01]  /*389d0*/  FMNMX3 R2, R2, R11, R10, !PT ;  /* 0x0000000b02027276 */ /* 0x000fe2000780000a */
[----:B------:R0:W-:Y:S01]  /*389e0*/  STL [R1+0x10], R3 ;  /* 0x0000100301007387 */ /* 0x0001e20000100800 */
[-C--:B------:R-:W-:Y:S02]  /*389f0*/  ISETP.GE.AND P0, PT, R4, R48.reuse, PT ;  /* 0x000000300400720c */ /* 0x080fe40003f06270 */
[----:B------:R-:W-:Y:S02]  /*38a00*/  IADD3 R64, PT, PT, R47, 0x2c, RZ ;  /* 0x0000002c2f407810 */ /* 0x000fe40007ffe0ff */
[----:B------:R-:W-:-:S02]  /*38a10*/  ISETP.GE.AND P4, PT, R6, R48, PT ;  /* 0x000000300600720c */ /* 0x000fc40003f86270 */
[----:B-1----:R-:W-:Y:S01]  /*38a20*/  FSEL R7, RZ, -3.40282346638528859812e+38, !P1 ;  /* 0xff7fffffff077808 */ /* 0x002fe20004800000 */
[----:B------:R-:W-:Y:S01]  /*38a30*/  STL [R1+0x8], R64 ;  /* 0x0000084001007387 */ /* 0x000fe20000100800 */
[----:B--2---:R-:W-:Y:S02]  /*38a40*/  FSEL R6, RZ, -3.40282346638528859812e+38, !P2 ;  /* 0xff7fffffff067808 */ /* 0x004fe40005000000 */
[----:B------:R-:W-:Y:S02]  /*38a50*/  FMNMX3 R2, R2, R9, R8, !PT ;  /* 0x0000000902027276 */ /* 0x000fe40007800008 */
[----:B------:R-:W-:Y:S02]  /*38a60*/  IADD3 R63, PT, PT, R47, 0x2d, RZ ;  /* 0x0000002d2f3f7810 */ /* 0x000fe40007ffe0ff */
[-C--:B------:R-:W-:Y:S02]  /*38a70*/  ISETP.GE.AND P1, PT, R3, R48.reuse, PT ;  /* 0x000000300300720c */ /* 0x080fe40003f26270 */
[----:B0-----:R-:W-:Y:S01]  /*38a80*/  FSEL R3, RZ, -3.40282346638528859812e+38, !P0 ;  /* 0xff7fffffff037808 */ /* 0x001fe20004000000 */
[----:B------:R0:W-:Y:S01]  /*38a90*/  STL [R1], R63 ;  /* 0x0000003f01007387 */ /* 0x0001e20000100800 */
[----:B------:R-:W-:-:S02]  /*38aa0*/  ISETP.GE.AND P0, PT, R64, R48, PT ;  /* 0x000000304000720c */ /* 0x000fc40003f06270 */
[----:B------:R-:W-:Y:S02]  /*38ab0*/  IADD3 R249, PT, PT, R47, 0x2f, RZ ;  /* 0x0000002f2ff97810 */ /* 0x000fe40007ffe0ff */
[-C--:B------:R-:W-:Y:S02]  /*38ac0*/  ISETP.GE.AND P5, PT, R5, R48.reuse, PT ;  /* 0x000000300500720c */ /* 0x080fe40003fa6270 */
[----:B------:R-:W-:Y:S02]  /*38ad0*/  FMNMX3 R46, R2, R7, R6, !PT ;  /* 0x00000007022e7276 */ /* 0x000fe40007800006 */
[----:B------:R-:W-:Y:S02]  /*38ae0*/  FSEL R2, RZ, -3.40282346638528859812e+38, !P1 ;  /* 0xff7fffffff027808 */ /* 0x000fe40004800000 */
[----:B------:R-:W-:Y:S02]  /*38af0*/  ISETP.GE.AND P1, PT, R63, R48, PT ;  /* 0x000000303f00720c */ /* 0x000fe40003f26270 */
[----:B0-----:R-:W-:-:S02]  /*38b00*/  FSEL R63, RZ, -3.40282346638528859812e+38, !P0 ;  /* 0xff7fffffff3f7808 */ /* 0x001fc40004000000 */
[----:B------:R-:W-:Y:S02]  /*38b10*/  FSEL R5, RZ, -3.40282346638528859812e+38, !P4 ;  /* 0xff7fffffff057808 */ /* 0x000fe40006000000 */
[----:B------:R-:W-:Y:S02]  /*38b20*/  FSEL R4, RZ, -3.40282346638528859812e+38, !P5 ;  /* 0xff7fffffff047808 */ /* 0x000fe40006800000 */
[----:B------:R-:W-:Y:S02]  /*38b30*/  ISETP.GE.AND P0, PT, R249, R48, PT ;  /* 0x00000030f900720c */ /* 0x000fe40003f06270 */
[C---:B------:R-:W-:Y:S02]  /*38b40*/  IADD3 R245, PT, PT, R47.reuse, 0x31, RZ ;  /* 0x000000312ff57810 */ /* 0x040fe40007ffe0ff */
[----:B------:R-:W-:Y:S02]  /*38b50*/  IADD3 R251, PT, PT, R47, 0x2e, RZ ;  /* 0x0000002e2ffb7810 */ /* 0x000fe40007ffe0ff */
[----:B------:R-:W-:-:S02]  /*38b60*/  FMNMX3 R46, R46, R5, R4, !PT ;  /* 0x000000052e2e7276 */ /* 0x000fc40007800004 */
[----:B------:R-:W-:Y:S02]  /*38b70*/  FSEL R73, RZ, -3.40282346638528859812e+38, !P0 ;  /* 0xff7fffffff497808 */ /* 0x000fe40004000000 */
[-C--:B------:R-:W-:Y:S02]  /*38b80*/  ISETP.GE.AND P0, PT, R245, R48.reuse, PT ;  /* 0x00000030f500720c */ /* 0x080fe40003f06270 */
[C---:B------:R-:W-:Y:S02]  /*38b90*/  IADD3 R241, PT, PT, R47.reuse, 0x33, RZ ;  /* 0x000000332ff17810 */ /* 0x040fe40007ffe0ff */
[----:B------:R-:W-:Y:S02]  /*38ba0*/  IADD3 R247, PT, PT, R47, 0x30, RZ ;  /* 0x000000302ff77810 */ /* 0x000fe40007ffe0ff */
[----:B------:R-:W-:Y:S02]  /*38bb0*/  ISETP.GE.AND P2, PT, R251, R48, PT ;  /* 0x00000030fb00720c */ /* 0x000fe40003f46270 */
[----:B------:R-:W-:-:S02]  /*38bc0*/  FMNMX3 R46, R46, R3, R2, !PT ;  /* 0x000000032e2e7276 */ /* 0x000fc40007800002 */
[----:B------:R-:W-:Y:S02]  /*38bd0*/  FSEL R69, RZ, -3.40282346638528859812e+38, !P1 ;  /* 0xff7fffffff457808 */ /* 0x000fe40004800000 */
[----:B------:R-:W-:Y:S02]  /*38be0*/  FSEL R77, RZ, -3.40282346638528859812e+38, !P0 ;  /* 0xff7fffffff4d7808 */ /* 0x000fe40004000000 */
[-C--:B------:R-:W-:Y:S02]  /*38bf0*/  ISETP.GE.AND P0, PT, R241, R48.reuse, PT ;  /* 0x00000030f100720c */ /* 0x080fe40003f06270 */
[C---:B------:R-:W-:Y:S02]  /*38c00*/  IADD3 R237, PT, PT, R47.reuse, 0x35, RZ ;  /* 0x000000352fed7810 */ /* 0x040fe40007ffe0ff */
[----:B------:R-:W-:Y:S02]  /*38c10*/  IADD3 R243, PT, PT, R47, 0x32, RZ ;  /* 0x000000322ff37810 */ /* 0x000fe40007ffe0ff */
[----:B------:R-:W-:-:S02]  /*38c20*/  ISETP.GE.AND P1, PT, R247, R48, PT ;  /* 0x00000030f700720c */ /* 0x000fc40003f26270 */
[----:B------:R-:W-:Y:S02]  /*38c30*/  FMNMX3 R46, R46, R63, R69, !PT ;  /* 0x0000003f2e2e7276 */ /* 0x000fe40007800045 */
[----:B------:R-:W-:Y:S02]  /*38c40*/  FSEL R71, RZ, -3.40282346638528859812e+38, !P2 ;  /* 0xff7fffffff477808 */ /* 0x000fe40005000000 */
[----:B------:R-:W-:Y:S02]  /*38c50*/  FSEL R81, RZ, -3.40282346638528859812e+38, !P0 ;  /* 0xff7fffffff517808 */ /* 0x000fe40004000000 */
[----:B------:R-:W-:Y:S02]  /*38c60*/  ISETP.GE.AND P0, PT, R237, R48, PT ;  /* 0x00000030ed00720c */ /* 0x000fe40003f06270 */
[C---:B------:R-:W-:Y:S02]  /*38c70*/  IADD3 R239, PT, PT, R47.reuse, 0x34, RZ ;  /* 0x000000342fef7810 */ /* 0x040fe40007ffe0ff */
[----:B------:R-:W-:-:S02]  /*38c80*/  IADD3 R233, PT, PT, R47, 0x37, RZ ;  /* 0x000000372fe97810 */ /* 0x000fc40007ffe0ff */
[-C--:B------:R-:W-:Y:S02]  /*38c90*/  ISETP.GE.AND P2, PT, R243, R48.reuse, PT ;  /* 0x00000030f300720c */ /* 0x080fe40003f46270 */
[----:B------:R-:W-:Y:S02]  /*38ca0*/  FMNMX3 R46, R46, R71, R73, !PT ;  /* 0x000000472e2e7276 */ /* 0x000fe40007800049 */
[----:B------:R-:W-:Y:S02]  /*38cb0*/  FSEL R75, RZ, -3.40282346638528859812e+38, !P1 ;  /* 0xff7fffffff4b7808 */ /* 0x000fe40004800000 */
[----:B------:R-:W-:Y:S02]  /*38cc0*/  FSEL R85, RZ, -3.40282346638528859812e+38, !P0 ;  /* 0xff7fffffff557808 */ /* 0x000fe40004000000 */
[----:B------:R-:W-:Y:S02]  /*38cd0*/  IADD3 R235, PT, PT, R47, 0x36, RZ ;  /* 0x000000362feb7810 */ /* 0x000fe40007ffe0ff */
[----:B------:R-:W-:-:S02]  /*38ce0*/  ISETP.GE.AND P1, PT, R239, R48, PT ;  /* 0x00000030ef00720c */ /* 0x000fc40003f26270 */
[----:B------:R-:W-:Y:S02]  /*38cf0*/  FMNMX3 R46, R46, R75, R77, !PT ;  /* 0x0000004b2e2e7276 */ /* 0x000fe4000780004d */
        /* <DEDUP_REMOVED lines=15> */
[----:B------:R-:W-:Y:S02]  /*38df0*/  ISETP.GE.AND P0, PT, R219, R48, PT ;  /* 0x00000030db00720c */ /* 0x000fe40003f06270 */
[----:B------:R-:W-:-:S02]  /*38e00*/  IADD3 R211, PT, PT, R47, 0x3d, RZ ;  /* 0x0000003d2fd37810 */ /* 0x000fc40007ffe0ff */
[----:B------:R-:W-:Y:S02]  /*38e10*/  IADD3 R215, PT, PT, R47, 0x3c, RZ ;  /* 0x0000003c2fd77810 */ /* 0x000fe40007ffe0ff */
[-C--:B------:R-:W-:Y:S02]  /*38e20*/  ISETP.GE.AND P2, PT, R223, R48.reuse, PT ;  /* 0x00000030df00720c */ /* 0x080fe40003f46270 */
[----:B------:R-:W-:Y:S02]  /*38e30*/  FMNMX3 R64, R64, R87, R89, !PT ;  /* 0x0000005740407276 */ /* 0x000fe40007800059 */
[----:B------:R-:W-:Y:S02]  /*38e40*/  FSEL R91, RZ, -3.40282346638528859812e+38, !P1 ;  /* 0xff7fffffff5b7808 */ /* 0x000fe40004800000 */
[----:B------:R-:W-:Y:S02]  /*38e50*/  FSEL R97, RZ, -3.40282346638528859812e+38, !P0 ;  /* 0xff7fffffff617808 */ /* 0x000fe40004000000 */
[----:B------:R-:W-:-:S02]  /*38e60*/  ISETP.GE.AND P0, PT, R211, R48, PT ;  /* 0x00000030d300720c */ /* 0x000fc40003f06270 */
[C---:B------:R-:W-:Y:S02]  /*38e70*/  IADD3 R205, PT, PT, R47.reuse, 0x3f, RZ ;  /* 0x0000003f2fcd7810 */ /* 0x040fe40007ffe0ff */
[----:B------:R-:W-:Y:S02]  /*38e80*/  IADD3 R207, PT, PT, R47, 0x3e, RZ ;  /* 0x0000003e2fcf7810 */ /* 0x000fe40007ffe0ff */
[----:B------:R-:W-:Y:S02]  /*38e90*/  ISETP.GE.AND P1, PT, R215, R48, PT ;  /* 0x00000030d700720c */ /* 0x000fe40003f26270 */
[----:B------:R-:W-:Y:S02]  /*38ea0*/  FMNMX3 R64, R64, R91, R93, !PT ;  /* 0x0000005b40407276 */ /* 0x000fe4000780005d */
[----:B------:R-:W-:Y:S02]  /*38eb0*/  FSEL R95, RZ, -3.40282346638528859812e+38, !P2 ;  /* 0xff7fffffff5f7808 */ /* 0x000fe40005000000 */
[----:B------:R-:W-:-:S02]  /*38ec0*/  FSEL R100, RZ, -3.40282346638528859812e+38, !P0 ;  /* 0xff7fffffff647808 */ /* 0x000fc40004000000 */
[-C--:B------:R-:W-:Y:S02]  /*38ed0*/  ISETP.GE.AND P2, PT, R207, R48.reuse, PT ;  /* 0x00000030cf00720c */ /* 0x080fe40003f46270 */
[----:B------:R-:W-:Y:S02]  /*38ee0*/  FMNMX3 R64, R64, R95, R97, !PT ;  /* 0x0000005f40407276 */ /* 0x000fe40007800061 */
[----:B------:R-:W-:Y:S02]  /*38ef0*/  FSEL R99, RZ, -3.40282346638528859812e+38, !P1 ;  /* 0xff7fffffff637808 */ /* 0x000fe40004800000 */
[----:B------:R-:W-:Y:S02]  /*38f00*/  ISETP.GE.AND P0, PT, R205, R48, PT ;  /* 0x00000030cd00720c */ /* 0x000fe40003f06270 */
[----:B------:R-:W-:Y:S02]  /*38f10*/  FMNMX3 R64, R64, R99, R100, !PT ;  /* 0x0000006340407276 */ /* 0x000fe40007800064 */
[----:B------:R-:W-:-:S02]  /*38f20*/  FSEL R101, RZ, -3.40282346638528859812e+38, !P2 ;  /* 0xff7fffffff657808 */ /* 0x000fc40005000000 */
[----:B------:R-:W-:-:S04]  /*38f30*/  FSEL R47, RZ, -3.40282346638528859812e+38, !P0 ;  /* 0xff7fffffff2f7808 */ /* 0x000fc80004000000 */
[----:B------:R-:W-:-:S07]  /*38f40*/  FMNMX3 R64, R64, R101, R47, !PT ;  /* 0x0000006540407276 */ /* 0x000fce000780002f */
.L_x_138:
[----:B------:R-:W-:Y:S05]  /*38f50*/  BSYNC.RECONVERGENT B1 ;  /* 0x0000000000017941 */ /* 0x000fea0003800200 */
.L_x_8:
[----:B------:R0:W-:Y:S04]  /*38f60*/  STL [R1+0xa8], R128 ;  /* 0x0000a88001007387 */ /* 0x0001e80000100800 */
[----:B0-----:R-:W2:Y:S01]  /*38f70*/  LDL.LU R128, [R1+0x74] ;  /* 0x0000740001807983 */ /* 0x001ea20000300800 */
[----:B------:R-:W-:Y:S01]  /*38f80*/  HFMA2 R65, -RZ, RZ, 0.96630859375, -0.0022525787353515625 ;  /* 0x3bbb989dff417431 */ /* 0x000fe200000001ff */
[----:B------:R-:W-:Y:S02]  /*38f90*/  MOV R66, 0x437c0000 ;  /* 0x437c000000427802 */ /* 0x000fe40000000f00 */
[----:B------:R0:W-:Y:S04]  /*38fa0*/  STL [R1+0xa4], R126 ;  /* 0x0000a47e01007387 */ /* 0x0001e80000100800 */
        /* <DEDUP_REMOVED lines=9> */
[----:B------:R4:W-:Y:S01]  /*39040*/  STL [R1+0x7c], R106 ;  /* 0x00007c6a01007387 */ /* 0x0009e20000100800 */
[----:B--2---:R-:W-:-:S05]  /*39050*/  FMNMX R64, R64, R128, !PT ;  /* 0x0000008040407209 */ /* 0x004fca0007800000 */
[C---:B------:R-:W-:Y:S01]  /*39060*/  FADD R47, -R64.reuse, R47 ;  /* 0x0000002f402f7221 */ /* 0x040fe20000000100 */
[C---:B------:R-:W-:Y:S01]  /*39070*/  FADD R63, -R64.reuse, R63 ;  /* 0x0000003f403f7221 */ /* 0x040fe20000000100 */
[C---:B------:R-:W-:Y:S01]  /*39080*/  FADD R69, -R64.reuse, R69 ;  /* 0x0000004540457221 */ /* 0x040fe20000000100 */
[----:B------:R-:W-:Y:S01]  /*39090*/  FADD R71, -R64, R71 ;  /* 0x0000004740477221 */ /* 0x000fe20000000100 */
[----:B------:R-:W-:-:S04]  /*390a0*/  FFMA.SAT R46, R47, R65, 0.5 ;  /* 0x3f0000002f2e7423 */ /* 0x000fc80000002041 */
[----:B------:R-:W-:-:S04]  /*390b0*/  FFMA.RM R46, R46, R66, 12582913 ;  /* 0x4b4000012e2e7423 */ /* 0x000fc80000004042 */
[----:B------:R-:W-:-:S04]  /*390c0*/  FADD R67, R46, -12583039 ;  /* 0xcb40007f2e437421 */ /* 0x000fc80000000000 */
[----:B------:R-:W-:-:S04]  /*390d0*/  FFMA R67, R47, 1.4426950216293334961, -R67 ;  /* 0x3fb8aa3b2f437823 */ /* 0x000fc80000000843 */
[----:B------:R-:W-:Y:S01]  /*390e0*/  FFMA R67, R47, 1.925963033500011079e-08, R67 ;  /* 0x32a570602f437823 */ /* 0x000fe20000000043 */
[----:B------:R-:W-:Y:S01]  /*390f0*/  SHF.L.U32 R47, R46, 0x17, RZ ;  /* 0x000000172e2f7819 */ /* 0x000fe200000006ff */
[----:B------:R-:W-:Y:S02]  /*39100*/  FADD R46, -R64, R45 ;  /* 0x0000002d402e7221 */ /* 0x000fe40000000100 */
[----:B------:R-:W2:Y:S02]  /*39110*/  MUFU.EX2 R104, R67 ;  /* 0x0000004300687308 */ /* 0x000ea40000000800 */
[----:B------:R-:W-:-:S04]  /*39120*/  FFMA.SAT R45, R46, R65, 0.5 ;  /* 0x3f0000002e2d7423 */ /* 0x000fc80000002041 */
[----:B------:R-:W-:Y:S01]  /*39130*/  FFMA.RM R45, R45, R66, 12582913 ;  /* 0x4b4000012d2d7423 */ /* 0x000fe20000004042 */
[----:B--2---:R-:W-:-:S03]  /*39140*/  FMUL R104, R47, R104 ;  /* 0x000000682f687220 */ /* 0x004fc60000400000 */
        /* <DEDUP_REMOVED lines=387> */
[C---:B------:R-:W-:Y:S01]  /*3a980*/  FADD R4, R2.reuse, -12583039 ;  /* 0xcb40007f02047421 */ /* 0x040fe20000000000 */
[----:B------:R-:W-:-:S03]  /*3a990*/  SHF.L.U32 R2, R2, 0x17, RZ ;  /* 0x0000001702027819 */ /* 0x000fc600000006ff */
[----:B------:R-:W-:-:S04]  /*3a9a0*/  FFMA R4, R3, 1.4426950216293334961, -R4 ;  /* 0x3fb8aa3b03047823 */ /* 0x000fc80000000804 */
[----:B------:R-:W-:-:S04]  /*3a9b0*/  FFMA R4, R3, 1.925963033500011079e-08, R4 ;  /* 0x32a5706003047823 */ /* 0x000fc80000000004 */
[----:B------:R-:W2:Y:S02]  /*3a9c0*/  MUFU.EX2 R21, R4 ;  /* 0x0000000400157308 */ /* 0x000ea40000000800 */
[----:B--2---:R-:W-:Y:S01]  /*3a9d0*/  FMUL R21, R2, R21 ;  /* 0x0000001502157220 */ /* 0x004fe20000400000 */
[----:B------:R-:W-:-:S04]  /*3a9e0*/  FFMA.SAT R2, R63, R65, 0.5 ;  /* 0x3f0000003f027423 */ /* 0x000fc80000002041 */
[----:B------:R-:W-:-:S04]  /*3a9f0*/  FFMA.RM R2, R2, R66, 12582913 ;  /* 0x4b40000102027423 */ /* 0x000fc80000004042 */
        /* <DEDUP_REMOVED lines=16> */
[----:B------:R-:W-:-:S04]  /*3ab00*/  FADD R3, R2, -12583039 ;  /* 0xcb40007f02037421 */ /* 0x000fc80000000000 */
[----:B------:R-:W-:-:S04]  /*3ab10*/  FFMA R3, R71, 1.4426950216293334961, -R3 ;  /* 0x3fb8aa3b47037823 */ /* 0x000fc80000000803 */
[----:B------:R-:W-:Y:S01]  /*3ab20*/  FFMA R3, R71, 1.925963033500011079e-08, R3 ;  /* 0x32a5706047037823 */ /* 0x000fe20000000003 */
[----:B------:R-:W-:Y:S01]  /*3ab30*/  SHF.L.U32 R2, R2, 0x17, RZ ;  /* 0x0000001702027819 */ /* 0x000fe200000006ff */
[C---:B------:R-:W-:Y:S01]  /*3ab40*/  FADD R73, -R64.reuse, R73 ;  /* 0x0000004940497221 */ /* 0x040fe20000000100 */
[C---:B------:R-:W-:Y:S01]  /*3ab50*/  FADD R75, -R64.reuse, R75 ;  /* 0x0000004b404b7221 */ /* 0x040fe20000000100 */
[----:B------:R-:W2:Y:S01]  /*3ab60*/  MUFU.EX2 R18, R3 ;  /* 0x0000000300127308 */ /* 0x000ea20000000800 */
[C---:B------:R-:W-:Y:S01]  /*3ab70*/  FADD R77, -R64.reuse, R77 ;  /* 0x0000004d404d7221 */ /* 0x040fe20000000100 */
        /* <DEDUP_REMOVED lines=10> */
[----:B------:R-:W-:Y:S01]  /*3ac20*/  FADD R99, -R64, R99 ;  /* 0x0000006340637221 */ /* 0x000fe20000000100 */
[----:B------:R-:W4:Y:S01]  /*3ac30*/  LDL.LU R71, [R1+0x78] ;  /* 0x0000780001477983 */ /* 0x000f220000300800 */
[----:B--2---:R-:W-:Y:S01]  /*3ac40*/  FMUL R18, R2, R18 ;  /* 0x0000001202127220 */ /* 0x004fe20000400000 */
[----:B------:R-:W-:Y:S01]  /*3ac50*/  FFMA.SAT R2, R73, R65, 0.5 ;  /* 0x3f00000049027423 */ /* 0x000fe20000002041 */
[C---:B------:R-:W-:Y:S01]  /*3ac60*/  FADD R100, -R64.reuse, R100 ;  /* 0x0000006440647221 */ /* 0x040fe20000000100 */
[----:B------:R-:W-:Y:S01]  /*3ac70*/  FADD R101, -R64, R101 ;  /* 0x0000006540657221 */ /* 0x000fe20000000100 */
[----:B0-----:R-:W2:Y:S01]  /*3ac80*/  LDL R126, [R1+0xc] ;  /* 0x00000c00017e7983 */ /* 0x001ea20000100800 */
[----:B------:R-:W-:-:S03]  /*3ac90*/  FFMA.RM R2, R2, R66, 12582913 ;  /* 0x4b40000102027423 */ /* 0x000fc60000004042 */
[----:B-1----:R-:W2:Y:S01]  /*3aca0*/  LDL R124, [R1+0x14] ;  /* 0x00001400017c7983 */ /* 0x002ea20000100800 */
[----:B------:R-:W-:-:S03]  /*3acb0*/  FADD R3, R2, -12583039 ;  /* 0xcb40007f02037421 */ /* 0x000fc60000000000 */
[----:B---3--:R-:W3:Y:S01]  /*3acc0*/  LDL R122, [R1+0x1c] ;  /* 0x00001c00017a7983 */ /* 0x008ee20000100800 */
[----:B------:R-:W-:-:S03]  /*3acd0*/  FFMA R3, R73, 1.4426950216293334961, -R3 ;  /* 0x3fb8aa3b49037823 */ /* 0x000fc60000000803 */
[----:B----4-:R-:W4:Y:S01]  /*3ace0*/  LDL R120, [R1+0x24] ;  /* 0x0000240001787983 */ /* 0x010f220000100800 */
[----:B------:R-:W-:Y:S01]  /*3acf0*/  FFMA R3, R73, 1.925963033500011079e-08, R3 ;  /* 0x32a5706049037823 */ /* 0x000fe20000000003 */
[----:B------:R-:W-:Y:S02]  /*3ad00*/  SHF.L.U32 R2, R2, 0x17, RZ ;  /* 0x0000001702027819 */ /* 0x000fe400000006ff */
[----:B------:R-:W2:Y:S01]  /*3ad10*/  LDL R73, [R1+0x70] ;  /* 0x0000700001497983 */ /* 0x000ea20000100800 */
[----:B------:R-:W0:Y:S03]  /*3ad20*/  MUFU.EX2 R17, R3 ;  /* 0x0000000300117308 */ /* 0x000e260000000800 */
[----:B------:R-:W4:Y:S04]  /*3ad30*/  LDL R118, [R1+0x2c] ;  /* 0x00002c0001767983 */ /* 0x000f280000100800 */
[----:B------:R-:W4:Y:S04]  /*3ad40*/  LDL R116, [R1+0x34] ;  /* 0x0000340001747983 */ /* 0x000f280000100800 */
[----:B------:R-:W4:Y:S04]  /*3ad50*/  LDL R114, [R1+0x3c] ;  /* 0x00003c0001727983 */ /* 0x000f280000100800 */
[----:B------:R-:W4:Y:S01]  /*3ad60*/  LDL R112, [R1+0x44] ;  /* 0x0000440001707983 */ /* 0x000f220000100800 */
[----:B0-----:R-:W-:Y:S01]  /*3ad70*/  FMUL R17, R2, R17 ;  /* 0x0000001102117220 */ /* 0x001fe20000400000 */
[----:B------:R-:W-:-:S02]  /*3ad80*/  FFMA.SAT R2, R75, R65, 0.5 ;  /* 0x3f0000004b027423 */ /* 0x000fc40000002041 */
[----:B------:R-:W4:Y:S02]  /*3ad90*/  LDL R110, [R1+0x4c] ;  /* 0x00004c00016e7983 */ /* 0x000f240000100800 */
[----:B------:R-:W-:Y:S02]  /*3ada0*/  FFMA.RM R2, R2, R66, 12582913 ;  /* 0x4b40000102027423 */ /* 0x000fe40000004042 */
[----:B------:R-:W4:Y:S02]  /*3adb0*/  LDL R108, [R1+0x54] ;  /* 0x00005400016c7983 */ /* 0x000f240000100800 */
[----:B------:R-:W-:Y:S02]  /*3adc0*/  FADD R3, R2, -12583039 ;  /* 0xcb40007f02037421 */ /* 0x000fe40000000000 */
[----:B------:R-:W4:Y:S02]  /*3add0*/  LDL R106, [R1+0x6c] ;  /* 0x00006c00016a7983 */ /* 0x000f240000100800 */
[----:B------:R-:W-:-:S04]  /*3ade0*/  FFMA R3, R75, 1.4426950216293334961, -R3 ;  /* 0x3fb8aa3b4b037823 */ /* 0x000fc80000000803 */
[----:B------:R-:W-:Y:S01]  /*3adf0*/  FFMA R3, R75, 1.925963033500011079e-08, R3 ;  /* 0x32a570604b037823 */ /* 0x000fe20000000003 */
[----:B------:R-:W-:Y:S01]  /*3ae00*/  SHF.L.U32 R2, R2, 0x17, RZ ;  /* 0x0000001702027819 */ /* 0x000fe200000006ff */
[-C--:B------:R-:W-:Y:S01]  /*3ae10*/  FFMA.SAT R63, R101, R65.reuse, 0.5 ;  /* 0x3f000000653f7423 */ /* 0x080fe20000002041 */
[----:B------:R-:W4:Y:S01]  /*3ae20*/  LDL R75, [R1] ;  /* 0x00000000014b7983 */ /* 0x000f220000100800 */
[----:B------:R-:W0:Y:S02]  /*3ae30*/  MUFU.EX2 R16, R3 ;  /* 0x0000000300107308 */ /* 0x000e240000000800 */
[----:B0-----:R-:W-:Y:S01]  /*3ae40*/  FMUL R16, R2, R16 ;  /* 0x0000001002107220 */ /* 0x001fe20000400000 */
[----:B------:R-:W-:-:S04]  /*3ae50*/  FFMA.SAT R2, R77, R65, 0.5 ;  /* 0x3f0000004d027423 */ /* 0x000fc80000002041 */
[----:B------:R-:W-:-:S04]  /*3ae60*/  FFMA.RM R2, R2, R66, 12582913 ;  /* 0x4b40000102027423 */ /* 0x000fc80000004042 */
[----:B------:R-:W-:-:S04]  /*3ae70*/  FADD R3, R2, -12583039 ;  /* 0xcb40007f02037421 */ /* 0x000fc80000000000 */
[----:B------:R-:W-:-:S04]  /*3ae80*/  FFMA R3, R77, 1.4426950216293334961, -R3 ;  /* 0x3fb8aa3b4d037823 */ /* 0x000fc80000000803 */
[----:B------:R-:W-:Y:S01]  /*3ae90*/  FFMA R3, R77, 1.925963033500011079e-08, R3 ;  /* 0x32a570604d037823 */ /* 0x000fe20000000003 */
[----:B------:R-:W-:Y:S01]  /*3aea0*/  SHF.L.U32 R2, R2, 0x17, RZ ;  /* 0x0000001702027819 */ /* 0x000fe200000006ff */
[----:B------:R-:W-:Y:S01]  /*3aeb0*/  FFMA.RM R63, R63, R66, 12582913 ;  /* 0x4b4000013f3f7423 */ /* 0x000fe20000004042 */
[----:B------:R-:W4:Y:S01]  /*3aec0*/  LDL R77, [R1+0x8] ;  /* 0x00000800014d7983 */ /* 0x000f220000100800 */
        /* <DEDUP_REMOVED lines=8> */
[----:B------:R-:W4:Y:S02]  /*3af50*/  LDL R79, [R1+0x10] ;  /* 0x00001000014f7983 */ /* 0x000f240000100800 */
        /* <DEDUP_REMOVED lines=98> */
[----:B------:R-:W4:Y:S04]  /*3b580*/  LDL R100, [R1+0x60] ;  /* 0x0000600001647983 */ /* 0x000f280000100800 */
[----:B------:R-:W0:Y:S01]  /*3b590*/  MUFU.EX2 R3, R3 ;  /* 0x0000000300037308 */ /* 0x000e220000000800 */
[C---:B------:R-:W-:Y:S01]  /*3b5a0*/  SHF.L.U32 R67, R63.reuse, 0x17, RZ ;  /* 0x000000173f437819 */ /* 0x040fe200000006ff */
[----:B0-----:R-:W-:Y:S01]  /*3b5b0*/  FMUL R3, R2, R3 ;  /* 0x0000000302037220 */ /* 0x001fe20000400000 */
[----:B------:R-:W-:Y:S01]  /*3b5c0*/  FADD R2, R63, -12583039 ;  /* 0xcb40007f3f027421 */ /* 0x000fe20000000000 */
[----:B------:R-:W-:-:S02]  /*3b5d0*/  FADD R63, -R64, R128 ;  /* 0x00000080403f7221 */ /* 0x000fc40000000100 */
[----:B------:R-:W4:Y:S01]  /*3b5e0*/  LDL R128, [R1+0x4] ;  /* 0x0000040001807983 */ /* 0x000f220000100800 */
[----:B------:R-:W-:-:S04]  /*3b5f0*/  FFMA R2, R101, 1.4426950216293334961, -R2 ;  /* 0x3fb8aa3b65027823 */ /* 0x000fc80000000802 */
[----:B------:R-:W-:Y:S01]  /*3b600*/  FFMA R2, R101, 1.925963033500011079e-08, R2 ;  /* 0x32a5706065027823 */ /* 0x000fe20000000002 */
[----:B------:R-:W-:Y:S01]  /*3b610*/  FFMA.SAT R65, R63, R65, 0.5 ;  /* 0x3f0000003f417423 */ /* 0x000fe20000002041 */
[----:B------:R-:W4:Y:S04]  /*3b620*/  LDL R101, [R1+0x64] ;  /* 0x0000640001657983 */ /* 0x000f280000100800 */
[----:B------:R-:W0:Y:S01]  /*3b630*/  MUFU.EX2 R2, R2 ;  /* 0x0000000200027308 */ /* 0x000e220000000800 */
[----:B------:R-:W-:Y:S01]  /*3b640*/  FFMA.RM R66, R65, R66, 12582913 ;  /* 0x4b40000141427423 */ /* 0x000fe20000004042 */
[----:B0-----:R-:W-:-:S03]  /*3b650*/  FMUL R2, R67, R2 ;  /* 0x0000000243027220 */ /* 0x001fc60000400000 */
[----:B------:R-:W-:-:S04]  /*3b660*/  FADD R67, R66, -12583039 ;  /* 0xcb40007f42437421 */ /* 0x000fc80000000000 */
[----:B------:R-:W-:-:S04]  /*3b670*/  FFMA R67, R63, 1.4426950216293334961, -R67 ;  /* 0x3fb8aa3b3f437823 */ /* 0x000fc80000000843 */
[----:B------:R-:W-:Y:S02]  /*3b680*/  FFMA R63, R63, 1.925963033500011079e-08, R67 ;  /* 0x32a570603f3f7823 */ /* 0x000fe40000000043 */
[----:B------:R-:W4:Y:S01]  /*3b690*/  LDL R67, [R1+0x68] ;  /* 0x0000680001437983 */ /* 0x000f220000100800 */
[----:B--2---:R-:W-:Y:S02]  /*3b6a0*/  SHF.L.U32 R65, R73, 0x6, RZ ;  /* 0x0000000649417819 */ /* 0x004fe400000006ff */
[-C--:B------:R-:W-:Y:S01]  /*3b6b0*/  ISETP.GE.AND P4, PT, R209, R48.reuse, PT ;  /* 0x00000030d100720c */ /* 0x080fe20003f86270 */
[----:B------:R-:W-:Y:S01]  /*3b6c0*/  FADD R69, RZ, R102 ;  /* 0x00000066ff457221 */ /* 0x000fe20000000000 */
[-C--:B------:R-:W-:Y:S02]  /*3b6d0*/  ISETP.GE.AND P5, PT, R213, R48.reuse, PT ;  /* 0x00000030d500720c */ /* 0x080fe40003fa6270 */
[-C--:B------:R-:W-:Y:S02]  /*3b6e0*/  ISETP.GE.AND P0, PT, R65, R48.reuse, PT ;  /* 0x000000304100720c */ /* 0x080fe40003f06270 */
[----:B------:R-:W-:-:S02]  /*3b6f0*/  ISETP.GE.AND P1, PT, R217, R48, PT ;  /* 0x00000030d900720c */ /* 0x000fc40003f26270 */
[----:B------:R-:W-:Y:S02]  /*3b700*/  FSEL R69, R69, RZ, !P0 ;  /* 0x000000ff45457208 */ /* 0x000fe40004000000 */
[----:B------:R-:W-:-:S03]  /*3b710*/  ISETP.GE.AND P2, PT, R221, R48, PT ;  /* 0x00000030dd00720c */ /* 0x000fc60003f46270 */
[----:B------:R-:W-:Y:S01]  /*3b720*/  @!P4 FADD R69, R69, R98 ;  /* 0x000000624545c221 */ /* 0x000fe20000000000 */
        /* <DEDUP_REMOVED lines=30> */
[----:B---3--:R-:W-:-:S03]  /*3b910*/  ISETP.GE.AND P1, PT, R122, R48, PT ;  /* 0x000000307a00720c */ /* 0x008fc60003f26270 */
[----:B------:R-:W-:Y:S01]  /*3b920*/  @!P6 FADD R69, R69, R47 ;  /* 0x0000002f4545e221 */ /* 0x000fe20000000000 */
[-C--:B----4-:R-:W-:Y:S02]  /*3b930*/  ISETP.GE.AND P2, PT, R120, R48.reuse, PT ;  /* 0x000000307800720c */ /* 0x090fe40003f46270 */
[-C--:B------:R-:W-:Y:S01]  /*3b940*/  ISETP.GE.AND P6, PT, R118, R48.reuse, PT ;  /* 0x000000307600720c */ /* 0x080fe20003fc6270 */
[----:B------:R-:W0:Y:S01]  /*3b950*/  MUFU.EX2 R63, R63 ;  /* 0x0000003f003f7308 */ /* 0x000e220000000800 */
[-C--:B------:R-:W-:Y:S02]  /*3b960*/  ISETP.GE.AND P0, PT, R128, R48.reuse, PT ;  /* 0x000000308000720c */ /* 0x080fe40003f06270 */
[----:B------:R-:W-:Y:S01]  /*3b970*/  SHF.L.U32 R66, R66, 0x17, RZ ;  /* 0x0000001742427819 */ /* 0x000fe200000006ff */
[----:B------:R1:W5:Y:S04]  /*3b980*/  LDL.LU R128, [R1+0xa8] ;  /* 0x0000a80001807983 */ /* 0x0003680000300800 */
[----:B------:R1:W5:Y:S06]  /*3b990*/  LDL.LU R126, [R1+0xa4] ;  /* 0x0000a400017e7983 */ /* 0x00036c0000300800 */
[----:B------:R-:W-:Y:S01]  /*3b9a0*/  @!P0 FADD R69, R69, R46 ;  /* 0x0000002e45458221 */ /* 0x000fe20000000000 */
[----:B------:R1:W5:Y:S03]  /*3b9b0*/  LDL.LU R124, [R1+0xa0] ;  /* 0x0000a000017c7983 */ /* 0x0003660000300800 */
[----:B------:R-:W-:Y:S01]  /*3b9c0*/  @!P4 FADD R69, R69, R45 ;  /* 0x0000002d4545c221 */ /* 0x000fe20000000000 */
[-C--:B------:R-:W-:Y:S01]  /*3b9d0*/  ISETP.GE.AND P0, PT, R116, R48.reuse, PT ;  /* 0x000000307400720c */ /* 0x080fe20003f06270 */
[----:B------:R1:W5:Y:S02]  /*3b9e0*/  LDL.LU R122, [R1+0x9c] ;  /* 0x00009c00017a7983 */ /* 0x0003640000300800 */
[----:B------:R-:W-:Y:S01]  /*3b9f0*/  @!P5 FADD R69, R69, R44 ;  /* 0x0000002c4545d221 */ /* 0x000fe20000000000 */
[-C--:B------:R-:W-:Y:S01]  /*3ba00*/  ISETP.GE.AND P4, PT, R114, R48.reuse, PT ;  /* 0x000000307200720c */ /* 0x080fe20003f86270 */
[----:B0-----:R-:W-:Y:S01]  /*3ba10*/  FMUL R66, R66, R63 ;  /* 0x0000003f42427220 */ /* 0x001fe20000400000 */
[----:B------:R1:W5:Y:S01]  /*3ba20*/  LDL.LU R120, [R1+0x98] ;  /* 0x0000980001787983 */ /* 0x0003620000300800 */
[----:B------:R-:W-:Y:S01]  /*3ba30*/  @!P1 FADD R69, R69, R43 ;  /* 0x0000002b45459221 */ /* 0x000fe20000000000 */
[----:B------:R-:W-:-:S02]  /*3ba40*/  ISETP.GE.AND P5, PT, R112, R48, PT ;  /* 0x000000307000720c */ /* 0x000fc40003fa6270 */
[----:B------:R1:W5:Y:S01]  /*3ba50*/  LDL.LU R118, [R1+0x94] ;  /* 0x0000940001767983 */ /* 0x0003620000300800 */
[----:B------:R-:W-:Y:S01]  /*3ba60*/  @!P2 FADD R69, R69, R42 ;  /* 0x0000002a4545a221 */ /* 0x000fe20000000000 */
[-C--:B------:R-:W-:Y:S02]  /*3ba70*/  ISETP.GE.AND P1, PT, R110, R48.reuse, PT ;  /* 0x000000306e00720c */ /* 0x080fe40003f26270 */
[----:B------:R1:W5:Y:S01]  /*3ba80*/  LDL.LU R116, [R1+0x90] ;  /* 0x0000900001747983 */ /* 0x0003620000300800 */
[----:B------:R-:W-:Y:S01]  /*3ba90*/  @!P6 FADD R69, R69, R41 ;  /* 0x000000294545e221 */ /* 0x000fe20000000000 */
[----:B------:R-:W-:Y:S02]  /*3baa0*/  ISETP.GE.AND P2, PT, R108, R48, PT ;  /* 0x000000306c00720c */ /* 0x000fe40003f46270 */
[----:B------:R1:W5:Y:S01]  /*3bab0*/  LDL.LU R114, [R1+0x8c] ;  /* 0x00008c0001727983 */ /* 0x0003620000300800 */
[----:B------:R-:W-:-:S03]  /*3bac0*/  @!P0 FADD R69, R69, R40 ;  /* 0x0000002845458221 */ /* 0x000fc60000000000 */
[----:B------:R1:W5:Y:S01]  /*3bad0*/  LDL.LU R112, [R1+0x88] ;  /* 0x0000880001707983 */ /* 0x0003620000300800 */
[----:B------:R-:W-:Y:S01]  /*3bae0*/  @!P4 FADD R69, R69, R39 ;  /* 0x000000274545c221 */ /* 0x000fe20000000000 */
[-C--:B------:R-:W-:Y:S02]  /*3baf0*/  ISETP.GE.AND P4, PT, R106, R48.reuse, PT ;  /* 0x000000306a00720c */ /* 0x080fe40003f86270 */
[-C--:B------:R-:W-:Y:S01]  /*3bb00*/  ISETP.GE.AND P0, PT, R67, R48.reuse, PT ;  /* 0x000000304300720c */ /* 0x080fe20003f06270 */
[----:B------:R-:W-:Y:S01]  /*3bb10*/  @!P5 FADD R69, R69, R38 ;  /* 0x000000264545d221 */ /* 0x000fe20000000000 */
[----:B------:R1:W5:Y:S03]  /*3bb20*/  LDL.LU R110, [R1+0x84] ;  /* 0x00008400016e7983 */ /* 0x0003660000300800 */
[----:B------:R-:W-:Y:S01]  /*3bb30*/  @!P1 FADD R69, R69, R37 ;  /* 0x0000002545459221 */ /* 0x000fe20000000000 */
[-C--:B------:R-:W-:Y:S01]  /*3bb40*/  ISETP.GE.AND P1, PT, R101, R48.reuse, PT ;  /* 0x000000306500720c */ /* 0x080fe20003f26270 */
[----:B------:R1:W5:Y:S02]  /*3bb50*/  LDL.LU R108, [R1+0x80] ;  /* 0x00008000016c7983 */ /* 0x0003640000300800 */
[----:B------:R-:W-:Y:S01]  /*3bb60*/  @!P2 FADD R69, R69, R36 ;  /* 0x000000244545a221 */ /* 0x000fe20000000000 */
[-C--:B------:R-:W-:Y:S01]  /*3bb70*/  ISETP.GE.AND P2, PT, R100, R48.reuse, PT ;  /* 0x000000306400720c */ /* 0x080fe20003f46270 */
[----:B------:R1:W5:Y:S02]  /*3bb80*/  LDL.LU R106, [R1+0x7c] ;  /* 0x00007c00016a7983 */ /* 0x0003640000300800 */
        /* <DEDUP_REMOVED lines=62> */
[----:B------:R-:W-:-:S04]  /*3bf70*/  @!P2 FADD R69, R69, R4 ;  /* 0x000000044545a221 */ /* 0x000fc80000000000 */
[----:B------:R-:W-:-:S04]  /*3bf80*/  @!P4 FADD R69, R69, R3 ;  /* 0x000000034545c221 */ /* 0x000fc80000000000 */
[----:B------:R-:W-:-:S04]  /*3bf90*/  @!P0 FADD R69, R69, R2 ;  /* 0x0000000245458221 */ /* 0x000fc80000000000 */
[----:B------:R-:W-:-:S04]  /*3bfa0*/  @!P1 FADD R69, R69, R104 ;  /* 0x0000006845459221 */ /* 0x000fc80000000000 */
[----:B------:R-:W-:-:S05]  /*3bfb0*/  FFMA R71, R66, R71, R69 ;  /* 0x0000004742477223 */ /* 0x000fca0000000045 */
[----:B------:R1:W-:Y:S04]  /*3bfc0*/  STL [R1+0x78], R71 ;  /* 0x0000784701007387 */ /* 0x0003e80000100800 */
[----:B------:R1:W-:Y:S01]  /*3bfd0*/  STL [R1+0x74], R64 ;  /* 0x0000744001007387 */ /* 0x0003e20000100800 */
[----:B------:R-:W-:Y:S01]  /*3bfe0*/  BSSY.RECONVERGENT B1, `(.L_x_139) ;  /* 0x00035ce000017945 */ /* 0x000fe20003800200 */
[C---:B------:R-:W-:Y:S01]  /*3bff0*/  FMUL R201, R66.reuse, R201 ;  /* 0x000000c942c97220 */ /* 0x040fe20000400000 */
        /* <DEDUP_REMOVED lines=62> */
[----:B------:R-:W-:Y:S01]  /*3c3e0*/  FMUL R50, R66, R50 ;  /* 0x0000003242327220 */ /* 0x000fe20000400000 */
[----:B------:R-:W-:Y:S01]  /*3c3f0*/  IADD3 R0, PT, PT, R0, -0x1, RZ ;  /* 0xffffffff00007810 */ /* 0x000fe20007ffe0ff */
[----:B-1----:R-:W-:Y:S06]  /*3c400*/  @!P3 BRA `(.L_x_140) ;  /* 0x00000358002cb947 */ /* 0x002fec0003800000 */
[----:B------:R-:W-:Y:S01]  /*3c410*/  ISETP.GE.AND P0, PT, R65, R48, PT ;  /* 0x000000304100720c */ /* 0x000fe20003f06270 */
[----:B------:R-:W-:-:S12]  /*3c420*/  BSSY.RECONVERGENT B2, `(.L_x_141) ;  /* 0x00000d3000027945 */ /* 0x000fd80003800200 */
[----:B------:R-:W-:Y:S05]  /*3c430*/  @P0 BRA `(.L_x_142) ;  /* 0x0000000c00440947 */ /* 0x000fea0003800000 */
[----:B------:R-:W0:Y:S01]  /*3c440*/  S2R R63, SR_CgaCtaId ;  /* 0x00000000003f7919 */ /* 0x000e220000008800 */
[----:B------:R-:W-:Y:S02]  /*3c450*/  MOV R64, 0x400 ;  /* 0x0000040000407802 */ /* 0x000fe40000000f00 */
[----:B------:R-:W-:Y:S02]  /*3c460*/  ISETP.NE.AND P0, PT, R0, RZ, PT ;  /* 0x000000ff0000720c */ /* 0x000fe40003f05270 */
[----:B0-----:R-:W-:-:S05]  /*3c470*/  LEA R63, R63, R64, 0x18 ;  /* 0x000000403f3f7211 */ /* 0x001fca00078ec0ff */
[----:B------:R-:W0:Y:S02]  /*3c480*/  LDS.128 R64, [R63+0x4100] ;  /* 0x004100003f407984 */ /* 0x000e240000000c00 */
[----:B0-----:R-:W-:-:S04]  /*3c490*/  FFMA R201, R102, R64, R201 ;  /* 0x0000004066c97223 */ /* 0x001fc800000000c9 */
        /* <DEDUP_REMOVED lines=203> */
.L_x_142:
[----:B------:R-:W-:Y:S05]  /*3d150*/  BSYNC.RECONVERGENT B2 ;  /* 0x0000000000027941 */ /* 0x000fea0003800200 */
.L_x_141:
        /* <DEDUP_REMOVED lines=213> */
.L_x_144:
[----:B------:R-:W-:Y:S05]  /*3deb0*/  BSYNC.RECONVERGENT B2 ;  /* 0x0000000000027941 */ /* 0x000fea0003800200 */
.L_x_143:
[----:B------:R-:W-:Y:S01]  /*3dec0*/  ISETP.GE.AND P0, PT, R213, R48, PT ;  /* 0x00000030d500720c */ /* 0x000fe20003f06270 */
[----:B------:R-:W-:-:S12]  /*3ded0*/  BSSY.RECONVERGENT B2, `(.L_x_145) ;  /* 0x00000d5000027945 */ /* 0x000fd80003800200 */
[----:B------:R-:W-:Y:S05]  /*3dee0*/  @P0 BRA `(.L_x_146) ;  /* 0x0000000c004c0947 */ /* 0x000fea0003800000 */
[----:B------:R-:W0:Y:S01]  /*3def0*/  S2R R63, SR_CgaCtaId ;  /* 0x00000000003f7919 */ /* 0x000e220000008800 */
[----:B------:R-:W-:Y:S02]  /*3df00*/  MOV R64, 0x400 ;  /* 0x0000040000407802 */ /* 0x000fe40000000f00 */
[----:B------:R-:W-:Y:S02]  /*3df10*/  ISETP.NE.AND P0, PT, R0, RZ, PT ;  /* 0x000000ff0000720c */ /* 0x000fe40003f05270 */
[----:B0-----:R-:W-:-:S05]  /*3df20*/  LEA R63, R63, R64, 0x18 ;  /* 0x000000403f3f7211 */ /* 0x001fca00078ec0ff */
[----:B------:R-:W0:Y:S02]  /*3df30*/  LDS R64, [R63+0x4308] ;  /* 0x004308003f407984 */ /* 0x000e240000000800 */
[----:B0-----:R-:W-:-:S04]  /*3df40*/  FFMA R201, R96, R64, R201 ;  /* 0x0000004060c97223 */ /* 0x001fc800000000c9 */
        /* <DEDUP_REMOVED lines=205> */
.L_x_146:
[----:B------:R-:W-:Y:S05]  /*3ec20*/  BSYNC.RECONVERGENT B2 ;  /* 0x0000000000027941 */ /* 0x000fea0003800200 */
.L_x_145:
        /* <DEDUP_REMOVED lines=213> */
.L_x_148:
[----:B------:R-:W-:Y:S05]  /*3f980*/  BSYNC.RECONVERGENT B2 ;  /* 0x0000000000027941 */ /* 0x000fea0003800200 */
.L_x_147:
        /* <DEDUP_REMOVED lines=212> */
.L_x_150:
[----:B------:R-:W-:Y:S05]  /*406d0*/  BSYNC.RECONVERGENT B2 ;  /* 0x0000000000027941 */ /* 0x000fea0003800200 */
.L_x_149:
        /* <DEDUP_REMOVED lines=213> */
.L_x_152:
[----:B------:R-:W-:Y:S05]  /*41430*/  BSYNC.RECONVERGENT B2 ;  /* 0x0000000000027941 */ /* 0x000fea0003800200 */
.L_x_151:
        /* <DEDUP_REMOVED lines=214> */
.L_x_154:
[----:B------:R-:W-:Y:S05]  /*421a0*/  BSYNC.RECONVERGENT B2 ;  /* 0x0000000000027941 */ /* 0x000fea0003800200 */
.L_x_153:
        /* <DEDUP_REMOVED lines=213> */
.L_x_156:
[----:B------:R-:W-:Y:S05]  /*42f00*/  BSYNC.RECONVERGENT B2 ;  /* 0x0000000000027941 */ /* 0x000fea0003800200 */
.L_x_155:
        /* <DEDUP_REMOVED lines=212> */
.L_x_158:
[----:B------:R-:W-:Y:S05]  /*43c50*/  BSYNC.RECONVERGENT B2 ;  /* 0x0000000000027941 */ /* 0x000fea0003800200 */
.L_x_157:
        /* <DEDUP_REMOVED lines=213> */
.L_x_160:
[----:B------:R-:W-:Y:S05]  /*449b0*/  BSYNC.RECONVERGENT B2 ;  /* 0x0000000000027941 */ /* 0x000fea0003800200 */
.L_x_159:
        /* <DEDUP_REMOVED lines=214> */
.L_x_162:
[----:B------:R-:W-:Y:S05]  /*45720*/  BSYNC.RECONVERGENT B2 ;  /* 0x0000000000027941 */ /* 0x000fea0003800200 */
.L_x_161:
        /* <DEDUP_REMOVED lines=213> */
.L_x_164:
[----:B------:R-:W-:Y:S05]  /*46480*/  BSYNC.RECONVERGENT B2 ;  /* 0x0000000000027941 */ /* 0x000fea0003800200 */
.L_x_163:
        /* <DEDUP_REMOVED lines=212> */
.L_x_166:
[----:B------:R-:W-:Y:S05]  /*471d0*/  BSYNC.RECONVERGENT B2 ;  /* 0x0000000000027941 */ /* 0x000fea0003800200 */
.L_x_165:
        /* <DEDUP_REMOVED lines=213> */
.L_x_168:
[----:B------:R-:W-:Y:S05]  /*47f30*/  BSYNC.RECONVERGENT B2 ;  /* 0x0000000000027941 */ /* 0x000fea0003800200 */
.L_x_167:
        /* <DEDUP_REMOVED lines=214> */
.L_x_170:
[----:B------:R-:W-:Y:S05]  /*48ca0*/  BSYNC.RECONVERGENT B2 ;  /* 0x0000000000027941 */ /* 0x000fea0003800200 */
.L_x_169:
        /* <DEDUP_REMOVED lines=213> */
.L_x_172:
[----:B------:R-:W-:Y:S05]  /*49a00*/  BSYNC.RECONVERGENT B2 ;  /* 0x0000000000027941 */ /* 0x000fea0003800200 */
.L_x_171:
        /* <DEDUP_REMOVED lines=212> */
.L_x_174:
[----:B------:R-:W-:Y:S05]  /*4a750*/  BSYNC.RECONVERGENT B2 ;  /* 0x0000000000027941 */ /* 0x000fea0003800200 */
.L_x_173:
        /* <DEDUP_REMOVED lines=213> */
.L_x_176:
[----:B------:R-:W-:Y:S05]  /*4b4b0*/  BSYNC.RECONVERGENT B2 ;  /* 0x0000000000027941 */ /* 0x000fea0003800200 */
.L_x_175:
[----:B------:R-:W2:Y:S01]  /*4b4c0*/  LDL.LU R47, [R1+0x4] ;  /* 0x00000400012f7983 */ /* 0x000ea20000300800 */
[----:B------:R-:W-:Y:S01]  /*4b4d0*/  BSSY.RECONVERGENT B2, `(.L_x_177) ;  /* 0x00000d6000027945 */ /* 0x000fe20003800200 */
[----:B--2---:R-:W-:-:S13]  /*4b4e0*/  ISETP.GE.AND P0, PT, R47, R48, PT ;  /* 0x000000302f00720c */ /* 0x004fda0003f06270 */
        /* <DEDUP_REMOVED lines=212> */
.L_x_178:
[----:B------:R-:W-:Y:S05]  /*4c230*/  BSYNC.RECONVERGENT B2 ;  /* 0x0000000000027941 */ /* 0x000fea0003800200 */
.L_x_177:
        /* <DEDUP_REMOVED lines=214> */
.L_x_180:
[----:B------:R-:W-:Y:S05]  /*4cfa0*/  BSYNC.RECONVERGENT B2 ;  /* 0x0000000000027941 */ /* 0x000fea0003800200 */
.L_x_179:
        /* <DEDUP_REMOVED lines=213> */
.L_x_182:
[----:B------:R-:W-:Y:S05]  /*4dd00*/  BSYNC.RECONVERGENT B2 ;  /* 0x0000000000027941 */ /* 0x000fea0003800200 */
.L_x_181:
        /* <DEDUP_REMOVED lines=214> */
.L_x_184:
[----:B------:R-:W-:Y:S05]  /*4ea70*/  BSYNC.RECONVERGENT B2 ;  /* 0x0000000000027941 */ /* 0x000fea0003800200 */
.L_x_183:
        /* <DEDUP_REMOVED lines=215> */
.L_x_186:
[----:B------:R-:W-:Y:S05]  /*4f7f0*/  BSYNC.RECONVERGENT B2 ;  /* 0x0000000000027941 */ /* 0x000fea0003800200 */
.L_x_185:
        /* <DEDUP_REMOVED lines=214> */
.L_x_188:
[----:B------:R-:W-:Y:S05]  /*50560*/  BSYNC.RECONVERGENT B2 ;  /* 0x0000000000027941 */ /* 0x000fea0003800200 */
.L_x_187:
        /* <DEDUP_REMOVED lines=213> */
.L_x_190:
[----:B------:R-:W-:Y:S05]  /*512c0*/  BSYNC.RECONVERGENT B2 ;  /* 0x0000000000027941 */ /* 0x000fea0003800200 */
.L_x_189:
        /* <DEDUP_REMOVED lines=214> */
.L_x_192:
[----:B------:R-:W-:Y:S05]  /*52030*/  BSYNC.RECONVERGENT B2 ;  /* 0x0000000000027941 */ /* 0x000fea0003800200 */
.L_x_191:
        /* <DEDUP_REMOVED lines=215> */
.L_x_194:
[----:B------:R-:W-:Y:S05]  /*52db0*/  BSYNC.RECONVERGENT B2 ;  /* 0x0000000000027941 */ /* 0x000fea0003800200 */
.L_x_193:
        /* <DEDUP_REMOVED lines=214> */
.L_x_196:
[----:B------:R-:W-:Y:S05]  /*53b20*/  BSYNC.RECONVERGENT B2 ;  /* 0x0000000000027941 */ /* 0x000fea0003800200 */
.L_x_195:
        /* <DEDUP_REMOVED lines=213> */
.L_x_198:
[----:B------:R-:W-:Y:S05]  /*54880*/  BSYNC.RECONVERGENT B2 ;  /* 0x0000000000027941 */ /* 0x000fea0003800200 */
.L_x_197:
        /* <DEDUP_REMOVED lines=214> */
.L_x_200:
[----:B------:R-:W-:Y:S05]  /*555f0*/  BSYNC.RECONVERGENT B2 ;  /* 0x0000000000027941 */ /* 0x000fea0003800200 */
.L_x_199:
        /* <DEDUP_REMOVED lines=215> */
.L_x_202:
[----:B------:R-:W-:Y:S05]  /*56370*/  BSYNC.RECONVERGENT B2 ;  /* 0x0000000000027941 */ /* 0x000fea0003800200 */
.L_x_201:
        /* <DEDUP_REMOVED lines=213> */
.L_x_204:
[----:B------:R-:W-:Y:S05]  /*570d0*/  BSYNC.RECONVERGENT B2 ;  /* 0x0000000000027941 */ /* 0x000fea0003800200 */
.L_x_203:
        /* <DEDUP_REMOVED lines=212> */
.L_x_206:
[----:B------:R-:W-:Y:S05]  /*57e20*/  BSYNC.RECONVERGENT B2 ;  /* 0x0000000000027941 */ /* 0x000fea0003800200 */
.L_x_205:
        /* <DEDUP_REMOVED lines=213> */
.L_x_208:
[----:B------:R-:W-:Y:S05]  /*58b80*/  BSYNC.RECONVERGENT B2 ;  /* 0x0000000000027941 */ /* 0x000fea0003800200 */
.L_x_207:
        /* <DEDUP_REMOVED lines=214> */
.L_x_210:
[----:B------:R-:W-:Y:S05]  /*598f0*/  BSYNC.RECONVERGENT B2 ;  /* 0x0000000000027941 */ /* 0x000fea0003800200 */
.L_x_209:
        /* <DEDUP_REMOVED lines=213> */
.L_x_212:
[----:B------:R-:W-:Y:S05]  /*5a650*/  BSYNC.RECONVERGENT B2 ;  /* 0x0000000000027941 */ /* 0x000fea0003800200 */
.L_x_211:
        /* <DEDUP_REMOVED lines=212> */
.L_x_214:
[----:B------:R-:W-:Y:S05]  /*5b3a0*/  BSYNC.RECONVERGENT B2 ;  /* 0x0000000000027941 */ /* 0x000fea0003800200 */
.L_x_213:
        /* <DEDUP_REMOVED lines=213> */
.L_x_216:
[----:B------:R-:W-:Y:S05]  /*5c100*/  BSYNC.RECONVERGENT B2 ;  /* 0x0000000000027941 */ /* 0x000fea0003800200 */
.L_x_215:
        /* <DEDUP_REMOVED lines=214> */
.L_x_218:
[----:B------:R-:W-:Y:S05]  /*5ce70*/  BSYNC.RECONVERGENT B2 ;  /* 0x0000000000027941 */ /* 0x000fea0003800200 */
.L_x_217:
        /* <DEDUP_REMOVED lines=213> */
.L_x_220:
[----:B------:R-:W-:Y:S05]  /*5dbd0*/  BSYNC.RECONVERGENT B2 ;  /* 0x0000000000027941 */ /* 0x000fea0003800200 */
.L_x_219:
        /* <DEDUP_REMOVED lines=212> */
.L_x_222:
[----:B------:R-:W-:Y:S05]  /*5e920*/  BSYNC.RECONVERGENT B2 ;  /* 0x0000000000027941 */ /* 0x000fea0003800200 */
.L_x_221:
        /* <DEDUP_REMOVED lines=213> */
.L_x_224:
[----:B------:R-:W-:Y:S05]  /*5f680*/  BSYNC.RECONVERGENT B2 ;  /* 0x0000000000027941 */ /* 0x000fea0003800200 */
.L_x_223:
        /* <DEDUP_REMOVED lines=214> */
.L_x_226:
[----:B------:R-:W-:Y:S05]  /*603f0*/  BSYNC.RECONVERGENT B2 ;  /* 0x0000000000027941 */ /* 0x000fea0003800200 */
.L_x_225:
        /* <DEDUP_REMOVED lines=213> */
.L_x_228:
[----:B------:R-:W-:Y:S05]  /*61150*/  BSYNC.RECONVERGENT B2 ;  /* 0x0000000000027941 */ /* 0x000fea0003800200 */
.L_x_227:
        /* <DEDUP_REMOVED lines=212> */
.L_x_230:
[----:B------:R-:W-:Y:S05]  /*61ea0*/  BSYNC.RECONVERGENT B2 ;  /* 0x0000000000027941 */ /* 0x000fea0003800200 */
.L_x_229:
        /* <DEDUP_REMOVED lines=213> */
.L_x_232:
[----:B------:R-:W-:Y:S05]  /*62c00*/  BSYNC.RECONVERGENT B2 ;  /* 0x0000000000027941 */ /* 0x000fea0003800200 */
.L_x_231:
        /* <DEDUP_REMOVED lines=214> */
.L_x_234:
[----:B------:R-:W-:Y:S05]  /*63970*/  BSYNC.RECONVERGENT B2 ;  /* 0x0000000000027941 */ /* 0x000fea0003800200 */
.L_x_233:
        /* <DEDUP_REMOVED lines=213> */
.L_x_236:
[----:B------:R-:W-:Y:S05]  /*646d0*/  BSYNC.RECONVERGENT B2 ;  /* 0x0000000000027941 */ /* 0x000fea0003800200 */
.L_x_235:
        /* <DEDUP_REMOVED lines=212> */
.L_x_238:
[----:B------:R-:W-:Y:S05]  /*65420*/  BSYNC.RECONVERGENT B2 ;  /* 0x0000000000027941 */ /* 0x000fea0003800200 */
.L_x_237:
        /* <DEDUP_REMOVED lines=213> */
.L_x_240:
[----:B------:R-:W-:Y:S05]  /*66180*/  BSYNC.RECONVERGENT B2 ;  /* 0x0000000000027941 */ /* 0x000fea0003800200 */
.L_x_239:
        /* <DEDUP_REMOVED lines=214> */
.L_x_242:
[----:B------:R-:W-:Y:S05]  /*66ef0*/  BSYNC.RECONVERGENT B2 ;  /* 0x0000000000027941 */ /* 0x000fea0003800200 */
.L_x_241:
        /* <DEDUP_REMOVED lines=213> */
.L_x_244:
[----:B------:R-:W-:Y:S05]  /*67c50*/  BSYNC.RECONVERGENT B2 ;  /* 0x0000000000027941 */ /* 0x000fea0003800200 */
.L_x_243:
        /* <DEDUP_REMOVED lines=212> */
.L_x_246:
[----:B------:R-:W-:Y:S05]  /*689a0*/  BSYNC.RECONVERGENT B2 ;  /* 0x0000000000027941 */ /* 0x000fea0003800200 */
.L_x_245:
        /* <DEDUP_REMOVED lines=213> */
.L_x_248:
[----:B------:R-:W-:Y:S05]  /*69700*/  BSYNC.RECONVERGENT B2 ;  /* 0x0000000000027941 */ /* 0x000fea0003800200 */
.L_x_247:
        /* <DEDUP_REMOVED lines=214> */
.L_x_250:
[----:B------:R-:W-:Y:S05]  /*6a470*/  BSYNC.RECONVERGENT B2 ;  /* 0x0000000000027941 */ /* 0x000fea0003800200 */
.L_x_249:
        /* <DEDUP_REMOVED lines=213> */
.L_x_252:
[----:B------:R-:W-:Y:S05]  /*6b1d0*/  BSYNC.RECONVERGENT B2 ;  /* 0x0000000000027941 */ /* 0x000fea0003800200 */
.L_x_251:
        /* <DEDUP_REMOVED lines=212> */
.L_x_254:
[----:B------:R-:W-:Y:S05]  /*6bf20*/  BSYNC.RECONVERGENT B2 ;  /* 0x0000000000027941 */ /* 0x000fea0003800200 */
.L_x_253:
        /* <DEDUP_REMOVED lines=213> */
.L_x_256:
[----:B------:R-:W-:Y:S05]  /*6cc80*/  BSYNC.RECONVERGENT B2 ;  /* 0x0000000000027941 */ /* 0x000fea0003800200 */
.L_x_255:
        /* <DEDUP_REMOVED lines=214> */
.L_x_258:
[----:B------:R-:W-:Y:S05]  /*6d9f0*/  BSYNC.RECONVERGENT B2 ;  /* 0x0000000000027941 */ /* 0x000fea0003800200 */
.L_x_257:
        /* <DEDUP_REMOVED lines=213> */
.L_x_260:
[----:B------:R-:W-:Y:S05]  /*6e750*/  BSYNC.RECONVERGENT B2 ;  /* 0x0000000000027941 */ /* 0x000fea0003800200 */
.L_x_259:
        /* <DEDUP_REMOVED lines=212> */
.L_x_262:
[----:B------:R-:W-:Y:S05]  /*6f4a0*/  BSYNC.RECONVERGENT B2 ;  /* 0x0000000000027941 */ /* 0x000fea0003800200 */
.L_x_261:
        /* <DEDUP_REMOVED lines=213> */
.L_x_264:
[----:B------:R-:W-:Y:S05]  /*70200*/  BSYNC.RECONVERGENT B2 ;  /* 0x0000000000027941 */ /* 0x000fea0003800200 */
.L_x_263:
        /* <DEDUP_REMOVED lines=214> */
.L_x_266:
[----:B------:R-:W-:Y:S05]  /*70f70*/  BSYNC.RECONVERGENT B2 ;  /* 0x0000000000027941 */ /* 0x000fea0003800200 */
.L_x_265:
[----:B------:R-:W-:-:S13]  /*70f80*/  ISETP.GE.AND P0, PT, R205, R48, PT ;  /* 0x00000030cd00720c */ /* 0x000fda0003f06270 */
        /* <DEDUP_REMOVED lines=211> */
.L_x_140:
[----:B------:R-:W-:Y:S05]  /*71cc0*/  BSYNC.RECONVERGENT B1 ;  /* 0x0000000000017941 */ /* 0x000fea0003800200 */
.L_x_139:
[----:B------:R-:W-:Y:S02]  /*71cd0*/  IADD3 R73, PT, PT, R73, 0x1, RZ ;  /* 0x0000000149497810 */ /* 0x000fe40007ffe0ff */
[----:B------:R-:W-:-:S03]  /*71ce0*/  IADD3 R48, PT, PT, R48, 0x3f, RZ ;  /* 0x0000003f30307810 */ /* 0x000fc60007ffe0ff */
[----:B------:R0:W-:Y:S01]  /*71cf0*/  STL [R1+0x70], R73 ;  /* 0x0000704901007387 */ /* 0x0001e20000100800 */
[----:B------:R-:W-:-:S04]  /*71d00*/  SHF.R.U32.HI R48, RZ, 0x6, R48 ;  /* 0x00000006ff307819 */ /* 0x000fc80000011630 */
[----:B------:R-:W-:-:S13]  /*71d10*/  ISETP.NE.AND P0, PT, R73, R48, PT ;  /* 0x000000304900720c */ /* 0x000fda0003f05270 */
[----:B0-----:R-:W-:Y:S05]  /*71d20*/  @P0 BRA `(.L_x_267) ;  /* 0xfffff8f800280947 */ /* 0x001fea000383ffff */
[----:B------:R-:W-:Y:S05]  /*71d30*/  BSYNC.RECONVERGENT B0 ;  /* 0x0000000000007941 */ /* 0x000fea0003800200 */
.L_x_1:
[----:B------:R-:W-:-:S13]  /*71d40*/  FSETP.GT.AND P0, PT, R71, RZ, PT ;  /* 0x000000ff4700720b */ /* 0x000fda0003f04000 */
[----:B------:R-:W-:Y:S05]  /*71d50*/  @!P0 EXIT ;  /* 0x000000000000894d */ /* 0x000fea0003800000 */
[----:B------:R-:W-:Y:S01]  /*71d60*/  IADD3 R2, PT, PT, R71, 0x1800000, RZ ;  /* 0x0180000047027810 */ /* 0x000fe20007ffe0ff */
[----:B------:R-:W-:Y:S03]  /*71d70*/  BSSY.RECONVERGENT B0, `(.L_x_268) ;  /* 0x000000c000007945 */ /* 0x000fe60003800200 */
[----:B------:R-:W-:-:S04]  /*71d80*/  LOP3.LUT R2, R2, 0x7f800000, RZ, 0xc0, !PT ;  /* 0x7f80000002027812 */ /* 0x000fc800078ec0ff */
[----:B------:R-:W-:-:S13]  /*71d90*/  ISETP.GT.U32.AND P0, PT, R2, 0x1ffffff, PT ;  /* 0x01ffffff0200780c */ /* 0x000fda0003f04070 */
[----:B------:R-:W-:Y:S05]  /*71da0*/  @P0 BRA `(.L_x_269) ;  /* 0x00000000000c0947 */ /* 0x000fea0003800000 */
[----:B------:R-:W-:-:S07]  /*71db0*/  MOV R8, 0x71dd0 ;  /* 0x00071dd000087802 */ /* 0x000fce0000000f00 */
[----:B-----5:R-:W-:Y:S05]  /*71dc0*/  CALL.REL.NOINC `($__internal_0_$__cuda_sm20_rcp_rn_f32_slowpath) ;  /* 0x00000014004c7944 */ /* 0x020fea0003c00000 */
[----:B------:R-:W-:Y:S05]  /*71dd0*/  BRA `(.L_x_270) ;  /* 0x0000000000147947 */ /* 0x000fea0003800000 */
.L_x_269:
[----:B------:R-:W2:Y:S02]  /*71de0*/  LDL.LU R2, [R1+0x78] ;  /* 0x0000780001027983 */ /* 0x000ea40000300800 */
[----:B--2---:R-:W0:Y:S02]  /*71df0*/  MUFU.RCP R4, R2 ;  /* 0x0000000200047308 */ /* 0x004e240000001000 */
[----:B0-----:R-:W-:-:S04]  /*71e00*/  FFMA R2, R2, R4, -1 ;  /* 0xbf80000002027423 */ /* 0x001fc80000000004 */
[----:B------:R-:W-:-:S04]  /*71e10*/  FADD.FTZ R3, -R2, -RZ ;  /* 0x800000ff02037221 */ /* 0x000fc80000010100 */
[----:B------:R-:W-:-:S07]  /*71e20*/  FFMA R4, R4, R3, R4 ;  /* 0x0000000304047223 */ /* 0x000fce0000000004 */
.L_x_270:
[----:B------:R-:W-:Y:S05]  /*71e30*/  BSYNC.RECONVERGENT B0 ;  /* 0x0000000000007941 */ /* 0x000fea0003800200 */
.L_x_268:
[----:B------:R-:W-:Y:S05]  /*71e40*/  @!P3 EXIT ;  /* 0x000000000000b94d */ /* 0x000fea0003800000 */
[----:B------:R-:W0:Y:S01]  /*71e50*/  S2R R3, SR_TID.X ;  /* 0x0000000000037919 */ /* 0x000e220000002100 */
[----:B------:R-:W1:Y:S01]  /*71e60*/  LDCU.64 UR6, c[0x0][0x3a8] ;  /* 0x00007500ff0677ac */ /* 0x000e620008000a00 */
[----:B------:R-:W-:Y:S01]  /*71e70*/  ISETP.NE.AND P1, PT, R0, RZ, PT ;  /* 0x000000ff0000720c */ /* 0x000fe20003f25270 */
[----:B------:R-:W-:Y:S01]  /*71e80*/  FMUL R201, R201, R4 ;  /* 0x00000004c9c97220 */ /* 0x000fe20000400000 */
[----:B------:R-:W2:Y:S01]  /*71e90*/  S2R R2, SR_CTAID.X ;  /* 0x0000000000027919 */ /* 0x000ea20000002500 */
[----:B------:R-:W3:Y:S01]  /*71ea0*/  LDCU.64 UR10, c[0x0][0x398] ;  /* 0x00007300ff0a77ac */ /* 0x000ee20008000a00 */
[----:B------:R-:W4:Y:S01]  /*71eb0*/  S2R R5, SR_CTAID.Z ;  /* 0x0000000000057919 */ /* 0x000f220000002700 */
[----:B-1----:R-:W-:Y:S01]  /*71ec0*/  UIMAD UR6, UR6, UR7, URZ ;  /* 0x00000007060672a4 */ /* 0x002fe2000f8e02ff */
[----:B0-----:R-:W-:-:S04]  /*71ed0*/  LOP3.LUT R3, R3, 0x3f, RZ, 0xc0, !PT ;  /* 0x0000003f03037812 */ /* 0x001fc800078ec0ff */
[----:B--2---:R-:W-:Y:S01]  /*71ee0*/  LEA R2, R2, R3, 0x6 ;  /* 0x0000000302027211 */ /* 0x004fe200078e30ff */
[----:B----4-:R-:W-:-:S04]  /*71ef0*/  IMAD R5, R5, UR6, RZ ;  /* 0x0000000605057c24 */ /* 0x010fc8000f8e02ff */
[----:B------:R-:W-:-:S05]  /*71f00*/  IMAD R2, R2, UR7, RZ ;  /* 0x0000000702027c24 */ /* 0x000fca000f8e02ff */
[----:B------:R-:W-:-:S04]  /*71f10*/  IADD3 R3, P0, PT, R2, R5, RZ ;  /* 0x0000000502037210 */ /* 0x000fc80007f1e0ff */
[----:B------:R-:W-:Y:S02]  /*71f20*/  LEA.HI.X.SX32 R6, R5, RZ, 0x1, P0 ;  /* 0x000000ff05067211 */ /* 0x000fe400000f0eff */
[----:B---3--:R-:W-:-:S04]  /*71f30*/  LEA R2, P0, R3, UR10, 0x2 ;  /* 0x0000000a03027c11 */ /* 0x008fc8000f8010ff */
[----:B------:R-:W-:-:S05]  /*71f40*/  LEA.HI.X R3, R3, UR11, R6, 0x2, P0 ;  /* 0x0000000b03037c11 */ /* 0x000fca00080f1406 */
[----:B------:R0:W-:Y:S01]  /*71f50*/  STG.E desc[UR8][R2.64], R201 ;  /* 0x000000c902007986 */ /* 0x0001e2000c101908 */
[----:B------:R-:W-:Y:S05]  /*71f60*/  @!P1 EXIT ;  /* 0x000000000000994d */ /* 0x000fea0003800000 */
[----:B------:R-:W-:Y:S01]  /*71f70*/  UISETP.NE.AND UP0, UPT, UR4, 0x2, UPT ;  /* 0x000000020400788c */ /* 0x000fe2000bf05270 */
[----:B------:R-:W-:-:S05]  /*71f80*/  FMUL R199, R199, R4 ;  /* 0x00000004c7c77220 */ /* 0x000fca0000400000 */
[----:B------:R-:W-:Y:S01]  /*71f90*/  PLOP3.LUT P0, PT, PT, PT, UP0, 0x80, 0x8 ;  /* 0x000000000008781c */ /* 0x000fe20003f0f008 */
[----:B------:R1:W-:-:S12]  /*71fa0*/  STG.E desc[UR8][R2.64+0x4], R199 ;  /* 0x000004c702007986 */ /* 0x0003d8000c101908 */
[----:B-1----:R-:W-:Y:S05]  /*71fb0*/  @!P0 EXIT ;  /* 0x000000000000894d */ /* 0x002fea0003800000 */
        /* <DEDUP_REMOVED lines=305> */
[----:B------:R-:W-:-:S05]  /*732d0*/  FMUL R5, R50, R4 ;  /* 0x0000000432057220 */ /* 0x000fca0000400000 */
[----:B------:R-:W-:Y:S01]  /*732e0*/  STG.E desc[UR8][R2.64+0xfc], R5 ;  /* 0x0000fc0502007986 */ /* 0x000fe2000c101908 */
[----:B------:R-:W-:Y:S05]  /*732f0*/  EXIT ;  /* 0x000000000000794d */ /* 0x000fea0003800000 */
        .weak           $__internal_0_$__cuda_sm20_rcp_rn_f32_slowpath
        .type           $__internal_0_$__cuda_sm20_rcp_rn_f32_slowpath,@function
        .size           $__internal_0_$__cuda_sm20_rcp_rn_f32_slowpath,(.L_x_551 - $__internal_0_$__cuda_sm20_rcp_rn_f32_slowpath)
$__internal_0_$__cuda_sm20_rcp_rn_f32_slowpath:
[----:B------:R-:W2:Y:S01]  /*73300*/  LDL.LU R3, [R1+0x78] ;  /* 0x0000780001037983 */ /* 0x000ea20000300800 */
[----:B------:R-:W-:Y:S01]  /*73310*/  BSSY.RECONVERGENT B1, `(.L_x_271) ;  /* 0x0000032000017945 */ /* 0x000fe20003800200 */
[----:B--2---:R-:W-:-:S04]  /*73320*/  SHF.L.U32 R2, R3, 0x1, RZ ;  /* 0x0000000103027819 */ /* 0x004fc800000006ff */
[----:B------:R-:W-:Y:S02]  /*73330*/  SHF.R.U32.HI R9, RZ, 0x18, R2 ;  /* 0x00000018ff097819 */ /* 0x000fe40000011602 */
[----:B------:R-:W-:Y:S02]  /*73340*/  MOV R2, R3 ;  /* 0x0000000300027202 */ /* 0x000fe40000000f00 */
[----:B------:R-:W-:-:S13]  /*73350*/  ISETP.NE.U32.AND P0, PT, R9, RZ, PT ;  /* 0x000000ff0900720c */ /* 0x000fda0003f05070 */
[----:B------:R-:W-:Y:S05]  /*73360*/  @P0 BRA `(.L_x_272) ;  /* 0x0000000000280947 */ /* 0x000fea0003800000 */
[----:B------:R-:W-:-:S04]  /*73370*/  SHF.L.U32 R3, R2, 0x1, RZ ;  /* 0x0000000102037819 */ /* 0x000fc800000006ff */
[----:B------:R-:W-:-:S13]  /*73380*/  ISETP.NE.AND P0, PT, R3, RZ, PT ;  /* 0x000000ff0300720c */ /* 0x000fda0003f05270 */
[----:B------:R-:W-:Y:S01]  /*73390*/  @P0 FFMA R5, R2, 1.84467440737095516160e+19, RZ ;  /* 0x5f80000002050823 */ /* 0x000fe200000000ff */
[----:B------:R-:W-:Y:S08]  /*733a0*/  @!P0 MUFU.RCP R4, R2 ;  /* 0x0000000200048308 */ /* 0x000ff00000001000 */
[----:B------:R-:W0:Y:S02]  /*733b0*/  @P0 MUFU.RCP R6, R5 ;  /* 0x0000000500060308 */ /* 0x000e240000001000 */
[----:B0-----:R-:W-:-:S04]  /*733c0*/  @P0 FFMA R3, R5, R6, -1 ;  /* 0xbf80000005030423 */ /* 0x001fc80000000006 */
[----:B------:R-:W-:-:S04]  /*733d0*/  @P0 FADD.FTZ R3, -R3, -RZ ;  /* 0x800000ff03030221 */ /* 0x000fc80000010100 */
[----:B------:R-:W-:-:S04]  /*733e0*/  @P0 FFMA R3, R6, R3, R6 ;  /* 0x0000000306030223 */ /* 0x000fc80000000006 */
[----:B------:R-:W-:Y:S01]  /*733f0*/  @P0 FFMA R4, R3, 1.84467440737095516160e+19, RZ ;  /* 0x5f80000003040823 */ /* 0x000fe200000000ff */
[----:B------:R-:W-:Y:S06]  /*73400*/  BRA `(.L_x_273) ;  /* 0x0000000000887947 */ /* 0x000fec0003800000 */
.L_x_272:
[----:B------:R-:W-:-:S04]  /*73410*/  IADD3 R10, PT, PT, R9, -0xfd, RZ ;  /* 0xffffff03090a7810 */ /* 0x000fc80007ffe0ff */
[----:B------:R-:W-:-:S13]  /*73420*/  ISETP.GT.U32.AND P0, PT, R10, 0x1, PT ;  /* 0x000000010a00780c */ /* 0x000fda0003f04070 */
[----:B------:R-:W-:Y:S05]  /*73430*/  @P0 BRA `(.L_x_274) ;  /* 0x0000000000780947 */ /* 0x000fea0003800000 */
[----:B------:R-:W-:Y:S01]  /*73440*/  LOP3.LUT R3, R2, 0x7fffff, RZ, 0xc0, !PT ;  /* 0x007fffff02037812 */ /* 0x000fe200078ec0ff */
[----:B------:R-:W-:-:S03]  /*73450*/  HFMA2 R7, -RZ, RZ, 0, 1.78813934326171875e-07 ;  /* 0x00000003ff077431 */ /* 0x000fc600000001ff */
[----:B------:R-:W-:-:S04]  /*73460*/  LOP3.LUT R3, R3, 0x3f800000, RZ, 0xfc, !PT ;  /* 0x3f80000003037812 */ /* 0x000fc800078efcff */
[----:B------:R-:W0:Y:S01]  /*73470*/  MUFU.RCP R4, R3 ;  /* 0x0000000300047308 */ /* 0x000e220000001000 */
[----:B------:R-:W-:Y:S01]  /*73480*/  SHF.L.U32 R7, R7, R10, RZ ;  /* 0x0000000a07077219 */ /* 0x000fe200000006ff */
[----:B0-----:R-:W-:-:S04]  /*73490*/  FFMA R5, R3, R4, -1 ;  /* 0xbf80000003057423 */ /* 0x001fc80000000004 */
[----:B------:R-:W-:-:S04]  /*734a0*/  FADD.FTZ R5, -R5, -RZ ;  /* 0x800000ff05057221 */ /* 0x000fc80000010100 */
[CCC-:B------:R-:W-:Y:S01]  /*734b0*/  FFMA.RM R6, R4.reuse, R5.reuse, R4.reuse ;  /* 0x0000000504067223 */ /* 0x1c0fe20000004004 */
[----:B------:R-:W-:-:S04]  /*734c0*/  FFMA.RP R5, R4, R5, R4 ;  /* 0x0000000504057223 */ /* 0x000fc80000008004 */
[C---:B------:R-:W-:Y:S02]  /*734d0*/  LOP3.LUT R4, R6.reuse, 0x7fffff, RZ, 0xc0, !PT ;  /* 0x007fffff06047812 */ /* 0x040fe400078ec0ff */
[----:B------:R-:W-:Y:S02]  /*734e0*/  FSETP.NEU.FTZ.AND P0, PT, R6, R5, PT ;  /* 0x000000050600720b */ /* 0x000fe40003f1d000 */
[----:B------:R-:W-:Y:S02]  /*734f0*/  LOP3.LUT R4, R4, 0x800000, RZ, 0xfc, !PT ;  /* 0x0080000004047812 */ /* 0x000fe400078efcff */
[----:B------:R-:W-:Y:S02]  /*73500*/  SEL R5, RZ, 0xffffffff, !P0 ;  /* 0xffffffffff057807 */ /* 0x000fe40004000000 */
[----:B------:R-:W-:Y:S02]  /*73510*/  LOP3.LUT R7, R7, R4, RZ, 0xc0, !PT ;  /* 0x0000000407077212 */ /* 0x000fe400078ec0ff */
[----:B------:R-:W-:-:S02]  /*73520*/  IADD3 R5, PT, PT, -R5, RZ, RZ ;  /* 0x000000ff05057210 */ /* 0x000fc40007ffe1ff */
[-C--:B------:R-:W-:Y:S02]  /*73530*/  SHF.R.U32.HI R7, RZ, R10.reuse, R7 ;  /* 0x0000000aff077219 */ /* 0x080fe40000011607 */
[----:B------:R-:W-:Y:S02]  /*73540*/  LOP3.LUT P1, RZ, R5, R10, R4, 0xf8, !PT ;  /* 0x0000000a05ff7212 */ /* 0x000fe4000782f804 */
[C---:B------:R-:W-:Y:S02]  /*73550*/  LOP3.LUT P0, RZ, R7.reuse, 0x1, RZ, 0xc0, !PT ;  /* 0x0000000107ff7812 */ /* 0x040fe4000780c0ff */
[----:B------:R-:W-:-:S04]  /*73560*/  LOP3.LUT P2, RZ, R7, 0x2, RZ, 0xc0, !PT ;  /* 0x0000000207ff7812 */ /* 0x000fc8000784c0ff */
[----:B------:R-:W-:Y:S02]  /*73570*/  PLOP3.LUT P0, PT, P0, P1, P2, 0xe0, 0x0 ;  /* 0x000000000000781c */ /* 0x000fe40000703c20 */
[----:B------:R-:W-:Y:S02]  /*73580*/  LOP3.LUT P1, RZ, R2, 0x7fffff, RZ, 0xc0, !PT ;  /* 0x007fffff02ff7812 */ /* 0x000fe4000782c0ff */
[----:B------:R-:W-:-:S04]  /*73590*/  SEL R3, RZ, 0x1, !P0 ;  /* 0x00000001ff037807 */ /* 0x000fc80004000000 */
[----:B------:R-:W-:-:S04]  /*735a0*/  IADD3 R3, PT, PT, -R3, RZ, RZ ;  /* 0x000000ff03037210 */ /* 0x000fc80007ffe1ff */
[----:B------:R-:W-:Y:S02]  /*735b0*/  ISETP.GE.AND P0, PT, R3, RZ, PT ;  /* 0x000000ff0300720c */ /* 0x000fe40003f06270 */
[----:B------:R-:W-:-:S04]  /*735c0*/  IADD3 R3, PT, PT, R9, -0xfc, RZ ;  /* 0xffffff0409037810 */ /* 0x000fc80007ffe0ff */
[----:B------:R-:W-:-:S07]  /*735d0*/  SHF.R.U32.HI R3, RZ, R3, R4 ;  /* 0x00000003ff037219 */ /* 0x000fce0000011604 */
[----:B------:R-:W-:-:S04]  /*735e0*/  @!P0 IADD3 R3, PT, PT, R3, 0x1, RZ ;  /* 0x0000000103038810 */ /* 0x000fc80007ffe0ff */
[----:B------:R-:W-:-:S04]  /*735f0*/  @!P1 SHF.L.U32 R3, R3, 0x1, RZ ;  /* 0x0000000103039819 */ /* 0x000fc800000006ff */
[----:B------:R-:W-:Y:S01]  /*73600*/  LOP3.LUT R4, R3, 0x80000000, R2, 0xf8, !PT ;  /* 0x8000000003047812 */ /* 0x000fe200078ef802 */
[----:B------:R-:W-:Y:S06]  /*73610*/  BRA `(.L_x_273) ;  /* 0x0000000000047947 */ /* 0x000fec0003800000 */
.L_x_274:
[----:B------:R0:W1:Y:S02]  /*73620*/  MUFU.RCP R4, R2 ;  /* 0x0000000200047308 */ /* 0x0000640000001000 */
.L_x_273:
[----:B------:R-:W-:Y:S05]  /*73630*/  BSYNC.RECONVERGENT B1 ;  /* 0x0000000000017941 */ /* 0x000fea0003800200 */
.L_x_271:
[----:B------:R-:W-:Y:S01]  /*73640*/  HFMA2 R3, -RZ, RZ, 0, 0 ;  /* 0x00000000ff037431 */ /* 0x000fe200000001ff */
[----:B0-----:R-:W-:-:S04]  /*73650*/  MOV R2, R8 ;  /* 0x0000000800027202 */ /* 0x001fc80000000f00 */
[----:B-1----:R-:W-:Y:S05]  /*73660*/  RET.REL.NODEC R2 `(_Z33flash_attention_v2_forward_kernelILi64ELi64ELi64EEvPKfS1_S1_Pfiiiif) ;  /* 0xfffff8c802647950 */ /* 0x002fea0003c3ffff */
.L_x_275:
[----:B------:R-:W-:-:S00]  /*73670*/  BRA `(.L_x_275) ;  /* 0xfffffffc00fc7947 */ /* 0x000fc0000383ffff */
[----:B------:R-:W-:-:S00]  /*73680*/  NOP ;  /* 0x0000000000007918 */ /* 0x000fc00000000000 */
[----:B------:R-:W-:-:S00]  /*73690*/  NOP ;  /* 0x0000000000007918 */ /* 0x000fc00000000000 */
[----:B------:R-:W-:-:S00]  /*736a0*/  NOP ;  /* 0x0000000000007918 */ /* 0x000fc00000000000 */
[----:B------:R-:W-:-:S00]  /*736b0*/  NOP ;  /* 0x0000000000007918 */ /* 0x000fc00000000000 */
[----:B------:R-:W-:-:S00]  /*736c0*/  NOP ;  /* 0x0000000000007918 */ /* 0x000fc00000000000 */
[----:B------:R-:W-:-:S00]  /*736d0*/  NOP ;  /* 0x0000000000007918 */ /* 0x000fc00000000000 */
[----:B------:R-:W-:-:S00]  /*736e0*/  NOP ;  /* 0x0000000000007918 */ /* 0x000fc00000000000 */
[----:B------:R-:W-:-:S00]  /*736f0*/  NOP ;  /* 0x0000000000007918 */ /* 0x000fc00000000000 */
.L_x_551:


//--------------------- .text._Z32flash_attention_v2_causal_kernelILi64ELi64ELi64EEvPKfS1_S1_Pfiiiif --------------------------
	.section	.text._Z32flash_attention_v2_causal_kernelILi64ELi64ELi64EEvPKfS1_S1_Pfiiiif,"ax",@progbits
	.align	128
        .global         _Z32flash_attention_v2_causal_kernelILi64ELi64ELi64EEvPKfS1_S1_Pfiiiif
        .type           _Z32flash_attention_v2_causal_kernelILi64ELi64ELi64EEvPKfS1_S1_Pfiiiif,@function
        .size           _Z32flash_attention_v2_causal_kernelILi64ELi64ELi64EEvPKfS1_S1_Pfiiiif,(.L_x_552 - _Z32flash_attention_v2_causal_kernelILi64ELi64ELi64EEvPKfS1_S1_Pfiiiif)
        .other          _Z32flash_attention_v2_causal_kernelILi64ELi64ELi64EEvPKfS1_S1_Pfiiiif,@"STO_CUDA_ENTRY STV_DEFAULT"
_Z32flash_attention_v2_causal_kernelILi64ELi64ELi64EEvPKfS1_S1_Pfiiiif:
.text._Z32flash_attention_v2_causal_kernelILi64ELi64ELi64EEvPKfS1_S1_Pfiiiif:
[----:B------:R-:W-:Y:S01]  /*0000*/  LDC R1, c[0x0][0x37c] ;  /* 0x0000df00ff017b82 */ /* 0x000fe20000000800 */
[----:B------:R-:W0:Y:S01]  /*0010*/  S2R R0, SR_TID.X ;  /* 0x0000000000007919 */ /* 0x000e220000002100 */
[----:B------:R-:W1:Y:S01]  /*0020*/  LDCU UR5, c[0x0][0x3a8] ;  /* 0x00007500ff0577ac */ /* 0x000e620008000800 */
[----:B------:R-:W2:Y:S01]  /*0030*/  S2R R3, SR_CTAID.X ;  /* 0x0000000000037919 */ /* 0x000ea20000002500 */
[----:B0-----:R-:W-:-:S05]  /*0040*/  LOP3.LUT R2, R0, 0x3f, RZ, 0xc0, !PT ;  /* 0x0000003f00027812 */ /* 0x001fca00078ec0ff */
[----:B--2---:R-:W-:-:S05]  /*0050*/  IMAD R2, R3, 0x40, R2 ;  /* 0x0000004003027824 */ /* 0x004fca00078e0202 */
[----:B-1----:R-:W-:-:S13]  /*0060*/  ISETP.GE.AND P0, PT, R2, UR5, PT ;  /* 0x0000000502007c0c */ /* 0x002fda000bf06270 */
        /* <DEDUP_REMOVED lines=16> */
[----:B------:R-:W-:-:S05]  /*0170*/  VIADD R4, R5, 0xffffffff ;  /* 0xffffffff05047836 */ /* 0x000fca0000000000 */
[----:B------:R-:W-:Y:S01]  /*0180*/  ISETP.NE.AND P0, PT, R4, RZ, PT ;  /* 0x000000ff0400720c */ /* 0x000fe20003f05270 */
[----:B0-----:R-:W-:-:S12]  /*0190*/  FMUL R138, R138, UR4 ;  /* 0x000000048a8a7c20 */ /* 0x001fd80008400000 */
[----:B------:R-:W-:Y:S05]  /*01a0*/  @!P0 BRA `(.L_x_276) ;  /* 0x0000000c00ec8947 */ /* 0x000fea0003800000 */
[----:B------:R-:W2:Y:S01]  /*01b0*/  LDG.E.CONSTANT R137, desc[UR6][R2.64+0x4] ;  /* 0x0000040602897981 */ /* 0x000ea2000c1e9900 */
[----:B------:R-:W-:-:S05]  /*01c0*/  VIMNMX.U32 R4, PT, PT, R4, 0x3f, PT ;  /* 0x0000003f04047848 */ /* 0x000fca0003fe0000 */
[----:B------:R-:W-:-:S05]  /*01d0*/  VIADD R4, R4, 0x1 ;  /* 0x0000000104047836 */ /* 0x000fca0000000000 */
        /* <DEDUP_REMOVED lines=248> */
.L_x_276:
[----:B------:R-:W-:Y:S01]  /*1160*/  IMAD.MOV.U32 R74, RZ, RZ, -0x1 ;  /* 0xffffffffff4a7424 */ /* 0x000fe200078e00ff */
[----:B------:R-:W-:Y:S01]  /*1170*/  CS2R R70, SRZ ;  /* 0x0000000000467805 */ /* 0x000fe2000001ff00 */
[----:B------:R-:W-:Y:S01]  /*1180*/  IMAD.MOV.U32 R73, RZ, RZ, -0x800001 ;  /* 0xff7fffffff497424 */ /* 0x000fe200078e00ff */
[----:B------:R-:W-:Y:S01]  /*1190*/  CS2R R68, SRZ ;  /* 0x0000000000447805 */ /* 0x000fe2000001ff00 */
[----:B------:R-:W-:Y:S01]  /*11a0*/  IMAD.MOV.U32 R72, RZ, RZ, RZ ;  /* 0x000000ffff487224 */ /* 0x000fe200078e00ff */
[----:B------:R-:W-:Y:S01]  /*11b0*/  VIADDMNMX.U32 R74, R5, R74, 0x3f, PT ;  /* 0x0000003f054a7446 */ /* 0x000fe2000380004a */
[----:B------:R-:W-:Y:S01]  /*11c0*/  IMAD.MOV.U32 R63, RZ, RZ, RZ ;  /* 0x000000ffff3f7224 */ /* 0x000fe200078e00ff */
[----:B------:R-:W-:Y:S02]  /*11d0*/  CS2R R60, SRZ ;  /* 0x00000000003c7805 */ /* 0x000fe4000001ff00 */
[----:B------:R-:W-:Y:S02]  /*11e0*/  CS2R R2, SRZ ;  /* 0x0000000000027805 */ /* 0x000fe4000001ff00 */
[----:B------:R-:W-:-:S02]  /*11f0*/  CS2R R4, SRZ ;  /* 0x0000000000047805 */ /* 0x000fc4000001ff00 */
[----:B------:R-:W-:Y:S02]  /*1200*/  CS2R R6, SRZ ;  /* 0x0000000000067805 */ /* 0x000fe4000001ff00 */
[----:B------:R-:W-:Y:S02]  /*1210*/  CS2R R8, SRZ ;  /* 0x0000000000087805 */ /* 0x000fe4000001ff00 */
[----:B------:R-:W-:Y:S02]  /*1220*/  CS2R R10, SRZ ;  /* 0x00000000000a7805 */ /* 0x000fe4000001ff00 */
        /* <DEDUP_REMOVED lines=23> */
[----:B------:R-:W-:Y:S01]  /*13a0*/  CS2R R58, SRZ ;  /* 0x00000000003a7805 */ /* 0x000fe2000001ff00 */
[----:B------:R-:W-:Y:S01]  /*13b0*/  VIADD R74, R74, 0x1 ;  /* 0x000000014a4a7836 */ /* 0x000fe20000000000 */
[----:B------:R-:W0:Y:S01]  /*13c0*/  LDCU UR13, c[0x0][0x3ac] ;  /* 0x00007580ff0d77ac */ /* 0x000e220008000800 */
[----:B------:R-:W1:Y:S01]  /*13d0*/  LDCU.64 UR8, c[0x0][0x388] ;  /* 0x00007100ff0877ac */ /* 0x000e620008000a00 */
[----:B------:R-:W2:Y:S04]  /*13e0*/  LDCU.64 UR10, c[0x0][0x390] ;  /* 0x00007200ff0a77ac */ /* 0x000ea80008000a00 */
.L_x_542:
[----:B------:R-:W3:Y:S02]  /*13f0*/  LDCU UR4, c[0x0][0x3ac] ;  /* 0x00007580ff0477ac */ /* 0x000ee40008000800 */
[----:B---3--:R-:W-:Y:S01]  /*1400*/  IMAD.U32 R140, RZ, RZ, UR4 ;  /* 0x00000004ff8c7e24 */ /* 0x008fe2000f8e00ff */
[----:B------:R-:W-:Y:S05]  /*1410*/  WARPSYNC.ALL ;  /* 0x0000000000007948 */ /* 0x000fea0003800000 */
[----:B------:R-:W-:Y:S01]  /*1420*/  IMAD.SHL.U32 R139, R140, 0x40, RZ ;  /* 0x000000408c8b7824 */ /* 0x000fe200078e00ff */
[----:B------:R-:W-:Y:S01]  /*1430*/  BSSY.RECONVERGENT B0, `(.L_x_277) ;  /* 0x0000051000007945 */ /* 0x000fe20003800200 */
[----:B------:R-:W-:Y:S03]  /*1440*/  BAR.SYNC.DEFER_BLOCKING 0x0 ;  /* 0x0000000000007b1d */ /* 0x000fe60000010000 */
[----:B------:R-:W-:-:S13]  /*1450*/  ISETP.GE.AND P0, PT, R0, R139, PT ;  /* 0x0000008b0000720c */ /* 0x000fda0003f06270 */
[----:B------:R-:W-:Y:S05]  /*1460*/  @P0 BRA `(.L_x_278) ;  /* 0x0000000400340947 */ /* 0x000fea0003800000 */
[----:B------:R-:W-:-:S04]  /*1470*/  IABS R147, R140 ;  /* 0x0000008c00937213 */ /* 0x000fc80000000000 */
[----:B------:R-:W3:Y:S08]  /*1480*/  I2F.RP R62, R147 ;  /* 0x00000093003e7306 */ /* 0x000ef00000209400 */
[----:B---3--:R-:W3:Y:S02]  /*1490*/  MUFU.RCP R62, R62 ;  /* 0x0000003e003e7308 */ /* 0x008ee40000001000 */
[----:B---3--:R-:W-:-:S06]  /*14a0*/  VIADD R64, R62, 0xffffffe ;  /* 0x0ffffffe3e407836 */ /* 0x008fcc0000000000 */
[----:B------:R3:W4:Y:S02]  /*14b0*/  F2I.FTZ.U32.TRUNC.NTZ R65, R64 ;  /* 0x0000004000417305 */ /* 0x000724000021f000 */
[----:B---3--:R-:W-:Y:S02]  /*14c0*/  IMAD.MOV.U32 R64, RZ, RZ, RZ ;  /* 0x000000ffff407224 */ /* 0x008fe400078e00ff */
[----:B----4-:R-:W-:-:S04]  /*14d0*/  IMAD.MOV R66, RZ, RZ, -R65 ;  /* 0x000000ffff427224 */ /* 0x010fc800078e0a41 */
[----:B------:R-:W-:-:S04]  /*14e0*/  IMAD R141, R66, R147, RZ ;  /* 0x00000093428d7224 */ /* 0x000fc800078e02ff */
[----:B------:R-:W-:-:S07]  /*14f0*/  IMAD.HI.U32 R141, R65, R141, R64 ;  /* 0x0000008d418d7227 */ /* 0x000fce00078e0040 */
.L_x_282:
[----:B0---4-:R-:W-:Y:S01]  /*1500*/  IABS R64, R0 ;  /* 0x0000000000407213 */ /* 0x011fe20000000000 */
[----:B0-----:R-:W-:Y:S01]  /*1510*/  IMAD.U32 R140, RZ, RZ, UR13 ;  /* 0x0000000dff8c7e24 */ /* 0x001fe2000f8e00ff */
[----:B------:R-:W-:Y:S03]  /*1520*/  BSSY.RECONVERGENT B1, `(.L_x_279) ;  /* 0x000003d000017945 */ /* 0x000fe60003800200 */
[----:B------:R-:W-:Y:S01]  /*1530*/  IMAD.HI.U32 R62, R141, R64, RZ ;  /* 0x000000408d3e7227 */ /* 0x000fe200078e00ff */
[----:B------:R-:W-:-:S03]  /*1540*/  IABS R67, R140 ;  /* 0x0000008c00437213 */ /* 0x000fc60000000000 */
[----:B------:R-:W-:-:S04]  /*1550*/  IMAD.MOV R65, RZ, RZ, -R62 ;  /* 0x000000ffff417224 */ /* 0x000fc800078e0a3e */
[----:B------:R-:W-:-:S05]  /*1560*/  IMAD R64, R67, R65, R64 ;  /* 0x0000004143407224 */ /* 0x000fca00078e0240 */
[----:B------:R-:W-:-:S13]  /*1570*/  ISETP.GT.U32.AND P1, PT, R147, R64, PT ;  /* 0x000000409300720c */ /* 0x000fda0003f24070 */
[----:B------:R-:W-:Y:S02]  /*1580*/  @!P1 IMAD.IADD R64, R64, 0x1, -R67 ;  /* 0x0000000140409824 */ /* 0x000fe400078e0a43 */
[----:B------:R-:W0:Y:S01]  /*1590*/  LDC R67, c[0x0][0x3a8] ;  /* 0x0000ea00ff437b82 */ /* 0x000e220000000800 */
[----:B------:R-:W-:Y:S01]  /*15a0*/  @!P1 VIADD R62, R62, 0x1 ;  /* 0x000000013e3e9836 */ /* 0x000fe20000000000 */
[----:B------:R-:W-:Y:S02]  /*15b0*/  ISETP.NE.AND P1, PT, R140, RZ, PT ;  /* 0x000000ff8c00720c */ /* 0x000fe40003f25270 */
[----:B------:R-:W-:Y:S02]  /*15c0*/  ISETP.GE.U32.AND P0, PT, R64, R147, PT ;  /* 0x000000934000720c */ /* 0x000fe40003f06070 */
[----:B------:R-:W-:-:S04]  /*15d0*/  LOP3.LUT R64, R0, R140, RZ, 0x3c, !PT ;  /* 0x0000008c00407212 */ /* 0x000fc800078e3cff */
[----:B------:R-:W-:-:S07]  /*15e0*/  ISETP.GE.AND P2, PT, R64, RZ, PT ;  /* 0x000000ff4000720c */ /* 0x000fce0003f46270 */
[----:B------:R-:W-:-:S04]  /*15f0*/  @P0 VIADD R62, R62, 0x1 ;  /* 0x000000013e3e0836 */ /* 0x000fc80000000000 */
[----:B------:R-:W-:-:S04]  /*1600*/  IMAD.MOV.U32 R145, RZ, RZ, R62 ;  /* 0x000000ffff917224 */ /* 0x000fc800078e003e */
[----:B------:R-:W-:Y:S01]  /*1610*/  @!P2 IMAD.MOV R145, RZ, RZ, -R145 ;  /* 0x000000ffff91a224 */ /* 0x000fe200078e0a91 */
[----:B------:R-:W-:-:S05]  /*1620*/  @!P1 LOP3.LUT R145, RZ, R140, RZ, 0x33, !PT ;  /* 0x0000008cff919212 */ /* 0x000fca00078e33ff */
[--C-:B------:R-:W-:Y:S02]  /*1630*/  IMAD R62, R72, 0x40, R145.reuse ;  /* 0x00000040483e7824 */ /* 0x100fe400078e0291 */
[----:B------:R-:W-:-:S03]  /*1640*/  IMAD.MOV R65, RZ, RZ, -R145 ;  /* 0x000000ffff417224 */ /* 0x000fc600078e0a91 */
[----:B0-----:R-:W-:Y:S01]  /*1650*/  ISETP.GE.AND P0, PT, R62, R67, PT ;  /* 0x000000433e00720c */ /* 0x001fe20003f06270 */
[----:B------:R-:W-:-:S03]  /*1660*/  IMAD R149, R140, R65, R0 ;  /* 0x000000418c957224 */ /* 0x000fc600078e0200 */
        /* <DEDUP_REMOVED lines=8> */
[----:B------:R-:W-:Y:S01]  /*16f0*/  LEA.HI.X.SX32 R65, R67, R64, 0x1, P0 ;  /* 0x0000004043417211 */ /* 0x000fe200000f0eff */
[----:B------:R-:W-:-:S03]  /*1700*/  IMAD.SHL.U32 R64, R62, 0x4, RZ ;  /* 0x000000043e407824 */ /* 0x000fc600078e00ff */
[----:B------:R-:W-:Y:S02]  /*1710*/  SHF.L.U64.HI R62, R62, 0x2, R65 ;  /* 0x000000023e3e7819 */ /* 0x000fe40000010241 */
[C---:B-1----:R-:W-:Y:S02]  /*1720*/  IADD3 R66, P0, PT, R64.reuse, UR8, RZ ;  /* 0x0000000840427c10 */ /* 0x042fe4000ff1e0ff */
[----:B--2---:R-:W-:Y:S02]  /*1730*/  IADD3 R64, P1, PT, R64, UR10, RZ ;  /* 0x0000000a40407c10 */ /* 0x004fe4000ff3e0ff */
[C---:B------:R-:W-:Y:S02]  /*1740*/  IADD3.X R67, PT, PT, R62.reuse, UR9, RZ, P0, !PT ;  /* 0x000000093e437c10 */ /* 0x040fe400087fe4ff */
[----:B------:R-:W-:-:S03]  /*1750*/  IADD3.X R65, PT, PT, R62, UR11, RZ, P1, !PT ;  /* 0x0000000b3e417c10 */ /* 0x000fc60008ffe4ff */
[----:B------:R-:W2:Y:S04]  /*1760*/  LDG.E.CONSTANT R66, desc[UR6][R66.64] ;  /* 0x0000000642427981 */ /* 0x000ea8000c1e9900 */
[----:B------:R-:W3:Y:S01]  /*1770*/  LDG.E.CONSTANT R64, desc[UR6][R64.64] ;  /* 0x0000000640407981 */ /* 0x000ee2000c1e9900 */
[----:B------:R-:W-:Y:S01]  /*1780*/  MOV R62, 0x400 ;  /* 0x00000400003e7802 */ /* 0x000fe20000000f00 */
[----:B------:R-:W0:Y:S04]  /*1790*/  S2R R143, SR_CgaCtaId ;  /* 0x00000000008f7919 */ /* 0x000e280000008800 */
[----:B------:R-:W-:Y:S01]  /*17a0*/  VIADD R142, R62, 0x4100 ;  /* 0x000041003e8e7836 */ /* 0x000fe20000000000 */
[----:B0-----:R-:W-:-:S04]  /*17b0*/  LEA R62, R143, R62, 0x18 ;  /* 0x0000003e8f3e7211 */ /* 0x001fc800078ec0ff */
[----:B------:R-:W-:Y:S01]  /*17c0*/  LEA R142, R143, R142, 0x18 ;  /* 0x0000008e8f8e7211 */ /* 0x000fe200078ec0ff */
[----:B------:R-:W-:-:S04]  /*17d0*/  IMAD R62, R145, 0x104, R62 ;  /* 0x00000104913e7824 */ /* 0x000fc800078e023e */
[----:B------:R-:W-:Y:S02]  /*17e0*/  IMAD R142, R145, 0x104, R142 ;  /* 0x00000104918e7824 */ /* 0x000fe400078e028e */
[C---:B------:R-:W-:Y:S02]  /*17f0*/  IMAD R143, R149.reuse, 0x4, R62 ;  /* 0x00000004958f7824 */ /* 0x040fe400078e023e */
[----:B------:R-:W-:-:S03]  /*1800*/  IMAD R145, R149, 0x4, R142 ;  /* 0x0000000495917824 */ /* 0x000fc600078e028e */
[----:B--2---:R4:W-:Y:S04]  /*1810*/  STS [R143], R66 ;  /* 0x000000428f007388 */ /* 0x0049e80000000800 */
[----:B---3--:R4:W-:Y:S01]  /*1820*/  STS [R145], R64 ;  /* 0x0000004091007388 */ /* 0x0089e20000000800 */
[----:B------:R-:W-:Y:S05]  /*1830*/  BRA `(.L_x_281) ;  /* 0x00000000002c7947 */ /* 0x000fea0003800000 */
.L_x_280:
[----:B------:R-:W0:Y:S01]  /*1840*/  S2R R65, SR_CgaCtaId ;  /* 0x0000000000417919 */ /* 0x000e220000008800 */
[----:B------:R-:W-:-:S05]  /*1850*/  MOV R62, 0x400 ;  /* 0x00000400003e7802 */ /* 0x000fca0000000f00 */
[----:B------:R-:W-:Y:S01]  /*1860*/  VIADD R64, R62, 0x4100 ;  /* 0x000041003e407836 */ /* 0x000fe20000000000 */
[----:B0-----:R-:W-:-:S04]  /*1870*/  LEA R62, R65, R62, 0x18 ;  /* 0x0000003e413e7211 */ /* 0x001fc800078ec0ff */
[----:B------:R-:W-:Y:S01]  /*1880*/  LEA R64, R65, R64, 0x18 ;  /* 0x0000004041407211 */ /* 0x000fe200078ec0ff */
[----:B------:R-:W-:-:S04]  /*1890*/  IMAD R62, R145, 0x104, R62 ;  /* 0x00000104913e7824 */ /* 0x000fc800078e023e */
[----:B------:R-:W-:Y:S02]  /*18a0*/  IMAD R64, R145, 0x104, R64 ;  /* 0x0000010491407824 */ /* 0x000fe400078e0240 */
[C---:B------:R-:W-:Y:S02]  /*18b0*/  IMAD R62, R149.reuse, 0x4, R62 ;  /* 0x00000004953e7824 */ /* 0x040fe400078e023e */
[----:B------:R-:W-:-:S03]  /*18c0*/  IMAD R64, R149, 0x4, R64 ;  /* 0x0000000495407824 */ /* 0x000fc600078e0240 */
[----:B------:R0:W-:Y:S04]  /*18d0*/  STS [R62], RZ ;  /* 0x000000ff3e007388 */ /* 0x0001e80000000800 */
[----:B------:R0:W-:Y:S02]  /*18e0*/  STS [R64], RZ ;  /* 0x000000ff40007388 */ /* 0x0001e40000000800 */
.L_x_281:
[----:B-12---:R-:W-:Y:S05]  /*18f0*/  BSYNC.RECONVERGENT B1 ;  /* 0x0000000000017941 */ /* 0x006fea0003800200 */
.L_x_279:
[----:B------:R-:W1:Y:S02]  /*1900*/  LDCU UR4, c[0x0][0x360] ;  /* 0x00006c00ff0477ac */ /* 0x000e640008000800 */
[----:B-1----:R-:W-:-:S05]  /*1910*/  VIADD R0, R0, UR4 ;  /* 0x0000000400007c36 */ /* 0x002fca0008000000 */
[----:B------:R-:W-:-:S13]  /*1920*/  ISETP.GE.AND P0, PT, R0, R139, PT ;  /* 0x0000008b0000720c */ /* 0x000fda0003f06270 */
[----:B------:R-:W-:Y:S05]  /*1930*/  @!P0 BRA `(.L_x_282) ;  /* 0xfffffff800f08947 */ /* 0x000fea000383ffff */
.L_x_278:
[----:B012---:R-:W-:Y:S05]  /*1940*/  BSYNC.RECONVERGENT B0 ;  /* 0x0000000000007941 */ /* 0x007fea0003800200 */
.L_x_277:
[----:B------:R-:W-:Y:S01]  /*1950*/  BAR.SYNC.DEFER_BLOCKING 0x0 ;  /* 0x0000000000007b1d */ /* 0x000fe20000010000 */
[----:B------:R-:W-:-:S05]  /*1960*/  ISETP.GE.AND P0, PT, R140, 0x1, PT ;  /* 0x000000018c00780c */ /* 0x000fca0003f06270 */
[----:B------:R-:W-:Y:S08]  /*1970*/  BSSY.RECONVERGENT B0, `(.L_x_283) ;  /* 0x000378f000007945 */ /* 0x000ff00003800200 */
[----:B------:R-:W-:Y:S05]  /*1980*/  @!P0 BRA `(.L_x_284) ;  /* 0x00000360009c8947 */ /* 0x000fea0003800000 */
[----:B------:R-:W0:Y:S01]  /*1990*/  S2R R0, SR_TID.X ;  /* 0x0000000000007919 */ /* 0x000e220000002100 */
[----:B------:R-:W1:Y:S01]  /*19a0*/  LDCU UR4, c[0x0][0x3a8] ;  /* 0x00007500ff0477ac */ /* 0x000e620008000800 */
[----:B------:R-:W-:Y:S01]  /*19b0*/  IMAD.SHL.U32 R141, R72, 0x40, RZ ;  /* 0x00000040488d7824 */ /* 0x000fe200078e00ff */
[----:B------:R-:W-:Y:S01]  /*19c0*/  BSSY.RECONVERGENT B1, `(.L_x_285) ;  /* 0x00000d9000017945 */ /* 0x000fe20003800200 */
[----:B------:R-:W2:Y:S01]  /*19d0*/  S2R R62, SR_CTAID.X ;  /* 0x00000000003e7919 */ /* 0x000ea20000002500 */
[----:B------:R-:W-:Y:S02]  /*19e0*/  IMAD.MOV.U32 R142, RZ, RZ, -0x800001 ;  /* 0xff7fffffff8e7424 */ /* 0x000fe400078e00ff */
[----:B-1----:R-:W-:Y:S01]  /*19f0*/  IMAD.U32 R139, RZ, RZ, UR4 ;  /* 0x00000004ff8b7e24 */ /* 0x002fe2000f8e00ff */
[----:B0-----:R-:W-:-:S05]  /*1a00*/  LOP3.LUT R65, R0, 0x3f, RZ, 0xc0, !PT ;  /* 0x0000003f00417812 */ /* 0x001fca00078ec0ff */
[----:B--2---:R-:W-:-:S05]  /*1a10*/  IMAD R62, R62, 0x40, R65 ;  /* 0x000000403e3e7824 */ /* 0x004fca00078e0241 */
[----:B------:R-:W-:-:S04]  /*1a20*/  ISETP.GT.U32.AND P3, PT, R141, R62, PT ;  /* 0x0000003e8d00720c */ /* 0x000fc80003f64070 */
[----:B------:R-:W-:-:S13]  /*1a30*/  ISETP.LT.AND P1, PT, R141, R139, !P3 ;  /* 0x0000008b8d00720c */ /* 0x000fda0005f21270 */
[----:B------:R-:W-:Y:S05]  /*1a40*/  @!P1 BRA `(.L_x_286) ;  /* 0x0000000c00409947 */ /* 0x000fea0003800000 */
[----:B------:R-:W0:Y:S01]  /*1a50*/  S2R R65, SR_CgaCtaId ;  /* 0x0000000000417919 */ /* 0x000e220000008800 */
[----:B----4-:R-:W-:Y:S02]  /*1a60*/  MOV R64, 0x400 ;  /* 0x0000040000407802 */ /* 0x010fe40000000f00 */
[----:B------:R-:W-:Y:S02]  /*1a70*/  ISETP.NE.AND P1, PT, R140, 0x1, PT ;  /* 0x000000018c00780c */ /* 0x000fe40003f25270 */
[----:B0-----:R-:W-:-:S05]  /*1a80*/  LEA R143, R65, R64, 0x18 ;  /* 0x00000040418f7211 */ /* 0x001fca00078ec0ff */
[----:B------:R-:W0:Y:S02]  /*1a90*/  LDS.128 R64, [R143] ;  /* 0x000000008f407984 */ /* 0x000e240000000c00 */
[----:B0-----:R-:W-:-:S04]  /*1aa0*/  FFMA R142, R138, R64, RZ ;  /* 0x000000408a8e7223 */ /* 0x001fc800000000ff */
[----:B------:R-:W-:Y:S05]  /*1ab0*/  @!P1 BRA `(.L_x_286) ;  /* 0x0000000c00249947 */ /* 0x000fea0003800000 */
[----:B------:R-:W-:Y:S01]  /*1ac0*/  ISETP.NE.AND P1, PT, R74, 0x2, PT ;  /* 0x000000024a00780c */ /* 0x000fe20003f25270 */
[----:B------:R-:W-:-:S12]  /*1ad0*/  FFMA R142, R137, R65, R142 ;  /* 0x00000041898e7223 */ /* 0x000fd8000000008e */
[----:B------:R-:W-:Y:S05]  /*1ae0*/  @!P1 BRA `(.L_x_286) ;  /* 0x0000000c00189947 */ /* 0x000fea0003800000 */
[----:B------:R-:W-:Y:S01]  /*1af0*/  ISETP.NE.AND P1, PT, R74, 0x3, PT ;  /* 0x000000034a00780c */ /* 0x000fe20003f25270 */
[----:B------:R-:W-:-:S12]  /*1b00*/  FFMA R142, R136, R66, R142 ;  /* 0x00000042888e7223 */ /* 0x000fd8000000008e */
[----:B------:R-:W-:Y:S05]  /*1b10*/  @!P1 BRA `(.L_x_286) ;  /* 0x0000000c000c9947 */ /* 0x000fea0003800000 */
[----:B------:R-:W-:Y:S01]  /*1b20*/  ISETP.NE.AND P1, PT, R74, 0x4, PT ;  /* 0x000000044a00780c */ /* 0x000fe20003f25270 */
[----:B------:R-:W-:-:S12]  /*1b30*/  FFMA R142, R135, R67, R142 ;  /* 0x00000043878e7223 */ /* 0x000fd8000000008e */
[----:B------:R-:W-:Y:S05]  /*1b40*/  @!P1 BRA `(.L_x_286) ;  /* 0x0000000c00009947 */ /* 0x000fea0003800000 */
[----:B------:R-:W0:Y:S01]  /*1b50*/  LDS.128 R64, [R143+0x10] ;  /* 0x000010008f407984 */ /* 0x000e220000000c00 */
[----:B------:R-:W-:Y:S01]  /*1b60*/  ISETP.NE.AND P1, PT, R74, 0x5, PT ;  /* 0x000000054a00780c */ /* 0x000fe20003f25270 */
[----:B0-----:R-:W-:-:S12]  /*1b70*/  FFMA R142, R134, R64, R142 ;  /* 0x00000040868e7223 */ /* 0x001fd8000000008e */
        /* <DEDUP_REMOVED lines=188> */
[----:B------:R-:W-:-:S07]  /*2740*/  @P1 FFMA R142, R76, R67, R142 ;  /* 0x000000434c8e1223 */ /* 0x000fce000000008e */
.L_x_286:
[----:B------:R-:W-:Y:S05]  /*2750*/  BSYNC.RECONVERGENT B1 ;  /* 0x0000000000017941 */ /* 0x000fea0003800200 */
.L_x_285:
[C---:B------:R-:W-:Y:S01]  /*2760*/  VIADD R144, R141.reuse, 0x1 ;  /* 0x000000018d907836 */ /* 0x040fe20000000000 */
[----:B------:R-:W-:Y:S01]  /*2770*/  ISETP.GE.U32.AND P1, PT, R141, R62, PT ;  /* 0x0000003e8d00720c */ /* 0x000fe20003f26070 */
[----:B------:R-:W-:Y:S01]  /*2780*/  BSSY.RECONVERGENT B1, `(.L_x_287) ;  /* 0x00000d5000017945 */ /* 0x000fe20003800200 */
[----:B------:R-:W-:Y:S02]  /*2790*/  IMAD.MOV.U32 R146, RZ, RZ, -0x800001 ;  /* 0xff7fffffff927424 */ /* 0x000fe400078e00ff */
[----:B------:R-:W-:-:S13]  /*27a0*/  ISETP.GE.OR P1, PT, R144, R139, P1 ;  /* 0x0000008b9000720c */ /* 0x000fda0000f26670 */
[----:B------:R-:W-:Y:S05]  /*27b0*/  @P1 BRA `(.L_x_288) ;  /* 0x0000000c00441947 */ /* 0x000fea0003800000 */
[----:B------:R-:W0:Y:S01]  /*27c0*/  S2R R65, SR_CgaCtaId ;  /* 0x0000000000417919 */ /* 0x000e220000008800 */
[----:B----4-:R-:W-:Y:S02]  /*27d0*/  MOV R64, 0x400 ;  /* 0x0000040000407802 */ /* 0x010fe40000000f00 */
[----:B------:R-:W-:Y:S02]  /*27e0*/  ISETP.NE.AND P1, PT, R140, 0x1, PT ;  /* 0x000000018c00780c */ /* 0x000fe40003f25270 */
[----:B0-----:R-:W-:-:S05]  /*27f0*/  LEA R143, R65, R64, 0x18 ;  /* 0x00000040418f7211 */ /* 0x001fca00078ec0ff */
[----:B------:R-:W0:Y:S02]  /*2800*/  LDS.128 R64, [R143+0x100] ;  /* 0x000100008f407984 */ /* 0x000e240000000c00 */
        /* <DEDUP_REMOVED lines=202> */
[----:B------:R-:W0:Y:S02]  /*34b0*/  @P1 LDS R65, [R143+0x200] ;  /* 0x000200008f411984 */ /* 0x000e240000000800 */
[----:B0-----:R-:W-:-:S07]  /*34c0*/  @P1 FFMA R146, R76, R65, R146 ;  /* 0x000000414c921223 */ /* 0x001fce0000000092 */
.L_x_288:
[----:B------:R-:W-:Y:S05]  /*34d0*/  BSYNC.RECONVERGENT B1 ;  /* 0x0000000000017941 */ /* 0x000fea0003800200 */
.L_x_287:
[----:B----4-:R-:W-:Y:S01]  /*34e0*/  LEA R64, R72, 0x2, 0x6 ;  /* 0x0000000248407811 */ /* 0x010fe200078e30ff */
[----:B------:R-:W-:Y:S01]  /*34f0*/  BSSY.RECONVERGENT B1, `(.L_x_289) ;  /* 0x00000d7000017945 */ /* 0x000fe20003800200 */
[----:B------:R-:W-:Y:S02]  /*3500*/  IMAD.MOV.U32 R148, RZ, RZ, -0x800001 ;  /* 0xff7fffffff947424 */ /* 0x000fe400078e00ff */
[----:B------:R-:W-:-:S04]  /*3510*/  ISETP.GT.U32.AND P1, PT, R64, R62, PT ;  /* 0x0000003e4000720c */ /* 0x000fc80003f24070 */
[----:B------:R-:W-:-:S13]  /*3520*/  ISETP.GE.OR P1, PT, R64, R139, P1 ;  /* 0x0000008b4000720c */ /* 0x000fda0000f26670 */
[----:B------:R-:W-:Y:S05]  /*3530*/  @P1 BRA `(.L_x_290) ;  /* 0x0000000c00481947 */ /* 0x000fea0003800000 */
[----:B------:R-:W0:Y:S01]  /*3540*/  S2R R65, SR_CgaCtaId ;  /* 0x0000000000417919 */ /* 0x000e220000008800 */
[----:B------:R-:W-:Y:S02]  /*3550*/  MOV R64, 0x400 ;  /* 0x0000040000407802 */ /* 0x000fe40000000f00 */
[----:B------:R-:W-:Y:S02]  /*3560*/  ISETP.NE.AND P1, PT, R140, 0x1, PT ;  /* 0x000000018c00780c */ /* 0x000fe40003f25270 */
[----:B0-----:R-:W-:-:S05]  /*3570*/  LEA R143, R65, R64, 0x18 ;  /* 0x00000040418f7211 */ /* 0x001fca00078ec0ff */
[----:B------:R-:W0:Y:S02]  /*3580*/  LDS R65, [R143+0x208] ;  /* 0x000208008f417984 */ /* 0x000e240000000800 */
[----:B0-----:R-:W-:-:S04]  /*3590*/  FFMA R148, R138, R65, RZ ;  /* 0x000000418a947223 */ /* 0x001fc800000000ff */
[----:B------:R-:W-:Y:S05]  /*35a0*/  @!P1 BRA `(.L_x_290) ;  /* 0x0000000c002c9947 */ /* 0x000fea0003800000 */
[----:B------:R-:W0:Y:S01]  /*35b0*/  LDS R64, [R143+0x20c] ;  /* 0x00020c008f407984 */ /* 0x000e220000000800 */
[----:B------:R-:W-:Y:S01]  /*35c0*/  ISETP.NE.AND P1, PT, R74, 0x2, PT ;  /* 0x000000024a00780c */ /* 0x000fe20003f25270 */
[----:B0-----:R-:W-:-:S12]  /*35d0*/  FFMA R148, R137, R64, R148 ;  /* 0x0000004089947223 */ /* 0x001fd80000000094 */
        /* <DEDUP_REMOVED lines=196> */
[----:B------:R-:W0:Y:S01]  /*4220*/  LDS.64 R64, [R143+0x300] ;  /* 0x000300008f407984 */ /* 0x000e220000000a00 */
[----:B------:R-:W-:Y:S01]  /*4230*/  ISETP.NE.AND P1, PT, R74, 0x3f, PT ;  /* 0x0000003f4a00780c */ /* 0x000fe20003f25270 */
[----:B0-----:R-:W-:-:S12]  /*4240*/  FFMA R148, R75, R64, R148 ;  /* 0x000000404b947223 */ /* 0x001fd80000000094 */
[----:B------:R-:W-:-:S07]  /*4250*/  @P1 FFMA R148, R76, R65, R148 ;  /* 0x000000414c941223 */ /* 0x000fce0000000094 */
.L_x_290:
[----:B------:R-:W-:Y:S05]  /*4260*/  BSYNC.RECONVERGENT B1 ;  /* 0x0000000000017941 */ /* 0x000fea0003800200 */
.L_x_289:
[----:B------:R-:W-:Y:S01]  /*4270*/  LEA R64, R72, 0x3, 0x6 ;  /* 0x0000000348407811 */ /* 0x000fe200078e30ff */
        /* <DEDUP_REMOVED lines=213> */
[----:B------:R-:W-:-:S07]  /*4fd0*/  @P1 FFMA R143, R76, R66, R143 ;  /* 0x000000424c8f1223 */ /* 0x000fce000000008f */
.L_x_292:
[----:B------:R-:W-:Y:S05]  /*4fe0*/  BSYNC.RECONVERGENT B1 ;  /* 0x0000000000017941 */ /* 0x000fea0003800200 */
.L_x_291:
        /* <DEDUP_REMOVED lines=214> */
.L_x_294:
[----:B------:R-:W-:Y:S05]  /*5d50*/  BSYNC.RECONVERGENT B1 ;  /* 0x0000000000017941 */ /* 0x000fea0003800200 */
.L_x_293:
        /* <DEDUP_REMOVED lines=215> */
.L_x_296:
[----:B------:R-:W-:Y:S05]  /*6ad0*/  BSYNC.RECONVERGENT B1 ;  /* 0x0000000000017941 */ /* 0x000fea0003800200 */
.L_x_295:
        /* <DEDUP_REMOVED lines=216> */
.L_x_298:
[----:B------:R-:W-:Y:S05]  /*7860*/  BSYNC.RECONVERGENT B1 ;  /* 0x0000000000017941 */ /* 0x000fea0003800200 */
.L_x_297:
        /* <DEDUP_REMOVED lines=215> */
.L_x_300:
[----:B------:R-:W-:Y:S05]  /*85e0*/  BSYNC.RECONVERGENT B1 ;  /* 0x0000000000017941 */ /* 0x000fea0003800200 */
.L_x_299:
        /* <DEDUP_REMOVED lines=214> */
.L_x_302:
[----:B------:R-:W-:Y:S05]  /*9350*/  BSYNC.RECONVERGENT B1 ;  /* 0x0000000000017941 */ /* 0x000fea0003800200 */
.L_x_301:
        /* <DEDUP_REMOVED lines=215> */
.L_x_304:
[----:B------:R-:W-:Y:S05]  /*a0d0*/  BSYNC.RECONVERGENT B1 ;  /* 0x0000000000017941 */ /* 0x000fea0003800200 */
.L_x_303:
        /* <DEDUP_REMOVED lines=216> */
.L_x_306:
[----:B------:R-:W-:Y:S05]  /*ae60*/  BSYNC.RECONVERGENT B1 ;  /* 0x0000000000017941 */ /* 0x000fea0003800200 */
.L_x_305:
        /* <DEDUP_REMOVED lines=215> */
.L_x_308:
[----:B------:R-:W-:Y:S05]  /*bbe0*/  BSYNC.RECONVERGENT B1 ;  /* 0x0000000000017941 */ /* 0x000fea0003800200 */
.L_x_307:
        /* <DEDUP_REMOVED lines=214> */
.L_x_310:
[----:B------:R-:W-:Y:S05]  /*c950*/  BSYNC.RECONVERGENT B1 ;  /* 0x0000000000017941 */ /* 0x000fea0003800200 */
.L_x_309:
        /* <DEDUP_REMOVED lines=215> */
.L_x_312:
[----:B------:R-:W-:Y:S05]  /*d6d0*/  BSYNC.RECONVERGENT B1 ;  /* 0x0000000000017941 */ /* 0x000fea0003800200 */
.L_x_311:
        /* <DEDUP_REMOVED lines=216> */
.L_x_314:
[----:B------:R-:W-:Y:S05]  /*e460*/  BSYNC.RECONVERGENT B1 ;  /* 0x0000000000017941 */ /* 0x000fea0003800200 */
.L_x_313:
        /* <DEDUP_REMOVED lines=215> */
.L_x_316:
[----:B------:R-:W-:Y:S05]  /*f1e0*/  BSYNC.RECONVERGENT B1 ;  /* 0x0000000000017941 */ /* 0x000fea0003800200 */
.L_x_315:
        /* <DEDUP_REMOVED lines=214> */
.L_x_318:
[----:B------:R-:W-:Y:S05]  /*ff50*/  BSYNC.RECONVERGENT B1 ;  /* 0x0000000000017941 */ /* 0x000fea0003800200 */
.L_x_317:
        /* <DEDUP_REMOVED lines=215> */
.L_x_320:
[----:B------:R-:W-:Y:S05]  /*10cd0*/  BSYNC.RECONVERGENT B1 ;  /* 0x0000000000017941 */ /* 0x000fea0003800200 */
.L_x_319:
        /* <DEDUP_REMOVED lines=216> */
.L_x_322:
[----:B------:R-:W-:Y:S05]  /*11a60*/  BSYNC.RECONVERGENT B1 ;  /* 0x0000000000017941 */ /* 0x000fea0003800200 */
.L_x_321:
        /* <DEDUP_REMOVED lines=215> */
.L_x_324:
[----:B------:R-:W-:Y:S05]  /*127e0*/  BSYNC.RECONVERGENT B1 ;  /* 0x0000000000017941 */ /* 0x000fea0003800200 */
.L_x_323:
        /* <DEDUP_REMOVED lines=214> */
.L_x_326:
[----:B------:R-:W-:Y:S05]  /*13550*/  BSYNC.RECONVERGENT B1 ;  /* 0x0000000000017941 */ /* 0x000fea0003800200 */
.L_x_325:
        /* <DEDUP_REMOVED lines=215> */
.L_x_328:
[----:B------:R-:W-:Y:S05]  /*142d0*/  BSYNC.RECONVERGENT B1 ;  /* 0x0000000000017941 */ /* 0x000fea0003800200 */
.L_x_327:
        /* <DEDUP_REMOVED lines=216> */
.L_x_330:
[----:B------:R-:W-:Y:S05]  /*15060*/  BSYNC.RECONVERGENT B1 ;  /* 0x0000000000017941 */ /* 0x000fea0003800200 */
.L_x_329:
        /* <DEDUP_REMOVED lines=215> */
.L_x_332:
[----:B------:R-:W-:Y:S05]  /*15de0*/  BSYNC.RECONVERGENT B1 ;  /* 0x0000000000017941 */ /* 0x000fea0003800200 */
.L_x_331:
        /* <DEDUP_REMOVED lines=214> */
.L_x_334:
[----:B------:R-:W-:Y:S05]  /*16b50*/  BSYNC.RECONVERGENT B1 ;  /* 0x0000000000017941 */ /* 0x000fea0003800200 */
.L_x_333:
        /* <DEDUP_REMOVED lines=215> */
.L_x_336:
[----:B------:R-:W-:Y:S05]  /*178d0*/  BSYNC.RECONVERGENT B1 ;  /* 0x0000000000017941 */ /* 0x000fea0003800200 */
.L_x_335:
        /* <DEDUP_REMOVED lines=216> */
.L_x_338:
[----:B------:R-:W-:Y:S05]  /*18660*/  BSYNC.RECONVERGENT B1 ;  /* 0x0000000000017941 */ /* 0x000fea0003800200 */
.L_x_337:
        /* <DEDUP_REMOVED lines=215> */
.L_x_340:
[----:B------:R-:W-:Y:S05]  /*193e0*/  BSYNC.RECONVERGENT B1 ;  /* 0x0000000000017941 */ /* 0x000fea0003800200 */
.L_x_339:
        /* <DEDUP_REMOVED lines=214> */
.L_x_342:
[----:B------:R-:W-:Y:S05]  /*1a150*/  BSYNC.RECONVERGENT B1 ;  /* 0x0000000000017941 */ /* 0x000fea0003800200 */
.L_x_341:
        /* <DEDUP_REMOVED lines=215> */
.L_x_344:
[----:B------:R-:W-:Y:S05]  /*1aed0*/  BSYNC.RECONVERGENT B1 ;  /* 0x0000000000017941 */ /* 0x000fea0003800200 */
.L_x_343:
        /* <DEDUP_REMOVED lines=216> */
.L_x_346:
[----:B------:R-:W-:Y:S05]  /*1bc60*/  BSYNC.RECONVERGENT B1 ;  /* 0x0000000000017941 */ /* 0x000fea0003800200 */
.L_x_345:
        /* <DEDUP_REMOVED lines=215> */
.L_x_348:
[----:B------:R-:W-:Y:S05]  /*1c9e0*/  BSYNC.RECONVERGENT B1 ;  /* 0x0000000000017941 */ /* 0x000fea0003800200 */
.L_x_347:
        /* <DEDUP_REMOVED lines=214> */
.L_x_350:
[----:B------:R-:W-:Y:S05]  /*1d750*/  BSYNC.RECONVERGENT B1 ;  /* 0x0000000000017941 */ /* 0x000fea0003800200 */
.L_x_349:
        /* <DEDUP_REMOVED lines=215> */
.L_x_352:
[----:B------:R-:W-:Y:S05]  /*1e4d0*/  BSYNC.RECONVERGENT B1 ;  /* 0x0000000000017941 */ /* 0x000fea0003800200 */
.L_x_351:
        /* <DEDUP_REMOVED lines=216> */
.L_x_354:
[----:B------:R-:W-:Y:S05]  /*1f260*/  BSYNC.RECONVERGENT B1 ;  /* 0x0000000000017941 */ /* 0x000fea0003800200 */
.L_x_353:
        /* <DEDUP_REMOVED lines=215> */
.L_x_356:
[----:B------:R-:W-:Y:S05]  /*1ffe0*/  BSYNC.RECONVERGENT B1 ;  /* 0x0000000000017941 */ /* 0x000fea0003800200 */
.L_x_355:
        /* <DEDUP_REMOVED lines=214> */
.L_x_358:
[----:B------:R-:W-:Y:S05]  /*20d50*/  BSYNC.RECONVERGENT B1 ;  /* 0x0000000000017941 */ /* 0x000fea0003800200 */
.L_x_357:
        /* <DEDUP_REMOVED lines=215> */
.L_x_360:
[----:B------:R-:W-:Y:S05]  /*21ad0*/  BSYNC.RECONVERGENT B1 ;  /* 0x0000000000017941 */ /* 0x000fea0003800200 */
.L_x_359:
        /* <DEDUP_REMOVED lines=216> */
.L_x_362:
[----:B------:R-:W-:Y:S05]  /*22860*/  BSYNC.RECONVERGENT B1 ;  /* 0x0000000000017941 */ /* 0x000fea0003800200 */
.L_x_361:
        /* <DEDUP_REMOVED lines=215> */
.L_x_364:
[----:B------:R-:W-:Y:S05]  /*235e0*/  BSYNC.RECONVERGENT B1 ;  /* 0x0000000000017941 */ /* 0x000fea0003800200 */
.L_x_363:
        /* <DEDUP_REMOVED lines=214> */
.L_x_366:
[----:B------:R-:W-:Y:S05]  /*24350*/  BSYNC.RECONVERGENT B1 ;  /* 0x0000000000017941 */ /* 0x000fea0003800200 */
.L_x_365:
        /* <DEDUP_REMOVED lines=215> */
.L_x_368:
[----:B------:R-:W-:Y:S05]  /*250d0*/  BSYNC.RECONVERGENT B1 ;  /* 0x0000000000017941 */ /* 0x000fea0003800200 */
.L_x_367:
        /* <DEDUP_REMOVED lines=216> */
.L_x_370:
[----:B------:R-:W-:Y:S05]  /*25e60*/  BSYNC.RECONVERGENT B1 ;  /* 0x0000000000017941 */ /* 0x000fea0003800200 */
.L_x_369:
        /* <DEDUP_REMOVED lines=215> */
.L_x_372:
[----:B------:R-:W-:Y:S05]  /*26be0*/  BSYNC.RECONVERGENT B1 ;  /* 0x0000000000017941 */ /* 0x000fea0003800200 */
.L_x_371:
        /* <DEDUP_REMOVED lines=214> */
.L_x_374:
[----:B------:R-:W-:Y:S05]  /*27950*/  BSYNC.RECONVERGENT B1 ;  /* 0x0000000000017941 */ /* 0x000fea0003800200 */
.L_x_373:
        /* <DEDUP_REMOVED lines=215> */
.L_x_376:
[----:B------:R-:W-:Y:S05]  /*286d0*/  BSYNC.RECONVERGENT B1 ;  /* 0x0000000000017941 */ /* 0x000fea0003800200 */
.L_x_375:
        /* <DEDUP_REMOVED lines=216> */
.L_x_378:
[----:B------:R-:W-:Y:S05]  /*29460*/  BSYNC.RECONVERGENT B1 ;  /* 0x0000000000017941 */ /* 0x000fea0003800200 */
.L_x_377:
        /* <DEDUP_REMOVED lines=215> */
.L_x_380:
[----:B------:R-:W-:Y:S05]  /*2a1e0*/  BSYNC.RECONVERGENT B1 ;  /* 0x0000000000017941 */ /* 0x000fea0003800200 */
.L_x_379:
        /* <DEDUP_REMOVED lines=214> */
.L_x_382:
[----:B------:R-:W-:Y:S05]  /*2af50*/  BSYNC.RECONVERGENT B1 ;  /* 0x0000000000017941 */ /* 0x000fea0003800200 */
.L_x_381:
        /* <DEDUP_REMOVED lines=215> */
.L_x_384:
[----:B------:R-:W-:Y:S05]  /*2bcd0*/  BSYNC.RECONVERGENT B1 ;  /* 0x0000000000017941 */ /* 0x000fea0003800200 */
.L_x_383:
        /* <DEDUP_REMOVED lines=216> */
.L_x_386:
[----:B------:R-:W-:Y:S05]  /*2ca60*/  BSYNC.RECONVERGENT B1 ;  /* 0x0000000000017941 */ /* 0x000fea0003800200 */
.L_x_385:
        /* <DEDUP_REMOVED lines=215> */
.L_x_388:
[----:B------:R-:W-:Y:S05]  /*2d7e0*/  BSYNC.RECONVERGENT B1 ;  /* 0x0000000000017941 */ /* 0x000fea0003800200 */
.L_x_387:
        /* <DEDUP_REMOVED lines=214> */
.L_x_390:
[----:B------:R-:W-:Y:S05]  /*2e550*/  BSYNC.RECONVERGENT B1 ;  /* 0x0000000000017941 */ /* 0x000fea0003800200 */
.L_x_389:
        /* <DEDUP_REMOVED lines=215> */
.L_x_392:
[----:B------:R-:W-:Y:S05]  /*2f2d0*/  BSYNC.RECONVERGENT B1 ;  /* 0x0000000000017941 */ /* 0x000fea0003800200 */
.L_x_391:
        /* <DEDUP_REMOVED lines=216> */
.L_x_394:
[----:B------:R-:W-:Y:S05]  /*30060*/  BSYNC.RECONVERGENT B1 ;  /* 0x0000000000017941 */ /* 0x000fea0003800200 */
.L_x_393:
        /* <DEDUP_REMOVED lines=215> */
.L_x_396:
[----:B------:R-:W-:Y:S05]  /*30de0*/  BSYNC.RECONVERGENT B1 ;  /* 0x0000000000017941 */ /* 0x000fea0003800200 */
.L_x_395:
        /* <DEDUP_REMOVED lines=214> */
.L_x_398:
[----:B------:R-:W-:Y:S05]  /*31b50*/  BSYNC.RECONVERGENT B1 ;  /* 0x0000000000017941 */ /* 0x000fea0003800200 */
.L_x_397:
        /* <DEDUP_REMOVED lines=215> */
.L_x_400:
[----:B------:R-:W-:Y:S05]  /*328d0*/  BSYNC.RECONVERGENT B1 ;  /* 0x0000000000017941 */ /* 0x000fea0003800200 */
.L_x_399:
        /* <DEDUP_REMOVED lines=216> */
.L_x_402:
[----:B------:R-:W-:Y:S05]  /*33660*/  BSYNC.RECONVERGENT B1 ;  /* 0x0000000000017941 */ /* 0x000fea0003800200 */
.L_x_401:
        /* <DEDUP_REMOVED lines=215> */
.L_x_404:
[----:B------:R-:W-:Y:S05]  /*343e0*/  BSYNC.RECONVERGENT B1 ;  /* 0x0000000000017941 */ /* 0x000fea0003800200 */
.L_x_403:
        /* <DEDUP_REMOVED lines=214> */
.L_x_406:
[----:B------:R-:W-:Y:S05]  /*35150*/  BSYNC.RECONVERGENT B1 ;  /* 0x0000000000017941 */ /* 0x000fea0003800200 */
.L_x_405:
        /* <DEDUP_REMOVED lines=215> */
.L_x_408:
[----:B------:R-:W-:Y:S05]  /*35ed0*/  BSYNC.RECONVERGENT B1 ;  /* 0x0000000000017941 */ /* 0x000fea0003800200 */
.L_x_407:
        /* <DEDUP_REMOVED lines=216> */
.L_x_410:
[----:B------:R-:W-:Y:S05]  /*36c60*/  BSYNC.RECONVERGENT B1 ;  /* 0x0000000000017941 */ /* 0x000fea0003800200 */
.L_x_409:
        /* <DEDUP_REMOVED lines=215> */
.L_x_412:
[----:B------:R-:W-:Y:S05]  /*379e0*/  BSYNC.RECONVERGENT B1 ;  /* 0x0000000000017941 */ /* 0x000fea0003800200 */
.L_x_411:
        /* <DEDUP_REMOVED lines=33> */
.L_x_284:
[----:B------:R-:W0:Y:S01]  /*37c00*/  S2R R0, SR_TID.X ;  /* 0x0000000000007919 */ /* 0x000e220000002100 */
[----:B------:R-:W1:Y:S01]  /*37c10*/  LDCU UR4, c[0x0][0x3a8] ;  /* 0x00007500ff0477ac */ /* 0x000e620008000800 */
[----:B------:R-:W-:Y:S01]  /*37c20*/  IMAD.SHL.U32 R141, R72, 0x40, RZ ;  /* 0x00000040488d7824 */ /* 0x000fe200078e00ff */
[----:B------:R-:W2:Y:S03]  /*37c30*/  S2R R62, SR_CTAID.X ;  /* 0x00000000003e7919 */ /* 0x000ea60000002500 */
[C---:B----4-:R-:W-:Y:S02]  /*37c40*/  VIADD R64, R141.reuse, 0x2 ;  /* 0x000000028d407836 */ /* 0x050fe40000000000 */
[C---:B------:R-:W-:Y:S02]  /*37c50*/  VIADD R144, R141.reuse, 0x1 ;  /* 0x000000018d907836 */ /* 0x040fe40000000000 */
[----:B------:R-:W-:-:S02]  /*37c60*/  VIADD R66, R141, 0x2f ;  /* 0x0000002f8d427836 */ /* 0x000fc40000000000 */
[----:B------:R-:W-:Y:S02]  /*37c70*/  VIADD R67, R141, 0x3d ;  /* 0x0000003d8d437836 */ /* 0x000fe40000000000 */
[----:B-1----:R-:W-:-:S05]  /*37c80*/  IMAD.U32 R139, RZ, RZ, UR4 ;  /* 0x00000004ff8b7e24 */ /* 0x002fca000f8e00ff */
[-C--:B------:R-:W-:Y:S02]  /*37c90*/  ISETP.GE.AND P2, PT, R64, R139.reuse, PT ;  /* 0x0000008b4000720c */ /* 0x080fe40003f46270 */
[----:B------:R-:W-:Y:S02]  /*37ca0*/  ISETP.GE.AND P6, PT, R141, R139, PT ;  /* 0x0000008b8d00720c */ /* 0x000fe40003fc6270 */
[----:B0-----:R-:W-:-:S05]  /*37cb0*/  LOP3.LUT R65, R0, 0x3f, RZ, 0xc0, !PT ;  /* 0x0000003f00417812 */ /* 0x001fca00078ec0ff */
[----:B--2---:R-:W-:Y:S02]  /*37cc0*/  IMAD R62, R62, 0x40, R65 ;  /* 0x000000403e3e7824 */ /* 0x004fe400078e0241 */
[----:B------:R-:W-:-:S03]  /*37cd0*/  VIADD R65, R141, 0x5 ;  /* 0x000000058d417836 */ /* 0x000fc60000000000 */
[CC--:B------:R-:W-:Y:S02]  /*37ce0*/  ISETP.GT.U32.AND P3, PT, R141.reuse, R62.reuse, PT ;  /* 0x0000003e8d00720c */ /* 0x0c0fe40003f64070 */
[-C--:B------:R-:W-:Y:S01]  /*37cf0*/  ISETP.GT.U32.AND P1, PT, R64, R62.reuse, PT ;  /* 0x0000003e4000720c */ /* 0x080fe20003f24070 */
[C---:B------:R-:W-:Y:S01]  /*37d00*/  VIADD R64, R141.reuse, 0x3 ;  /* 0x000000038d407836 */ /* 0x040fe20000000000 */
[----:B------:R-:W-:Y:S02]  /*37d10*/  FSEL R142, RZ, -3.40282346638528859812e+38, !P3 ;  /* 0xff7fffffff8e7808 */ /* 0x000fe40005800000 */
[----:B------:R-:W-:Y:S02]  /*37d20*/  ISETP.GE.U32.AND P5, PT, R141, R62, PT ;  /* 0x0000003e8d00720c */ /* 0x000fe40003fa6070 */
[----:B------:R-:W-:Y:S02]  /*37d30*/  FSEL R142, R142, -3.40282346638528859812e+38, !P6 ;  /* 0xff7fffff8e8e7808 */ /* 0x000fe40007000000 */
[----:B------:R-:W-:-:S02]  /*37d40*/  ISETP.GE.AND P4, PT, R64, R139, PT ;  /* 0x0000008b4000720c */ /* 0x000fc40003f86270 */
[----:B------:R-:W-:Y:S01]  /*37d50*/  ISETP.GT.U32.AND P6, PT, R64, R62, PT ;  /* 0x0000003e4000720c */ /* 0x000fe20003fc4070 */
[----:B------:R-:W-:Y:S01]  /*37d60*/  VIADD R64, R141, 0x4 ;  /* 0x000000048d407836 */ /* 0x000fe20000000000 */
[----:B------:R-:W-:Y:S02]  /*37d70*/  FSEL R146, RZ, -3.40282346638528859812e+38, !P5 ;  /* 0xff7fffffff927808 */ /* 0x000fe40006800000 */
[-C--:B------:R-:W-:Y:S02]  /*37d80*/  ISETP.GE.AND P5, PT, R144, R139.reuse, PT ;  /* 0x0000008b9000720c */ /* 0x080fe40003fa6270 */
[----:B------:R-:W-:Y:S02]  /*37d90*/  FSEL R148, RZ, -3.40282346638528859812e+38, !P1 ;  /* 0xff7fffffff947808 */ /* 0x000fe40004800000 */
[----:B------:R-:W-:Y:S02]  /*37da0*/  FSEL R146, R146, -3.40282346638528859812e+38, !P5 ;  /* 0xff7fffff92927808 */ /* 0x000fe40006800000 */
[----:B------:R-:W-:-:S02]  /*37db0*/  ISETP.GE.AND P1, PT, R64, R139, PT ;  /* 0x0000008b4000720c */ /* 0x000fc40003f26270 */
[-C--:B------:R-:W-:Y:S01]  /*37dc0*/  ISETP.GT.U32.AND P5, PT, R64, R62.reuse, PT ;  /* 0x0000003e4000720c */ /* 0x080fe20003fa4070 */
[----:B------:R-:W-:Y:S01]  /*37dd0*/  VIADD R64, R141, 0x6 ;  /* 0x000000068d407836 */ /* 0x000fe20000000000 */
[----:B------:R-:W-:Y:S02]  /*37de0*/  FSEL R143, RZ, -3.40282346638528859812e+38, !P6 ;  /* 0xff7fffffff8f7808 */ /* 0x000fe40007000000 */
[----:B------:R-:W-:Y:S02]  /*37df0*/  FSEL R148, R148, -3.40282346638528859812e+38, !P2 ;  /* 0xff7fffff94947808 */ /* 0x000fe40005000000 */
[C---:B------:R-:W-:Y:S02]  /*37e00*/  ISETP.GE.AND P2, PT, R65.reuse, R139, PT ;  /* 0x0000008b4100720c */ /* 0x040fe40003f46270 */
[----:B------:R-:W-:Y:S01]  /*37e10*/  ISETP.GT.U32.AND P6, PT, R65, R62, PT ;  /* 0x0000003e4100720c */ /* 0x000fe20003fc4070 */
[----:B------:R-:W-:Y:S01]  /*37e20*/  VIADD R65, R141, 0x7 ;  /* 0x000000078d417836 */ /* 0x000fe20000000000 */
[----:B------:R-:W-:-:S02]  /*37e30*/  FSEL R150, RZ, -3.40282346638528859812e+38, !P5 ;  /* 0xff7fffffff967808 */ /* 0x000fc40006800000 */
[----:B------:R-:W-:Y:S02]  /*37e40*/  FSEL R143, R143, -3.40282346638528859812e+38, !P4 ;  /* 0xff7fffff8f8f7808 */ /* 0x000fe40006000000 */
[CC--:B------:R-:W-:Y:S02]  /*37e50*/  ISETP.GE.AND P4, PT, R64.reuse, R139.reuse, PT ;  /* 0x0000008b4000720c */ /* 0x0c0fe40003f86270 */
[----:B------:R-:W-:Y:S01]  /*37e60*/  ISETP.GT.U32.AND P5, PT, R64, R62, PT ;  /* 0x0000003e4000720c */ /* 0x000fe20003fa4070 */
[----:B------:R-:W-:Y:S01]  /*37e70*/  VIADD R64, R141, 0x8 ;  /* 0x000000088d407836 */ /* 0x000fe20000000000 */
[----:B------:R-:W-:Y:S02]  /*37e80*/  FSEL R152, RZ, -3.40282346638528859812e+38, !P6 ;  /* 0xff7fffffff987808 */ /* 0x000fe40007000000 */
[----:B------:R-:W-:Y:S02]  /*37e90*/  FSEL R150, R150, -3.40282346638528859812e+38, !P1 ;  /* 0xff7fffff96967808 */ /* 0x000fe40004800000 */
[----:B------:R-:W-:-:S02]  /*37ea0*/  ISETP.GE.AND P1, PT, R65, R139, PT ;  /* 0x0000008b4100720c */ /* 0x000fc40003f26270 */
[-C--:B------:R-:W-:Y:S01]  /*37eb0*/  ISETP.GT.U32.AND P6, PT, R65, R62.reuse, PT ;  /* 0x0000003e4100720c */ /* 0x080fe20003fc4070 */
[C---:B------:R-:W-:Y:S01]  /*37ec0*/  VIADD R65, R141.reuse, 0x9 ;  /* 0x000000098d417836 */ /* 0x040fe20000000000 */
        /* <DEDUP_REMOVED lines=172> */
[C---:B------:R-:W-:Y:S02]  /*38990*/  ISETP.GE.AND P2, PT, R64.reuse, R139, PT ;  /* 0x0000008b4000720c */ /* 0x040fe40003f46270 */
[-C--:B------:R-:W-:Y:S01]  /*389a0*/  ISETP.GT.U32.AND P4, PT, R64, R62.reuse, PT ;  /* 0x0000003e4000720c */ /* 0x080fe20003f84070 */
[----:B------:R-:W-:Y:S01]  /*389b0*/  VIADD R64, R141, 0x2c ;  /* 0x0000002c8d407836 */ /* 0x000fe20000000000 */
[----:B------:R-:W-:Y:S02]  /*389c0*/  FSEL R234, RZ, -3.40282346638528859812e+38, !P6 ;  /* 0xff7fffffffea7808 */ /* 0x000fe40007000000 */
[----:B------:R-:W-:Y:S02]  /*389d0*/  ISETP.GT.U32.AND P6, PT, R65, R62, PT ;  /* 0x0000003e4100720c */ /* 0x000fe40003fc4070 */
[----:B------:R-:W-:-:S02]  /*389e0*/  FSEL R238, RZ, -3.40282346638528859812e+38, !P4 ;  /* 0xff7fffffffee7808 */ /* 0x000fc40006000000 */
[----:B------:R-:W-:Y:S02]  /*389f0*/  FSEL R234, R234, -3.40282346638528859812e+38, !P5 ;  /* 0xff7fffffeaea7808 */ /* 0x000fe40006800000 */
[----:B------:R-:W-:Y:S02]  /*38a00*/  FSEL R230, R230, -3.40282346638528859812e+38, !P1 ;  /* 0xff7fffffe6e67808 */ /* 0x000fe40004800000 */
[CC--:B------:R-:W-:Y:S02]  /*38a10*/  ISETP.GE.AND P5, PT, R64.reuse, R139.reuse, PT ;  /* 0x0000008b4000720c */ /* 0x0c0fe40003fa6270 */
[----:B------:R-:W-:Y:S01]  /*38a20*/  ISETP.GT.U32.AND P4, PT, R64, R62, PT ;  /* 0x0000003e4000720c */ /* 0x000fe20003f84070 */
[----:B------:R-:W-:Y:S01]  /*38a30*/  VIADD R64, R141, 0x2e ;  /* 0x0000002e8d407836 */ /* 0x000fe20000000000 */
[----:B------:R-:W-:Y:S01]  /*38a40*/  ISETP.GE.AND P1, PT, R65, R139, PT ;  /* 0x0000008b4100720c */ /* 0x000fe20003f26270 */
[----:B------:R-:W-:Y:S01]  /*38a50*/  VIADD R65, R141, 0x2d ;  /* 0x0000002d8d417836 */ /* 0x000fe20000000000 */
[----:B------:R-:W-:-:S02]  /*38a60*/  FSEL R163, RZ, -3.40282346638528859812e+38, !P6 ;  /* 0xff7fffffffa37808 */ /* 0x000fc40007000000 */
[----:B------:R-:W-:Y:S02]  /*38a70*/  FSEL R244, RZ, -3.40282346638528859812e+38, !P4 ;  /* 0xff7ffffffff47808 */ /* 0x000fe40006000000 */
[----:B------:R-:W-:Y:S02]  /*38a80*/  FSEL R163, R163, -3.40282346638528859812e+38, !P1 ;  /* 0xff7fffffa3a37808 */ /* 0x000fe40004800000 */
[C---:B------:R-:W-:Y:S02]  /*38a90*/  ISETP.GE.AND P1, PT, R64.reuse, R139, PT ;  /* 0x0000008b4000720c */ /* 0x040fe40003f26270 */
[----:B------:R-:W-:Y:S02]  /*38aa0*/  ISETP.GT.U32.AND P4, PT, R64, R62, PT ;  /* 0x0000003e4000720c */ /* 0x000fe40003f84070 */
[----:B------:R-:W-:Y:S02]  /*38ab0*/  FMNMX3 R64, R142, -3.40282346638528859812e+38, R146, !PT ;  /* 0xff7fffff8e407876 */ /* 0x000fe40007800092 */
[----:B------:R-:W-:-:S02]  /*38ac0*/  FSEL R238, R238, -3.40282346638528859812e+38, !P2 ;  /* 0xff7fffffeeee7808 */ /* 0x000fc40005000000 */
[C---:B------:R-:W-:Y:S02]  /*38ad0*/  ISETP.GE.AND P2, PT, R65.reuse, R139, PT ;  /* 0x0000008b4100720c */ /* 0x040fe40003f46270 */
[----:B------:R-:W-:Y:S02]  /*38ae0*/  ISETP.GT.U32.AND P6, PT, R65, R62, PT ;  /* 0x0000003e4100720c */ /* 0x000fe40003fc4070 */
[----:B------:R-:W-:Y:S01]  /*38af0*/  FMNMX3 R65, R64, R148, R143, !PT ;  /* 0x0000009440417276 */ /* 0x000fe2000780008f */
[----:B------:R-:W-:Y:S01]  /*38b00*/  VIADD R64, R141, 0x30 ;  /* 0x000000308d407836 */ /* 0x000fe20000000000 */
[----:B------:R-:W-:Y:S02]  /*38b10*/  FSEL R248, RZ, -3.40282346638528859812e+38, !P6 ;  /* 0xff7ffffffff87808 */ /* 0x000fe40007000000 */
[----:B------:R-:W-:Y:S02]  /*38b20*/  FMNMX3 R65, R65, R150, R152, !PT ;  /* 0x0000009641417276 */ /* 0x000fe40007800098 */
[----:B------:R-:W-:-:S02]  /*38b30*/  FSEL R244, R244, -3.40282346638528859812e+38, !P5 ;  /* 0xff7ffffff4f47808 */ /* 0x000fc40006800000 */
[----:B------:R-:W-:Y:S02]  /*38b40*/  FMNMX3 R65, R65, R154, R145, !PT ;  /* 0x0000009a41417276 */ /* 0x000fe40007800091 */
[C---:B------:R-:W-:Y:S02]  /*38b50*/  ISETP.GE.AND P5, PT, R66.reuse, R139, PT ;  /* 0x0000008b4200720c */ /* 0x040fe40003fa6270 */
[----:B------:R-:W-:Y:S02]  /*38b60*/  FMNMX3 R65, R65, R156, R158, !PT ;  /* 0x0000009c41417276 */ /* 0x000fe4000780009e */
[----:B------:R-:W-:Y:S01]  /*38b70*/  ISETP.GT.U32.AND P6, PT, R66, R62, PT ;  /* 0x0000003e4200720c */ /* 0x000fe20003fc4070 */
[----:B------:R-:W-:Y:S01]  /*38b80*/  VIADD R66, R141, 0x31 ;  /* 0x000000318d427836 */ /* 0x000fe20000000000 */
[----:B------:R-:W-:Y:S02]  /*38b90*/  FMNMX3 R65, R65, R160, R147, !PT ;  /* 0x000000a041417276 */ /* 0x000fe40007800093 */
[----:B------:R-:W-:-:S02]  /*38ba0*/  FSEL R252, RZ, -3.40282346638528859812e+38, !P4 ;  /* 0xff7ffffffffc7808 */ /* 0x000fc40006000000 */
[----:B------:R-:W-:Y:S02]  /*38bb0*/  FMNMX3 R65, R65, R162, R164, !PT ;  /* 0x000000a241417276 */ /* 0x000fe400078000a4 */
[----:B------:R-:W-:Y:S02]  /*38bc0*/  FSEL R248, R248, -3.40282346638528859812e+38, !P2 ;  /* 0xff7ffffff8f87808 */ /* 0x000fe40005000000 */
[----:B------:R-:W-:Y:S02]  /*38bd0*/  FMNMX3 R65, R65, R166, R149, !PT ;  /* 0x000000a641417276 */ /* 0x000fe40007800095 */
[C---:B------:R-:W-:Y:S02]  /*38be0*/  ISETP.GE.AND P2, PT, R64.reuse, R139, PT ;  /* 0x0000008b4000720c */ /* 0x040fe40003f46270 */
[----:B------:R-:W-:Y:S02]  /*38bf0*/  FMNMX3 R65, R65, R168, R170, !PT ;  /* 0x000000a841417276 */ /* 0x000fe400078000aa */
[----:B------:R-:W-:Y:S01]  /*38c00*/  ISETP.GT.U32.AND P4, PT, R64, R62, PT ;  /* 0x0000003e4000720c */ /* 0x000fe20003f84070 */
[----:B------:R-:W-:Y:S01]  /*38c10*/  VIADD R64, R141, 0x32 ;  /* 0x000000328d407836 */ /* 0x000fe20000000000 */
[----:B------:R-:W-:-:S02]  /*38c20*/  FMNMX3 R65, R65, R172, R151, !PT ;  /* 0x000000ac41417276 */ /* 0x000fc40007800097 */
[----:B------:R-:W-:Y:S02]  /*38c30*/  FSEL R165, RZ, -3.40282346638528859812e+38, !P6 ;  /* 0xff7fffffffa57808 */ /* 0x000fe40007000000 */
[----:B------:R-:W-:Y:S02]  /*38c40*/  FMNMX3 R65, R65, R174, R176, !PT ;  /* 0x000000ae41417276 */ /* 0x000fe400078000b0 */
[----:B------:R-:W-:Y:S02]  /*38c50*/  FSEL R252, R252, -3.40282346638528859812e+38, !P1 ;  /* 0xff7ffffffcfc7808 */ /* 0x000fe40004800000 */
[----:B------:R-:W-:Y:S02]  /*38c60*/  FMNMX3 R65, R65, R178, R153, !PT ;  /* 0x000000b241417276 */ /* 0x000fe40007800099 */
[----:B------:R-:W-:Y:S02]  /*38c70*/  ISETP.GE.AND P1, PT, R66, R139, PT ;  /* 0x0000008b4200720c */ /* 0x000fe40003f26270 */
[----:B------:R-:W-:-:S02]  /*38c80*/  FMNMX3 R65, R65, R180, R182, !PT ;  /* 0x000000b441417276 */ /* 0x000fc400078000b6 */
[----:B------:R-:W-:Y:S01]  /*38c90*/  ISETP.GT.U32.AND P6, PT, R66, R62, PT ;  /* 0x0000003e4200720c */ /* 0x000fe20003fc4070 */
[----:B------:R-:W-:Y:S01]  /*38ca0*/  VIADD R66, R141, 0x33 ;  /* 0x000000338d427836 */ /* 0x000fe20000000000 */
[----:B------:R-:W-:Y:S02]  /*38cb0*/  FMNMX3 R65, R65, R184, R155, !PT ;  /* 0x000000b841417276 */ /* 0x000fe4000780009b */
[----:B------:R-:W-:Y:S02]  /*38cc0*/  FSEL R167, RZ, -3.40282346638528859812e+38, !P4 ;  /* 0xff7fffffffa77808 */ /* 0x000fe40006000000 */
[----:B------:R-:W-:Y:S02]  /*38cd0*/  FMNMX3 R65, R65, R186, R188, !PT ;  /* 0x000000ba41417276 */ /* 0x000fe400078000bc */
[----:B------:R-:W-:Y:S02]  /*38ce0*/  FSEL R165, R165, -3.40282346638528859812e+38, !P5 ;  /* 0xff7fffffa5a57808 */ /* 0x000fe40006800000 */
[----:B------:R-:W-:-:S02]  /*38cf0*/  FMNMX3 R65, R65, R190, R157, !PT ;  /* 0x000000be41417276 */ /* 0x000fc4000780009d */
[C---:B------:R-:W-:Y:S02]  /*38d00*/  ISETP.GE.AND P5, PT, R64.reuse, R139, PT ;  /* 0x0000008b4000720c */ /* 0x040fe40003fa6270 */
[----:B------:R-:W-:Y:S02]  /*38d10*/  FMNMX3 R65, R65, R192, R194, !PT ;  /* 0x000000c041417276 */ /* 0x000fe400078000c2 */
[----:B------:R-:W-:Y:S01]  /*38d20*/  ISETP.GT.U32.AND P4, PT, R64, R62, PT ;  /* 0x0000003e4000720c */ /* 0x000fe20003f84070 */
[----:B------:R-:W-:Y:S01]  /*38d30*/  VIADD R64, R141, 0x34 ;  /* 0x000000348d407836 */ /* 0x000fe20000000000 */
[----:B------:R-:W-:Y:S02]  /*38d40*/  FSEL R169, RZ, -3.40282346638528859812e+38, !P6 ;  /* 0xff7fffffffa97808 */ /* 0x000fe40007000000 */
[----:B------:R-:W-:Y:S02]  /*38d50*/  FMNMX3 R65, R65, R196, R159, !PT ;  /* 0x000000c441417276 */ /* 0x000fe4000780009f */
[----:B------:R-:W-:-:S02]  /*38d60*/  FSEL R167, R167, -3.40282346638528859812e+38, !P2 ;  /* 0xff7fffffa7a77808 */ /* 0x000fc40005000000 */
[CC--:B------:R-:W-:Y:S02]  /*38d70*/  ISETP.GE.AND P2, PT, R66.reuse, R139.reuse, PT ;  /* 0x0000008b4200720c */ /* 0x0c0fe40003f46270 */
[----:B------:R-:W-:Y:S01]  /*38d80*/  ISETP.GT.U32.AND P6, PT, R66, R62, PT ;  /* 0x0000003e4200720c */ /* 0x000fe20003fc4070 */
[----:B------:R-:W-:Y:S01]  /*38d90*/  VIADD R66, R141, 0x35 ;  /* 0x000000358d427836 */ /* 0x000fe20000000000 */
[----:B------:R-:W-:Y:S02]  /*38da0*/  FSEL R173, RZ, -3.40282346638528859812e+38, !P4 ;  /* 0xff7fffffffad7808 */ /* 0x000fe40006000000 */
[----:B------:R-:W-:Y:S02]  /*38db0*/  FSEL R169, R169, -3.40282346638528859812e+38, !P1 ;  /* 0xff7fffffa9a97808 */ /* 0x000fe40004800000 */
[----:B------:R-:W-:Y:S02]  /*38dc0*/  FMNMX3 R65, R65, R216, R220, !PT ;  /* 0x000000d841417276 */ /* 0x000fe400078000dc */
        /* <DEDUP_REMOVED lines=8> */
[----:B------:R-:W-:-:S02]  /*38e50*/  FMNMX3 R65, R65, R224, R161, !PT ;  /* 0x000000e041417276 */ /* 0x000fc400078000a1 */
[----:B------:R-:W-:Y:S02]  /*38e60*/  FSEL R181, RZ, -3.40282346638528859812e+38, !P4 ;  /* 0xff7fffffffb57808 */ /* 0x000fe40006000000 */
[----:B------:R-:W-:Y:S02]  /*38e70*/  FSEL R175, R175, -3.40282346638528859812e+38, !P2 ;  /* 0xff7fffffafaf7808 */ /* 0x000fe40005000000 */
[C---:B------:R-:W-:Y:S02]  /*38e80*/  ISETP.GE.AND P2, PT, R64.reuse, R139, PT ;  /* 0x0000008b4000720c */ /* 0x040fe40003f46270 */
[----:B------:R-:W-:Y:S01]  /*38e90*/  ISETP.GT.U32.AND P4, PT, R64, R62, PT ;  /* 0x0000003e4000720c */ /* 0x000fe20003f84070 */
[----:B------:R-:W-:Y:S01]  /*38ea0*/  VIADD R64, R141, 0x38 ;  /* 0x000000388d407836 */ /* 0x000fe20000000000 */
[----:B------:R-:W-:Y:S02]  /*38eb0*/  FSEL R185, RZ, -3.40282346638528859812e+38, !P6 ;  /* 0xff7fffffffb97808 */ /* 0x000fe40007000000 */
[----:B------:R-:W-:-:S02]  /*38ec0*/  FMNMX3 R65, R65, R230, R234, !PT ;  /* 0x000000e641417276 */ /* 0x000fc400078000ea */
[----:B------:R-:W-:Y:S02]  /*38ed0*/  ISETP.GT.U32.AND P6, PT, R66, R62, PT ;  /* 0x0000003e4200720c */ /* 0x000fe40003fc4070 */
[----:B------:R-:W-:Y:S02]  /*38ee0*/  FSEL R189, RZ, -3.40282346638528859812e+38, !P4 ;  /* 0xff7fffffffbd7808 */ /* 0x000fe40006000000 */
[----:B------:R-:W-:Y:S02]  /*38ef0*/  FSEL R185, R185, -3.40282346638528859812e+38, !P5 ;  /* 0xff7fffffb9b97808 */ /* 0x000fe40006800000 */
[----:B------:R-:W-:Y:S02]  /*38f00*/  FMNMX3 R65, R65, R238, R163, !PT ;  /* 0x000000ee41417276 */ /* 0x000fe400078000a3 */
[----:B------:R-:W-:Y:S02]  /*38f10*/  FSEL R181, R181, -3.40282346638528859812e+38, !P1 ;  /* 0xff7fffffb5b57808 */ /* 0x000fe40004800000 */
[----:B------:R-:W-:-:S02]  /*38f20*/  ISETP.GE.AND P5, PT, R64, R139, PT ;  /* 0x0000008b4000720c */ /* 0x000fc40003fa6270 */
[----:B------:R-:W-:Y:S01]  /*38f30*/  ISETP.GT.U32.AND P4, PT, R64, R62, PT ;  /* 0x0000003e4000720c */ /* 0x000fe20003f84070 */
[C---:B------:R-:W-:Y:S01]  /*38f40*/  VIADD R64, R141.reuse, 0x3a ;  /* 0x0000003a8d407836 */ /* 0x040fe20000000000 */
[----:B------:R-:W-:Y:S01]  /*38f50*/  ISETP.GE.AND P1, PT, R66, R139, PT ;  /* 0x0000008b4200720c */ /* 0x000fe20003f26270 */
[----:B------:R-:W-:Y:S01]  /*38f60*/  VIADD R66, R141, 0x39 ;  /* 0x000000398d427836 */ /* 0x000fe20000000000 */
[----:B------:R-:W-:Y:S02]  /*38f70*/  FSEL R191, RZ, -3.40282346638528859812e+38, !P6 ;  /* 0xff7fffffffbf7808 */ /* 0x000fe40007000000 */
[----:B------:R-:W-:Y:S02]  /*38f80*/  FMNMX3 R65, R65, R244, R248, !PT ;  /* 0x000000f441417276 */ /* 0x000fe400078000f8 */
[----:B------:R-:W-:Y:S02]  /*38f90*/  FSEL R197, RZ, -3.40282346638528859812e+38, !P4 ;  /* 0xff7fffffffc57808 */ /* 0x000fe40006000000 */
[----:B------:R-:W-:-:S02]  /*38fa0*/  FSEL R191, R191, -3.40282346638528859812e+38, !P1 ;  /* 0xff7fffffbfbf7808 */ /* 0x000fc40004800000 */
[CC--:B------:R-:W-:Y:S02]  /*38fb0*/  ISETP.GE.AND P1, PT, R64.reuse, R139.reuse, PT ;  /* 0x0000008b4000720c */ /* 0x0c0fe40003f26270 */
[----:B------:R-:W-:Y:S02]  /*38fc0*/  ISETP.GT.U32.AND P4, PT, R64, R62, PT ;  /* 0x0000003e4000720c */ /* 0x000fe40003f84070 */
[----:B------:R-:W-:Y:S01]  /*38fd0*/  FMNMX3 R64, R65, R252, R165, !PT ;  /* 0x000000fc41407276 */ /* 0x000fe200078000a5 */
[----:B------:R-:W-:Y:S01]  /*38fe0*/  VIADD R65, R141, 0x3e ;  /* 0x0000003e8d417836 */ /* 0x000fe20000000000 */
[----:B------:R-:W-:Y:S02]  /*38ff0*/  FSEL R189, R189, -3.40282346638528859812e+38, !P2 ;  /* 0xff7fffffbdbd7808 */ /* 0x000fe40005000000 */
[C---:B------:R-:W-:Y:S02]  /*39000*/  ISETP.GE.AND P2, PT, R66.reuse, R139, PT ;  /* 0x0000008b4200720c */ /* 0x040fe40003f46270 */
[----:B------:R-:W-:Y:S01]  /*39010*/  ISETP.GT.U32.AND P6, PT, R66, R62, PT ;  /* 0x0000003e4200720c */ /* 0x000fe20003fc4070 */
[----:B------:R-:W-:Y:S01]  /*39020*/  VIADD R66, R141, 0x3b ;  /* 0x0000003b8d427836 */ /* 0x000fe20000000000 */
[----:B------:R-:W-:-:S02]  /*39030*/  FMNMX3 R64, R64, R167, R169, !PT ;  /* 0x000000a740407276 */ /* 0x000fc400078000a9 */
[----:B------:R-:W-:Y:S02]  /*39040*/  FSEL R197, R197, -3.40282346638528859812e+38, !P5 ;  /* 0xff7fffffc5c57808 */ /* 0x000fe40006800000 */
[----:B------:R-:W-:Y:S02]  /*39050*/  FSEL R201, RZ, -3.40282346638528859812e+38, !P6 ;  /* 0xff7fffffffc97808 */ /* 0x000fe40007000000 */
[C---:B------:R-:W-:Y:S02]  /*39060*/  ISETP.GE.AND P5, PT, R66.reuse, R139, PT ;  /* 0x0000008b4200720c */ /* 0x040fe40003fa6270 */
[----:B------:R-:W-:Y:S01]  /*39070*/  ISETP.GT.U32.AND P6, PT, R66, R62, PT ;  /* 0x0000003e4200720c */ /* 0x000fe20003fc4070 */
[----:B------:R-:W-:Y:S01]  /*39080*/  VIADD R66, R141, 0x3c ;  /* 0x0000003c8d427836 */ /* 0x000fe20000000000 */
[----:B------:R-:W-:Y:S02]  /*39090*/  FMNMX3 R64, R64, R173, R175, !PT ;  /* 0x000000ad40407276 */ /* 0x000fe400078000af */
[----:B------:R-:W-:-:S02]  /*390a0*/  FSEL R205, RZ, -3.40282346638528859812e+38, !P4 ;  /* 0xff7fffffffcd7808 */ /* 0x000fc40006000000 */
[----:B------:R-:W-:Y:S02]  /*390b0*/  FMNMX3 R64, R64, R181, R185, !PT ;  /* 0x000000b540407276 */ /* 0x000fe400078000b9 */
[----:B------:R-:W-:Y:S02]  /*390c0*/  FSEL R201, R201, -3.40282346638528859812e+38, !P2 ;  /* 0xff7fffffc9c97808 */ /* 0x000fe40005000000 */
[C---:B------:R-:W-:Y:S02]  /*390d0*/  ISETP.GE.AND P4, PT, R66.reuse, R139, PT ;  /* 0x0000008b4200720c */ /* 0x040fe40003f86270 */
[-C--:B------:R-:W-:Y:S01]  /*390e0*/  ISETP.GT.U32.AND P2, PT, R66, R62.reuse, PT ;  /* 0x0000003e4200720c */ /* 0x080fe20003f44070 */
[----:B------:R-:W-:Y:S01]  /*390f0*/  VIADD R66, R141, 0x3f ;  /* 0x0000003f8d427836 */ /* 0x000fe20000000000 */
[----:B------:R-:W-:Y:S02]  /*39100*/  FSEL R207, RZ, -3.40282346638528859812e+38, !P6 ;  /* 0xff7fffffffcf7808 */ /* 0x000fe40007000000 */
[----:B------:R-:W-:-:S02]  /*39110*/  ISETP.GT.U32.AND P6, PT, R67, R62, PT ;  /* 0x0000003e4300720c */ /* 0x000fc40003fc4070 */
[----:B------:R-:W-:Y:S02]  /*39120*/  FMNMX3 R64, R64, R189, R191, !PT ;  /* 0x000000bd40407276 */ /* 0x000fe400078000bf */
[----:B------:R-:W-:Y:S02]  /*39130*/  FSEL R211, RZ, -3.40282346638528859812e+38, !P2 ;  /* 0xff7fffffffd37808 */ /* 0x000fe40005000000 */
[----:B------:R-:W-:Y:S02]  /*39140*/  FSEL R205, R205, -3.40282346638528859812e+38, !P1 ;  /* 0xff7fffffcdcd7808 */ /* 0x000fe40004800000 */
[----:B------:R-:W-:Y:S02]  /*39150*/  ISETP.GT.U32.AND P2, PT, R65, R62, PT ;  /* 0x0000003e4100720c */ /* 0x000fe40003f44070 */
[----:B------:R-:W-:Y:S02]  /*39160*/  FSEL R215, RZ, -3.40282346638528859812e+38, !P6 ;  /* 0xff7fffffffd77808 */ /* 0x000fe40007000000 */
[----:B------:R-:W-:-:S02]  /*39170*/  ISETP.GE.AND P1, PT, R67, R139, PT ;  /* 0x0000008b4300720c */ /* 0x000fc40003f26270 */
[----:B------:R-:W-:Y:S02]  /*39180*/  FSEL R207, R207, -3.40282346638528859812e+38, !P5 ;  /* 0xff7fffffcfcf7808 */ /* 0x000fe40006800000 */
[----:B------:R-:W-:Y:S02]  /*39190*/  ISETP.GT.U32.AND P6, PT, R66, R62, PT ;  /* 0x0000003e4200720c */ /* 0x000fe40003fc4070 */
[----:B------:R-:W-:Y:S02]  /*391a0*/  FMNMX3 R64, R64, R197, R201, !PT ;  /* 0x000000c540407276 */ /* 0x000fe400078000c9 */
[----:B------:R-:W-:Y:S02]  /*391b0*/  FSEL R219, RZ, -3.40282346638528859812e+38, !P2 ;  /* 0xff7fffffffdb7808 */ /* 0x000fe40005000000 */
[-C--:B------:R-:W-:Y:S02]  /*391c0*/  ISETP.GE.AND P5, PT, R65, R139.reuse, PT ;  /* 0x0000008b4100720c */ /* 0x080fe40003fa6270 */
[----:B------:R-:W-:-:S02]  /*391d0*/  ISETP.GE.AND P2, PT, R66, R139, PT ;  /* 0x0000008b4200720c */ /* 0x000fc40003f46270 */
[----:B------:R-:W-:Y:S02]  /*391e0*/  FSEL R225, RZ, -3.40282346638528859812e+38, !P6 ;  /* 0xff7fffffffe17808 */ /* 0x000fe40007000000 */
[----:B------:R-:W-:Y:S02]  /*391f0*/  FSEL R211, R211, -3.40282346638528859812e+38, !P4 ;  /* 0xff7fffffd3d37808 */ /* 0x000fe40006000000 */
[----:B------:R-:W-:Y:S02]  /*39200*/  FSEL R215, R215, -3.40282346638528859812e+38, !P1 ;  /* 0xff7fffffd7d77808 */ /* 0x000fe40004800000 */
[----:B------:R-:W-:Y:S02]  /*39210*/  FMNMX3 R64, R64, R205, R207, !PT ;  /* 0x000000cd40407276 */ /* 0x000fe400078000cf */
[----:B------:R-:W-:Y:S02]  /*39220*/  FSEL R219, R219, -3.40282346638528859812e+38, !P5 ;  /* 0xff7fffffdbdb7808 */ /* 0x000fe40006800000 */
[----:B------:R-:W-:-:S02]  /*39230*/  FSEL R225, R225, -3.40282346638528859812e+38, !P2 ;  /* 0xff7fffffe1e17808 */ /* 0x000fc40005000000 */
[----:B------:R-:W-:-:S04]  /*39240*/  FMNMX3 R64, R64, R211, R215, !PT ;  /* 0x000000d340407276 */ /* 0x000fc800078000d7 */
[----:B------:R-:W-:-:S07]  /*39250*/  FMNMX3 R64, R64, R219, R225, !PT ;  /* 0x000000db40407276 */ /* 0x000fce00078000e1 */
.L_x_413:
[----:B------:R-:W-:Y:S05]  /*39260*/  BSYNC.RECONVERGENT B0 ;  /* 0x0000000000007941 */ /* 0x000fea0003800200 */
.L_x_283:
[----:B------:R-:W-:Y:S01]  /*39270*/  FMNMX R65, R64, R73, !PT ;  /* 0x0000004940417209 */ /* 0x000fe20007800000 */
[----:B------:R-:W-:Y:S01]  /*39280*/  IMAD.MOV.U32 R64, RZ, RZ, 0x3bbb989d ;  /* 0x3bbb989dff407424 */ /* 0x000fe200078e00ff */
[C---:B------:R-:W-:Y:S01]  /*39290*/  ISETP.GE.U32.AND P1, PT, R141.reuse, R62, PT ;  /* 0x0000003e8d00720c */ /* 0x040fe20003f26070 */
[----:B------:R-:W-:Y:S01]  /*392a0*/  IMAD.MOV.U32 R66, RZ, RZ, 0x437c0000 ;  /* 0x437c0000ff427424 */ /* 0x000fe200078e00ff */
[-C--:B------:R-:W-:Y:S01]  /*392b0*/  ISETP.LT.AND P3, PT, R141, R139.reuse, !P3 ;  /* 0x0000008b8d00720c */ /* 0x080fe20005f61270 */
[C---:B------:R-:W-:Y:S01]  /*392c0*/  FADD R171, -R65.reuse, R142 ;  /* 0x0000008e41ab7221 */ /* 0x040fe20000000100 */
[C---:B------:R-:W-:Y:S01]  /*392d0*/  FADD R177, -R65.reuse, R146 ;  /* 0x0000009241b17221 */ /* 0x040fe20000000100 */
[----:B------:R-:W-:Y:S01]  /*392e0*/  FADD R183, -R65, R150 ;  /* 0x0000009641b77221 */ /* 0x000fe20000000100 */
[----:B------:R-:W-:Y:S01]  /*392f0*/  ISETP.LT.AND P6, PT, R144, R139, !P1 ;  /* 0x0000008b9000720c */ /* 0x000fe20004fc1270 */
[-C--:B------:R-:W-:Y:S01]  /*39300*/  FFMA.SAT R67, R171, R64.reuse, 0.5 ;  /* 0x3f000000ab437423 */ /* 0x080fe20000002040 */
[-C--:B------:R-:W-:Y:S01]  /*39310*/  FFMA.SAT R179, R177, R64.reuse, 0.5 ;  /* 0x3f000000b1b37423 */ /* 0x080fe20000002040 */
[----:B------:R-:W-:Y:S01]  /*39320*/  FFMA.SAT R187, R183, R64, 0.5 ;  /* 0x3f000000b7bb7423 */ /* 0x000fe20000002040 */
[----:B------:R-:W-:-:S02]  /*39330*/  VIADD R193, R141, 0x2 ;  /* 0x000000028dc17836 */ /* 0x000fc40000000000 */
[-C--:B------:R-:W-:Y:S01]  /*39340*/  FFMA.RM R142, R67, R66.reuse, 12582913 ;  /* 0x4b400001438e7423 */ /* 0x080fe20000004042 */
[-C--:B------:R-:W-:Y:S01]  /*39350*/  FFMA.RM R67, R179, R66.reuse, 12582913 ;  /* 0x4b400001b3437423 */ /* 0x080fe20000004042 */
[----:B------:R-:W-:Y:S01]  /*39360*/  FADD R179, -R65, R148 ;  /* 0x0000009441b37221 */ /* 0x000fe20000000100 */
[----:B------:R-:W-:Y:S01]  /*39370*/  FFMA.RM R187, R187, R66, 12582913 ;  /* 0x4b400001bbbb7423 */ /* 0x000fe20000004042 */
[C---:B------:R-:W-:Y:S01]  /*39380*/  FADD R146, R142.reuse, -12583039 ;  /* 0xcb40007f8e927421 */ /* 0x040fe20000000000 */
[----:B------:R-:W-:Y:S01]  /*39390*/  FADD R198, R67, -12583039 ;  /* 0xcb40007f43c67421 */ /* 0x000fe20000000000 */
[----:B------:R-:W-:Y:S01]  /*393a0*/  ISETP.GT.U32.AND P1, PT, R193, R62, PT ;  /* 0x0000003ec100720c */ /* 0x000fe20003f24070 */
[----:B------:R-:W-:Y:S01]  /*393b0*/  FADD R150, R187, -12583039 ;  /* 0xcb40007fbb967421 */ /* 0x000fe20000000000 */
[----:B------:R-:W-:Y:S01]  /*393c0*/  FFMA R146, R171, 1.4426950216293334961, -R146 ;  /* 0x3fb8aa3bab927823 */ /* 0x000fe20000000892 */
[----:B------:R-:W-:Y:S01]  /*393d0*/  FFMA R198, R177, 1.4426950216293334961, -R198 ;  /* 0x3fb8aa3bb1c67823 */ /* 0x000fe200000008c6 */
[----:B------:R-:W-:Y:S01]  /*393e0*/  ISETP.LT.AND P5, PT, R193, R139, !P1 ;  /* 0x0000008bc100720c */ /* 0x000fe20004fa1270 */
[----:B------:R-:W-:Y:S01]  /*393f0*/  FFMA R150, R183, 1.4426950216293334961, -R150 ;  /* 0x3fb8aa3bb7967823 */ /* 0x000fe20000000896 */
[----:B------:R-:W-:Y:S01]  /*39400*/  FFMA R146, R171, 1.925963033500011079e-08, R146 ;  /* 0x32a57060ab927823 */ /* 0x000fe20000000092 */
[----:B------:R-:W-:Y:S01]  /*39410*/  FADD R171, -R65, R143 ;  /* 0x0000008f41ab7221 */ /* 0x000fe20000000100 */
[----:B------:R-:W-:Y:S01]  /*39420*/  FFMA R198, R177, 1.925963033500011079e-08, R198 ;  /* 0x32a57060b1c67823 */ /* 0x000fe200000000c6 */
[-C--:B------:R-:W-:Y:S01]  /*39430*/  FFMA.SAT R143, R179, R64.reuse, 0.5 ;  /* 0x3f000000b38f7423 */ /* 0x080fe20000002040 */
[----:B------:R-:W-:Y:S01]  /*39440*/  FFMA R150, R183, 1.925963033500011079e-08, R150 ;  /* 0x32a57060b7967823 */ /* 0x000fe20000000096 */
[----:B------:R-:W-:Y:S01]  /*39450*/  FFMA.SAT R177, R171, R64, 0.5 ;  /* 0x3f000000abb17423 */ /* 0x000fe20000002040 */
[----:B------:R-:W0:Y:S01]  /*39460*/  MUFU.EX2 R146, R146 ;  /* 0x0000009200927308 */ /* 0x000e220000000800 */
[-C--:B------:R-:W-:Y:S01]  /*39470*/  FFMA.RM R143, R143, R66.reuse, 12582913 ;  /* 0x4b4000018f8f7423 */ /* 0x080fe20000004042 */
[----:B------:R-:W-:Y:S01]  /*39480*/  FADD R183, -R65, R154 ;  /* 0x0000009a41b77221 */ /* 0x000fe20000000100 */
[----:B------:R-:W-:Y:S01]  /*39490*/  FFMA.RM R177, R177, R66, 12582913 ;  /* 0x4b400001b1b17423 */ /* 0x000fe20000004042 */
[----:B------:R-:W-:-:S02]  /*394a0*/  IMAD.SHL.U32 R229, R142, 0x800000, RZ ;  /* 0x008000008ee57824 */ /* 0x000fc400078e00ff */
[----:B------:R-:W-:Y:S01]  /*394b0*/  FADD R144, R143, -12583039 ;  /* 0xcb40007f8f907421 */ /* 0x000fe20000000000 */
[----:B------:R-:W-:Y:S01]  /*394c0*/  FFMA.SAT R193, R183, R64, 0.5 ;  /* 0x3f000000b7c17423 */ /* 0x000fe20000002040 */
[----:B------:R-:W-:Y:S01]  /*394d0*/  FADD R148, R177, -12583039 ;  /* 0xcb40007fb1947421 */ /* 0x000fe20000000000 */
[----:B------:R-:W1:Y:S01]  /*394e0*/  MUFU.EX2 R198, R198 ;  /* 0x000000c600c67308 */ /* 0x000e620000000800 */
[----:B------:R-:W-:Y:S01]  /*394f0*/  FFMA R144, R179, 1.4426950216293334961, -R144 ;  /* 0x3fb8aa3bb3907823 */ /* 0x000fe20000000890 */
[----:B------:R-:W-:Y:S01]  /*39500*/  FFMA.RM R193, R193, R66, 12582913 ;  /* 0x4b400001c1c17423 */ /* 0x000fe20000004042 */
[----:B------:R-:W-:Y:S01]  /*39510*/  FFMA R148, R171, 1.4426950216293334961, -R148 ;  /* 0x3fb8aa3bab947823 */ /* 0x000fe20000000894 */
[----:B------:R-:W-:Y:S02]  /*39520*/  VIADD R154, R141, 0x3 ;  /* 0x000000038d9a7836 */ /* 0x000fe40000000000 */
[----:B------:R-:W-:Y:S01]  /*39530*/  FFMA R144, R179, 1.925963033500011079e-08, R144 ;  /* 0x32a57060b3907823 */ /* 0x000fe20000000090 */
[----:B------:R-:W-:Y:S01]  /*39540*/  FADD R142, R193, -12583039 ;  /* 0xcb40007fc18e7421 */ /* 0x000fe20000000000 */
[----:B------:R-:W-:Y:S01]  /*39550*/  FFMA R148, R171, 1.925963033500011079e-08, R148 ;  /* 0x32a57060ab947823 */ /* 0x000fe20000000094 */
[----:B------:R-:W-:Y:S01]  /*39560*/  FADD R171, -R65, R152 ;  /* 0x0000009841ab7221 */ /* 0x000fe20000000100 */
[----:B0-----:R-:W-:Y:S01]  /*39570*/  FMUL R229, R229, R146 ;  /* 0x00000092e5e57220 */ /* 0x001fe20000400000 */
[----:B------:R-:W-:Y:S01]  /*39580*/  FFMA R142, R183, 1.4426950216293334961, -R142 ;  /* 0x3fb8aa3bb78e7823 */ /* 0x000fe2000000088e */
[----:B------:R-:W0:Y:S01]  /*39590*/  MUFU.EX2 R144, R144 ;  /* 0x0000009000907308 */ /* 0x000e220000000800 */
[----:B------:R-:W-:Y:S01]  /*395a0*/  FFMA.SAT R179, R171, R64, 0.5 ;  /* 0x3f000000abb37423 */ /* 0x000fe20000002040 */
[----:B------:R-:W-:-:S02]  /*395b0*/  IMAD.SHL.U32 R223, R67, 0x800000, RZ ;  /* 0x0080000043df7824 */ /* 0x000fc400078e00ff */
[----:B------:R-:W-:Y:S01]  /*395c0*/  FADD R67, RZ, R229 ;  /* 0x000000e5ff437221 */ /* 0x000fe20000000000 */
[----:B------:R-:W-:Y:S02]  /*395d0*/  VIADD R195, R141, 0x4 ;  /* 0x000000048dc37836 */ /* 0x000fe40000000000 */
[----:B------:R-:W-:Y:S01]  /*395e0*/  FFMA.RM R179, R179, R66, 12582913 ;  /* 0x4b400001b3b37423 */ /* 0x000fe20000004042 */
[CC--:B------:R-:W-:Y:S01]  /*395f0*/  ISETP.GT.U32.AND P1, PT, R154.reuse, R62.reuse, PT ;  /* 0x0000003e9a00720c */ /* 0x0c0fe20003f24070 */
[----:B------:R-:W-:Y:S01]  /*39600*/  FFMA R142, R183, 1.925963033500011079e-08, R142 ;  /* 0x32a57060b78e7823 */ /* 0x000fe2000000008e */
[----:B------:R-:W2:Y:S01]  /*39610*/  MUFU.EX2 R148, R148 ;  /* 0x0000009400947308 */ /* 0x000ea20000000800 */
[----:B------:R-:W-:Y:S01]  /*39620*/  FADD R152, R179, -12583039 ;  /* 0xcb40007fb3987421 */ /* 0x000fe20000000000 */
[----:B------:R-:W-:Y:S01]  /*39630*/  VIADD R146, R141, 0x5 ;  /* 0x000000058d927836 */ /* 0x000fe20000000000 */
[----:B------:R-:W-:Y:S01]  /*39640*/  ISETP.GT.U32.AND P2, PT, R195, R62, PT ;  /* 0x0000003ec300720c */ /* 0x000fe20003f44070 */
[----:B-1----:R-:W-:Y:S01]  /*39650*/  FMUL R223, R223, R198 ;  /* 0x000000c6dfdf7220 */ /* 0x002fe20000400000 */
[----:B------:R-:W-:Y:S01]  /*39660*/  FFMA R152, R171, 1.4426950216293334961, -R152 ;  /* 0x3fb8aa3bab987823 */ /* 0x000fe20000000898 */
[-C--:B------:R-:W-:Y:S01]  /*39670*/  ISETP.LT.AND P1, PT, R154, R139.reuse, !P1 ;  /* 0x0000008b9a00720c */ /* 0x080fe20004f21270 */
[----:B------:R-:W-:Y:S01]  /*39680*/  IMAD.SHL.U32 R217, R143, 0x800000, RZ ;  /* 0x008000008fd97824 */ /* 0x000fe200078e00ff */
[----:B------:R-:W1:Y:S01]  /*39690*/  MUFU.EX2 R150, R150 ;  /* 0x0000009600967308 */ /* 0x000e620000000800 */
[----:B------:R-:W-:Y:S01]  /*396a0*/  FFMA R152, R171, 1.925963033500011079e-08, R152 ;  /* 0x32a57060ab987823 */ /* 0x000fe20000000098 */
[----:B------:R-:W-:Y:S01]  /*396b0*/  FSEL R67, R67, RZ, P3 ;  /* 0x000000ff43437208 */ /* 0x000fe20001800000 */
[----:B------:R-:W-:Y:S01]  /*396c0*/  IMAD.SHL.U32 R213, R177, 0x800000, RZ ;  /* 0x00800000b1d57824 */ /* 0x000fe200078e00ff */
[-C--:B------:R-:W-:Y:S01]  /*396d0*/  ISETP.LT.AND P2, PT, R195, R139.reuse, !P2 ;  /* 0x0000008bc300720c */ /* 0x080fe20005741270 */
[----:B0-----:R-:W-:Y:S01]  /*396e0*/  FMUL R217, R217, R144 ;  /* 0x00000090d9d97220 */ /* 0x001fe20000400000 */
[C---:B------:R-:W-:Y:S01]  /*396f0*/  ISETP.GT.U32.AND P4, PT, R146.reuse, R62, PT ;  /* 0x0000003e9200720c */ /* 0x040fe20003f84070 */
[----:B------:R-:W-:Y:S01]  /*39700*/  @P6 FADD R67, R67, R223 ;  /* 0x000000df43436221 */ /* 0x000fe20000000000 */
[----:B------:R-:W0:Y:S01]  /*39710*/  MUFU.EX2 R152, R152 ;  /* 0x0000009800987308 */ /* 0x000e220000000800 */
[----:B------:R-:W-:Y:S01]  /*39720*/  IMAD.SHL.U32 R209, R187, 0x800000, RZ ;  /* 0x00800000bbd17824 */ /* 0x000fe200078e00ff */
[-C--:B------:R-:W-:Y:S01]  /*39730*/  ISETP.LT.AND P4, PT, R146, R139.reuse, !P4 ;  /* 0x0000008b9200720c */ /* 0x080fe20006781270 */
[----:B--2---:R-:W-:Y:S01]  /*39740*/  FMUL R213, R213, R148 ;  /* 0x00000094d5d57220 */ /* 0x004fe20000400000 */
[----:B------:R-:W-:Y:S01]  /*39750*/  @P5 FADD R67, R67, R217 ;  /* 0x000000d943435221 */ /* 0x000fe20000000000 */
[----:B------:R-:W-:Y:S01]  /*39760*/  VIADD R143, R141, 0x6 ;  /* 0x000000068d8f7836 */ /* 0x000fe20000000000 */
[----:B------:R-:W-:Y:S01]  /*39770*/  P2R R221, PR, RZ, 0x20 ;  /* 0x00000020ffdd7803 */ /* 0x000fe20000000000 */
[----:B------:R-:W-:Y:S01]  /*39780*/  IMAD.SHL.U32 R203, R179, 0x800000, RZ ;  /* 0x00800000b3cb7824 */ /* 0x000fe200078e00ff */
[----:B------:R-:W2:Y:S01]  /*39790*/  MUFU.EX2 R142, R142 ;  /* 0x0000008e008e7308 */ /* 0x000ea20000000800 */
[----:B-1----:R-:W-:Y:S01]  /*397a0*/  FMUL R209, R209, R150 ;  /* 0x00000096d1d17220 */ /* 0x002fe20000400000 */
[----:B------:R-:W-:Y:S01]  /*397b0*/  @P1 FADD R67, R67, R213 ;  /* 0x000000d543431221 */ /* 0x000fe20000000000 */
[----:B------:R-:W-:Y:S01]  /*397c0*/  IMAD.SHL.U32 R199, R193, 0x800000, RZ ;  /* 0x00800000c1c77824 */ /* 0x000fe200078e00ff */
[----:B------:R-:W-:Y:S01]  /*397d0*/  ISETP.GE.AND P5, PT, R143, R139, PT ;  /* 0x0000008b8f00720c */ /* 0x000fe20003fa6270 */
[----:B------:R-:W-:Y:S01]  /*397e0*/  FADD R145, -R65, R145 ;  /* 0x0000009141917221 */ /* 0x000fe20000000100 */
[----:B------:R-:W-:Y:S01]  /*397f0*/  @P2 FADD R67, R67, R209 ;  /* 0x000000d143432221 */ /* 0x000fe20000000000 */
[----:B------:R-:W-:Y:S01]  /*39800*/  P2R R227, PR, RZ, 0x40 ;  /* 0x00000040ffe37803 */ /* 0x000fe20000000000 */
[----:B------:R-:W-:Y:S01]  /*39810*/  FADD R147, -R65, R147 ;  /* 0x0000009341937221 */ /* 0x000fe20000000100 */
[----:B0-----:R-:W-:Y:S01]  /*39820*/  FMUL R203, R203, R152 ;  /* 0x00000098cbcb7220 */ /* 0x001fe20000400000 */
[----:B------:R-:W-:Y:S01]  /*39830*/  ISETP.GT.U32.AND P6, PT, R143, R62, PT ;  /* 0x0000003e8f00720c */ /* 0x000fe20003fc4070 */
[----:B------:R-:W-:Y:S01]  /*39840*/  FFMA.SAT R143, R145, R64, 0.5 ;  /* 0x3f000000918f7423 */ /* 0x000fe20000002040 */
[----:B------:R-:W-:Y:S01]  /*39850*/  FADD R149, -R65, R149 ;  /* 0x0000009541957221 */ /* 0x000fe20000000100 */
[----:B------:R-:W-:Y:S01]  /*39860*/  @P4 FADD R67, R67, R203 ;  /* 0x000000cb43434221 */ /* 0x000fe20000000000 */
[----:B------:R-:W-:Y:S01]  /*39870*/  FADD R151, -R65, R151 ;  /* 0x0000009741977221 */ /* 0x000fe20000000100 */
[----:B------:R-:W-:Y:S01]  /*39880*/  FFMA.RM R143, R143, R66, 12582913 ;  /* 0x4b4000018f8f7423 */ /* 0x000fe20000004042 */
[----:B------:R-:W-:Y:S01]  /*39890*/  FADD R153, -R65, R153 ;  /* 0x0000009941997221 */ /* 0x000fe20000000100 */
[----:B--2---:R-:W-:Y:S01]  /*398a0*/  FMUL R199, R199, R142 ;  /* 0x0000008ec7c77220 */ /* 0x004fe20000400000 */
[----:B------:R-:W-:Y:S01]  /*398b0*/  FADD R155, -R65, R155 ;  /* 0x0000009b419b7221 */ /* 0x000fe20000000100 */
[----:B------:R-:W-:-:S02]  /*398c0*/  IMAD.SHL.U32 R195, R143, 0x800000, RZ ;  /* 0x008000008fc37824 */ /* 0x000fc400078e00ff */
[----:B------:R-:W-:Y:S01]  /*398d0*/  FADD R157, -R65, R157 ;  /* 0x0000009d419d7221 */ /* 0x000fe20000000100 */
[----:B------:R-:W-:Y:S01]  /*398e0*/  FADD R142, R67, R199 ;  /* 0x000000c7438e7221 */ /* 0x000fe20000000000 */
[----:B------:R-:W-:Y:S01]  /*398f0*/  FADD R159, -R65, R159 ;  /* 0x0000009f419f7221 */ /* 0x000fe20000000100 */
[----:B------:R-:W-:Y:S02]  /*39900*/  VIADD R146, R141, 0x10 ;  /* 0x000000108d927836 */ /* 0x000fe40000000000 */
[C---:B------:R-:W-:Y:S01]  /*39910*/  FADD R161, -R65.reuse, R161 ;  /* 0x000000a141a17221 */ /* 0x040fe20000000100 */
[----:B------:R-:W-:Y:S01]  /*39920*/  FADD R163, -R65, R163 ;  /* 0x000000a341a37221 */ /* 0x000fe20000000100 */
[----:B------:R-:W-:Y:S01]  /*39930*/  @!P5 FSEL R67, R142, R67, !P6 ;  /* 0x000000438e43d208 */ /* 0x000fe20007000000 */
[----:B------:R-:W-:Y:S01]  /*39940*/  FADD R142, R143, -12583039 ;  /* 0xcb40007f8f8e7421 */ /* 0x000fe20000000000 */
[----:B------:R-:W-:Y:S02]  /*39950*/  VIADD R143, R141, 0x7 ;  /* 0x000000078d8f7836 */ /* 0x000fe40000000000 */
[C---:B------:R-:W-:Y:S01]  /*39960*/  FADD R165, -R65.reuse, R165 ;  /* 0x000000a541a57221 */ /* 0x040fe20000000100 */
[----:B------:R-:W-:Y:S01]  /*39970*/  FADD R167, -R65, R167 ;  /* 0x000000a741a77221 */ /* 0x000fe20000000100 */
[----:B------:R-:W-:Y:S01]  /*39980*/  FFMA R142, R145, 1.4426950216293334961, -R142 ;  /* 0x3fb8aa3b918e7823 */ /* 0x000fe2000000088e */
[----:B------:R-:W-:Y:S01]  /*39990*/  FADD R169, -R65, R169 ;  /* 0x000000a941a97221 */ /* 0x000fe20000000100 */
[----:B------:R-:W-:Y:S01]  /*399a0*/  ISETP.GE.AND P5, PT, R143, R139, PT ;  /* 0x0000008b8f00720c */ /* 0x000fe20003fa6270 */
[----:B------:R-:W-:Y:S01]  /*399b0*/  FADD R173, -R65, R173 ;  /* 0x000000ad41ad7221 */ /* 0x000fe20000000100 */
[----:B------:R-:W-:Y:S01]  /*399c0*/  FFMA R142, R145, 1.925963033500011079e-08, R142 ;  /* 0x32a57060918e7823 */ /* 0x000fe2000000008e */
[----:B------:R-:W-:Y:S01]  /*399d0*/  ISETP.GT.U32.AND P6, PT, R143, R62, PT ;  /* 0x0000003e8f00720c */ /* 0x000fe20003fc4070 */
[C---:B------:R-:W-:Y:S01]  /*399e0*/  FADD R143, -R65.reuse, R156 ;  /* 0x0000009c418f7221 */ /* 0x040fe20000000100 */
[C---:B------:R-:W-:Y:S01]  /*399f0*/  FADD R175, -R65.reuse, R175 ;  /* 0x000000af41af7221 */ /* 0x040fe20000000100 */
[C---:B------:R-:W-:Y:S01]  /*39a00*/  FADD R181, -R65.reuse, R181 ;  /* 0x000000b541b57221 */ /* 0x040fe20000000100 */
[----:B------:R-:W-:Y:S01]  /*39a10*/  FADD R185, -R65, R185 ;  /* 0x000000b941b97221 */ /* 0x000fe20000000100 */
[----:B------:R-:W0:Y:S01]  /*39a20*/  MUFU.EX2 R142, R142 ;  /* 0x0000008e008e7308 */ /* 0x000e220000000800 */
[----:B------:R-:W-:Y:S01]  /*39a30*/  FFMA.SAT R145, R143, R64, 0.5 ;  /* 0x3f0000008f917423 */ /* 0x000fe20000002040 */
[C---:B------:R-:W-:Y:S01]  /*39a40*/  FADD R189, -R65.reuse, R189 ;  /* 0x000000bd41bd7221 */ /* 0x040fe20000000100 */
[C---:B------:R-:W-:Y:S01]  /*39a50*/  FADD R191, -R65.reuse, R191 ;  /* 0x000000bf41bf7221 */ /* 0x040fe20000000100 */
[----:B------:R-:W-:Y:S01]  /*39a60*/  FADD R197, -R65, R197 ;  /* 0x000000c541c57221 */ /* 0x000fe20000000100 */
[----:B------:R-:W-:Y:S01]  /*39a70*/  FFMA.RM R145, R145, R66, 12582913 ;  /* 0x4b40000191917423 */ /* 0x000fe20000004042 */
[C---:B------:R-:W-:Y:S01]  /*39a80*/  FADD R201, -R65.reuse, R201 ;  /* 0x000000c941c97221 */ /* 0x040fe20000000100 */
[C---:B------:R-:W-:Y:S01]  /*39a90*/  FADD R205, -R65.reuse, R205 ;  /* 0x000000cd41cd7221 */ /* 0x040fe20000000100 */
[----:B------:R-:W-:Y:S01]  /*39aa0*/  FADD R207, -R65, R207 ;  /* 0x000000cf41cf7221 */ /* 0x000fe20000000100 */
[----:B------:R-:W-:-:S02]  /*39ab0*/  IMAD.SHL.U32 R193, R145, 0x800000, RZ ;  /* 0x0080000091c17824 */ /* 0x000fc400078e00ff */
[C---:B------:R-:W-:Y:S01]  /*39ac0*/  FADD R211, -R65.reuse, R211 ;  /* 0x000000d341d37221 */ /* 0x040fe20000000100 */
[C---:B------:R-:W-:Y:S01]  /*39ad0*/  FADD R215, -R65.reuse, R215 ;  /* 0x000000d741d77221 */ /* 0x040fe20000000100 */
[C---:B------:R-:W-:Y:S01]  /*39ae0*/  FADD R219, -R65.reuse, R219 ;  /* 0x000000db41db7221 */ /* 0x040fe20000000100 */
[C---:B------:R-:W-:Y:S01]  /*39af0*/  FADD R225, -R65.reuse, R225 ;  /* 0x000000e141e17221 */ /* 0x040fe20000000100 */
[----:B------:R-:W-:Y:S01]  /*39b00*/  FADD R73, -R65, R73 ;  /* 0x0000004941497221 */ /* 0x000fe20000000100 */
[----:B------:R-:W-:Y:S01]  /*39b10*/  BSSY.RECONVERGENT B0, `(.L_x_414) ;  /* 0x00038ee000007945 */ /* 0x000fe20003800200 */
[----:B0-----:R-:W-:Y:S01]  /*39b20*/  FMUL R195, R195, R142 ;  /* 0x0000008ec3c37220 */ /* 0x001fe20000400000 */
[----:B------:R-:W-:-:S03]  /*39b30*/  FADD R142, R145, -12583039 ;  /* 0xcb40007f918e7421 */ /* 0x000fc60000000000 */
[----:B------:R-:W-:Y:S01]  /*39b40*/  FADD R144, R67, R195 ;  /* 0x000000c343907221 */ /* 0x000fe20000000000 */
[----:B------:R-:W-:-:S04]  /*39b50*/  FFMA R142, R143, 1.4426950216293334961, -R142 ;  /* 0x3fb8aa3b8f8e7823 */ /* 0x000fc8000000088e */
[----:B------:R-:W-:Y:S01]  /*39b60*/  FFMA R142, R143, 1.925963033500011079e-08, R142 ;  /* 0x32a570608f8e7823 */ /* 0x000fe2000000008e */
[----:B------:R-:W-:Y:S01]  /*39b70*/  VIADD R143, R141, 0x8 ;  /* 0x000000088d8f7836 */ /* 0x000fe20000000000 */
[----:B------:R-:W-:-:S04]  /*39b80*/  @!P5 FSEL R67, R144, R67, !P6 ;  /* 0x000000439043d208 */ /* 0x000fc80007000000 */
[----:B------:R-:W0:Y:S01]  /*39b90*/  MUFU.EX2 R142, R142 ;  /* 0x0000008e008e7308 */ /* 0x000e220000000800 */
[C---:B------:R-:W-:Y:S02]  /*39ba0*/  ISETP.GE.AND P5, PT, R143.reuse, R139, PT ;  /* 0x0000008b8f00720c */ /* 0x040fe40003fa6270 */
[----:B------:R-:W-:Y:S01]  /*39bb0*/  ISETP.GT.U32.AND P6, PT, R143, R62, PT ;  /* 0x0000003e8f00720c */ /* 0x000fe20003fc4070 */
[----:B------:R-:W-:-:S04]  /*39bc0*/  FADD R143, -R65, R158 ;  /* 0x0000009e418f7221 */ /* 0x000fc80000000100 */
[----:B------:R-:W-:-:S04]  /*39bd0*/  FFMA.SAT R145, R143, R64, 0.5 ;  /* 0x3f0000008f917423 */ /* 0x000fc80000002040 */
[----:B------:R-:W-:-:S04]  /*39be0*/  FFMA.RM R145, R145, R66, 12582913 ;  /* 0x4b40000191917423 */ /* 0x000fc80000004042 */
[----:B------:R-:W-:Y:S02]  /*39bf0*/  IMAD.SHL.U32 R187, R145, 0x800000, RZ ;  /* 0x0080000091bb7824 */ /* 0x000fe400078e00ff */
        /* <DEDUP_REMOVED lines=24> */
[----:B------:R-:W-:-:S04]  /*39d80*/  FFMA.SAT R143, R147, R64, 0.5 ;  /* 0x3f000000938f7423 */ /* 0x000fc80000002040 */
[----:B------:R-:W-:-:S04]  /*39d90*/  FFMA.RM R143, R143, R66, 12582913 ;  /* 0x4b4000018f8f7423 */ /* 0x000fc80000004042 */
[----:B------:R-:W-:Y:S02]  /*39da0*/  IMAD.SHL.U32 R179, R143, 0x800000, RZ ;  /* 0x008000008fb37824 */ /* 0x000fe400078e00ff */
[----:B0-----:R-:W-:Y:S01]  /*39db0*/  FMUL R183, R183, R142 ;  /* 0x0000008eb7b77220 */ /* 0x001fe20000400000 */
[----:B------:R-:W-:Y:S01]  /*39dc0*/  FADD R142, R143, -12583039 ;  /* 0xcb40007f8f8e7421 */ /* 0x000fe20000000000 */
[----:B------:R-:W-:Y:S02]  /*39dd0*/  VIADD R143, R141, 0xb ;  /* 0x0000000b8d8f7836 */ /* 0x000fe40000000000 */
[----:B------:R-:W-:Y:S01]  /*39de0*/  FADD R144, R67, R183 ;  /* 0x000000b743907221 */ /* 0x000fe20000000000 */
[----:B------:R-:W-:-:S04]  /*39df0*/  FFMA R142, R147, 1.4426950216293334961, -R142 ;  /* 0x3fb8aa3b938e7823 */ /* 0x000fc8000000088e */
[----:B------:R-:W-:Y:S01]  /*39e00*/  FFMA R142, R147, 1.925963033500011079e-08, R142 ;  /* 0x32a57060938e7823 */ /* 0x000fe2000000008e */
[----:B------:R-:W-:Y:S02]  /*39e10*/  @!P5 FSEL R67, R144, R67, !P6 ;  /* 0x000000439043d208 */ /* 0x000fe40007000000 */
[C---:B------:R-:W-:Y:S02]  /*39e20*/  ISETP.GE.AND P5, PT, R143.reuse, R139, PT ;  /* 0x0000008b8f00720c */ /* 0x040fe40003fa6270 */
[----:B------:R-:W-:Y:S01]  /*39e30*/  ISETP.GT.U32.AND P6, PT, R143, R62, PT ;  /* 0x0000003e8f00720c */ /* 0x000fe20003fc4070 */
[----:B------:R-:W0:Y:S01]  /*39e40*/  MUFU.EX2 R142, R142 ;  /* 0x0000008e008e7308 */ /* 0x000e220000000800 */
        /* <DEDUP_REMOVED lines=57> */
[----:B------:R-:W-:Y:S01]  /*3a1e0*/  FFMA.RM R149, R149, R66, 12582913 ;  /* 0x4b40000195957423 */ /* 0x000fe20000004042 */
[----:B0-----:R-:W-:-:S03]  /*3a1f0*/  FMUL R145, R145, R142 ;  /* 0x0000008e91917220 */ /* 0x001fc60000400000 */
[----:B------:R-:W-:Y:S01]  /*3a200*/  FADD R142, R149, -12583039 ;  /* 0xcb40007f958e7421 */ /* 0x000fe20000000000 */
[----:B------:R-:W-:-:S03]  /*3a210*/  FADD R144, R67, R145 ;  /* 0x0000009143907221 */ /* 0x000fc60000000000 */
[----:B------:R-:W-:-:S04]  /*3a220*/  FFMA R142, R143, 1.4426950216293334961, -R142 ;  /* 0x3fb8aa3b8f8e7823 */ /* 0x000fc8000000088e */
[----:B------:R-:W-:Y:S01]  /*3a230*/  FFMA R142, R143, 1.925963033500011079e-08, R142 ;  /* 0x32a570608f8e7823 */ /* 0x000fe2000000008e */
[----:B------:R-:W-:Y:S02]  /*3a240*/  IMAD.SHL.U32 R143, R149, 0x800000, RZ ;  /* 0x00800000958f7824 */ /* 0x000fe400078e00ff */
[----:B------:R-:W-:Y:S01]  /*3a250*/  FADD R149, -R65, R170 ;  /* 0x000000aa41957221 */ /* 0x000fe20000000100 */
[----:B------:R-:W-:Y:S02]  /*3a260*/  @!P5 FSEL R67, R144, R67, !P6 ;  /* 0x000000439043d208 */ /* 0x000fe40007000000 */
[C---:B------:R-:W-:Y:S01]  /*3a270*/  ISETP.GE.AND P5, PT, R146.reuse, R139, PT ;  /* 0x0000008b9200720c */ /* 0x040fe20003fa6270 */
[----:B------:R-:W0:Y:S01]  /*3a280*/  MUFU.EX2 R142, R142 ;  /* 0x0000008e008e7308 */ /* 0x000e220000000800 */
[----:B------:R-:W-:Y:S01]  /*3a290*/  FFMA.SAT R231, R149, R64, 0.5 ;  /* 0x3f00000095e77423 */ /* 0x000fe20000002040 */
[----:B------:R-:W-:Y:S01]  /*3a2a0*/  ISETP.GT.U32.AND P6, PT, R146, R62, PT ;  /* 0x0000003e9200720c */ /* 0x000fe20003fc4070 */
[----:B------:R-:W-:-:S02]  /*3a2b0*/  VIADD R146, R141, 0x11 ;  /* 0x000000118d927836 */ /* 0x000fc40000000000 */
[----:B------:R-:W-:-:S04]  /*3a2c0*/  FFMA.RM R231, R231, R66, 12582913 ;  /* 0x4b400001e7e77423 */ /* 0x000fc80000004042 */
[----:B------:R-:W-:Y:S02]  /*3a2d0*/  IMAD.SHL.U32 R250, R231, 0x800000, RZ ;  /* 0x00800000e7fa7824 */ /* 0x000fe400078e00ff */
[----:B0-----:R-:W-:Y:S01]  /*3a2e0*/  FMUL R143, R143, R142 ;  /* 0x0000008e8f8f7220 */ /* 0x001fe20000400000 */
[----:B------:R-:W-:-:S03]  /*3a2f0*/  FADD R142, R231, -12583039 ;  /* 0xcb40007fe78e7421 */ /* 0x000fc60000000000 */
[----:B------:R-:W-:Y:S01]  /*3a300*/  FADD R144, R67, R143 ;  /* 0x0000008f43907221 */ /* 0x000fe20000000000 */
[----:B------:R-:W-:-:S04]  /*3a310*/  FFMA R142, R149, 1.4426950216293334961, -R142 ;  /* 0x3fb8aa3b958e7823 */ /* 0x000fc8000000088e */
[----:B------:R-:W-:Y:S01]  /*3a320*/  FFMA R142, R149, 1.925963033500011079e-08, R142 ;  /* 0x32a57060958e7823 */ /* 0x000fe2000000008e */
[----:B------:R-:W-:Y:S02]  /*3a330*/  @!P5 FSEL R67, R144, R67, !P6 ;  /* 0x000000439043d208 */ /* 0x000fe40007000000 */
[C---:B------:R-:W-:Y:S01]  /*3a340*/  ISETP.GE.AND P5, PT, R146.reuse, R139, PT ;  /* 0x0000008b9200720c */ /* 0x040fe20003fa6270 */
[----:B------:R-:W0:Y:S01]  /*3a350*/  MUFU.EX2 R149, R142 ;  /* 0x0000008e00957308 */ /* 0x000e220000000800 */
[----:B------:R-:W-:Y:S01]  /*3a360*/  ISETP.GT.U32.AND P6, PT, R146, R62, PT ;  /* 0x0000003e9200720c */ /* 0x000fe20003fc4070 */
[----:B------:R-:W-:Y:S02]  /*3a370*/  VIADD R146, R141, 0x12 ;  /* 0x000000128d927836 */ /* 0x000fe40000000000 */
[----:B0-----:R-:W-:Y:S01]  /*3a380*/  FMUL R250, R250, R149 ;  /* 0x00000095fafa7220 */ /* 0x001fe20000400000 */
[----:B------:R-:W-:-:S03]  /*3a390*/  FADD R149, -R65, R172 ;  /* 0x000000ac41957221 */ /* 0x000fc60000000100 */
[----:B------:R-:W-:Y:S01]  /*3a3a0*/  FADD R144, R67, R250 ;  /* 0x000000fa43907221 */ /* 0x000fe20000000000 */
[----:B------:R-:W-:-:S04]  /*3a3b0*/  FFMA.SAT R231, R149, R64, 0.5 ;  /* 0x3f00000095e77423 */ /* 0x000fc80000002040 */
[----:B------:R-:W-:Y:S01]  /*3a3c0*/  FFMA.RM R231, R231, R66, 12582913 ;  /* 0x4b400001e7e77423 */ /* 0x000fe20000004042 */
[----:B------:R-:W-:Y:S02]  /*3a3d0*/  @!P5 FSEL R67, R144, R67, !P6 ;  /* 0x000000439043d208 */ /* 0x000fe40007000000 */
[C---:B------:R-:W-:Y:S01]  /*3a3e0*/  ISETP.GE.AND P5, PT, R146.reuse, R139, PT ;  /* 0x0000008b9200720c */ /* 0x040fe20003fa6270 */
[C---:B------:R-:W-:Y:S01]  /*3a3f0*/  FADD R142, R231.reuse, -12583039 ;  /* 0xcb40007fe78e7421 */ /* 0x040fe20000000000 */
[----:B------:R-:W-:Y:S01]  /*3a400*/  IMAD.SHL.U32 R246, R231, 0x800000, RZ ;  /* 0x00800000e7f67824 */ /* 0x000fe200078e00ff */
[----:B------:R-:W-:Y:S01]  /*3a410*/  ISETP.GT.U32.AND P6, PT, R146, R62, PT ;  /* 0x0000003e9200720c */ /* 0x000fe20003fc4070 */
[----:B------:R-:W-:Y:S02]  /*3a420*/  VIADD R146, R141, 0x13 ;  /* 0x000000138d927836 */ /* 0x000fe40000000000 */
[----:B------:R-:W-:-:S04]  /*3a430*/  FFMA R142, R149, 1.4426950216293334961, -R142 ;  /* 0x3fb8aa3b958e7823 */ /* 0x000fc8000000088e */
[----:B------:R-:W-:-:S04]  /*3a440*/  FFMA R142, R149, 1.925963033500011079e-08, R142 ;  /* 0x32a57060958e7823 */ /* 0x000fc8000000008e */
[----:B------:R-:W0:Y:S02]  /*3a450*/  MUFU.EX2 R149, R142 ;  /* 0x0000008e00957308 */ /* 0x000e240000000800 */
[----:B0-----:R-:W-:Y:S01]  /*3a460*/  FMUL R246, R246, R149 ;  /* 0x00000095f6f67220 */ /* 0x001fe20000400000 */
[----:B------:R-:W-:-:S03]  /*3a470*/  FFMA.SAT R149, R151, R64, 0.5 ;  /* 0x3f00000097957423 */ /* 0x000fc60000002040 */
[----:B------:R-:W-:Y:S01]  /*3a480*/  FADD R144, R67, R246 ;  /* 0x000000f643907221 */ /* 0x000fe20000000000 */
[----:B------:R-:W-:-:S04]  /*3a490*/  FFMA.RM R149, R149, R66, 12582913 ;  /* 0x4b40000195957423 */ /* 0x000fc80000004042 */
[C---:B------:R-:W-:Y:S01]  /*3a4a0*/  FADD R142, R149.reuse, -12583039 ;  /* 0xcb40007f958e7421 */ /* 0x040fe20000000000 */
[----:B------:R-:W-:Y:S02]  /*3a4b0*/  IMAD.SHL.U32 R242, R149, 0x800000, RZ ;  /* 0x0080000095f27824 */ /* 0x000fe400078e00ff */
[----:B------:R-:W-:Y:S01]  /*3a4c0*/  FADD R149, -R65, R174 ;  /* 0x000000ae41957221 */ /* 0x000fe20000000100 */
[----:B------:R-:W-:Y:S01]  /*3a4d0*/  @!P5 FSEL R67, R144, R67, !P6 ;  /* 0x000000439043d208 */ /* 0x000fe20007000000 */
[C---:B------:R-:W-:Y:S01]  /*3a4e0*/  FFMA R142, R151.reuse, 1.4426950216293334961, -R142 ;  /* 0x3fb8aa3b978e7823 */ /* 0x040fe2000000088e */
[C---:B------:R-:W-:Y:S02]  /*3a4f0*/  ISETP.GE.AND P5, PT, R146.reuse, R139, PT ;  /* 0x0000008b9200720c */ /* 0x040fe40003fa6270 */
[----:B------:R-:W-:Y:S01]  /*3a500*/  ISETP.GT.U32.AND P6, PT, R146, R62, PT ;  /* 0x0000003e9200720c */ /* 0x000fe20003fc4070 */
[----:B------:R-:W-:Y:S01]  /*3a510*/  FFMA R142, R151, 1.925963033500011079e-08, R142 ;  /* 0x32a57060978e7823 */ /* 0x000fe2000000008e */
[----:B------:R-:W-:-:S03]  /*3a520*/  VIADD R146, R141, 0x14 ;  /* 0x000000148d927836 */ /* 0x000fc60000000000 */
[----:B------:R-:W0:Y:S02]  /*3a530*/  MUFU.EX2 R151, R142 ;  /* 0x0000008e00977308 */ /* 0x000e240000000800 */
[----:B0-----:R-:W-:Y:S01]  /*3a540*/  FMUL R242, R242, R151 ;  /* 0x00000097f2f27220 */ /* 0x001fe20000400000 */
[----:B------:R-:W-:-:S03]  /*3a550*/  FFMA.SAT R151, R149, R64, 0.5 ;  /* 0x3f00000095977423 */ /* 0x000fc60000002040 */
[----:B------:R-:W-:Y:S01]  /*3a560*/  FADD R144, R67, R242 ;  /* 0x000000f243907221 */ /* 0x000fe20000000000 */
[----:B------:R-:W-:-:S04]  /*3a570*/  FFMA.RM R151, R151, R66, 12582913 ;  /* 0x4b40000197977423 */ /* 0x000fc80000004042 */
[C---:B------:R-:W-:Y:S01]  /*3a580*/  FADD R142, R151.reuse, -12583039 ;  /* 0xcb40007f978e7421 */ /* 0x040fe20000000000 */
[----:B------:R-:W-:Y:S01]  /*3a590*/  IMAD.SHL.U32 R240, R151, 0x800000, RZ ;  /* 0x0080000097f07824 */ /* 0x000fe200078e00ff */
[----:B------:R-:W-:Y:S02]  /*3a5a0*/  @!P5 FSEL R67, R144, R67, !P6 ;  /* 0x000000439043d208 */ /* 0x000fe40007000000 */
[C---:B------:R-:W-:Y:S01]  /*3a5b0*/  FFMA R142, R149.reuse, 1.4426950216293334961, -R142 ;  /* 0x3fb8aa3b958e7823 */ /* 0x040fe2000000088e */
[C---:B------:R-:W-:Y:S02]  /*3a5c0*/  ISETP.GE.AND P5, PT, R146.reuse, R139, PT ;  /* 0x0000008b9200720c */ /* 0x040fe40003fa6270 */
[----:B------:R-:W-:Y:S01]  /*3a5d0*/  ISETP.GT.U32.AND P6, PT, R146, R62, PT ;  /* 0x0000003e9200720c */ /* 0x000fe20003fc4070 */
[----:B------:R-:W-:Y:S01]  /*3a5e0*/  FFMA R142, R149, 1.925963033500011079e-08, R142 ;  /* 0x32a57060958e7823 */ /* 0x000fe2000000008e */
[----:B------:R-:W-:-:S03]  /*3a5f0*/  VIADD R146, R141, 0x15 ;  /* 0x000000158d927836 */ /* 0x000fc60000000000 */
[----:B------:R-:W0:Y:S02]  /*3a600*/  MUFU.EX2 R149, R142 ;  /* 0x0000008e00957308 */ /* 0x000e240000000800 */
        /* <DEDUP_REMOVED lines=364> */
[----:B------:R-:W-:Y:S01]  /*3bcd0*/  FFMA.SAT R149, R167, R64, 0.5 ;  /* 0x3f000000a7957423 */ /* 0x000fe20000002040 */
[----:B------:R-:W-:Y:S01]  /*3bce0*/  @!P5 FSEL R67, R144, R67, !P6 ;  /* 0x000000439043d208 */ /* 0x000fe20007000000 */
[----:B------:R-:W-:Y:S01]  /*3bcf0*/  FFMA R142, R165, 1.4426950216293334961, -R142 ;  /* 0x3fb8aa3ba58e7823 */ /* 0x000fe2000000088e */
[C---:B------:R-:W-:Y:S01]  /*3bd00*/  ISETP.GE.AND P5, PT, R146.reuse, R139, PT ;  /* 0x0000008b9200720c */ /* 0x040fe20003fa6270 */
[----:B------:R-:W-:Y:S01]  /*3bd10*/  FFMA.RM R149, R149, R66, 12582913 ;  /* 0x4b40000195957423 */ /* 0x000fe20000004042 */
[----:B------:R-:W-:Y:S01]  /*3bd20*/  ISETP.GT.U32.AND P6, PT, R146, R62, PT ;  /* 0x0000003e9200720c */ /* 0x000fe20003fc4070 */
[----:B------:R-:W-:Y:S01]  /*3bd30*/  FFMA R142, R165, 1.925963033500011079e-08, R142 ;  /* 0x32a57060a58e7823 */ /* 0x000fe2000000008e */
[----:B------:R-:W-:-:S02]  /*3bd40*/  VIADD R146, R141, 0x30 ;  /* 0x000000308d927836 */ /* 0x000fc40000000000 */
[C---:B------:R-:W-:Y:S01]  /*3bd50*/  IMAD.SHL.U32 R172, R149.reuse, 0x800000, RZ ;  /* 0x0080000095ac7824 */ /* 0x040fe200078e00ff */
[----:B------:R0:W1:Y:S02]  /*3bd60*/  MUFU.EX2 R151, R142 ;  /* 0x0000008e00977308 */ /* 0x0000640000000800 */
[----:B0-----:R-:W-:Y:S01]  /*3bd70*/  FADD R142, R149, -12583039 ;  /* 0xcb40007f958e7421 */ /* 0x001fe20000000000 */
[----:B------:R-:W-:-:S03]  /*3bd80*/  FFMA.SAT R149, R169, R64, 0.5 ;  /* 0x3f000000a9957423 */ /* 0x000fc60000002040 */
[----:B------:R-:W-:Y:S01]  /*3bd90*/  FFMA R142, R167, 1.4426950216293334961, -R142 ;  /* 0x3fb8aa3ba78e7823 */ /* 0x000fe2000000088e */
[----:B------:R-:W-:-:S03]  /*3bda0*/  FFMA.RM R149, R149, R66, 12582913 ;  /* 0x4b40000195957423 */ /* 0x000fc60000004042 */
[----:B------:R-:W-:Y:S01]  /*3bdb0*/  FFMA R142, R167, 1.925963033500011079e-08, R142 ;  /* 0x32a57060a78e7823 */ /* 0x000fe2000000008e */
[----:B-1----:R-:W-:Y:S01]  /*3bdc0*/  FMUL R174, R174, R151 ;  /* 0x00000097aeae7220 */ /* 0x002fe20000400000 */
[----:B------:R-:W-:Y:S02]  /*3bdd0*/  IMAD.SHL.U32 R170, R149, 0x800000, RZ ;  /* 0x0080000095aa7824 */ /* 0x000fe400078e00ff */
[----:B------:R0:W1:Y:S01]  /*3bde0*/  MUFU.EX2 R151, R142 ;  /* 0x0000008e00977308 */ /* 0x0000620000000800 */
[----:B------:R-:W-:-:S05]  /*3bdf0*/  FADD R144, R67, R174 ;  /* 0x000000ae43907221 */ /* 0x000fca0000000000 */
[----:B------:R-:W-:Y:S02]  /*3be00*/  @!P5 FSEL R67, R144, R67, !P6 ;  /* 0x000000439043d208 */ /* 0x000fe40007000000 */
[C---:B------:R-:W-:Y:S01]  /*3be10*/  ISETP.GE.AND P5, PT, R146.reuse, R139, PT ;  /* 0x0000008b9200720c */ /* 0x040fe20003fa6270 */
[----:B0-----:R-:W-:Y:S01]  /*3be20*/  FADD R142, R149, -12583039 ;  /* 0xcb40007f958e7421 */ /* 0x001fe20000000000 */
[----:B------:R-:W-:Y:S01]  /*3be30*/  FFMA.SAT R149, R173, R64, 0.5 ;  /* 0x3f000000ad957423 */ /* 0x000fe20000002040 */
[----:B------:R-:W-:Y:S01]  /*3be40*/  ISETP.GT.U32.AND P6, PT, R146, R62, PT ;  /* 0x0000003e9200720c */ /* 0x000fe20003fc4070 */
[----:B------:R-:W-:Y:S02]  /*3be50*/  VIADD R146, R141, 0x31 ;  /* 0x000000318d927836 */ /* 0x000fe40000000000 */
        /* <DEDUP_REMOVED lines=140> */
[----:B------:R-:W-:Y:S01]  /*3c720*/  ISETP.GT.U32.AND P6, PT, R146, R62, PT ;  /* 0x0000003e9200720c */ /* 0x000fe20003fc4070 */
[----:B------:R-:W-:Y:S02]  /*3c730*/  VIADD R146, R141, 0x3c ;  /* 0x0000003c8d927836 */ /* 0x000fe40000000000 */
[----:B------:R-:W-:Y:S01]  /*3c740*/  FFMA.SAT R149, R215, R64, 0.5 ;  /* 0x3f000000d7957423 */ /* 0x000fe20000002040 */
[----:B------:R-:W-:-:S03]  /*3c750*/  FFMA R142, R211, 1.4426950216293334961, -R142 ;  /* 0x3fb8aa3bd38e7823 */ /* 0x000fc6000000088e */
[----:B------:R-:W-:Y:S01]  /*3c760*/  FFMA.RM R149, R149, R66, 12582913 ;  /* 0x4b40000195957423 */ /* 0x000fe20000004042 */
[----:B------:R-:W-:Y:S01]  /*3c770*/  FFMA R142, R211, 1.925963033500011079e-08, R142 ;  /* 0x32a57060d38e7823 */ /* 0x000fe2000000008e */
[----:B-1----:R-:W-:-:S03]  /*3c780*/  FMUL R150, R150, R151 ;  /* 0x0000009796967220 */ /* 0x002fc60000400000 */
[----:B------:R0:W1:Y:S01]  /*3c790*/  MUFU.EX2 R151, R142 ;  /* 0x0000008e00977308 */ /* 0x0000620000000800 */
[----:B------:R-:W-:-:S05]  /*3c7a0*/  FADD R144, R67, R150 ;  /* 0x0000009643907221 */ /* 0x000fca0000000000 */
[----:B------:R-:W-:Y:S02]  /*3c7b0*/  @!P5 FSEL R67, R144, R67, !P6 ;  /* 0x000000439043d208 */ /* 0x000fe40007000000 */
[C---:B------:R-:W-:Y:S01]  /*3c7c0*/  ISETP.GE.AND P5, PT, R146.reuse, R139, PT ;  /* 0x0000008b9200720c */ /* 0x040fe20003fa6270 */
[C---:B0-----:R-:W-:Y:S01]  /*3c7d0*/  FADD R142, R149.reuse, -12583039 ;  /* 0xcb40007f958e7421 */ /* 0x041fe20000000000 */
[----:B------:R-:W-:Y:S01]  /*3c7e0*/  ISETP.GT.U32.AND P6, PT, R146, R62, PT ;  /* 0x0000003e9200720c */ /* 0x000fe20003fc4070 */
[----:B------:R-:W-:Y:S02]  /*3c7f0*/  IMAD.SHL.U32 R146, R149, 0x800000, RZ ;  /* 0x0080000095927824 */ /* 0x000fe400078e00ff */
[----:B------:R-:W-:Y:S01]  /*3c800*/  FFMA R142, R215, 1.4426950216293334961, -R142 ;  /* 0x3fb8aa3bd78e7823 */ /* 0x000fe2000000088e */
[----:B------:R-:W-:Y:S02]  /*3c810*/  VIADD R149, R141, 0x3d ;  /* 0x0000003d8d957836 */ /* 0x000fe40000000000 */
[----:B-1----:R-:W-:Y:S01]  /*3c820*/  FMUL R148, R148, R151 ;  /* 0x0000009794947220 */ /* 0x002fe20000400000 */
[----:B------:R-:W-:-:S03]  /*3c830*/  FFMA R142, R215, 1.925963033500011079e-08, R142 ;  /* 0x32a57060d78e7823 */ /* 0x000fc6000000008e */
[----:B------:R-:W-:Y:S01]  /*3c840*/  FADD R144, R67, R148 ;  /* 0x0000009443907221 */ /* 0x000fe20000000000 */
[----:B------:R0:W1:Y:S04]  /*3c850*/  MUFU.EX2 R151, R142 ;  /* 0x0000008e00977308 */ /* 0x0000680000000800 */
[----:B------:R-:W-:Y:S02]  /*3c860*/  @!P5 FSEL R67, R144, R67, !P6 ;  /* 0x000000439043d208 */ /* 0x000fe40007000000 */
[C---:B------:R-:W-:Y:S02]  /*3c870*/  ISETP.GE.AND P5, PT, R149.reuse, R139, PT ;  /* 0x0000008b9500720c */ /* 0x040fe40003fa6270 */
[----:B------:R-:W-:Y:S01]  /*3c880*/  ISETP.GT.U32.AND P6, PT, R149, R62, PT ;  /* 0x0000003e9500720c */ /* 0x000fe20003fc4070 */
[----:B------:R-:W-:-:S04]  /*3c890*/  FFMA.SAT R149, R219, R64, 0.5 ;  /* 0x3f000000db957423 */ /* 0x000fc80000002040 */
[----:B------:R-:W-:-:S04]  /*3c8a0*/  FFMA.RM R149, R149, R66, 12582913 ;  /* 0x4b40000195957423 */ /* 0x000fc80000004042 */
[----:B0-----:R-:W-:Y:S01]  /*3c8b0*/  FADD R142, R149, -12583039 ;  /* 0xcb40007f958e7421 */ /* 0x001fe20000000000 */
[----:B-1----:R-:W-:-:S03]  /*3c8c0*/  FMUL R146, R146, R151 ;  /* 0x0000009792927220 */ /* 0x002fc60000400000 */
[----:B------:R-:W-:Y:S01]  /*3c8d0*/  FFMA R142, R219, 1.4426950216293334961, -R142 ;  /* 0x3fb8aa3bdb8e7823 */ /* 0x000fe2000000088e */
[----:B------:R-:W-:-:S03]  /*3c8e0*/  FADD R144, R67, R146 ;  /* 0x0000009243907221 */ /* 0x000fc60000000000 */
[----:B------:R-:W-:Y:S02]  /*3c8f0*/  FFMA R142, R219, 1.925963033500011079e-08, R142 ;  /* 0x32a57060db8e7823 */ /* 0x000fe4000000008e */
[----:B------:R-:W-:Y:S01]  /*3c900*/  @!P5 FSEL R67, R144, R67, !P6 ;  /* 0x000000439043d208 */ /* 0x000fe20007000000 */
[----:B------:R-:W-:Y:S01]  /*3c910*/  IMAD.SHL.U32 R144, R149, 0x800000, RZ ;  /* 0x0080000095907824 */ /* 0x000fe200078e00ff */
[----:B------:R-:W0:Y:S01]  /*3c920*/  MUFU.EX2 R151, R142 ;  /* 0x0000008e00977308 */ /* 0x000e220000000800 */
[C---:B------:R-:W-:Y:S02]  /*3c930*/  VIADD R149, R141.reuse, 0x3e ;  /* 0x0000003e8d957836 */ /* 0x040fe40000000000 */
[----:B------:R-:W-:-:S03]  /*3c940*/  VIADD R141, R141, 0x3f ;  /* 0x0000003f8d8d7836 */ /* 0x000fc60000000000 */
[C---:B------:R-:W-:Y:S02]  /*3c950*/  ISETP.GE.AND P5, PT, R149.reuse, R139, PT ;  /* 0x0000008b9500720c */ /* 0x040fe40003fa6270 */
[----:B------:R-:W-:Y:S01]  /*3c960*/  ISETP.GT.U32.AND P6, PT, R149, R62, PT ;  /* 0x0000003e9500720c */ /* 0x000fe20003fc4070 */
[----:B------:R-:W-:-:S04]  /*3c970*/  FFMA.SAT R149, R225, R64, 0.5 ;  /* 0x3f000000e1957423 */ /* 0x000fc80000002040 */
[----:B------:R-:W-:Y:S01]  /*3c980*/  FFMA.RM R149, R149, R66, 12582913 ;  /* 0x4b40000195957423 */ /* 0x000fe20000004042 */
[----:B0-----:R-:W-:-:S03]  /*3c990*/  FMUL R144, R144, R151 ;  /* 0x0000009790907220 */ /* 0x001fc60000400000 */
[----:B------:R-:W-:Y:S01]  /*3c9a0*/  FADD R142, R149, -12583039 ;  /* 0xcb40007f958e7421 */ /* 0x000fe20000000000 */
[----:B------:R-:W-:-:S03]  /*3c9b0*/  FADD R216, R67, R144 ;  /* 0x0000009043d87221 */ /* 0x000fc60000000000 */
[C---:B------:R-:W-:Y:S02]  /*3c9c0*/  FFMA R142, R225.reuse, 1.4426950216293334961, -R142 ;  /* 0x3fb8aa3be18e7823 */ /* 0x040fe4000000088e */
[----:B------:R-:W-:Y:S02]  /*3c9d0*/  @!P5 FSEL R67, R216, R67, !P6 ;  /* 0x00000043d843d208 */ /* 0x000fe40007000000 */
[----:B------:R-:W-:Y:S01]  /*3c9e0*/  FFMA R225, R225, 1.925963033500011079e-08, R142 ;  /* 0x32a57060e1e17823 */ /* 0x000fe2000000008e */
[----:B------:R-:W-:Y:S01]  /*3c9f0*/  ISETP.GE.AND P5, PT, R141, R139, PT ;  /* 0x0000008b8d00720c */ /* 0x000fe20003fa6270 */
[----:B------:R-:W-:Y:S01]  /*3ca00*/  IMAD.SHL.U32 R142, R149, 0x800000, RZ ;  /* 0x00800000958e7824 */ /* 0x000fe200078e00ff */
[----:B------:R-:W-:Y:S01]  /*3ca10*/  ISETP.GT.U32.AND P6, PT, R141, R62, PT ;  /* 0x0000003e8d00720c */ /* 0x000fe20003fc4070 */
[----:B------:R-:W-:Y:S02]  /*3ca20*/  FFMA.SAT R141, R73, R64, 0.5 ;  /* 0x3f000000498d7423 */ /* 0x000fe40000002040 */
[----:B------:R-:W0:Y:S02]  /*3ca30*/  MUFU.EX2 R225, R225 ;  /* 0x000000e100e17308 */ /* 0x000e240000000800 */
[----:B------:R-:W-:-:S04]  /*3ca40*/  FFMA.RM R141, R141, R66, 12582913 ;  /* 0x4b4000018d8d7423 */ /* 0x000fc80000004042 */
[C---:B------:R-:W-:Y:S01]  /*3ca50*/  FADD R64, R141.reuse, -12583039 ;  /* 0xcb40007f8d407421 */ /* 0x040fe20000000000 */
[----:B------:R-:W-:-:S03]  /*3ca60*/  IMAD.SHL.U32 R141, R141, 0x800000, RZ ;  /* 0x008000008d8d7824 */ /* 0x000fc600078e00ff */
[----:B------:R-:W-:-:S04]  /*3ca70*/  FFMA R64, R73, 1.4426950216293334961, -R64 ;  /* 0x3fb8aa3b49407823 */ /* 0x000fc80000000840 */
[----:B------:R-:W-:Y:S01]  /*3ca80*/  FFMA R64, R73, 1.925963033500011079e-08, R64 ;  /* 0x32a5706049407823 */ /* 0x000fe20000000040 */
[----:B------:R-:W-:Y:S02]  /*3ca90*/  IMAD.MOV.U32 R73, RZ, RZ, R65 ;  /* 0x000000ffff497224 */ /* 0x000fe400078e0041 */
[----:B0-----:R-:W-:-:S03]  /*3caa0*/  FMUL R142, R142, R225 ;  /* 0x000000e18e8e7220 */ /* 0x001fc60000400000 */
[----:B------:R-:W0:Y:S01]  /*3cab0*/  MUFU.EX2 R64, R64 ;  /* 0x0000004000407308 */ /* 0x000e220000000800 */
[----:B------:R-:W-:-:S05]  /*3cac0*/  FADD R216, R67, R142 ;  /* 0x0000008e43d87221 */ /* 0x000fca0000000000 */
[----:B------:R-:W-:Y:S01]  /*3cad0*/  @!P5 FSEL R67, R216, R67, !P6 ;  /* 0x00000043d843d208 */ /* 0x000fe20007000000 */
[----:B0-----:R-:W-:-:S04]  /*3cae0*/  FMUL R66, R141, R64 ;  /* 0x000000408d427220 */ /* 0x001fc80000400000 */
        /* <DEDUP_REMOVED lines=64> */
[----:B------:R-:W-:Y:S01]  /*3cef0*/  FFMA R59, R66, R59, R67 ;  /* 0x0000003b423b7223 */ /* 0x000fe20000000043 */
[----:B------:R-:W-:Y:S06]  /*3cf00*/  @!P0 BRA `(.L_x_415) ;  /* 0x0000035800b88947 */ /* 0x000fec0003800000 */
[----:B------:R-:W-:Y:S04]  /*3cf10*/  BSSY.RECONVERGENT B1, `(.L_x_416) ;  /* 0x00000d2000017945 */ /* 0x000fe80003800200 */
[----:B------:R-:W-:Y:S05]  /*3cf20*/  @!P3 BRA `(.L_x_417) ;  /* 0x0000000c0040b947 */ /* 0x000fea0003800000 */
[----:B------:R-:W0:Y:S01]  /*3cf30*/  S2R R64, SR_CgaCtaId ;  /* 0x0000000000407919 */ /* 0x000e220000008800 */
[----:B------:R-:W-:Y:S02]  /*3cf40*/  MOV R141, 0x400 ;  /* 0x00000400008d7802 */ /* 0x000fe40000000f00 */
[----:B------:R-:W-:Y:S02]  /*3cf50*/  ISETP.NE.AND P3, PT, R140, 0x1, PT ;  /* 0x000000018c00780c */ /* 0x000fe40003f65270 */
[----:B0-----:R-:W-:-:S05]  /*3cf60*/  LEA R141, R64, R141, 0x18 ;  /* 0x0000008d408d7211 */ /* 0x001fca00078ec0ff */
[----:B------:R-:W0:Y:S02]  /*3cf70*/  LDS.128 R64, [R141+0x4100] ;  /* 0x004100008d407984 */ /* 0x000e240000000c00 */
[----:B0-----:R-:W-:-:S04]  /*3cf80*/  FFMA R70, R229, R64, R70 ;  /* 0x00000040e5467223 */ /* 0x001fc80000000046 */
        /* <DEDUP_REMOVED lines=202> */
.L_x_417:
[----:B------:R-:W-:Y:S05]  /*3dc30*/  BSYNC.RECONVERGENT B1 ;  /* 0x0000000000017941 */ /* 0x000fea0003800200 */
.L_x_416:
[----:B------:R-:W-:Y:S01]  /*3dc40*/  ISETP.NE.AND P3, PT, R227, RZ, PT ;  /* 0x000000ffe300720c */ /* 0x000fe20003f65270 */
[----:B------:R-:W-:-:S12]  /*3dc50*/  BSSY.RECONVERGENT B1, `(.L_x_418) ;  /* 0x00000d3000017945 */ /* 0x000fd80003800200 */
        /* <DEDUP_REMOVED lines=210> */
.L_x_419:
[----:B------:R-:W-:Y:S05]  /*3e980*/  BSYNC.RECONVERGENT B1 ;  /* 0x0000000000017941 */ /* 0x000fea0003800200 */
.L_x_418:
[----:B------:R-:W-:Y:S01]  /*3e990*/  ISETP.NE.AND P3, PT, R221, RZ, PT ;  /* 0x000000ffdd00720c */ /* 0x000fe20003f65270 */
[----:B------:R-:W-:-:S12]  /*3e9a0*/  BSSY.RECONVERGENT B1, `(.L_x_420) ;  /* 0x00000d4000017945 */ /* 0x000fd80003800200 */
[----:B------:R-:W-:Y:S05]  /*3e9b0*/  @!P3 BRA `(.L_x_421) ;  /* 0x0000000c0048b947 */ /* 0x000fea0003800000 */
[----:B------:R-:W0:Y:S01]  /*3e9c0*/  S2R R64, SR_CgaCtaId ;  /* 0x0000000000407919 */ /* 0x000e220000008800 */
[----:B------:R-:W-:Y:S02]  /*3e9d0*/  MOV R141, 0x400 ;  /* 0x00000400008d7802 */ /* 0x000fe40000000f00 */
[----:B------:R-:W-:Y:S02]  /*3e9e0*/  ISETP.NE.AND P3, PT, R140, 0x1, PT ;  /* 0x000000018c00780c */ /* 0x000fe40003f65270 */
[----:B0-----:R-:W-:-:S05]  /*3e9f0*/  LEA R141, R64, R141, 0x18 ;  /* 0x0000008d408d7211 */ /* 0x001fca00078ec0ff */
[----:B------:R-:W0:Y:S02]  /*3ea00*/  LDS R64, [R141+0x4308] ;  /* 0x004308008d407984 */ /* 0x000e240000000800 */
[----:B0-----:R-:W-:-:S04]  /*3ea10*/  FFMA R70, R217, R64, R70 ;  /* 0x00000040d9467223 */ /* 0x001fc80000000046 */
        /* <DEDUP_REMOVED lines=204> */
.L_x_421:
[----:B------:R-:W-:Y:S05]  /*3f6e0*/  BSYNC.RECONVERGENT B1 ;  /* 0x0000000000017941 */ /* 0x000fea0003800200 */
.L_x_420:
[----:B------:R-:W-:Y:S04]  /*3f6f0*/  BSSY.RECONVERGENT B1, `(.L_x_422) ;  /* 0x00000d3000017945 */ /* 0x000fe80003800200 */
        /* <DEDUP_REMOVED lines=210> */
.L_x_423:
[----:B------:R-:W-:Y:S05]  /*40420*/  BSYNC.RECONVERGENT B1 ;  /* 0x0000000000017941 */ /* 0x000fea0003800200 */
.L_x_422:
        /* <DEDUP_REMOVED lines=210> */
.L_x_425:
[----:B------:R-:W-:Y:S05]  /*41150*/  BSYNC.RECONVERGENT B1 ;  /* 0x0000000000017941 */ /* 0x000fea0003800200 */
.L_x_424:
        /* <DEDUP_REMOVED lines=211> */
.L_x_427:
[----:B------:R-:W-:Y:S05]  /*41e90*/  BSYNC.RECONVERGENT B1 ;  /* 0x0000000000017941 */ /* 0x000fea0003800200 */
.L_x_426:
[----:B------:R-:W-:Y:S01]  /*41ea0*/  LEA R64, R72, 0x6, 0x6 ;  /* 0x0000000648407811 */ /* 0x000fe200078e30ff */
[----:B------:R-:W-:Y:S03]  /*41eb0*/  BSSY.RECONVERGENT B1, `(.L_x_428) ;  /* 0x00000d6000017945 */ /* 0x000fe60003800200 */
        /* <DEDUP_REMOVED lines=213> */
.L_x_429:
[----:B------:R-:W-:Y:S05]  /*42c10*/  BSYNC.RECONVERGENT B1 ;  /* 0x0000000000017941 */ /* 0x000fea0003800200 */
.L_x_428:
        /* <DEDUP_REMOVED lines=214> */
.L_x_431:
[----:B------:R-:W-:Y:S05]  /*43980*/  BSYNC.RECONVERGENT B1 ;  /* 0x0000000000017941 */ /* 0x000fea0003800200 */
.L_x_430:
        /* <DEDUP_REMOVED lines=213> */
.L_x_433:
[----:B------:R-:W-:Y:S05]  /*446e0*/  BSYNC.RECONVERGENT B1 ;  /* 0x0000000000017941 */ /* 0x000fea0003800200 */
.L_x_432:
        /* <DEDUP_REMOVED lines=214> */
.L_x_435:
[----:B------:R-:W-:Y:S05]  /*45450*/  BSYNC.RECONVERGENT B1 ;  /* 0x0000000000017941 */ /* 0x000fea0003800200 */
.L_x_434:
        /* <DEDUP_REMOVED lines=215> */
.L_x_437:
[----:B------:R-:W-:Y:S05]  /*461d0*/  BSYNC.RECONVERGENT B1 ;  /* 0x0000000000017941 */ /* 0x000fea0003800200 */
.L_x_436:
        /* <DEDUP_REMOVED lines=214> */
.L_x_439:
[----:B------:R-:W-:Y:S05]  /*46f40*/  BSYNC.RECONVERGENT B1 ;  /* 0x0000000000017941 */ /* 0x000fea0003800200 */
.L_x_438:
        /* <DEDUP_REMOVED lines=213> */
.L_x_441:
[----:B------:R-:W-:Y:S05]  /*47ca0*/  BSYNC.RECONVERGENT B1 ;  /* 0x0000000000017941 */ /* 0x000fea0003800200 */
.L_x_440:
        /* <DEDUP_REMOVED lines=214> */
.L_x_443:
[----:B------:R-:W-:Y:S05]  /*48a10*/  BSYNC.RECONVERGENT B1 ;  /* 0x0000000000017941 */ /* 0x000fea0003800200 */
.L_x_442:
        /* <DEDUP_REMOVED lines=215> */
.L_x_445:
[----:B------:R-:W-:Y:S05]  /*49790*/  BSYNC.RECONVERGENT B1 ;  /* 0x0000000000017941 */ /* 0x000fea0003800200 */
.L_x_444:
        /* <DEDUP_REMOVED lines=214> */
.L_x_447:
[----:B------:R-:W-:Y:S05]  /*4a500*/  BSYNC.RECONVERGENT B1 ;  /* 0x0000000000017941 */ /* 0x000fea0003800200 */
.L_x_446:
        /* <DEDUP_REMOVED lines=213> */
.L_x_449:
[----:B------:R-:W-:Y:S05]  /*4b260*/  BSYNC.RECONVERGENT B1 ;  /* 0x0000000000017941 */ /* 0x000fea0003800200 */
.L_x_448:
        /* <DEDUP_REMOVED lines=214> */
.L_x_451:
[----:B------:R-:W-:Y:S05]  /*4bfd0*/  BSYNC.RECONVERGENT B1 ;  /* 0x0000000000017941 */ /* 0x000fea0003800200 */
.L_x_450:
        /* <DEDUP_REMOVED lines=215> */
.L_x_453:
[----:B------:R-:W-:Y:S05]  /*4cd50*/  BSYNC.RECONVERGENT B1 ;  /* 0x0000000000017941 */ /* 0x000fea0003800200 */
.L_x_452:
        /* <DEDUP_REMOVED lines=214> */
.L_x_455:
[----:B------:R-:W-:Y:S05]  /*4dac0*/  BSYNC.RECONVERGENT B1 ;  /* 0x0000000000017941 */ /* 0x000fea0003800200 */
.L_x_454:
        /* <DEDUP_REMOVED lines=213> */
.L_x_457:
[----:B------:R-:W-:Y:S05]  /*4e820*/  BSYNC.RECONVERGENT B1 ;  /* 0x0000000000017941 */ /* 0x000fea0003800200 */
.L_x_456:
        /* <DEDUP_REMOVED lines=214> */
.L_x_459:
[----:B------:R-:W-:Y:S05]  /*4f590*/  BSYNC.RECONVERGENT B1 ;  /* 0x0000000000017941 */ /* 0x000fea0003800200 */
.L_x_458:
        /* <DEDUP_REMOVED lines=215> */
.L_x_461:
[----:B------:R-:W-:Y:S05]  /*50310*/  BSYNC.RECONVERGENT B1 ;  /* 0x0000000000017941 */ /* 0x000fea0003800200 */
.L_x_460:
        /* <DEDUP_REMOVED lines=214> */
.L_x_463:
[----:B------:R-:W-:Y:S05]  /*51080*/  BSYNC.RECONVERGENT B1 ;  /* 0x0000000000017941 */ /* 0x000fea0003800200 */
.L_x_462:
        /* <DEDUP_REMOVED lines=213> */
.L_x_465:
[----:B------:R-:W-:Y:S05]  /*51de0*/  BSYNC.RECONVERGENT B1 ;  /* 0x0000000000017941 */ /* 0x000fea0003800200 */
.L_x_464:
        /* <DEDUP_REMOVED lines=214> */
.L_x_467:
[----:B------:R-:W-:Y:S05]  /*52b50*/  BSYNC.RECONVERGENT B1 ;  /* 0x0000000000017941 */ /* 0x000fea0003800200 */
.L_x_466:
        /* <DEDUP_REMOVED lines=215> */
.L_x_469:
[----:B------:R-:W-:Y:S05]  /*538d0*/  BSYNC.RECONVERGENT B1 ;  /* 0x0000000000017941 */ /* 0x000fea0003800200 */
.L_x_468:
        /* <DEDUP_REMOVED lines=214> */
.L_x_471:
[----:B------:R-:W-:Y:S05]  /*54640*/  BSYNC.RECONVERGENT B1 ;  /* 0x0000000000017941 */ /* 0x000fea0003800200 */
.L_x_470:
        /* <DEDUP_REMOVED lines=213> */
.L_x_473:
[----:B------:R-:W-:Y:S05]  /*553a0*/  BSYNC.RECONVERGENT B1 ;  /* 0x0000000000017941 */ /* 0x000fea0003800200 */
.L_x_472:
        /* <DEDUP_REMOVED lines=214> */
.L_x_475:
[----:B------:R-:W-:Y:S05]  /*56110*/  BSYNC.RECONVERGENT B1 ;  /* 0x0000000000017941 */ /* 0x000fea0003800200 */
.L_x_474:
        /* <DEDUP_REMOVED lines=215> */
.L_x_477:
[----:B------:R-:W-:Y:S05]  /*56e90*/  BSYNC.RECONVERGENT B1 ;  /* 0x0000000000017941 */ /* 0x000fea0003800200 */
.L_x_476:
        /* <DEDUP_REMOVED lines=214> */
.L_x_479:
[----:B------:R-:W-:Y:S05]  /*57c00*/  BSYNC.RECONVERGENT B1 ;  /* 0x0000000000017941 */ /* 0x000fea0003800200 */
.L_x_478:
        /* <DEDUP_REMOVED lines=213> */
.L_x_481:
[----:B------:R-:W-:Y:S05]  /*58960*/  BSYNC.RECONVERGENT B1 ;  /* 0x0000000000017941 */ /* 0x000fea0003800200 */
.L_x_480:
        /* <DEDUP_REMOVED lines=214> */
.L_x_483:
[----:B------:R-:W-:Y:S05]  /*596d0*/  BSYNC.RECONVERGENT B1 ;  /* 0x0000000000017941 */ /* 0x000fea0003800200 */
.L_x_482:
        /* <DEDUP_REMOVED lines=215> */
.L_x_485:
[----:B------:R-:W-:Y:S05]  /*5a450*/  BSYNC.RECONVERGENT B1 ;  /* 0x0000000000017941 */ /* 0x000fea0003800200 */
.L_x_484:
        /* <DEDUP_REMOVED lines=214> */
.L_x_487:
[----:B------:R-:W-:Y:S05]  /*5b1c0*/  BSYNC.RECONVERGENT B1 ;  /* 0x0000000000017941 */ /* 0x000fea0003800200 */
.L_x_486:
        /* <DEDUP_REMOVED lines=213> */
.L_x_489:
[----:B------:R-:W-:Y:S05]  /*5bf20*/  BSYNC.RECONVERGENT B1 ;  /* 0x0000000000017941 */ /* 0x000fea0003800200 */
.L_x_488:
        /* <DEDUP_REMOVED lines=214> */
.L_x_491:
[----:B------:R-:W-:Y:S05]  /*5cc90*/  BSYNC.RECONVERGENT B1 ;  /* 0x0000000000017941 */ /* 0x000fea0003800200 */
.L_x_490:
        /* <DEDUP_REMOVED lines=215> */
.L_x_493:
[----:B------:R-:W-:Y:S05]  /*5da10*/  BSYNC.RECONVERGENT B1 ;  /* 0x0000000000017941 */ /* 0x000fea0003800200 */
.L_x_492:
        /* <DEDUP_REMOVED lines=214> */
.L_x_495:
[----:B------:R-:W-:Y:S05]  /*5e780*/  BSYNC.RECONVERGENT B1 ;  /* 0x0000000000017941 */ /* 0x000fea0003800200 */
.L_x_494:
        /* <DEDUP_REMOVED lines=213> */
.L_x_497:
[----:B------:R-:W-:Y:S05]  /*5f4e0*/  BSYNC.RECONVERGENT B1 ;  /* 0x0000000000017941 */ /* 0x000fea0003800200 */
.L_x_496:
        /* <DEDUP_REMOVED lines=214> */
.L_x_499:
[----:B------:R-:W-:Y:S05]  /*60250*/  BSYNC.RECONVERGENT B1 ;  /* 0x0000000000017941 */ /* 0x000fea0003800200 */
.L_x_498:
        /* <DEDUP_REMOVED lines=215> */
.L_x_501:
[----:B------:R-:W-:Y:S05]  /*60fd0*/  BSYNC.RECONVERGENT B1 ;  /* 0x0000000000017941 */ /* 0x000fea0003800200 */
.L_x_500:
        /* <DEDUP_REMOVED lines=214> */
.L_x_503:
[----:B------:R-:W-:Y:S05]  /*61d40*/  BSYNC.RECONVERGENT B1 ;  /* 0x0000000000017941 */ /* 0x000fea0003800200 */
.L_x_502:
        /* <DEDUP_REMOVED lines=213> */
.L_x_505:
[----:B------:R-:W-:Y:S05]  /*62aa0*/  BSYNC.RECONVERGENT B1 ;  /* 0x0000000000017941 */ /* 0x000fea0003800200 */
.L_x_504:
        /* <DEDUP_REMOVED lines=214> */
.L_x_507:
[----:B------:R-:W-:Y:S05]  /*63810*/  BSYNC.RECONVERGENT B1 ;  /* 0x0000000000017941 */ /* 0x000fea0003800200 */
.L_x_506:
        /* <DEDUP_REMOVED lines=215> */
.L_x_509:
[----:B------:R-:W-:Y:S05]  /*64590*/  BSYNC.RECONVERGENT B1 ;  /* 0x0000000000017941 */ /* 0x000fea0003800200 */
.L_x_508:
        /* <DEDUP_REMOVED lines=214> */
.L_x_511:
[----:B------:R-:W-:Y:S05]  /*65300*/  BSYNC.RECONVERGENT B1 ;  /* 0x0000000000017941 */ /* 0x000fea0003800200 */
.L_x_510:
        /* <DEDUP_REMOVED lines=213> */
.L_x_513:
[----:B------:R-:W-:Y:S05]  /*66060*/  BSYNC.RECONVERGENT B1 ;  /* 0x0000000000017941 */ /* 0x000fea0003800200 */
.L_x_512:
        /* <DEDUP_REMOVED lines=214> */
.L_x_515:
[----:B------:R-:W-:Y:S05]  /*66dd0*/  BSYNC.RECONVERGENT B1 ;  /* 0x0000000000017941 */ /* 0x000fea0003800200 */
.L_x_514:
        /* <DEDUP_REMOVED lines=215> */
.L_x_517:
[----:B------:R-:W-:Y:S05]  /*67b50*/  BSYNC.RECONVERGENT B1 ;  /* 0x0000000000017941 */ /* 0x000fea0003800200 */
.L_x_516:
        /* <DEDUP_REMOVED lines=214> */
.L_x_519:
[----:B------:R-:W-:Y:S05]  /*688c0*/  BSYNC.RECONVERGENT B1 ;  /* 0x0000000000017941 */ /* 0x000fea0003800200 */
.L_x_518:
        /* <DEDUP_REMOVED lines=213> */
.L_x_521:
[----:B------:R-:W-:Y:S05]  /*69620*/  BSYNC.RECONVERGENT B1 ;  /* 0x0000000000017941 */ /* 0x000fea0003800200 */
.L_x_520:
        /* <DEDUP_REMOVED lines=214> */
.L_x_523:
[----:B------:R-:W-:Y:S05]  /*6a390*/  BSYNC.RECONVERGENT B1 ;  /* 0x0000000000017941 */ /* 0x000fea0003800200 */
.L_x_522:
        /* <DEDUP_REMOVED lines=215> */
.L_x_525:
[----:B------:R-:W-:Y:S05]  /*6b110*/  BSYNC.RECONVERGENT B1 ;  /* 0x0000000000017941 */ /* 0x000fea0003800200 */
.L_x_524:
        /* <DEDUP_REMOVED lines=214> */
.L_x_527:
[----:B------:R-:W-:Y:S05]  /*6be80*/  BSYNC.RECONVERGENT B1 ;  /* 0x0000000000017941 */ /* 0x000fea0003800200 */
.L_x_526:
        /* <DEDUP_REMOVED lines=213> */
.L_x_529:
[----:B------:R-:W-:Y:S05]  /*6cbe0*/  BSYNC.RECONVERGENT B1 ;  /* 0x0000000000017941 */ /* 0x000fea0003800200 */
.L_x_528:
        /* <DEDUP_REMOVED lines=214> */
.L_x_531:
[----:B------:R-:W-:Y:S05]  /*6d950*/  BSYNC.RECONVERGENT B1 ;  /* 0x0000000000017941 */ /* 0x000fea0003800200 */
.L_x_530:
        /* <DEDUP_REMOVED lines=215> */
.L_x_533:
[----:B------:R-:W-:Y:S05]  /*6e6d0*/  BSYNC.RECONVERGENT B1 ;  /* 0x0000000000017941 */ /* 0x000fea0003800200 */
.L_x_532:
        /* <DEDUP_REMOVED lines=214> */
.L_x_535:
[----:B------:R-:W-:Y:S05]  /*6f440*/  BSYNC.RECONVERGENT B1 ;  /* 0x0000000000017941 */ /* 0x000fea0003800200 */
.L_x_534:
        /* <DEDUP_REMOVED lines=213> */
.L_x_537:
[----:B------:R-:W-:Y:S05]  /*701a0*/  BSYNC.RECONVERGENT B1 ;  /* 0x0000000000017941 */ /* 0x000fea0003800200 */
.L_x_536:
        /* <DEDUP_REMOVED lines=214> */
.L_x_539:
[----:B------:R-:W-:Y:S05]  /*70f10*/  BSYNC.RECONVERGENT B1 ;  /* 0x0000000000017941 */ /* 0x000fea0003800200 */
.L_x_538:
        /* <DEDUP_REMOVED lines=215> */
.L_x_541:
[----:B------:R-:W-:Y:S05]  /*71c90*/  BSYNC.RECONVERGENT B1 ;  /* 0x0000000000017941 */ /* 0x000fea0003800200 */
.L_x_540:
[----:B------:R-:W-:-:S04]  /*71ca0*/  LEA R64, R72, 0x3f, 0x6 ;  /* 0x0000003f48407811 */ /* 0x000fc800078e30ff */
        /* <DEDUP_REMOVED lines=212> */
.L_x_415:
[----:B------:R-:W-:Y:S05]  /*729f0*/  BSYNC.RECONVERGENT B0 ;  /* 0x0000000000007941 */ /* 0x000fea0003800200 */
.L_x_414:
[----:B------:R-:W-:Y:S02]  /*72a00*/  VIADD R64, R62, 0x40 ;  /* 0x000000403e407836 */ /* 0x000fe40000000000 */
[----:B------:R-:W-:-:S03]  /*72a10*/  VIADD R72, R72, 0x1 ;  /* 0x0000000148487836 */ /* 0x000fc60000000000 */
[----:B------:R-:W-:-:S04]  /*72a20*/  SHF.R.U32.HI R65, RZ, 0x6, R64 ;  /* 0x00000006ff417819 */ /* 0x000fc80000011640 */
[----:B------:R-:W-:-:S13]  /*72a30*/  ISETP.NE.AND P1, PT, R72, R65, PT ;  /* 0x000000414800720c */ /* 0x000fda0003f25270 */
[----:B------:R-:W-:Y:S05]  /*72a40*/  @P1 BRA `(.L_x_542) ;  /* 0xfffff8e800681947 */ /* 0x000fea000383ffff */
[----:B------:R-:W-:-:S13]  /*72a50*/  FSETP.GT.AND P1, PT, R59, RZ, PT ;  /* 0x000000ff3b00720b */ /* 0x000fda0003f24000 */
[----:B------:R-:W-:Y:S05]  /*72a60*/  @!P1 EXIT ;  /* 0x000000000000994d */ /* 0x000fea0003800000 */
[----:B------:R-:W-:Y:S01]  /*72a70*/  VIADD R0, R59, 0x1800000 ;  /* 0x018000003b007836 */ /* 0x000fe20000000000 */
[----:B------:R-:W-:Y:S04]  /*72a80*/  BSSY.RECONVERGENT B0, `(.L_x_543) ;  /* 0x000000b000007945 */ /* 0x000fe80003800200 */
[----:B------:R-:W-:-:S04]  /*72a90*/  LOP3.LUT R0, R0, 0x7f800000, RZ, 0xc0, !PT ;  /* 0x7f80000000007812 */ /* 0x000fc800078ec0ff */
[----:B------:R-:W-:-:S13]  /*72aa0*/  ISETP.GT.U32.AND P1, PT, R0, 0x1ffffff, PT ;  /* 0x01ffffff0000780c */ /* 0x000fda0003f24070 */
[----:B------:R-:W-:Y:S05]  /*72ab0*/  @P1 BRA `(.L_x_544) ;  /* 0x00000000000c1947 */ /* 0x000fea0003800000 */
[----:B------:R-:W-:-:S07]  /*72ac0*/  MOV R72, 0x72ae0 ;  /* 0x00072ae000487802 */ /* 0x000fce0000000f00 */
[----:B------:R-:W-:Y:S05]  /*72ad0*/  CALL.REL.NOINC `($__internal_1_$__cuda_sm20_rcp_rn_f32_slowpath) ;  /* 0x0000001000407944 */ /* 0x000fea0003c00000 */
[----:B------:R-:W-:Y:S05]  /*72ae0*/  BRA `(.L_x_545) ;  /* 0x0000000000107947 */ /* 0x000fea0003800000 */
.L_x_544:
[----:B------:R-:W0:Y:S02]  /*72af0*/  MUFU.RCP R0, R59 ;  /* 0x0000003b00007308 */ /* 0x000e240000001000 */
[----:B0-----:R-:W-:-:S04]  /*72b00*/  FFMA R64, R59, R0, -1 ;  /* 0xbf8000003b407423 */ /* 0x001fc80000000000 */
[----:B------:R-:W-:-:S04]  /*72b10*/  FADD.FTZ R65, -R64, -RZ ;  /* 0x800000ff40417221 */ /* 0x000fc80000010100 */
[----:B------:R-:W-:-:S07]  /*72b20*/  FFMA R0, R0, R65, R0 ;  /* 0x0000004100007223 */ /* 0x000fce0000000000 */
.L_x_545:
[----:B------:R-:W-:Y:S05]  /*72b30*/  BSYNC.RECONVERGENT B0 ;  /* 0x0000000000007941 */ /* 0x000fea0003800200 */
.L_x_543:
[----:B------:R-:W-:Y:S05]  /*72b40*/  @!P0 EXIT ;  /* 0x000000000000894d */ /* 0x000fea0003800000 */
[----:B------:R-:W0:Y:S01]  /*72b50*/  LDC.64 R64, c[0x0][0x3a8] ;  /* 0x0000ea00ff407b82 */ /* 0x000e220000000a00 */
[----:B------:R-:W1:Y:S07]  /*72b60*/  LDCU.64 UR4, c[0x0][0x398] ;  /* 0x00007300ff0477ac */ /* 0x000e6e0008000a00 */
[----:B------:R-:W2:Y:S01]  /*72b70*/  S2UR UR12, SR_CTAID.Z ;  /* 0x00000000000c79c3 */ /* 0x000ea20000002700 */
[-C--:B0-----:R-:W-:Y:S01]  /*72b80*/  IMAD R64, R64, R65.reuse, RZ ;  /* 0x0000004140407224 */ /* 0x081fe200078e02ff */
[----:B------:R-:W-:Y:S01]  /*72b90*/  ISETP.NE.AND P1, PT, R65, 0x1, PT ;  /* 0x000000014100780c */ /* 0x000fe20003f25270 */
[----:B------:R-:W-:-:S02]  /*72ba0*/  IMAD R59, R62, R65, RZ ;  /* 0x000000413e3b7224 */ /* 0x000fc400078e02ff */
[----:B--2---:R-:W-:-:S05]  /*72bb0*/  IMAD R64, R64, UR12, RZ ;  /* 0x0000000c40407c24 */ /* 0x004fca000f8e02ff */
[----:B------:R-:W-:-:S04]  /*72bc0*/  IADD3 R59, P0, PT, R59, R64, RZ ;  /* 0x000000403b3b7210 */ /* 0x000fc80007f1e0ff */
[----:B------:R-:W-:Y:S02]  /*72bd0*/  LEA.HI.X.SX32 R62, R64, RZ, 0x1, P0 ;  /* 0x000000ff403e7211 */ /* 0x000fe400000f0eff */
[----:B-1----:R-:W-:-:S04]  /*72be0*/  LEA R64, P0, R59, UR4, 0x2 ;  /* 0x000000043b407c11 */ /* 0x002fc8000f8010ff */
[----:B------:R-:W-:Y:S01]  /*72bf0*/  LEA.HI.X R65, R59, UR5, R62, 0x2, P0 ;  /* 0x000000053b417c11 */ /* 0x000fe200080f143e */
[----:B------:R-:W-:-:S05]  /*72c00*/  FMUL R59, R70, R0 ;  /* 0x00000000463b7220 */ /* 0x000fca0000400000 */
[----:B------:R0:W-:Y:S01]  /*72c10*/  STG.E desc[UR6][R64.64], R59 ;  /* 0x0000003b40007986 */ /* 0x0001e2000c101906 */
[----:B------:R-:W-:Y:S05]  /*72c20*/  @!P1 EXIT ;  /* 0x000000000000994d */ /* 0x000fea0003800000 */
[----:B------:R-:W-:Y:S01]  /*72c30*/  ISETP.NE.AND P0, PT, R74, 0x2, PT ;  /* 0x000000024a00780c */ /* 0x000fe20003f05270 */
[----:B------:R-:W-:-:S05]  /*72c40*/  FMUL R71, R71, R0 ;  /* 0x0000000047477220 */ /* 0x000fca0000400000 */
[----:B------:R1:W-:Y:S07]  /*72c50*/  STG.E desc[UR6][R64.64+0x4], R71 ;  /* 0x0000044740007986 */ /* 0x0003ee000c101906 */
[----:B------:R-:W-:Y:S05]  /*72c60*/  @!P0 EXIT ;  /* 0x000000000000894d */ /* 0x000fea0003800000 */
[----:B------:R-:W-:Y:S01]  /*72c70*/  ISETP.NE.AND P0, PT, R74, 0x3, PT ;  /* 0x000000034a00780c */ /* 0x000fe20003f05270 */
[----:B------:R-:W-:-:S05]  /*72c80*/  FMUL R69, R69, R0 ;  /* 0x0000000045457220 */ /* 0x000fca0000400000 */
[----:B------:R2:W-:Y:S07]  /*72c90*/  STG.E desc[UR6][R64.64+0x8], R69 ;  /* 0x0000084540007986 */ /* 0x0005ee000c101906 */
[----:B------:R-:W-:Y:S05]  /*72ca0*/  @!P0 EXIT ;  /* 0x000000000000894d */ /* 0x000fea0003800000 */
[----:B------:R-:W-:Y:S01]  /*72cb0*/  ISETP.NE.AND P0, PT, R74, 0x4, PT ;  /* 0x000000044a00780c */ /* 0x000fe20003f05270 */
[----:B0-----:R-:W-:-:S05]  /*72cc0*/  FMUL R59, R68, R0 ;  /* 0x00000000443b7220 */ /* 0x001fca0000400000 */
[----:B------:R0:W-:Y:S07]  /*72cd0*/  STG.E desc[UR6][R64.64+0xc], R59 ;  /* 0x00000c3b40007986 */ /* 0x0001ee000c101906 */
        /* <DEDUP_REMOVED lines=237> */
[----:B0-----:R-:W-:-:S05]  /*73bb0*/  FMUL R3, R60, R0 ;  /* 0x000000003c037220 */ /* 0x001fca0000400000 */
[----:B------:R-:W-:Y:S01]  /*73bc0*/  STG.E desc[UR6][R64.64+0xfc], R3 ;  /* 0x0000fc0340007986 */ /* 0x000fe2000c101906 */
[----:B------:R-:W-:Y:S05]  /*73bd0*/  EXIT ;  /* 0x000000000000794d */ /* 0x000fea0003800000 */
        .weak           $__internal_1_$__cuda_sm20_rcp_rn_f32_slowpath
        .type           $__internal_1_$__cuda_sm20_rcp_rn_f32_slowpath,@function
        .size           $__internal_1_$__cuda_sm20_rcp_rn_f32_slowpath,(.L_x_552 - $__internal_1_$__cuda_sm20_rcp_rn_f32_slowpath)
$__internal_1_$__cuda_sm20_rcp_rn_f32_slowpath:
[----:B------:R-:W-:Y:S01]  /*73be0*/  IMAD.SHL.U32 R0, R59, 0x2, RZ ;  /* 0x000000023b007824 */ /* 0x000fe200078e00ff */
[----:B------:R-:W-:Y:S04]  /*73bf0*/  BSSY.RECONVERGENT B1, `(.L_x_546) ;  /* 0x0000030000017945 */ /* 0x000fe80003800200 */
[----:B------:R-:W-:-:S04]  /*73c00*/  SHF.R.U32.HI R73, RZ, 0x18, R0 ;  /* 0x00000018ff497819 */ /* 0x000fc80000011600 */
[----:B------:R-:W-:-:S13]  /*73c10*/  ISETP.NE.U32.AND P1, PT, R73, RZ, PT ;  /* 0x000000ff4900720c */ /* 0x000fda0003f25070 */
[----:B------:R-:W-:Y:S05]  /*73c20*/  @P1 BRA `(.L_x_547) ;  /* 0x0000000000281947 */ /* 0x000fea0003800000 */
[----:B------:R-:W-:-:S05]  /*73c30*/  IMAD.SHL.U32 R0, R59, 0x2, RZ ;  /* 0x000000023b007824 */ /* 0x000fca00078e00ff */
        /* <DEDUP_REMOVED lines=9> */
.L_x_547:
[----:B------:R-:W-:-:S05]  /*73cd0*/  VIADD R76, R73, 0xffffff03 ;  /* 0xffffff03494c7836 */ /* 0x000fca0000000000 */
[----:B------:R-:W-:-:S13]  /*73ce0*/  ISETP.GT.U32.AND P1, PT, R76, 0x1, PT ;  /* 0x000000014c00780c */ /* 0x000fda0003f24070 */
[----:B------:R-:W-:Y:S05]  /*73cf0*/  @P1 BRA `(.L_x_549) ;  /* 0x0000000000781947 */ /* 0x000fea0003800000 */
[----:B------:R-:W-:Y:S01]  /*73d00*/  LOP3.LUT R0, R59, 0x7fffff, RZ, 0xc0, !PT ;  /* 0x007fffff3b007812 */ /* 0x000fe200078ec0ff */
[----:B------:R-:W-:-:S03]  /*73d10*/  IMAD.MOV.U32 R67, RZ, RZ, 0x3 ;  /* 0x00000003ff437424 */ /* 0x000fc600078e00ff */
[----:B------:R-:W-:Y:S02]  /*73d20*/  LOP3.LUT R0, R0, 0x3f800000, RZ, 0xfc, !PT ;  /* 0x3f80000000007812 */ /* 0x000fe400078efcff */
[----:B------:R-:W-:Y:S02]  /*73d30*/  SHF.L.U32 R67, R67, R76, RZ ;  /* 0x0000004c43437219 */ /* 0x000fe400000006ff */
[----:B------:R-:W0:Y:S02]  /*73d40*/  MUFU.RCP R65, R0 ;  /* 0x0000000000417308 */ /* 0x000e240000001000 */
        /* <DEDUP_REMOVED lines=8> */
[----:B------:R-:W-:-:S03]  /*73dd0*/  LOP3.LUT R67, R67, R64, RZ, 0xc0, !PT ;  /* 0x0000004043437212 */ /* 0x000fc600078ec0ff */
[----:B------:R-:W-:Y:S01]  /*73de0*/  IMAD.MOV R65, RZ, RZ, -R65 ;  /* 0x000000ffff417224 */ /* 0x000fe200078e0a41 */
[----:B------:R-:W-:-:S04]  /*73df0*/  SHF.R.U32.HI R67, RZ, R76, R67 ;  /* 0x0000004cff437219 */ /* 0x000fc80000011643 */
[--C-:B------:R-:W-:Y:S01]  /*73e00*/  LOP3.LUT P2, RZ, R65, R76, R64.reuse, 0xf8, !PT ;  /* 0x0000004c41ff7212 */ /* 0x100fe2000784f840 */
[----:B------:R-:W-:Y:S01]  /*73e10*/  VIADD R65, R73, 0xffffff04 ;  /* 0xffffff0449417836 */ /* 0x000fe20000000000 */
[C---:B------:R-:W-:Y:S02]  /*73e20*/  LOP3.LUT P1, RZ, R67.reuse, 0x1, RZ, 0xc0, !PT ;  /* 0x0000000143ff7812 */ /* 0x040fe4000782c0ff */
[----:B------:R-:W-:Y:S02]  /*73e30*/  LOP3.LUT P3, RZ, R67, 0x2, RZ, 0xc0, !PT ;  /* 0x0000000243ff7812 */ /* 0x000fe4000786c0ff */
[----:B------:R-:W-:Y:S02]  /*73e40*/  SHF.R.U32.HI R64, RZ, R65, R64 ;  /* 0x00000041ff407219 */ /* 0x000fe40000011640 */
[----:B------:R-:W-:Y:S02]  /*73e50*/  PLOP3.LUT P1, PT, P1, P2, P3, 0xe0, 0x0 ;  /* 0x000000000000781c */ /* 0x000fe40000f25c30 */
[----:B------:R-:W-:-:S02]  /*73e60*/  LOP3.LUT P2, RZ, R59, 0x7fffff, RZ, 0xc0, !PT ;  /* 0x007fffff3bff7812 */ /* 0x000fc4000784c0ff */
[----:B------:R-:W-:-:S05]  /*73e70*/  SEL R0, RZ, 0x1, !P1 ;  /* 0x00000001ff007807 */ /* 0x000fca0004800000 */
[----:B------:R-:W-:-:S05]  /*73e80*/  IMAD.MOV R0, RZ, RZ, -R0 ;  /* 0x000000ffff007224 */ /* 0x000fca00078e0a00 */
[----:B------:R-:W-:-:S13]  /*73e90*/  ISETP.GE.AND P1, PT, R0, RZ, PT ;  /* 0x000000ff0000720c */ /* 0x000fda0003f26270 */
[----:B------:R-:W-:-:S04]  /*73ea0*/  @!P1 VIADD R64, R64, 0x1 ;  /* 0x0000000140409836 */ /* 0x000fc80000000000 */
[----:B------:R-:W-:-:S05]  /*73eb0*/  @!P2 IMAD.SHL.U32 R64, R64, 0x2, RZ ;  /* 0x000000024040a824 */ /* 0x000fca00078e00ff */
[----:B------:R-:W-:Y:S01]  /*73ec0*/  LOP3.LUT R64, R64, 0x80000000, R59, 0xf8, !PT ;  /* 0x8000000040407812 */ /* 0x000fe200078ef83b */
[----:B------:R-:W-:Y:S06]  /*73ed0*/  BRA `(.L_x_548) ;  /* 0x0000000000047947 */ /* 0x000fec0003800000 */
.L_x_549:
[----:B------:R0:W1:Y:S02]  /*73ee0*/  MUFU.RCP R64, R59 ;  /* 0x0000003b00407308 */ /* 0x0000640000001000 */
.L_x_548:
[----:B------:R-:W-:Y:S05]  /*73ef0*/  BSYNC.RECONVERGENT B1 ;  /* 0x0000000000017941 */ /* 0x000fea0003800200 */
.L_x_546:
[----:B-1----:R-:W-:Y:S02]  /*73f00*/  IMAD.MOV.U32 R0, RZ, RZ, R64 ;  /* 0x000000ffff007224 */ /* 0x002fe400078e0040 */
[----:B------:R-:W-:Y:S02]  /*73f10*/  IMAD.MOV.U32 R64, RZ, RZ, R72 ;  /* 0x000000ffff407224 */ /* 0x000fe400078e0048 */
[----:B------:R-:W-:-:S04]  /*73f20*/  IMAD.MOV.U32 R65, RZ, RZ, 0x0 ;  /* 0x00000000ff417424 */ /* 0x000fc800078e00ff */
[----:B0-----:R-:W-:Y:S05]  /*73f30*/  RET.REL.NODEC R64 `(_Z32flash_attention_v2_causal_kernelILi64ELi64ELi64EEvPKfS1_S1_Pfiiiif) ;  /* 0xfffff8c040307950 */ /* 0x001fea0003c3ffff */
.L_x_550:
        /* <DEDUP_REMOVED lines=12> */
.L_x_552:


//--------------------- .nv.shared._Z33flash_attention_v2_forward_kernelILi64ELi64ELi64EEvPKfS1_S1_Pfiiiif --------------------------
	.section	.nv.shared._Z33flash_attention_v2_forward_kernelILi64ELi64ELi64EEvPKfS1_S1_Pfiiiif,"aw",@nobits
	.sectionflags	@""
	.align	4
.nv.shared._Z33flash_attention_v2_forward_kernelILi64ELi64ELi64EEvPKfS1_S1_Pfiiiif:
	.zero		34304


//--------------------- .nv.shared.reserved.0     --------------------------
	.section	.nv.shared.reserved.0,"aw",@nobits
	.weak		__nv_reservedSMEM_offset_0_alias
	.size		__nv_reservedSMEM_offset_0_alias, 0, 64
	.other		__nv_reservedSMEM_offset_0_alias,@"STO_CUDA_RESERVED_SHARED STV_DEFAULT"
__nv_reservedSMEM_offset_0_alias:
	.zero		0
	.zero		64


//--------------------- .nv.shared._Z32flash_attention_v2_causal_kernelILi64ELi64ELi64EEvPKfS1_S1_Pfiiiif --------------------------
	.section	.nv.shared._Z32flash_attention_v2_causal_kernelILi64ELi64ELi64EEvPKfS1_S1_Pfiiiif,"aw",@nobits
	.sectionflags	@""
	.align	4
.nv.shared._Z32flash_attention_v2_causal_kernelILi64ELi64ELi64EEvPKfS1_S1_Pfiiiif:
	.zero		34304


//--------------------- .nv.constant0._Z33flash_attention_v2_forward_kernelILi64ELi64ELi64EEvPKfS1_S1_Pfiiiif --------------------------
	.section	.nv.constant0._Z33flash_attention_v2_forward_kernelILi64ELi64ELi64EEvPKfS1_S1_Pfiiiif,"a",@progbits
	.sectionflags	@""
	.align	4
.nv.constant0._Z33flash_attention_v2_forward_kernelILi64ELi64ELi64EEvPKfS1_S1_Pfiiiif:
	.zero		948


//--------------------- .nv.constant0._Z32flash_attention_v2_causal_kernelILi64ELi64ELi64EEvPKfS1_S1_Pfiiiif --------------------------
	.section	.nv.constant0._Z32flash_attention_v2_causal_kernelILi64ELi64ELi64EEvPKfS1_S1_Pfiiiif,"a",@progbits
	.sectionflags	@""
	.align	4
.nv.constant0._Z32flash_attention_v2_causal_kernelILi64ELi64ELi64EEvPKfS1_S1_Pfiiiif:
	.zero		948


//--------------------- SYMBOLS --------------------------

	.type		.nv.reservedSmem.offset0,@object
	.size		.nv.reservedSmem.offset0,0x4
	.type		.nv.reservedSmem.cap,@object
	.size		.nv.reservedSmem.cap,0x4
